// Copyright (c) 2024, Jay Shah, Ganesh Bikshandi, Ying Zhang, Vijay Thakkar, Pradeep Ramani, Tri Dao.
// Splitting the different template instantiations to different files to speed up compilation.
// This file is auto-generated. See "generate_kernels.py"

#include "flash_fwd_launch_template.h"

#ifndef FLASHATTENTION_DISABLE_HDIM128
template void run_mha_fwd_<90, cutlass::float_e4m3_t, 128, 128, false, false, false, true>(Flash_fwd_params &params, cudaStream_t stream);
#endif


// ===== COMPILED SASS (sm_90a) =====

	.target	sm_90a

	.elftype	@"ET_EXEC"


//--------------------- .note.nv.tkinfo           --------------------------
	.section	.note.nv.tkinfo,"",@"SHT_NOTE"
	.sectionflags	@"SHF_NOTE_NV_TKINFO"
	.tkinfo
        /*0018*/ 	.word	0x00000002
        /*0030*/ 	.string	""
        /*0030*/ 	.string	"ptxas"
        /*0030*/ 	.string	"Cuda compilation tools, release 13.0, V13.0.88"
        /*0030*/ 	.string	"Build cuda_13.0.r13.0/compiler.36424714_0"
        /*0030*/ 	.string	"-arch sm_90a -m 64 "



//--------------------- .note.nv.cuinfo           --------------------------
	.section	.note.nv.cuinfo,"",@"SHT_NOTE"
	.sectionflags	@"SHF_NOTE_NV_CUINFO"
        /*0018*/ 	.short	0x0002
        /*001a*/ 	.short	0x005a
        /*001c*/ 	.short	0x0082
	.zero		2


//--------------------- .nv.info                  --------------------------
	.section	.nv.info,"",@"SHT_CUDA_INFO"
	.align	4


	//----- nvinfo : EIATTR_REGCOUNT
	.align		4
        /*0000*/ 	.byte	0x04, 0x2f
        /*0002*/ 	.short	(.L_21 - .L_20)
	.align		4
.L_20:
        /*0004*/ 	.word	index@(_ZN7cutlass13device_kernelIN5flash11enable_sm90INS1_16FlashAttnFwdSm90INS1_25CollectiveMainloopFwdSm90ILi2EN4cute5tupleIJNS5_1CILi1EEES8_S8_EEENS6_IJNS7_ILi128EEENS7_ILi224EEESA_EEELi128ENS_12float_e4m3_tEfNS_4arch4Sm90ELb1ELb0ELb0ELb1ELb0ELb1ELb0ELb1ELb1ELb1ELb0ELb0EEENS1_21CollectiveEpilogueFwdINS6_IJSA_SA_SB_EEES9_NS_10bfloat16_tESF_Li256ELb1ELb1ELb0ELb1EEENS1_36VarlenDynamicPersistentTileSchedulerILi128ELi224ELi256ELi128ELb0ELb1ELb1ELb1ELb1ELb1EEEEEEEEEvNT_6ParamsE)
        /*0008*/ 	.word	0x000000a8


	//----- nvinfo : EIATTR_FRAME_SIZE
	.align		4
.L_21:
        /*000c*/ 	.byte	0x04, 0x11
        /*000e*/ 	.short	(.L_23 - .L_22)
	.align		4
.L_22:
        /*0010*/ 	.word	index@(_ZN7cutlass13device_kernelIN5flash11enable_sm90INS1_16FlashAttnFwdSm90INS1_25CollectiveMainloopFwdSm90ILi2EN4cute5tupleIJNS5_1CILi1EEES8_S8_EEENS6_IJNS7_ILi128EEENS7_ILi224EEESA_EEELi128ENS_12float_e4m3_tEfNS_4arch4Sm90ELb1ELb0ELb0ELb1ELb0ELb1ELb0ELb1ELb1ELb1ELb0ELb0EEENS1_21CollectiveEpilogueFwdINS6_IJSA_SA_SB_EEES9_NS_10bfloat16_tESF_Li256ELb1ELb1ELb0ELb1EEENS1_36VarlenDynamicPersistentTileSchedulerILi128ELi224ELi256ELi128ELb0ELb1ELb1ELb1ELb1ELb1EEEEEEEEEvNT_6ParamsE)
        /*0014*/ 	.word	0x000000f0


	//----- nvinfo : EIATTR_REGCOUNT
	.align		4
.L_23:
        /*0018*/ 	.byte	0x04, 0x2f
        /*001a*/ 	.short	(.L_25 - .L_24)
	.align		4
.L_24:
        /*001c*/ 	.word	index@(_ZN7cutlass13device_kernelIN5flash11enable_sm90INS1_16FlashAttnFwdSm90INS1_25CollectiveMainloopFwdSm90ILi2EN4cute5tupleIJNS5_1CILi1EEES8_S8_EEENS6_IJNS7_ILi128EEENS7_ILi224EEESA_EEELi128ENS_12float_e4m3_tEfNS_4arch4Sm90ELb1ELb0ELb0ELb1ELb0ELb0ELb0ELb1ELb1ELb1ELb0ELb0EEENS1_21CollectiveEpilogueFwdINS6_IJSA_SA_SB_EEES9_NS_10bfloat16_tESF_Li256ELb1ELb1ELb0ELb1EEENS1_36VarlenDynamicPersistentTileSchedulerILi128ELi224ELi256ELi128ELb0ELb1ELb1ELb1ELb1ELb1EEEEEEEEEvNT_6ParamsE)
        /*0020*/ 	.word	0x000000a8


	//----- nvinfo : EIATTR_FRAME_SIZE
	.align		4
.L_25:
        /*0024*/ 	.byte	0x04, 0x11
        /*0026*/ 	.short	(.L_27 - .L_26)
	.align		4
.L_26:
        /*0028*/ 	.word	index@(_ZN7cutlass13device_kernelIN5flash11enable_sm90INS1_16FlashAttnFwdSm90INS1_25CollectiveMainloopFwdSm90ILi2EN4cute5tupleIJNS5_1CILi1EEES8_S8_EEENS6_IJNS7_ILi128EEENS7_ILi224EEESA_EEELi128ENS_12float_e4m3_tEfNS_4arch4Sm90ELb1ELb0ELb0ELb1ELb0ELb0ELb0ELb1ELb1ELb1ELb0ELb0EEENS1_21CollectiveEpilogueFwdINS6_IJSA_SA_SB_EEES9_NS_10bfloat16_tESF_Li256ELb1ELb1ELb0ELb1EEENS1_36VarlenDynamicPersistentTileSchedulerILi128ELi224ELi256ELi128ELb0ELb1ELb1ELb1ELb1ELb1EEEEEEEEEvNT_6ParamsE)
        /*002c*/ 	.word	0x00000038


	//----- nvinfo : EIATTR_REGCOUNT
	.align		4
.L_27:
        /*0030*/ 	.byte	0x04, 0x2f
        /*0032*/ 	.short	(.L_29 - .L_28)
	.align		4
.L_28:
        /*0034*/ 	.word	index@(_ZN7cutlass13device_kernelIN5flash11enable_sm90INS1_16FlashAttnFwdSm90INS1_25CollectiveMainloopFwdSm90ILi2EN4cute5tupleIJNS5_1CILi1EEES8_S8_EEENS6_IJNS7_ILi128EEENS7_ILi224EEESA_EEELi128ENS_12float_e4m3_tEfNS_4arch4Sm90ELb1ELb0ELb0ELb0ELb0ELb0ELb0ELb1ELb1ELb1ELb0ELb0EEENS1_21CollectiveEpilogueFwdINS6_IJSA_SA_SB_EEES9_NS_10bfloat16_tESF_Li256ELb0ELb1ELb0ELb1EEENS1_30DynamicPersistentTileSchedulerILi256ELi128ELb0ELb1ELb1EEEEEEEEEvNT_6ParamsE)
        /*0038*/ 	.word	0x000000a8


	//----- nvinfo : EIATTR_FRAME_SIZE
	.align		4
.L_29:
        /*003c*/ 	.byte	0x04, 0x11
        /*003e*/ 	.short	(.L_31 - .L_30)
	.align		4
.L_30:
        /*0040*/ 	.word	index@(_ZN7cutlass13device_kernelIN5flash11enable_sm90INS1_16FlashAttnFwdSm90INS1_25CollectiveMainloopFwdSm90ILi2EN4cute5tupleIJNS5_1CILi1EEES8_S8_EEENS6_IJNS7_ILi128EEENS7_ILi224EEESA_EEELi128ENS_12float_e4m3_tEfNS_4arch4Sm90ELb1ELb0ELb0ELb0ELb0ELb0ELb0ELb1ELb1ELb1ELb0ELb0EEENS1_21CollectiveEpilogueFwdINS6_IJSA_SA_SB_EEES9_NS_10bfloat16_tESF_Li256ELb0ELb1ELb0ELb1EEENS1_30DynamicPersistentTileSchedulerILi256ELi128ELb0ELb1ELb1EEEEEEEEEvNT_6ParamsE)
        /*0044*/ 	.word	0x00000028


	//----- nvinfo : EIATTR_REGCOUNT
	.align		4
.L_31:
        /*0048*/ 	.byte	0x04, 0x2f
        /*004a*/ 	.short	(.L_33 - .L_32)
	.align		4
.L_32:
        /*004c*/ 	.word	index@(_ZN7cutlass13device_kernelIN5flash11enable_sm90INS1_16FlashAttnFwdSm90INS1_25CollectiveMainloopFwdSm90ILi2EN4cute5tupleIJNS5_1CILi1EEES8_S8_EEENS6_IJNS7_ILi128EEENS7_ILi224EEESA_EEELi128ENS_12float_e4m3_tEfNS_4arch4Sm90ELb0ELb1ELb0ELb1ELb0ELb1ELb0ELb1ELb1ELb1ELb0ELb0EEENS1_21CollectiveEpilogueFwdINS6_IJSA_SA_SB_EEES9_NS_10bfloat16_tESF_Li256ELb1ELb1ELb0ELb1EEENS1_36VarlenDynamicPersistentTileSchedulerILi128ELi224ELi256ELi128ELb0ELb1ELb1ELb1ELb0ELb1EEEEEEEEEvNT_6ParamsE)
        /*0050*/ 	.word	0x000000a8


	//----- nvinfo : EIATTR_FRAME_SIZE
	.align		4
.L_33:
        /*0054*/ 	.byte	0x04, 0x11
        /*0056*/ 	.short	(.L_35 - .L_34)
	.align		4
.L_34:
        /*0058*/ 	.word	index@(_ZN7cutlass13device_kernelIN5flash11enable_sm90INS1_16FlashAttnFwdSm90INS1_25CollectiveMainloopFwdSm90ILi2EN4cute5tupleIJNS5_1CILi1EEES8_S8_EEENS6_IJNS7_ILi128EEENS7_ILi224EEESA_EEELi128ENS_12float_e4m3_tEfNS_4arch4Sm90ELb0ELb1ELb0ELb1ELb0ELb1ELb0ELb1ELb1ELb1ELb0ELb0EEENS1_21CollectiveEpilogueFwdINS6_IJSA_SA_SB_EEES9_NS_10bfloat16_tESF_Li256ELb1ELb1ELb0ELb1EEENS1_36VarlenDynamicPersistentTileSchedulerILi128ELi224ELi256ELi128ELb0ELb1ELb1ELb1ELb0ELb1EEEEEEEEEvNT_6ParamsE)
        /*005c*/ 	.word	0x000000d0


	//----- nvinfo : EIATTR_REGCOUNT
	.align		4
.L_35:
        /*0060*/ 	.byte	0x04, 0x2f
        /*0062*/ 	.short	(.L_37 - .L_36)
	.align		4
.L_36:
        /*0064*/ 	.word	index@(_ZN7cutlass13device_kernelIN5flash11enable_sm90INS1_16FlashAttnFwdSm90INS1_25CollectiveMainloopFwdSm90ILi2EN4cute5tupleIJNS5_1CILi1EEES8_S8_EEENS6_IJNS7_ILi128EEENS7_ILi224EEESA_EEELi128ENS_12float_e4m3_tEfNS_4arch4Sm90ELb0ELb1ELb0ELb1ELb0ELb0ELb0ELb1ELb1ELb1ELb0ELb0EEENS1_21CollectiveEpilogueFwdINS6_IJSA_SA_SB_EEES9_NS_10bfloat16_tESF_Li256ELb1ELb1ELb0ELb1EEENS1_36VarlenDynamicPersistentTileSchedulerILi128ELi224ELi256ELi128ELb0ELb1ELb1ELb1ELb0ELb1EEEEEEEEEvNT_6ParamsE)
        /*0068*/ 	.word	0x000000a8


	//----- nvinfo : EIATTR_FRAME_SIZE
	.align		4
.L_37:
        /*006c*/ 	.byte	0x04, 0x11
        /*006e*/ 	.short	(.L_39 - .L_38)
	.align		4
.L_38:
        /*0070*/ 	.word	index@(_ZN7cutlass13device_kernelIN5flash11enable_sm90INS1_16FlashAttnFwdSm90INS1_25CollectiveMainloopFwdSm90ILi2EN4cute5tupleIJNS5_1CILi1EEES8_S8_EEENS6_IJNS7_ILi128EEENS7_ILi224EEESA_EEELi128ENS_12float_e4m3_tEfNS_4arch4Sm90ELb0ELb1ELb0ELb1ELb0ELb0ELb0ELb1ELb1ELb1ELb0ELb0EEENS1_21CollectiveEpilogueFwdINS6_IJSA_SA_SB_EEES9_NS_10bfloat16_tESF_Li256ELb1ELb1ELb0ELb1EEENS1_36VarlenDynamicPersistentTileSchedulerILi128ELi224ELi256ELi128ELb0ELb1ELb1ELb1ELb0ELb1EEEEEEEEEvNT_6ParamsE)
        /*0074*/ 	.word	0x00000030


	//----- nvinfo : EIATTR_REGCOUNT
	.align		4
.L_39:
        /*0078*/ 	.byte	0x04, 0x2f
        /*007a*/ 	.short	(.L_41 - .L_40)
	.align		4
.L_40:
        /*007c*/ 	.word	index@(_ZN7cutlass13device_kernelIN5flash11enable_sm90INS1_16FlashAttnFwdSm90INS1_25CollectiveMainloopFwdSm90ILi2EN4cute5tupleIJNS5_1CILi1EEES8_S8_EEENS6_IJNS7_ILi128EEENS7_ILi224EEESA_EEELi128ENS_12float_e4m3_tEfNS_4arch4Sm90ELb0ELb1ELb0ELb0ELb0ELb0ELb0ELb1ELb1ELb1ELb0ELb0EEENS1_21CollectiveEpilogueFwdINS6_IJSA_SA_SB_EEES9_NS_10bfloat16_tESF_Li256ELb0ELb1ELb0ELb1EEENS1_30DynamicPersistentTileSchedulerILi256ELi128ELb0ELb1ELb1EEEEEEEEEvNT_6ParamsE)
        /*0080*/ 	.word	0x000000a8


	//----- nvinfo : EIATTR_FRAME_SIZE
	.align		4
.L_41:
        /*0084*/ 	.byte	0x04, 0x11
        /*0086*/ 	.short	(.L_43 - .L_42)
	.align		4
.L_42:
        /*0088*/ 	.word	index@(_ZN7cutlass13device_kernelIN5flash11enable_sm90INS1_16FlashAttnFwdSm90INS1_25CollectiveMainloopFwdSm90ILi2EN4cute5tupleIJNS5_1CILi1EEES8_S8_EEENS6_IJNS7_ILi128EEENS7_ILi224EEESA_EEELi128ENS_12float_e4m3_tEfNS_4arch4Sm90ELb0ELb1ELb0ELb0ELb0ELb0ELb0ELb1ELb1ELb1ELb0ELb0EEENS1_21CollectiveEpilogueFwdINS6_IJSA_SA_SB_EEES9_NS_10bfloat16_tESF_Li256ELb0ELb1ELb0ELb1EEENS1_30DynamicPersistentTileSchedulerILi256ELi128ELb0ELb1ELb1EEEEEEEEEvNT_6ParamsE)
        /*008c*/ 	.word	0x00000028


	//----- nvinfo : EIATTR_REGCOUNT
	.align		4
.L_43:
        /*0090*/ 	.byte	0x04, 0x2f
        /*0092*/ 	.short	(.L_45 - .L_44)
	.align		4
.L_44:
        /*0094*/ 	.word	index@(_ZN7cutlass13device_kernelIN5flash11enable_sm90INS1_16FlashAttnFwdSm90INS1_25CollectiveMainloopFwdSm90ILi2EN4cute5tupleIJNS5_1CILi1EEES8_S8_EEENS6_IJNS7_ILi128EEENS7_ILi224EEESA_EEELi128ENS_12float_e4m3_tEfNS_4arch4Sm90ELb0ELb0ELb0ELb1ELb0ELb1ELb0ELb1ELb1ELb1ELb0ELb0EEENS1_21CollectiveEpilogueFwdINS6_IJSA_SA_SB_EEES9_NS_10bfloat16_tESF_Li256ELb1ELb1ELb0ELb1EEENS1_36VarlenDynamicPersistentTileSchedulerILi128ELi224ELi256ELi128ELb0ELb1ELb1ELb0ELb1ELb1EEEEEEEEEvNT_6ParamsE)
        /*0098*/ 	.word	0x000000a8


	//----- nvinfo : EIATTR_FRAME_SIZE
	.align		4
.L_45:
        /*009c*/ 	.byte	0x04, 0x11
        /*009e*/ 	.short	(.L_47 - .L_46)
	.align		4
.L_46:
        /*00a0*/ 	.word	index@(_ZN7cutlass13device_kernelIN5flash11enable_sm90INS1_16FlashAttnFwdSm90INS1_25CollectiveMainloopFwdSm90ILi2EN4cute5tupleIJNS5_1CILi1EEES8_S8_EEENS6_IJNS7_ILi128EEENS7_ILi224EEESA_EEELi128ENS_12float_e4m3_tEfNS_4arch4Sm90ELb0ELb0ELb0ELb1ELb0ELb1ELb0ELb1ELb1ELb1ELb0ELb0EEENS1_21CollectiveEpilogueFwdINS6_IJSA_SA_SB_EEES9_NS_10bfloat16_tESF_Li256ELb1ELb1ELb0ELb1EEENS1_36VarlenDynamicPersistentTileSchedulerILi128ELi224ELi256ELi128ELb0ELb1ELb1ELb0ELb1ELb1EEEEEEEEEvNT_6ParamsE)
        /*00a4*/ 	.word	0x000000f8


	//----- nvinfo : EIATTR_REGCOUNT
	.align		4
.L_47:
        /*00a8*/ 	.byte	0x04, 0x2f
        /*00aa*/ 	.short	(.L_49 - .L_48)
	.align		4
.L_48:
        /*00ac*/ 	.word	index@(_ZN7cutlass13device_kernelIN5flash11enable_sm90INS1_16FlashAttnFwdSm90INS1_25CollectiveMainloopFwdSm90ILi2EN4cute5tupleIJNS5_1CILi1EEES8_S8_EEENS6_IJNS7_ILi128EEENS7_ILi224EEESA_EEELi128ENS_12float_e4m3_tEfNS_4arch4Sm90ELb0ELb0ELb0ELb1ELb0ELb0ELb0ELb1ELb1ELb1ELb0ELb0EEENS1_21CollectiveEpilogueFwdINS6_IJSA_SA_SB_EEES9_NS_10bfloat16_tESF_Li256ELb1ELb1ELb0ELb1EEENS1_36VarlenDynamicPersistentTileSchedulerILi128ELi224ELi256ELi128ELb0ELb1ELb1ELb0ELb1ELb1EEEEEEEEEvNT_6ParamsE)
        /*00b0*/ 	.word	0x000000a8


	//----- nvinfo : EIATTR_FRAME_SIZE
	.align		4
.L_49:
        /*00b4*/ 	.byte	0x04, 0x11
        /*00b6*/ 	.short	(.L_51 - .L_50)
	.align		4
.L_50:
        /*00b8*/ 	.word	index@(_ZN7cutlass13device_kernelIN5flash11enable_sm90INS1_16FlashAttnFwdSm90INS1_25CollectiveMainloopFwdSm90ILi2EN4cute5tupleIJNS5_1CILi1EEES8_S8_EEENS6_IJNS7_ILi128EEENS7_ILi224EEESA_EEELi128ENS_12float_e4m3_tEfNS_4arch4Sm90ELb0ELb0ELb0ELb1ELb0ELb0ELb0ELb1ELb1ELb1ELb0ELb0EEENS1_21CollectiveEpilogueFwdINS6_IJSA_SA_SB_EEES9_NS_10bfloat16_tESF_Li256ELb1ELb1ELb0ELb1EEENS1_36VarlenDynamicPersistentTileSchedulerILi128ELi224ELi256ELi128ELb0ELb1ELb1ELb0ELb1ELb1EEEEEEEEEvNT_6ParamsE)
        /*00bc*/ 	.word	0x00000030


	//----- nvinfo : EIATTR_REGCOUNT
	.align		4
.L_51:
        /*00c0*/ 	.byte	0x04, 0x2f
        /*00c2*/ 	.short	(.L_53 - .L_52)
	.align		4
.L_52:
        /*00c4*/ 	.word	index@(_ZN7cutlass13device_kernelIN5flash11enable_sm90INS1_16FlashAttnFwdSm90INS1_25CollectiveMainloopFwdSm90ILi2EN4cute5tupleIJNS5_1CILi1EEES8_S8_EEENS6_IJNS7_ILi128EEENS7_ILi224EEESA_EEELi128ENS_12float_e4m3_tEfNS_4arch4Sm90ELb0ELb0ELb0ELb0ELb0ELb0ELb0ELb1ELb1ELb1ELb0ELb0EEENS1_21CollectiveEpilogueFwdINS6_IJSA_SA_SB_EEES9_NS_10bfloat16_tESF_Li256ELb0ELb1ELb0ELb1EEENS1_29StaticPersistentTileSchedulerILb0EEEEEEEEEvNT_6ParamsE)
        /*00c8*/ 	.word	0x000000a8


	//----- nvinfo : EIATTR_FRAME_SIZE
	.align		4
.L_53:
        /*00cc*/ 	.byte	0x04, 0x11
        /*00ce*/ 	.short	(.L_55 - .L_54)
	.align		4
.L_54:
        /*00d0*/ 	.word	index@(_ZN7cutlass13device_kernelIN5flash11enable_sm90INS1_16FlashAttnFwdSm90INS1_25CollectiveMainloopFwdSm90ILi2EN4cute5tupleIJNS5_1CILi1EEES8_S8_EEENS6_IJNS7_ILi128EEENS7_ILi224EEESA_EEELi128ENS_12float_e4m3_tEfNS_4arch4Sm90ELb0ELb0ELb0ELb0ELb0ELb0ELb0ELb1ELb1ELb1ELb0ELb0EEENS1_21CollectiveEpilogueFwdINS6_IJSA_SA_SB_EEES9_NS_10bfloat16_tESF_Li256ELb0ELb1ELb0ELb1EEENS1_29StaticPersistentTileSchedulerILb0EEEEEEEEEvNT_6ParamsE)
        /*00d4*/ 	.word	0x00000020


	//----- nvinfo : EIATTR_MIN_STACK_SIZE
	.align		4
.L_55:
        /*00d8*/ 	.byte	0x04, 0x12
        /*00da*/ 	.short	(.L_57 - .L_56)
	.align		4
.L_56:
        /*00dc*/ 	.word	index@(_ZN7cutlass13device_kernelIN5flash11enable_sm90INS1_16FlashAttnFwdSm90INS1_25CollectiveMainloopFwdSm90ILi2EN4cute5tupleIJNS5_1CILi1EEES8_S8_EEENS6_IJNS7_ILi128EEENS7_ILi224EEESA_EEELi128ENS_12float_e4m3_tEfNS_4arch4Sm90ELb0ELb0ELb0ELb0ELb0ELb0ELb0ELb1ELb1ELb1ELb0ELb0EEENS1_21CollectiveEpilogueFwdINS6_IJSA_SA_SB_EEES9_NS_10bfloat16_tESF_Li256ELb0ELb1ELb0ELb1EEENS1_29StaticPersistentTileSchedulerILb0EEEEEEEEEvNT_6ParamsE)
        /*00e0*/ 	.word	0x00000020


	//----- nvinfo : EIATTR_MIN_STACK_SIZE
	.align		4
.L_57:
        /*00e4*/ 	.byte	0x04, 0x12
        /*00e6*/ 	.short	(.L_59 - .L_58)
	.align		4
.L_58:
        /*00e8*/ 	.word	index@(_ZN7cutlass13device_kernelIN5flash11enable_sm90INS1_16FlashAttnFwdSm90INS1_25CollectiveMainloopFwdSm90ILi2EN4cute5tupleIJNS5_1CILi1EEES8_S8_EEENS6_IJNS7_ILi128EEENS7_ILi224EEESA_EEELi128ENS_12float_e4m3_tEfNS_4arch4Sm90ELb0ELb0ELb0ELb1ELb0ELb0ELb0ELb1ELb1ELb1ELb0ELb0EEENS1_21CollectiveEpilogueFwdINS6_IJSA_SA_SB_EEES9_NS_10bfloat16_tESF_Li256ELb1ELb1ELb0ELb1EEENS1_36VarlenDynamicPersistentTileSchedulerILi128ELi224ELi256ELi128ELb0ELb1ELb1ELb0ELb1ELb1EEEEEEEEEvNT_6ParamsE)
        /*00ec*/ 	.word	0x00000030


	//----- nvinfo : EIATTR_MIN_STACK_SIZE
	.align		4
.L_59:
        /*00f0*/ 	.byte	0x04, 0x12
        /*00f2*/ 	.short	(.L_61 - .L_60)
	.align		4
.L_60:
        /*00f4*/ 	.word	index@(_ZN7cutlass13device_kernelIN5flash11enable_sm90INS1_16FlashAttnFwdSm90INS1_25CollectiveMainloopFwdSm90ILi2EN4cute5tupleIJNS5_1CILi1EEES8_S8_EEENS6_IJNS7_ILi128EEENS7_ILi224EEESA_EEELi128ENS_12float_e4m3_tEfNS_4arch4Sm90ELb0ELb0ELb0ELb1ELb0ELb1ELb0ELb1ELb1ELb1ELb0ELb0EEENS1_21CollectiveEpilogueFwdINS6_IJSA_SA_SB_EEES9_NS_10bfloat16_tESF_Li256ELb1ELb1ELb0ELb1EEENS1_36VarlenDynamicPersistentTileSchedulerILi128ELi224ELi256ELi128ELb0ELb1ELb1ELb0ELb1ELb1EEEEEEEEEvNT_6ParamsE)
        /*00f8*/ 	.word	0x000000f8


	//----- nvinfo : EIATTR_MIN_STACK_SIZE
	.align		4
.L_61:
        /*00fc*/ 	.byte	0x04, 0x12
        /*00fe*/ 	.short	(.L_63 - .L_62)
	.align		4
.L_62:
        /*0100*/ 	.word	index@(_ZN7cutlass13device_kernelIN5flash11enable_sm90INS1_16FlashAttnFwdSm90INS1_25CollectiveMainloopFwdSm90ILi2EN4cute5tupleIJNS5_1CILi1EEES8_S8_EEENS6_IJNS7_ILi128EEENS7_ILi224EEESA_EEELi128ENS_12float_e4m3_tEfNS_4arch4Sm90ELb0ELb1ELb0ELb0ELb0ELb0ELb0ELb1ELb1ELb1ELb0ELb0EEENS1_21CollectiveEpilogueFwdINS6_IJSA_SA_SB_EEES9_NS_10bfloat16_tESF_Li256ELb0ELb1ELb0ELb1EEENS1_30DynamicPersistentTileSchedulerILi256ELi128ELb0ELb1ELb1EEEEEEEEEvNT_6ParamsE)
        /*0104*/ 	.word	0x00000028


	//----- nvinfo : EIATTR_MIN_STACK_SIZE
	.align		4
.L_63:
        /*0108*/ 	.byte	0x04, 0x12
        /*010a*/ 	.short	(.L_65 - .L_64)
	.align		4
.L_64:
        /*010c*/ 	.word	index@(_ZN7cutlass13device_kernelIN5flash11enable_sm90INS1_16FlashAttnFwdSm90INS1_25CollectiveMainloopFwdSm90ILi2EN4cute5tupleIJNS5_1CILi1EEES8_S8_EEENS6_IJNS7_ILi128EEENS7_ILi224EEESA_EEELi128ENS_12float_e4m3_tEfNS_4arch4Sm90ELb0ELb1ELb0ELb1ELb0ELb0ELb0ELb1ELb1ELb1ELb0ELb0EEENS1_21CollectiveEpilogueFwdINS6_IJSA_SA_SB_EEES9_NS_10bfloat16_tESF_Li256ELb1ELb1ELb0ELb1EEENS1_36VarlenDynamicPersistentTileSchedulerILi128ELi224ELi256ELi128ELb0ELb1ELb1ELb1ELb0ELb1EEEEEEEEEvNT_6ParamsE)
        /*0110*/ 	.word	0x00000030


	//----- nvinfo : EIATTR_MIN_STACK_SIZE
	.align		4
.L_65:
        /*0114*/ 	.byte	0x04, 0x12
        /*0116*/ 	.short	(.L_67 - .L_66)
	.align		4
.L_66:
        /*0118*/ 	.word	index@(_ZN7cutlass13device_kernelIN5flash11enable_sm90INS1_16FlashAttnFwdSm90INS1_25CollectiveMainloopFwdSm90ILi2EN4cute5tupleIJNS5_1CILi1EEES8_S8_EEENS6_IJNS7_ILi128EEENS7_ILi224EEESA_EEELi128ENS_12float_e4m3_tEfNS_4arch4Sm90ELb0ELb1ELb0ELb1ELb0ELb1ELb0ELb1ELb1ELb1ELb0ELb0EEENS1_21CollectiveEpilogueFwdINS6_IJSA_SA_SB_EEES9_NS_10bfloat16_tESF_Li256ELb1ELb1ELb0ELb1EEENS1_36VarlenDynamicPersistentTileSchedulerILi128ELi224ELi256ELi128ELb0ELb1ELb1ELb1ELb0ELb1EEEEEEEEEvNT_6ParamsE)
        /*011c*/ 	.word	0x000000d0


	//----- nvinfo : EIATTR_MIN_STACK_SIZE
	.align		4
.L_67:
        /*0120*/ 	.byte	0x04, 0x12
        /*0122*/ 	.short	(.L_69 - .L_68)
	.align		4
.L_68:
        /*0124*/ 	.word	index@(_ZN7cutlass13device_kernelIN5flash11enable_sm90INS1_16FlashAttnFwdSm90INS1_25CollectiveMainloopFwdSm90ILi2EN4cute5tupleIJNS5_1CILi1EEES8_S8_EEENS6_IJNS7_ILi128EEENS7_ILi224EEESA_EEELi128ENS_12float_e4m3_tEfNS_4arch4Sm90ELb1ELb0ELb0ELb0ELb0ELb0ELb0ELb1ELb1ELb1ELb0ELb0EEENS1_21CollectiveEpilogueFwdINS6_IJSA_SA_SB_EEES9_NS_10bfloat16_tESF_Li256ELb0ELb1ELb0ELb1EEENS1_30DynamicPersistentTileSchedulerILi256ELi128ELb0ELb1ELb1EEEEEEEEEvNT_6ParamsE)
        /*0128*/ 	.word	0x00000028


	//----- nvinfo : EIATTR_MIN_STACK_SIZE
	.align		4
.L_69:
        /*012c*/ 	.byte	0x04, 0x12
        /*012e*/ 	.short	(.L_71 - .L_70)
	.align		4
.L_70:
        /*0130*/ 	.word	index@(_ZN7cutlass13device_kernelIN5flash11enable_sm90INS1_16FlashAttnFwdSm90INS1_25CollectiveMainloopFwdSm90ILi2EN4cute5tupleIJNS5_1CILi1EEES8_S8_EEENS6_IJNS7_ILi128EEENS7_ILi224EEESA_EEELi128ENS_12float_e4m3_tEfNS_4arch4Sm90ELb1ELb0ELb0ELb1ELb0ELb0ELb0ELb1ELb1ELb1ELb0ELb0EEENS1_21CollectiveEpilogueFwdINS6_IJSA_SA_SB_EEES9_NS_10bfloat16_tESF_Li256ELb1ELb1ELb0ELb1EEENS1_36VarlenDynamicPersistentTileSchedulerILi128ELi224ELi256ELi128ELb0ELb1ELb1ELb1ELb1ELb1EEEEEEEEEvNT_6ParamsE)
        /*0134*/ 	.word	0x00000038


	//----- nvinfo : EIATTR_MIN_STACK_SIZE
	.align		4
.L_71:
        /*0138*/ 	.byte	0x04, 0x12
        /*013a*/ 	.short	(.L_73 - .L_72)
	.align		4
.L_72:
        /*013c*/ 	.word	index@(_ZN7cutlass13device_kernelIN5flash11enable_sm90INS1_16FlashAttnFwdSm90INS1_25CollectiveMainloopFwdSm90ILi2EN4cute5tupleIJNS5_1CILi1EEES8_S8_EEENS6_IJNS7_ILi128EEENS7_ILi224EEESA_EEELi128ENS_12float_e4m3_tEfNS_4arch4Sm90ELb1ELb0ELb0ELb1ELb0ELb1ELb0ELb1ELb1ELb1ELb0ELb0EEENS1_21CollectiveEpilogueFwdINS6_IJSA_SA_SB_EEES9_NS_10bfloat16_tESF_Li256ELb1ELb1ELb0ELb1EEENS1_36VarlenDynamicPersistentTileSchedulerILi128ELi224ELi256ELi128ELb0ELb1ELb1ELb1ELb1ELb1EEEEEEEEEvNT_6ParamsE)
        /*0140*/ 	.word	0x000000f0
.L_73:


//--------------------- .nv.compat                --------------------------
	.section	.nv.compat,"",@"SHT_CUDA_COMPAT_INFO"
	.align	4
        /*0000*/ 	.byte	0x02, 0x09, 0x01, 0x00, 0x02, 0x02, 0x04, 0x00, 0x02, 0x05, 0x05, 0x00, 0x03, 0x07, 0x01, 0x01
        /*0010*/ 	.byte	0x02, 0x03, 0x01, 0x00, 0x02, 0x06, 0x01, 0x00, 0x04, 0x0b, 0x08, 0x00, 0x00, 0x00, 0x00, 0x00
        /*0020*/ 	.byte	0x00, 0x00, 0x00, 0x00


//--------------------- .nv.info._ZN7cutlass13device_kernelIN5flash11enable_sm90INS1_16FlashAttnFwdSm90INS1_25CollectiveMainloopFwdSm90ILi2EN4cute5tupleIJNS5_1CILi1EEES8_S8_EEENS6_IJNS7_ILi128EEENS7_ILi224EEESA_EEELi128ENS_12float_e4m3_tEfNS_4arch4Sm90ELb0ELb0ELb0ELb0ELb0ELb0ELb0ELb1ELb1ELb1ELb0ELb0EEENS1_21CollectiveEpilogueFwdINS6_IJSA_SA_SB_EEES9_NS_10bfloat16_tESF_Li256ELb0ELb1ELb0ELb1EEENS1_29StaticPersistentTileSchedulerILb0EEEEEEEEEvNT_6ParamsE --------------------------
	.section	.nv.info._ZN7cutlass13device_kernelIN5flash11enable_sm90INS1_16FlashAttnFwdSm90INS1_25CollectiveMainloopFwdSm90ILi2EN4cute5tupleIJNS5_1CILi1EEES8_S8_EEENS6_IJNS7_ILi128EEENS7_ILi224EEESA_EEELi128ENS_12float_e4m3_tEfNS_4arch4Sm90ELb0ELb0ELb0ELb0ELb0ELb0ELb0ELb1ELb1ELb1ELb0ELb0EEENS1_21CollectiveEpilogueFwdINS6_IJSA_SA_SB_EEES9_NS_10bfloat16_tESF_Li256ELb0ELb1ELb0ELb1EEENS1_29StaticPersistentTileSchedulerILb0EEEEEEEEEvNT_6ParamsE,"",@"SHT_CUDA_INFO"
	.sectionflags	@""
	.align	4


	//----- nvinfo : EIATTR_CUDA_API_VERSION
	.align		4
        /*0000*/ 	.byte	0x04, 0x37
        /*0002*/ 	.short	(.L_75 - .L_74)
.L_74:
        /*0004*/ 	.word	0x00000082


	//----- nvinfo : EIATTR_KPARAM_INFO
	.align		4
.L_75:
        /*0008*/ 	.byte	0x04, 0x17
        /*000a*/ 	.short	(.L_77 - .L_76)
.L_76:
        /*000c*/ 	.word	0x00000000
        /*0010*/ 	.short	0x0000
        /*0012*/ 	.short	0x0070
        /*0014*/ 	.byte	0x00, 0xf0, 0x01, 0x28


	//----- nvinfo : EIATTR_SPARSE_MMA_MASK
	.align		4
.L_77:
        /*0018*/ 	.byte	0x03, 0x50
        /*001a*/ 	.short	0x0000


	//----- nvinfo : EIATTR_MAXREG_COUNT
	.align		4
        /*001c*/ 	.byte	0x03, 0x1b
        /*001e*/ 	.short	0x00a8


	//----- nvinfo : EIATTR_NUM_BARRIERS
	.align		4
        /*0020*/ 	.byte	0x02, 0x4c
        /*0022*/ 	.byte	0x10
	.zero		1


	//----- nvinfo : EIATTR_EXTERNS
	.align		4
        /*0024*/ 	.byte	0x04, 0x0f
        /*0026*/ 	.short	(.L_79 - .L_78)


	//   ....[0]....
	.align		4
.L_78:
        /*0028*/ 	.word	index@(__assertfail)


	//----- nvinfo : EIATTR_ANNOTATIONS
	.align		4
.L_79:
        /*002c*/ 	.byte	0x04, 0x55
        /*002e*/ 	.short	(.L_81 - .L_80)


	//   ....[0]....
.L_80:
        /*0030*/ 	.word	0x00000001
        /*0034*/ 	.byte	0xd0, 0xae, 0x00, 0x00, 0x01, 0x00, 0x00, 0x00, 0x80, 0xb0, 0x00, 0x00, 0x01, 0x00, 0x00, 0x00
        /* <DEDUP_REMOVED lines=14> */
        /*0124*/ 	.byte	0x70, 0xe2, 0x00, 0x00, 0x01, 0x00, 0x00, 0x00, 0xf0, 0xe3, 0x00, 0x00


	//----- nvinfo : EIATTR_MERCURY_ISA_VERSION
	.align		4
.L_81:
        /*0130*/ 	.byte	0x03, 0x5f
        /*0132*/ 	.short	0x0101


	//----- nvinfo : EIATTR_INT_WARP_WIDE_INSTR_OFFSETS
	.align		4
        /*0134*/ 	.byte	0x04, 0x31
        /*0136*/ 	.short	(.L_83 - .L_82)


	//   ....[0]....
.L_82:
        /*0138*/ 	.word	0x00000130


	//   ....[1]....
        /*013c*/ 	.word	0x00000170


	//   ....[2]....
        /*0140*/ 	.word	0x000001e0


	//----- nvinfo : EIATTR_COOP_GROUP_MASK_REGIDS
	.align		4
.L_83:
        /*0144*/ 	.byte	0x04, 0x29
        /*0146*/ 	.short	(.L_85 - .L_84)


	//   ....[0]....
.L_84:
        /*0148*/ 	.word	0xffffffff


	//   ....[1]....
        /*014c*/ 	.word	0xffffffff


	//   ....[2]....
        /*0150*/ 	.word	0xffffffff


	//   ....[3]....
        /*0154*/ 	.word	0xffffffff


	//   ....[4]....
        /*0158*/ 	.word	0xffffffff


	//   ....[5]....
        /*015c*/ 	.word	0xffffffff


	//   ....[6]....
        /*0160*/ 	.word	0xffffffff


	//   ....[7]....
        /*0164*/ 	.word	0xffffffff


	//   ....[8]....
        /*0168*/ 	.word	0xffffffff


	//   ....[9]....
        /*016c*/ 	.word	0xffffffff


	//   ....[10]....
        /*0170*/ 	.word	0xffffffff


	//   ....[11]....
        /*0174*/ 	.word	0xffffffff


	//   ....[12]....
        /*0178*/ 	.word	0xffffffff


	//   ....[13]....
        /*017c*/ 	.word	0xffffffff


	//   ....[14]....
        /*0180*/ 	.word	0xffffffff


	//   ....[15]....
        /*0184*/ 	.word	0xffffffff


	//   ....[16]....
        /*0188*/ 	.word	0xffffffff


	//   ....[17]....
        /*018c*/ 	.word	0xffffffff


	//   ....[18]....
        /*0190*/ 	.word	0xffffffff


	//   ....[19]....
        /*0194*/ 	.word	0xffffffff


	//   ....[20]....
        /*0198*/ 	.word	0xffffffff


	//   ....[21]....
        /*019c*/ 	.word	0xffffffff


	//   ....[22]....
        /*01a0*/ 	.word	0xffffffff


	//   ....[23]....
        /*01a4*/ 	.word	0xffffffff


	//   ....[24]....
        /*01a8*/ 	.word	0xffffffff


	//   ....[25]....
        /*01ac*/ 	.word	0xffffffff


	//   ....[26]....
        /*01b0*/ 	.word	0xffffffff


	//   ....[27]....
        /*01b4*/ 	.word	0xffffffff


	//   ....[28]....
        /*01b8*/ 	.word	0xffffffff


	//   ....[29]....
        /*01bc*/ 	.word	0xffffffff


	//   ....[30]....
        /*01c0*/ 	.word	0xffffffff


	//   ....[31]....
        /*01c4*/ 	.word	0xffffffff


	//   ....[32]....
        /*01c8*/ 	.word	0xffffffff


	//   ....[33]....
        /*01cc*/ 	.word	0xffffffff


	//   ....[34]....
        /*01d0*/ 	.word	0xffffffff


	//   ....[35]....
        /*01d4*/ 	.word	0xffffffff


	//   ....[36]....
        /*01d8*/ 	.word	0xffffffff


	//   ....[37]....
        /*01dc*/ 	.word	0xffffffff


	//   ....[38]....
        /*01e0*/ 	.word	0xffffffff


	//   ....[39]....
        /*01e4*/ 	.word	0xffffffff


	//   ....[40]....
        /*01e8*/ 	.word	0xffffffff


	//   ....[41]....
        /*01ec*/ 	.word	0xffffffff


	//   ....[42]....
        /*01f0*/ 	.word	0xffffffff


	//   ....[43]....
        /*01f4*/ 	.word	0xffffffff


	//   ....[44]....
        /*01f8*/ 	.word	0xffffffff


	//   ....[45]....
        /*01fc*/ 	.word	0xffffffff


	//   ....[46]....
        /*0200*/ 	.word	0xffffffff


	//   ....[47]....
        /*0204*/ 	.word	0xffffffff


	//   ....[48]....
        /*0208*/ 	.word	0xffffffff


	//   ....[49]....
        /*020c*/ 	.word	0xffffffff


	//   ....[50]....
        /*0210*/ 	.word	0xffffffff


	//   ....[51]....
        /*0214*/ 	.word	0xffffffff


	//   ....[52]....
        /*0218*/ 	.word	0xffffffff


	//   ....[53]....
        /*021c*/ 	.word	0xffffffff


	//   ....[54]....
        /*0220*/ 	.word	0xffffffff


	//   ....[55]....
        /*0224*/ 	.word	0xffffffff


	//   ....[56]....
        /*0228*/ 	.word	0xffffffff


	//   ....[57]....
        /*022c*/ 	.word	0xffffffff


	//   ....[58]....
        /*0230*/ 	.word	0xffffffff


	//   ....[59]....
        /*0234*/ 	.word	0xffffffff


	//   ....[60]....
        /*0238*/ 	.word	0xffffffff


	//   ....[61]....
        /*023c*/ 	.word	0xffffffff


	//   ....[62]....
        /*0240*/ 	.word	0xffffffff


	//   ....[63]....
        /*0244*/ 	.word	0xffffffff


	//   ....[64]....
        /*0248*/ 	.word	0xffffffff


	//   ....[65]....
        /*024c*/ 	.word	0xffffffff


	//   ....[66]....
        /*0250*/ 	.word	0xffffffff


	//   ....[67]....
        /*0254*/ 	.word	0xffffffff


	//   ....[68]....
        /*0258*/ 	.word	0xffffffff


	//   ....[69]....
        /*025c*/ 	.word	0xffffffff


	//   ....[70]....
        /*0260*/ 	.word	0xffffffff


	//   ....[71]....
        /*0264*/ 	.word	0xffffffff


	//   ....[72]....
        /*0268*/ 	.word	0xffffffff


	//   ....[73]....
        /*026c*/ 	.word	0xffffffff


	//   ....[74]....
        /*0270*/ 	.word	0xffffffff


	//   ....[75]....
        /*0274*/ 	.word	0xffffffff


	//   ....[76]....
        /*0278*/ 	.word	0xffffffff


	//   ....[77]....
        /*027c*/ 	.word	0xffffffff


	//   ....[78]....
        /*0280*/ 	.word	0xffffffff


	//   ....[79]....
        /*0284*/ 	.word	0xffffffff


	//   ....[80]....
        /*0288*/ 	.word	0xffffffff


	//   ....[81]....
        /*028c*/ 	.word	0xffffffff


	//   ....[82]....
        /*0290*/ 	.word	0x0500000f


	//   ....[83]....
        /*0294*/ 	.word	0x0500000f


	//   ....[84]....
        /*0298*/ 	.word	0x0500000f


	//   ....[85]....
        /*029c*/ 	.word	0x0500000f


	//   ....[86]....
        /*02a0*/ 	.word	0x0500000f


	//   ....[87]....
        /*02a4*/ 	.word	0x0500000f


	//   ....[88]....
        /*02a8*/ 	.word	0x0500000f


	//   ....[89]....
        /*02ac*/ 	.word	0x0500000f


	//   ....[90]....
        /*02b0*/ 	.word	0x0500000f


	//   ....[91]....
        /*02b4*/ 	.word	0x0500000f


	//   ....[92]....
        /*02b8*/ 	.word	0x0500000f


	//   ....[93]....
        /*02bc*/ 	.word	0x0500000f


	//   ....[94]....
        /*02c0*/ 	.word	0x0500000f


	//   ....[95]....
        /*02c4*/ 	.word	0x0500000f


	//   ....[96]....
        /*02c8*/ 	.word	0x0500000f


	//   ....[97]....
        /*02cc*/ 	.word	0x0500000f


	//   ....[98]....
        /*02d0*/ 	.word	0x0500000f


	//----- nvinfo : EIATTR_COOP_GROUP_INSTR_OFFSETS
	.align		4
.L_85:
        /*02d4*/ 	.byte	0x04, 0x28
        /*02d6*/ 	.short	(.L_87 - .L_86)


	//   ....[0]....
.L_86:
        /*02d8*/ 	.word	0x00000070


	//   ....[1]....
        /*02dc*/ 	.word	0x00000140


	//   ....[2]....
        /*02e0*/ 	.word	0x00000190


	//   ....[3]....
        /*02e4*/ 	.word	0x000003c0


	//   ....[4]....
        /*02e8*/ 	.word	0x00000520


	//   ....[5]....
        /*02ec*/ 	.word	0x00000640


	//   ....[6]....
        /*02f0*/ 	.word	0x000007a0


	//   ....[7]....
        /*02f4*/ 	.word	0x00000f20


	//   ....[8]....
        /*02f8*/ 	.word	0x00002f00


	//   ....[9]....
        /*02fc*/ 	.word	0x00003000


	//   ....[10]....
        /*0300*/ 	.word	0x00003840


	//   ....[11]....
        /*0304*/ 	.word	0x00003900


	//   ....[12]....
        /*0308*/ 	.word	0x00006890


	//   ....[13]....
        /*030c*/ 	.word	0x000068b0


	//   ....[14]....
        /*0310*/ 	.word	0x000068e0


	//   ....[15]....
        /*0314*/ 	.word	0x00006900


	//   ....[16]....
        /*0318*/ 	.word	0x00008d50


	//   ....[17]....
        /*031c*/ 	.word	0x00008d60


	//   ....[18]....
        /*0320*/ 	.word	0x00008de0


	//   ....[19]....
        /*0324*/ 	.word	0x00008df0


	//   ....[20]....
        /*0328*/ 	.word	0x00009fc0


	//   ....[21]....
        /*032c*/ 	.word	0x0000a000


	//   ....[22]....
        /*0330*/ 	.word	0x0000a040


	//   ....[23]....
        /*0334*/ 	.word	0x0000a070


	//   ....[24]....
        /*0338*/ 	.word	0x0000a0b0


	//   ....[25]....
        /*033c*/ 	.word	0x0000a0f0


	//   ....[26]....
        /*0340*/ 	.word	0x0000a120


	//   ....[27]....
        /*0344*/ 	.word	0x0000a150


	//   ....[28]....
        /*0348*/ 	.word	0x0000a190


	//   ....[29]....
        /*034c*/ 	.word	0x0000a1d0


	//   ....[30]....
        /*0350*/ 	.word	0x0000a200


	//   ....[31]....
        /*0354*/ 	.word	0x0000a220


	//   ....[32]....
        /*0358*/ 	.word	0x0000a260


	//   ....[33]....
        /*035c*/ 	.word	0x0000a290


	//   ....[34]....
        /*0360*/ 	.word	0x0000a2b0


	//   ....[35]....
        /*0364*/ 	.word	0x0000a2c0


	//   ....[36]....
        /*0368*/ 	.word	0x0000a2e0


	//   ....[37]....
        /*036c*/ 	.word	0x0000a2f0


	//   ....[38]....
        /*0370*/ 	.word	0x0000a300


	//   ....[39]....
        /*0374*/ 	.word	0x0000a310


	//   ....[40]....
        /*0378*/ 	.word	0x0000a320


	//   ....[41]....
        /*037c*/ 	.word	0x0000a330


	//   ....[42]....
        /*0380*/ 	.word	0x0000a340


	//   ....[43]....
        /*0384*/ 	.word	0x0000a350


	//   ....[44]....
        /*0388*/ 	.word	0x0000a360


	//   ....[45]....
        /*038c*/ 	.word	0x0000a370


	//   ....[46]....
        /*0390*/ 	.word	0x0000a380


	//   ....[47]....
        /*0394*/ 	.word	0x0000a390


	//   ....[48]....
        /*0398*/ 	.word	0x0000a3a0


	//   ....[49]....
        /*039c*/ 	.word	0x0000a3b0


	//   ....[50]....
        /*03a0*/ 	.word	0x0000a3c0


	//   ....[51]....
        /*03a4*/ 	.word	0x0000a3d0


	//   ....[52]....
        /*03a8*/ 	.word	0x0000a540


	//   ....[53]....
        /*03ac*/ 	.word	0x0000a570


	//   ....[54]....
        /*03b0*/ 	.word	0x0000a5a0


	//   ....[55]....
        /*03b4*/ 	.word	0x0000a5d0


	//   ....[56]....
        /*03b8*/ 	.word	0x0000aa80


	//   ....[57]....
        /*03bc*/ 	.word	0x0000aac0


	//   ....[58]....
        /*03c0*/ 	.word	0x0000ab90


	//   ....[59]....
        /*03c4*/ 	.word	0x0000abb0


	//   ....[60]....
        /*03c8*/ 	.word	0x0000ac60


	//   ....[61]....
        /*03cc*/ 	.word	0x0000ac80


	//   ....[62]....
        /*03d0*/ 	.word	0x0000ad40


	//   ....[63]....
        /*03d4*/ 	.word	0x0000ad80


	//   ....[64]....
        /*03d8*/ 	.word	0x0000ba00


	//   ....[65]....
        /*03dc*/ 	.word	0x0000c4d0


	//   ....[66]....
        /*03e0*/ 	.word	0x0000c500


	//   ....[67]....
        /*03e4*/ 	.word	0x0000c530


	//   ....[68]....
        /*03e8*/ 	.word	0x0000c540


	//   ....[69]....
        /*03ec*/ 	.word	0x0000c550


	//   ....[70]....
        /*03f0*/ 	.word	0x0000c620


	//   ....[71]....
        /*03f4*/ 	.word	0x0000c630


	//   ....[72]....
        /*03f8*/ 	.word	0x0000c6c0


	//   ....[73]....
        /*03fc*/ 	.word	0x0000c6d0


	//   ....[74]....
        /*0400*/ 	.word	0x0000c760


	//   ....[75]....
        /*0404*/ 	.word	0x0000c770


	//   ....[76]....
        /*0408*/ 	.word	0x0000c800


	//   ....[77]....
        /*040c*/ 	.word	0x0000c810


	//   ....[78]....
        /*0410*/ 	.word	0x0000c890


	//   ....[79]....
        /*0414*/ 	.word	0x0000c8a0


	//   ....[80]....
        /*0418*/ 	.word	0x0000c8b0


	//   ....[81]....
        /*041c*/ 	.word	0x0000e340


	//   ....[82]....
        /*0420*/ 	.word	0x0000e840


	//   ....[83]....
        /*0424*/ 	.word	0x0000e9f0


	//   ....[84]....
        /*0428*/ 	.word	0x0000ea50


	//   ....[85]....
        /*042c*/ 	.word	0x0000eaf0


	//   ....[86]....
        /*0430*/ 	.word	0x0000eb90


	//   ....[87]....
        /*0434*/ 	.word	0x0000ec30


	//   ....[88]....
        /*0438*/ 	.word	0x0000ed10


	//   ....[89]....
        /*043c*/ 	.word	0x0000ed70


	//   ....[90]....
        /*0440*/ 	.word	0x0000ee70


	//   ....[91]....
        /*0444*/ 	.word	0x0000eed0


	//   ....[92]....
        /*0448*/ 	.word	0x0000efd0


	//   ....[93]....
        /*044c*/ 	.word	0x0000f030


	//   ....[94]....
        /*0450*/ 	.word	0x0000f130


	//   ....[95]....
        /*0454*/ 	.word	0x0000f190


	//   ....[96]....
        /*0458*/ 	.word	0x0000f280


	//   ....[97]....
        /*045c*/ 	.word	0x0000f2e0


	//   ....[98]....
        /*0460*/ 	.word	0x0000f3c0


	//----- nvinfo : EIATTR_REG_RECONFIG
	.align		4
.L_87:
        /*0464*/ 	.byte	0x01, 0x54
	.zero		2


	//----- nvinfo : EIATTR_SYSCALL_OFFSETS
	.align		4
        /*0468*/ 	.byte	0x04, 0x46
        /*046a*/ 	.short	(.L_89 - .L_88)


	//   ....[0]....
.L_88:
        /*046c*/ 	.word	0x00001450


	//   ....[1]....
        /*0470*/ 	.word	0x0000b4b0


	//   ....[2]....
        /*0474*/ 	.word	0x0000b5f0


	//   ....[3]....
        /*0478*/ 	.word	0x0000b730


	//   ....[4]....
        /*047c*/ 	.word	0x0000b850


	//   ....[5]....
        /*0480*/ 	.word	0x0000c120


	//----- nvinfo : EIATTR_MBARRIER_INSTR_OFFSETS
	.align		4
.L_89:
        /*0484*/ 	.byte	0x04, 0x39
        /*0486*/ 	.short	(.L_91 - .L_90)


	//   ....[0]....
.L_90:
        /*0488*/ 	.word	0x00000270
        /*048c*/ 	.word	0x000000ff
        /*0490*/ 	.word	0x0002e800
        /*0494*/ 	.short	0x0100
        /*0496*/ 	.byte	0x08
	.zero		1


	//   ....[1]....
        /*0498*/ 	.word	0x00000280
        /*049c*/ 	.word	0x000000ff
        /*04a0*/ 	.word	0x0002e820
        /*04a4*/ 	.short	0x0100
        /*04a6*/ 	.byte	0x08
	.zero		1


	//   ....[2]....
        /*04a8*/ 	.word	0x00000370
        /*04ac*/ 	.word	0x000000ff
        /*04b0*/ 	.word	0x0002e830
        /*04b4*/ 	.short	0x0100
        /*04b6*/ 	.byte	0x08
	.zero		1


	//   ....[3]....
        /*04b8*/ 	.word	0x00000380
        /*04bc*/ 	.word	0x000000ff
        /*04c0*/ 	.word	0x0002e840
        /*04c4*/ 	.short	0x0100
        /*04c6*/ 	.byte	0x08
	.zero		1


	//   ....[4]....
        /*04c8*/ 	.word	0x00000390
        /*04cc*/ 	.word	0x000000ff
        /*04d0*/ 	.word	0x0002e838
        /*04d4*/ 	.short	0x0100
        /*04d6*/ 	.byte	0x08
	.zero		1


	//   ....[5]....
        /*04d8*/ 	.word	0x000003a0
        /*04dc*/ 	.word	0x000000ff
        /*04e0*/ 	.word	0x0002e848
        /*04e4*/ 	.short	0x0100
        /*04e6*/ 	.byte	0x08
	.zero		1


	//   ....[6]....
        /*04e8*/ 	.word	0x000004d0
        /*04ec*/ 	.word	0x000000ff
        /*04f0*/ 	.word	0x0002e850
        /*04f4*/ 	.short	0x0100
        /*04f6*/ 	.byte	0x08
	.zero		1


	//   ....[7]....
        /*04f8*/ 	.word	0x000004e0
        /*04fc*/ 	.word	0x000000ff
        /*0500*/ 	.word	0x0002e860
        /*0504*/ 	.short	0x0100
        /*0506*/ 	.byte	0x08
	.zero		1


	//   ....[8]....
        /*0508*/ 	.word	0x000004f0
        /*050c*/ 	.word	0x000000ff
        /*0510*/ 	.word	0x0002e858
        /*0514*/ 	.short	0x0100
        /*0516*/ 	.byte	0x08
	.zero		1


	//   ....[9]....
        /*0518*/ 	.word	0x00000500
        /*051c*/ 	.word	0x000000ff
        /*0520*/ 	.word	0x0002e868
        /*0524*/ 	.short	0x0100
        /*0526*/ 	.byte	0x08
	.zero		1


	//   ....[10]....
        /*0528*/ 	.word	0x000005f0
        /*052c*/ 	.word	0x000000ff
        /*0530*/ 	.word	0x0002e870
        /*0534*/ 	.short	0x0100
        /*0536*/ 	.byte	0x06
	.zero		1


	//   ....[11]....
        /*0538*/ 	.word	0x00000600
        /*053c*/ 	.word	0x000000ff
        /*0540*/ 	.word	0x0002e880
        /*0544*/ 	.short	0x0100
        /*0546*/ 	.byte	0x06
	.zero		1


	//   ....[12]....
        /*0548*/ 	.word	0x00000610
        /*054c*/ 	.word	0x000000ff
        /*0550*/ 	.word	0x0002e878
        /*0554*/ 	.short	0x0100
        /*0556*/ 	.byte	0x06
	.zero		1


	//   ....[13]....
        /*0558*/ 	.word	0x00000620
        /*055c*/ 	.word	0x000000ff
        /*0560*/ 	.word	0x0002e888
        /*0564*/ 	.short	0x0100
        /*0566*/ 	.byte	0x06
	.zero		1


	//   ....[14]....
        /*0568*/ 	.word	0x00000750
        /*056c*/ 	.word	0x000000ff
        /*0570*/ 	.word	0x0002e890
        /*0574*/ 	.short	0x0100
        /*0576*/ 	.byte	0x08
	.zero		1


	//   ....[15]....
        /*0578*/ 	.word	0x00000760
        /*057c*/ 	.word	0x000000ff
        /*0580*/ 	.word	0x0002e8a0
        /*0584*/ 	.short	0x0100
        /*0586*/ 	.byte	0x08
	.zero		1


	//   ....[16]....
        /*0588*/ 	.word	0x00000770
        /*058c*/ 	.word	0x000000ff
        /*0590*/ 	.word	0x0002e898
        /*0594*/ 	.short	0x0100
        /*0596*/ 	.byte	0x08
	.zero		1


	//   ....[17]....
        /*0598*/ 	.word	0x00000780
        /*059c*/ 	.word	0x000000ff
        /*05a0*/ 	.word	0x0002e8a8
        /*05a4*/ 	.short	0x0100
        /*05a6*/ 	.byte	0x08
	.zero		1


	//   ....[18]....
        /*05a8*/ 	.word	0x000008b0
        /*05ac*/ 	.word	0x000000ff
        /*05b0*/ 	.word	0x0002e8b0
        /*05b4*/ 	.short	0x0100
        /*05b6*/ 	.byte	0x08
	.zero		1


	//   ....[19]....
        /*05b8*/ 	.word	0x000008c0
        /*05bc*/ 	.word	0x000000ff
        /*05c0*/ 	.word	0x0002e8c0
        /*05c4*/ 	.short	0x0100
        /*05c6*/ 	.byte	0x08
	.zero		1


	//   ....[20]....
        /*05c8*/ 	.word	0x000008d0
        /*05cc*/ 	.word	0x000000ff
        /*05d0*/ 	.word	0x0002e8b8
        /*05d4*/ 	.short	0x0100
        /*05d6*/ 	.byte	0x08
	.zero		1


	//   ....[21]....
        /*05d8*/ 	.word	0x000008e0
        /*05dc*/ 	.word	0x000000ff
        /*05e0*/ 	.word	0x0002e8c8
        /*05e4*/ 	.short	0x0100
        /*05e6*/ 	.byte	0x08
	.zero		1


	//   ....[22]....
        /*05e8*/ 	.word	0x000014b0
        /*05ec*/ 	.word	0x000000ff
        /*05f0*/ 	.word	0x0002e800
        /*05f4*/ 	.short	0x010a
        /*05f6*/ 	.byte	0x27
	.zero		1


	//   ....[23]....
        /*05f8*/ 	.word	0x00001530
        /*05fc*/ 	.word	0x00000004
        /*0600*/ 	.word	0x0002e830
        /*0604*/ 	.short	0x010a
        /*0606*/ 	.byte	0x3f
	.zero		1


	//   ....[24]....
        /*0608*/ 	.word	0x00001570
        /*060c*/ 	.word	0x00000004
        /*0610*/ 	.word	0x0002e830
        /*0614*/ 	.short	0x010a
        /*0616*/ 	.byte	0x3f
	.zero		1


	//   ....[25]....
        /*0618*/ 	.word	0x00003c20
        /*061c*/ 	.word	0x0000003a
        /*0620*/ 	.word	0x00000000
        /*0624*/ 	.short	0x0101
        /*0626*/ 	.byte	0x3f
	.zero		1


	//   ....[26]....
        /*0628*/ 	.word	0x000053f0
        /*062c*/ 	.word	0x000000ff
        /*0630*/ 	.word	0x0002e830
        /*0634*/ 	.short	0x010a
        /*0636*/ 	.byte	0x06
	.zero		1


	//   ....[27]....
        /*0638*/ 	.word	0x00005430
        /*063c*/ 	.word	0x000000ff
        /*0640*/ 	.word	0x0002e830
        /*0644*/ 	.short	0x010a
        /*0646*/ 	.byte	0x06
	.zero		1


	//   ....[28]....
        /*0648*/ 	.word	0x00006020
        /*064c*/ 	.word	0x000000ff
        /*0650*/ 	.word	0x0002e850
        /*0654*/ 	.short	0x010a
        /*0656*/ 	.byte	0x06
	.zero		1


	//   ....[29]....
        /*0658*/ 	.word	0x00006060
        /*065c*/ 	.word	0x000000ff
        /*0660*/ 	.word	0x0002e850
        /*0664*/ 	.short	0x010a
        /*0666*/ 	.byte	0x06
	.zero		1


	//   ....[30]....
        /*0668*/ 	.word	0x00007de0
        /*066c*/ 	.word	0x00000004
        /*0670*/ 	.word	0x00000000
        /*0674*/ 	.short	0x0101
        /*0676*/ 	.byte	0x3f
	.zero		1


	//   ....[31]....
        /*0678*/ 	.word	0x000081f0
        /*067c*/ 	.word	0x000000ff
        /*0680*/ 	.word	0x00000000
        /*0684*/ 	.short	0x0101
        /*0686*/ 	.byte	0x06
	.zero		1


	//   ....[32]....
        /*0688*/ 	.word	0x00008970
        /*068c*/ 	.word	0x000000ff
        /*0690*/ 	.word	0x0002e850
        /*0694*/ 	.short	0x010a
        /*0696*/ 	.byte	0x04
	.zero		1


	//   ....[33]....
        /*0698*/ 	.word	0x000089b0
        /*069c*/ 	.word	0x000000ff
        /*06a0*/ 	.word	0x0002e850
        /*06a4*/ 	.short	0x010a
        /*06a6*/ 	.byte	0x04
	.zero		1


	//   ....[34]....
        /*06a8*/ 	.word	0x00009820
        /*06ac*/ 	.word	0x000000ff
        /*06b0*/ 	.word	0x00000000
        /*06b4*/ 	.short	0x0101
        /*06b6*/ 	.byte	0x04
	.zero		1


	//   ....[35]....
        /*06b8*/ 	.word	0x0000aaa0
        /*06bc*/ 	.word	0x000000ff
        /*06c0*/ 	.word	0x00000000
        /*06c4*/ 	.short	0x0101
        /*06c6*/ 	.byte	0x27
	.zero		1


	//   ....[36]....
        /*06c8*/ 	.word	0x0000bc70
        /*06cc*/ 	.word	0x00000003
        /*06d0*/ 	.word	0x0002e880
        /*06d4*/ 	.short	0x010a
        /*06d6*/ 	.byte	0x3f
	.zero		1


	//   ....[37]....
        /*06d8*/ 	.word	0x0000be00
        /*06dc*/ 	.word	0x00000003
        /*06e0*/ 	.word	0x0002e840
        /*06e4*/ 	.short	0x010a
        /*06e6*/ 	.byte	0x3f
	.zero		1


	//   ....[38]....
        /*06e8*/ 	.word	0x0000c9a0
        /*06ec*/ 	.word	0x000000ff
        /*06f0*/ 	.word	0x0002e800
        /*06f4*/ 	.short	0x0107
        /*06f6*/ 	.byte	0x29
	.zero		1


	//   ....[39]....
        /*06f8*/ 	.word	0x0000c9f0
        /*06fc*/ 	.word	0x000000ff
        /*0700*/ 	.word	0x0002e800
        /*0704*/ 	.short	0x0101
        /*0706*/ 	.byte	0x29
	.zero		1


	//   ....[40]....
        /*0708*/ 	.word	0x0000ca20
        /*070c*/ 	.word	0x000000ff
        /*0710*/ 	.word	0x0002e820
        /*0714*/ 	.short	0x010a
        /*0716*/ 	.byte	0x29
	.zero		1


	//   ....[41]....
        /*0718*/ 	.word	0x0000cd00
        /*071c*/ 	.word	0x00000005
        /*0720*/ 	.word	0x0002e880
        /*0724*/ 	.short	0x010a
        /*0726*/ 	.byte	0x3f
	.zero		1


	//   ....[42]....
        /*0728*/ 	.word	0x0000cf50
        /*072c*/ 	.word	0x00000005
        /*0730*/ 	.word	0x0002e840
        /*0734*/ 	.short	0x010a
        /*0736*/ 	.byte	0x3f
	.zero		1


	//   ....[43]....
        /*0738*/ 	.word	0x0000d220
        /*073c*/ 	.word	0x00000012
        /*0740*/ 	.word	0x0002e870
        /*0744*/ 	.short	0x010a
        /*0746*/ 	.byte	0x3f
	.zero		1


	//   ....[44]....
        /*0748*/ 	.word	0x0000d290
        /*074c*/ 	.word	0x00000012
        /*0750*/ 	.word	0x0002e860
        /*0754*/ 	.short	0x010a
        /*0756*/ 	.byte	0x3f
	.zero		1


	//   ....[45]....
        /*0758*/ 	.word	0x0000d900
        /*075c*/ 	.word	0x00000012
        /*0760*/ 	.word	0x0002e850
        /*0764*/ 	.short	0x0101
        /*0766*/ 	.byte	0x3f
	.zero		1


	//   ....[46]....
        /*0768*/ 	.word	0x0000d960
        /*076c*/ 	.word	0x00000000
        /*0770*/ 	.word	0x00000000
        /*0774*/ 	.short	0x0101
        /*0776*/ 	.byte	0x3f
	.zero		1


	//   ....[47]....
        /*0778*/ 	.word	0x0000da70
        /*077c*/ 	.word	0x00000010
        /*0780*/ 	.word	0x0002e870
        /*0784*/ 	.short	0x010a
        /*0786*/ 	.byte	0x3f
	.zero		1


	//   ....[48]....
        /*0788*/ 	.word	0x0000dae0
        /*078c*/ 	.word	0x00000010
        /*0790*/ 	.word	0x0002e860
        /*0794*/ 	.short	0x010a
        /*0796*/ 	.byte	0x3f
	.zero		1


	//   ....[49]....
        /*0798*/ 	.word	0x0000e160
        /*079c*/ 	.word	0x00000010
        /*07a0*/ 	.word	0x0002e850
        /*07a4*/ 	.short	0x0101
        /*07a6*/ 	.byte	0x3f
	.zero		1


	//   ....[50]....
        /*07a8*/ 	.word	0x0000e1f0
        /*07ac*/ 	.word	0x00000000
        /*07b0*/ 	.word	0x00000000
        /*07b4*/ 	.short	0x0101
        /*07b6*/ 	.byte	0x3f
	.zero		1


	//   ....[51]....
        /*07b8*/ 	.word	0x0000e2f0
        /*07bc*/ 	.word	0x00000008
        /*07c0*/ 	.word	0x0002e820
        /*07c4*/ 	.short	0x010a
        /*07c6*/ 	.byte	0x3f
	.zero		1


	//   ....[52]....
        /*07c8*/ 	.word	0x0000e470
        /*07cc*/ 	.word	0x00000005
        /*07d0*/ 	.word	0x00000000
        /*07d4*/ 	.short	0x010a
        /*07d6*/ 	.byte	0x3f
	.zero		1


	//   ....[53]....
        /*07d8*/ 	.word	0x0000e4c0
        /*07dc*/ 	.word	0x00000007
        /*07e0*/ 	.word	0x00000000
        /*07e4*/ 	.short	0x010a
        /*07e6*/ 	.byte	0x3f
	.zero		1


	//   ....[54]....
        /*07e8*/ 	.word	0x0000e510
        /*07ec*/ 	.word	0x00000013
        /*07f0*/ 	.word	0x0002e860
        /*07f4*/ 	.short	0x010a
        /*07f6*/ 	.byte	0x3f
	.zero		1


	//   ....[55]....
        /*07f8*/ 	.word	0x0000e560
        /*07fc*/ 	.word	0x00000003
        /*0800*/ 	.word	0x0002e860
        /*0804*/ 	.short	0x010a
        /*0806*/ 	.byte	0x3f
	.zero		1


	//   ....[56]....
        /*0808*/ 	.word	0x0000e5a0
        /*080c*/ 	.word	0x00000013
        /*0810*/ 	.word	0x0002e880
        /*0814*/ 	.short	0x010a
        /*0816*/ 	.byte	0x3f
	.zero		1


	//   ....[57]....
        /*0818*/ 	.word	0x0000e5c0
        /*081c*/ 	.word	0x00000003
        /*0820*/ 	.word	0x0002e880
        /*0824*/ 	.short	0x010a
        /*0826*/ 	.byte	0x3f
	.zero		1


	//   ....[58]....
        /*0828*/ 	.word	0x0000e630
        /*082c*/ 	.word	0x00000003
        /*0830*/ 	.word	0x0002e800
        /*0834*/ 	.short	0x010a
        /*0836*/ 	.byte	0x3f
	.zero		1


	//   ....[59]....
        /*0838*/ 	.word	0x0000e680
        /*083c*/ 	.word	0x00000004
        /*0840*/ 	.word	0x0002e830
        /*0844*/ 	.short	0x010a
        /*0846*/ 	.byte	0x3f
	.zero		1


	//   ....[60]....
        /*0848*/ 	.word	0x0000e6e0
        /*084c*/ 	.word	0x00000006
        /*0850*/ 	.word	0x0002e830
        /*0854*/ 	.short	0x010a
        /*0856*/ 	.byte	0x3f
	.zero		1


	//   ....[61]....
        /*0858*/ 	.word	0x0000e740
        /*085c*/ 	.word	0x00000006
        /*0860*/ 	.word	0x0002e850
        /*0864*/ 	.short	0x010a
        /*0866*/ 	.byte	0x3f
	.zero		1


	//   ....[62]....
        /*0868*/ 	.word	0x0000e7a0
        /*086c*/ 	.word	0x00000007
        /*0870*/ 	.word	0x0002e850
        /*0874*/ 	.short	0x010a
        /*0876*/ 	.byte	0x3f
	.zero		1


	//   ....[63]....
        /*0878*/ 	.word	0x0000e8f0
        /*087c*/ 	.word	0x00000003
        /*0880*/ 	.word	0x0002e880
        /*0884*/ 	.short	0x010a
        /*0886*/ 	.byte	0x3f
	.zero		1


	//   ....[64]....
        /*0888*/ 	.word	0x0000e940
        /*088c*/ 	.word	0x00000003
        /*0890*/ 	.word	0x0002e840
        /*0894*/ 	.short	0x010a
        /*0896*/ 	.byte	0x3f
	.zero		1


	//   ....[65]....
        /*0898*/ 	.word	0x0000f400
        /*089c*/ 	.word	0x00000003
        /*08a0*/ 	.word	0x0002e820
        /*08a4*/ 	.short	0x010a
        /*08a6*/ 	.byte	0x3f
	.zero		1


	//   ....[66]....
        /*08a8*/ 	.word	0x0000f450
        /*08ac*/ 	.word	0x00000005
        /*08b0*/ 	.word	0x0002e880
        /*08b4*/ 	.short	0x010a
        /*08b6*/ 	.byte	0x3f
	.zero		1


	//   ....[67]....
        /*08b8*/ 	.word	0x0000f4a0
        /*08bc*/ 	.word	0x00000005
        /*08c0*/ 	.word	0x0002e840
        /*08c4*/ 	.short	0x010a
        /*08c6*/ 	.byte	0x3f
	.zero		1


	//   ....[68]....
        /*08c8*/ 	.word	0x0000f4f0
        /*08cc*/ 	.word	0x00000012
        /*08d0*/ 	.word	0x0002e870
        /*08d4*/ 	.short	0x010a
        /*08d6*/ 	.byte	0x3f
	.zero		1


	//   ....[69]....
        /*08d8*/ 	.word	0x0000f540
        /*08dc*/ 	.word	0x00000012
        /*08e0*/ 	.word	0x0002e860
        /*08e4*/ 	.short	0x010a
        /*08e6*/ 	.byte	0x3f
	.zero		1


	//   ....[70]....
        /*08e8*/ 	.word	0x0000f590
        /*08ec*/ 	.word	0x00000010
        /*08f0*/ 	.word	0x0002e870
        /*08f4*/ 	.short	0x010a
        /*08f6*/ 	.byte	0x3f
	.zero		1


	//   ....[71]....
        /*08f8*/ 	.word	0x0000f5e0
        /*08fc*/ 	.word	0x00000010
        /*0900*/ 	.word	0x0002e860
        /*0904*/ 	.short	0x010a
        /*0906*/ 	.byte	0x3f
	.zero		1


	//   ....[72]....
        /*0908*/ 	.word	0x0000f630
        /*090c*/ 	.word	0x00000008
        /*0910*/ 	.word	0x0002e820
        /*0914*/ 	.short	0x010a
        /*0916*/ 	.byte	0x3f
	.zero		1


	//   ....[73]....
        /*0918*/ 	.word	0x0000f680
        /*091c*/ 	.word	0x00000005
        /*0920*/ 	.word	0x00000000
        /*0924*/ 	.short	0x010a
        /*0926*/ 	.byte	0x3f
	.zero		1


	//   ....[74]....
        /*0928*/ 	.word	0x0000f6d0
        /*092c*/ 	.word	0x00000007
        /*0930*/ 	.word	0x00000000
        /*0934*/ 	.short	0x010a
        /*0936*/ 	.byte	0x3f
	.zero		1


	//   ....[75]....
        /*0938*/ 	.word	0x0000f720
        /*093c*/ 	.word	0x00000013
        /*0940*/ 	.word	0x0002e860
        /*0944*/ 	.short	0x010a
        /*0946*/ 	.byte	0x3f
	.zero		1


	//   ....[76]....
        /*0948*/ 	.word	0x0000f770
        /*094c*/ 	.word	0x00000003
        /*0950*/ 	.word	0x0002e860
        /*0954*/ 	.short	0x010a
        /*0956*/ 	.byte	0x3f
	.zero		1


	//   ....[77]....
        /*0958*/ 	.word	0x0000f7c0
        /*095c*/ 	.word	0x00000013
        /*0960*/ 	.word	0x0002e880
        /*0964*/ 	.short	0x010a
        /*0966*/ 	.byte	0x3f
	.zero		1


	//----- nvinfo : EIATTR_NUM_MBARRIERS
	.align		4
.L_91:
        /*0968*/ 	.byte	0x03, 0x38
        /*096a*/ 	.short	0x0016


	//----- nvinfo : EIATTR_EXIT_INSTR_OFFSETS
	.align		4
        /*096c*/ 	.byte	0x04, 0x1c
        /*096e*/ 	.short	(.L_93 - .L_92)


	//   ....[0]....
.L_92:
        /*0970*/ 	.word	0x00000a30


	//   ....[1]....
        /*0974*/ 	.word	0x0000ae60


	//   ....[2]....
        /*0978*/ 	.word	0x0000e360


	//   ....[3]....
        /*097c*/ 	.word	0x0000e610


	//----- nvinfo : EIATTR_MAX_THREADS
	.align		4
.L_93:
        /*0980*/ 	.byte	0x04, 0x05
        /*0982*/ 	.short	(.L_95 - .L_94)
.L_94:
        /*0984*/ 	.word	0x00000180
        /*0988*/ 	.word	0x00000001
        /*098c*/ 	.word	0x00000001


	//----- nvinfo : EIATTR_CRS_STACK_SIZE
	.align		4
.L_95:
        /*0990*/ 	.byte	0x04, 0x1e
        /*0992*/ 	.short	(.L_97 - .L_96)
.L_96:
        /*0994*/ 	.word	0x00000000


	//----- nvinfo : EIATTR_CBANK_PARAM_SIZE
	.align		4
.L_97:
        /*0998*/ 	.byte	0x03, 0x19
        /*099a*/ 	.short	0x0a70


	//----- nvinfo : EIATTR_PARAM_CBANK
	.align		4
        /*099c*/ 	.byte	0x04, 0x0a
        /*099e*/ 	.short	(.L_99 - .L_98)
	.align		4
.L_98:
        /*09a0*/ 	.word	index@(.nv.constant0._ZN7cutlass13device_kernelIN5flash11enable_sm90INS1_16FlashAttnFwdSm90INS1_25CollectiveMainloopFwdSm90ILi2EN4cute5tupleIJNS5_1CILi1EEES8_S8_EEENS6_IJNS7_ILi128EEENS7_ILi224EEESA_EEELi128ENS_12float_e4m3_tEfNS_4arch4Sm90ELb0ELb0ELb0ELb0ELb0ELb0ELb0ELb1ELb1ELb1ELb0ELb0EEENS1_21CollectiveEpilogueFwdINS6_IJSA_SA_SB_EEES9_NS_10bfloat16_tESF_Li256ELb0ELb1ELb0ELb1EEENS1_29StaticPersistentTileSchedulerILb0EEEEEEEEEvNT_6ParamsE)
        /*09a4*/ 	.short	0x0210
        /*09a6*/ 	.short	0x0a70


	//----- nvinfo : EIATTR_SW_WAR
	.align		4
.L_99:
        /*09a8*/ 	.byte	0x04, 0x36
        /*09aa*/ 	.short	(.L_101 - .L_100)
.L_100:
        /*09ac*/ 	.word	0x00000008
.L_101:


//--------------------- .nv.info._ZN7cutlass13device_kernelIN5flash11enable_sm90INS1_16FlashAttnFwdSm90INS1_25CollectiveMainloopFwdSm90ILi2EN4cute5tupleIJNS5_1CILi1EEES8_S8_EEENS6_IJNS7_ILi128EEENS7_ILi224EEESA_EEELi128ENS_12float_e4m3_tEfNS_4arch4Sm90ELb0ELb0ELb0ELb1ELb0ELb0ELb0ELb1ELb1ELb1ELb0ELb0EEENS1_21CollectiveEpilogueFwdINS6_IJSA_SA_SB_EEES9_NS_10bfloat16_tESF_Li256ELb1ELb1ELb0ELb1EEENS1_36VarlenDynamicPersistentTileSchedulerILi128ELi224ELi256ELi128ELb0ELb1ELb1ELb0ELb1ELb1EEEEEEEEEvNT_6ParamsE --------------------------
	.section	.nv.info._ZN7cutlass13device_kernelIN5flash11enable_sm90INS1_16FlashAttnFwdSm90INS1_25CollectiveMainloopFwdSm90ILi2EN4cute5tupleIJNS5_1CILi1EEES8_S8_EEENS6_IJNS7_ILi128EEENS7_ILi224EEESA_EEELi128ENS_12float_e4m3_tEfNS_4arch4Sm90ELb0ELb0ELb0ELb1ELb0ELb0ELb0ELb1ELb1ELb1ELb0ELb0EEENS1_21CollectiveEpilogueFwdINS6_IJSA_SA_SB_EEES9_NS_10bfloat16_tESF_Li256ELb1ELb1ELb0ELb1EEENS1_36VarlenDynamicPersistentTileSchedulerILi128ELi224ELi256ELi128ELb0ELb1ELb1ELb0ELb1ELb1EEEEEEEEEvNT_6ParamsE,"",@"SHT_CUDA_INFO"
	.sectionflags	@""
	.align	4


	//----- nvinfo : EIATTR_CUDA_API_VERSION
	.align		4
        /*0000*/ 	.byte	0x04, 0x37
        /*0002*/ 	.short	(.L_103 - .L_102)
.L_102:
        /*0004*/ 	.word	0x00000082


	//----- nvinfo : EIATTR_KPARAM_INFO
	.align		4
.L_103:
        /*0008*/ 	.byte	0x04, 0x17
        /*000a*/ 	.short	(.L_105 - .L_104)
.L_104:
        /*000c*/ 	.word	0x00000000
        /*0010*/ 	.short	0x0000
        /*0012*/ 	.short	0x0070
        /*0014*/ 	.byte	0x00, 0xf0, 0x01, 0x2a


	//----- nvinfo : EIATTR_SPARSE_MMA_MASK
	.align		4
.L_105:
        /*0018*/ 	.byte	0x03, 0x50
        /*001a*/ 	.short	0x0000


	//----- nvinfo : EIATTR_MAXREG_COUNT
	.align		4
        /*001c*/ 	.byte	0x03, 0x1b
        /*001e*/ 	.short	0x00a8


	//----- nvinfo : EIATTR_NUM_BARRIERS
	.align		4
        /*0020*/ 	.byte	0x02, 0x4c
        /*0022*/ 	.byte	0x10
	.zero		1


	//----- nvinfo : EIATTR_EXTERNS
	.align		4
        /*0024*/ 	.byte	0x04, 0x0f
        /*0026*/ 	.short	(.L_107 - .L_106)


	//   ....[0]....
	.align		4
.L_106:
        /*0028*/ 	.word	index@(__assertfail)


	//----- nvinfo : EIATTR_ANNOTATIONS
	.align		4
.L_107:
        /*002c*/ 	.byte	0x04, 0x55
        /*002e*/ 	.short	(.L_109 - .L_108)


	//   ....[0]....
.L_108:
        /* <DEDUP_REMOVED lines=38> */
        /*0284*/ 	.byte	0x10, 0x17, 0x01, 0x00


	//----- nvinfo : EIATTR_MERCURY_ISA_VERSION
	.align		4
.L_109:
        /*0288*/ 	.byte	0x03, 0x5f
        /*028a*/ 	.short	0x0101


	//----- nvinfo : EIATTR_UNUSED_LOAD_BYTE_OFFSET
	.align		4
        /*028c*/ 	.byte	0x04, 0x44
        /*028e*/ 	.short	(.L_111 - .L_110)


	//   ....[0]....
.L_110:
        /*0290*/ 	.word	0x00000a40
        /*0294*/ 	.word	0x0000fff0


	//   ....[1]....
        /*0298*/ 	.word	0x00009b60
        /*029c*/ 	.word	0x0000fff0


	//----- nvinfo : EIATTR_INT_WARP_WIDE_INSTR_OFFSETS
	.align		4
.L_111:
        /*02a0*/ 	.byte	0x04, 0x31
        /*02a2*/ 	.short	(.L_113 - .L_112)


	//   ....[0]....
.L_112:
        /*02a4*/ 	.word	0x00000130


	//   ....[1]....
        /*02a8*/ 	.word	0x00000170


	//   ....[2]....
        /*02ac*/ 	.word	0x000001e0


	//   ....[3]....
        /*02b0*/ 	.word	0x0000d6b0


	//   ....[4]....
        /*02b4*/ 	.word	0x0000d740


	//   ....[5]....
        /*02b8*/ 	.word	0x00010080


	//   ....[6]....
        /*02bc*/ 	.word	0x00010110


	//----- nvinfo : EIATTR_COOP_GROUP_MASK_REGIDS
	.align		4
.L_113:
        /*02c0*/ 	.byte	0x04, 0x29
        /*02c2*/ 	.short	(.L_115 - .L_114)


	//   ....[0]....
.L_114:
        /*02c4*/ 	.word	0xffffffff


	//   ....[1]....
        /*02c8*/ 	.word	0xffffffff


	//   ....[2]....
        /*02cc*/ 	.word	0xffffffff


	//   ....[3]....
        /*02d0*/ 	.word	0xffffffff


	//   ....[4]....
        /*02d4*/ 	.word	0xffffffff


	//   ....[5]....
        /*02d8*/ 	.word	0xffffffff


	//   ....[6]....
        /*02dc*/ 	.word	0xffffffff


	//   ....[7]....
        /*02e0*/ 	.word	0xffffffff


	//   ....[8]....
        /*02e4*/ 	.word	0xffffffff


	//   ....[9]....
        /*02e8*/ 	.word	0xffffffff


	//   ....[10]....
        /*02ec*/ 	.word	0xffffffff


	//   ....[11]....
        /*02f0*/ 	.word	0xffffffff


	//   ....[12]....
        /*02f4*/ 	.word	0xffffffff


	//   ....[13]....
        /*02f8*/ 	.word	0xffffffff


	//   ....[14]....
        /*02fc*/ 	.word	0xffffffff


	//   ....[15]....
        /*0300*/ 	.word	0xffffffff


	//   ....[16]....
        /*0304*/ 	.word	0xffffffff


	//   ....[17]....
        /*0308*/ 	.word	0xffffffff


	//   ....[18]....
        /*030c*/ 	.word	0xffffffff


	//   ....[19]....
        /*0310*/ 	.word	0xffffffff


	//   ....[20]....
        /*0314*/ 	.word	0xffffffff


	//   ....[21]....
        /*0318*/ 	.word	0xffffffff


	//   ....[22]....
        /*031c*/ 	.word	0xffffffff


	//   ....[23]....
        /*0320*/ 	.word	0xffffffff


	//   ....[24]....
        /*0324*/ 	.word	0xffffffff


	//   ....[25]....
        /*0328*/ 	.word	0xffffffff


	//   ....[26]....
        /*032c*/ 	.word	0xffffffff


	//   ....[27]....
        /*0330*/ 	.word	0xffffffff


	//   ....[28]....
        /*0334*/ 	.word	0xffffffff


	//   ....[29]....
        /*0338*/ 	.word	0xffffffff


	//   ....[30]....
        /*033c*/ 	.word	0xffffffff


	//   ....[31]....
        /*0340*/ 	.word	0xffffffff


	//   ....[32]....
        /*0344*/ 	.word	0xffffffff


	//   ....[33]....
        /*0348*/ 	.word	0xffffffff


	//   ....[34]....
        /*034c*/ 	.word	0xffffffff


	//   ....[35]....
        /*0350*/ 	.word	0xffffffff


	//   ....[36]....
        /*0354*/ 	.word	0xffffffff


	//   ....[37]....
        /*0358*/ 	.word	0xffffffff


	//   ....[38]....
        /*035c*/ 	.word	0xffffffff


	//   ....[39]....
        /*0360*/ 	.word	0xffffffff


	//   ....[40]....
        /*0364*/ 	.word	0xffffffff


	//   ....[41]....
        /*0368*/ 	.word	0xffffffff


	//   ....[42]....
        /*036c*/ 	.word	0xffffffff


	//   ....[43]....
        /*0370*/ 	.word	0xffffffff


	//   ....[44]....
        /*0374*/ 	.word	0xffffffff


	//   ....[45]....
        /*0378*/ 	.word	0xffffffff


	//   ....[46]....
        /*037c*/ 	.word	0xffffffff


	//   ....[47]....
        /*0380*/ 	.word	0xffffffff


	//   ....[48]....
        /*0384*/ 	.word	0xffffffff


	//   ....[49]....
        /*0388*/ 	.word	0xffffffff


	//   ....[50]....
        /*038c*/ 	.word	0xffffffff


	//   ....[51]....
        /*0390*/ 	.word	0xffffffff


	//   ....[52]....
        /*0394*/ 	.word	0xffffffff


	//   ....[53]....
        /*0398*/ 	.word	0xffffffff


	//   ....[54]....
        /*039c*/ 	.word	0xffffffff


	//   ....[55]....
        /*03a0*/ 	.word	0xffffffff


	//   ....[56]....
        /*03a4*/ 	.word	0xffffffff


	//   ....[57]....
        /*03a8*/ 	.word	0xffffffff


	//   ....[58]....
        /*03ac*/ 	.word	0xffffffff


	//   ....[59]....
        /*03b0*/ 	.word	0xffffffff


	//   ....[60]....
        /*03b4*/ 	.word	0xffffffff


	//   ....[61]....
        /*03b8*/ 	.word	0xffffffff


	//   ....[62]....
        /*03bc*/ 	.word	0xffffffff


	//   ....[63]....
        /*03c0*/ 	.word	0xffffffff


	//   ....[64]....
        /*03c4*/ 	.word	0xffffffff


	//   ....[65]....
        /*03c8*/ 	.word	0xffffffff


	//   ....[66]....
        /*03cc*/ 	.word	0xffffffff


	//   ....[67]....
        /*03d0*/ 	.word	0xffffffff


	//   ....[68]....
        /*03d4*/ 	.word	0xffffffff


	//   ....[69]....
        /*03d8*/ 	.word	0xffffffff


	//   ....[70]....
        /*03dc*/ 	.word	0xffffffff


	//   ....[71]....
        /*03e0*/ 	.word	0xffffffff


	//   ....[72]....
        /*03e4*/ 	.word	0xffffffff


	//   ....[73]....
        /*03e8*/ 	.word	0xffffffff


	//   ....[74]....
        /*03ec*/ 	.word	0xffffffff


	//   ....[75]....
        /*03f0*/ 	.word	0xffffffff


	//   ....[76]....
        /*03f4*/ 	.word	0xffffffff


	//   ....[77]....
        /*03f8*/ 	.word	0xffffffff


	//   ....[78]....
        /*03fc*/ 	.word	0xffffffff


	//   ....[79]....
        /*0400*/ 	.word	0xffffffff


	//   ....[80]....
        /*0404*/ 	.word	0xffffffff


	//   ....[81]....
        /*0408*/ 	.word	0xffffffff


	//   ....[82]....
        /*040c*/ 	.word	0xffffffff


	//   ....[83]....
        /*0410*/ 	.word	0xffffffff


	//   ....[84]....
        /*0414*/ 	.word	0xffffffff


	//   ....[85]....
        /*0418*/ 	.word	0xffffffff


	//   ....[86]....
        /*041c*/ 	.word	0xffffffff


	//   ....[87]....
        /*0420*/ 	.word	0xffffffff


	//   ....[88]....
        /*0424*/ 	.word	0xffffffff


	//   ....[89]....
        /*0428*/ 	.word	0xffffffff


	//   ....[90]....
        /*042c*/ 	.word	0xffffffff


	//   ....[91]....
        /*0430*/ 	.word	0xffffffff


	//   ....[92]....
        /*0434*/ 	.word	0xffffffff


	//   ....[93]....
        /*0438*/ 	.word	0xffffffff


	//   ....[94]....
        /*043c*/ 	.word	0xffffffff


	//   ....[95]....
        /*0440*/ 	.word	0xffffffff


	//   ....[96]....
        /*0444*/ 	.word	0xffffffff


	//   ....[97]....
        /*0448*/ 	.word	0xffffffff


	//   ....[98]....
        /*044c*/ 	.word	0xffffffff


	//   ....[99]....
        /*0450*/ 	.word	0xffffffff


	//   ....[100]....
        /*0454*/ 	.word	0xffffffff


	//   ....[101]....
        /*0458*/ 	.word	0xffffffff


	//   ....[102]....
        /*045c*/ 	.word	0xffffffff


	//   ....[103]....
        /*0460*/ 	.word	0xffffffff


	//   ....[104]....
        /*0464*/ 	.word	0xffffffff


	//   ....[105]....
        /*0468*/ 	.word	0xffffffff


	//   ....[106]....
        /*046c*/ 	.word	0xffffffff


	//   ....[107]....
        /*0470*/ 	.word	0xffffffff


	//   ....[108]....
        /*0474*/ 	.word	0xffffffff


	//   ....[109]....
        /*0478*/ 	.word	0xffffffff


	//   ....[110]....
        /*047c*/ 	.word	0xffffffff


	//   ....[111]....
        /*0480*/ 	.word	0xffffffff


	//   ....[112]....
        /*0484*/ 	.word	0xffffffff


	//   ....[113]....
        /*0488*/ 	.word	0xffffffff


	//   ....[114]....
        /*048c*/ 	.word	0xffffffff


	//   ....[115]....
        /*0490*/ 	.word	0xffffffff


	//   ....[116]....
        /*0494*/ 	.word	0xffffffff


	//   ....[117]....
        /*0498*/ 	.word	0xffffffff


	//   ....[118]....
        /*049c*/ 	.word	0xffffffff


	//   ....[119]....
        /*04a0*/ 	.word	0xffffffff


	//   ....[120]....
        /*04a4*/ 	.word	0xffffffff


	//   ....[121]....
        /*04a8*/ 	.word	0xffffffff


	//   ....[122]....
        /*04ac*/ 	.word	0xffffffff


	//   ....[123]....
        /*04b0*/ 	.word	0x0500000f


	//   ....[124]....
        /*04b4*/ 	.word	0x0500000f


	//   ....[125]....
        /*04b8*/ 	.word	0x0500000f


	//   ....[126]....
        /*04bc*/ 	.word	0x0500000f


	//   ....[127]....
        /*04c0*/ 	.word	0x0500000f


	//   ....[128]....
        /*04c4*/ 	.word	0x0500000f


	//   ....[129]....
        /*04c8*/ 	.word	0x0500000f


	//   ....[130]....
        /*04cc*/ 	.word	0x0500000f


	//   ....[131]....
        /*04d0*/ 	.word	0x0500000f


	//   ....[132]....
        /*04d4*/ 	.word	0x0500000f


	//   ....[133]....
        /*04d8*/ 	.word	0x0500000f


	//   ....[134]....
        /*04dc*/ 	.word	0x0500000f


	//   ....[135]....
        /*04e0*/ 	.word	0x0500000f


	//   ....[136]....
        /*04e4*/ 	.word	0x0500000f


	//   ....[137]....
        /*04e8*/ 	.word	0x0500000f


	//   ....[138]....
        /*04ec*/ 	.word	0x0500000f


	//   ....[139]....
        /*04f0*/ 	.word	0x0500000f


	//   ....[140]....
        /*04f4*/ 	.word	0x0500000f


	//----- nvinfo : EIATTR_COOP_GROUP_INSTR_OFFSETS
	.align		4
.L_115:
        /*04f8*/ 	.byte	0x04, 0x28
        /*04fa*/ 	.short	(.L_117 - .L_116)


	//   ....[0]....
.L_116:
        /*04fc*/ 	.word	0x00000070


	//   ....[1]....
        /*0500*/ 	.word	0x00000140


	//   ....[2]....
        /*0504*/ 	.word	0x00000190


	//   ....[3]....
        /*0508*/ 	.word	0x000003c0


	//   ....[4]....
        /*050c*/ 	.word	0x00000520


	//   ....[5]....
        /*0510*/ 	.word	0x00000640


	//   ....[6]....
        /*0514*/ 	.word	0x000007a0


	//   ....[7]....
        /*0518*/ 	.word	0x000016f0


	//   ....[8]....
        /*051c*/ 	.word	0x000033d0


	//   ....[9]....
        /*0520*/ 	.word	0x000034d0


	//   ....[10]....
        /*0524*/ 	.word	0x00003cf0


	//   ....[11]....
        /*0528*/ 	.word	0x00003d70


	//   ....[12]....
        /*052c*/ 	.word	0x00006e10


	//   ....[13]....
        /*0530*/ 	.word	0x00006e40


	//   ....[14]....
        /*0534*/ 	.word	0x00006e60


	//   ....[15]....
        /*0538*/ 	.word	0x00006e90


	//   ....[16]....
        /*053c*/ 	.word	0x000093c0


	//   ....[17]....
        /*0540*/ 	.word	0x00009420


	//   ....[18]....
        /*0544*/ 	.word	0x00009440


	//   ....[19]....
        /*0548*/ 	.word	0x00009460


	//   ....[20]....
        /*054c*/ 	.word	0x0000a3f0


	//   ....[21]....
        /*0550*/ 	.word	0x0000a400


	//   ....[22]....
        /*0554*/ 	.word	0x0000a410


	//   ....[23]....
        /*0558*/ 	.word	0x0000a420


	//   ....[24]....
        /*055c*/ 	.word	0x0000a430


	//   ....[25]....
        /*0560*/ 	.word	0x0000a440


	//   ....[26]....
        /*0564*/ 	.word	0x0000a450


	//   ....[27]....
        /*0568*/ 	.word	0x0000a460


	//   ....[28]....
        /*056c*/ 	.word	0x0000a490


	//   ....[29]....
        /*0570*/ 	.word	0x0000a4a0


	//   ....[30]....
        /*0574*/ 	.word	0x0000a4d0


	//   ....[31]....
        /*0578*/ 	.word	0x0000a4e0


	//   ....[32]....
        /*057c*/ 	.word	0x0000a4f0


	//   ....[33]....
        /*0580*/ 	.word	0x0000a520


	//   ....[34]....
        /*0584*/ 	.word	0x0000a550


	//   ....[35]....
        /*0588*/ 	.word	0x0000a570


	//   ....[36]....
        /*058c*/ 	.word	0x0000a580


	//   ....[37]....
        /*0590*/ 	.word	0x0000a590


	//   ....[38]....
        /*0594*/ 	.word	0x0000a5c0


	//   ....[39]....
        /*0598*/ 	.word	0x0000a5f0


	//   ....[40]....
        /*059c*/ 	.word	0x0000a620


	//   ....[41]....
        /*05a0*/ 	.word	0x0000a630


	//   ....[42]....
        /*05a4*/ 	.word	0x0000a640


	//   ....[43]....
        /*05a8*/ 	.word	0x0000a650


	//   ....[44]....
        /*05ac*/ 	.word	0x0000a660


	//   ....[45]....
        /*05b0*/ 	.word	0x0000a670


	//   ....[46]....
        /*05b4*/ 	.word	0x0000a680


	//   ....[47]....
        /*05b8*/ 	.word	0x0000a690


	//   ....[48]....
        /*05bc*/ 	.word	0x0000a6a0


	//   ....[49]....
        /*05c0*/ 	.word	0x0000a6f0


	//   ....[50]....
        /*05c4*/ 	.word	0x0000a720


	//   ....[51]....
        /*05c8*/ 	.word	0x0000a750


	//   ....[52]....
        /*05cc*/ 	.word	0x0000ad70


	//   ....[53]....
        /*05d0*/ 	.word	0x0000adb0


	//   ....[54]....
        /*05d4*/ 	.word	0x0000adf0


	//   ....[55]....
        /*05d8*/ 	.word	0x0000ae20


	//   ....[56]....
        /*05dc*/ 	.word	0x0000b3b0


	//   ....[57]....
        /*05e0*/ 	.word	0x0000b3f0


	//   ....[58]....
        /*05e4*/ 	.word	0x0000b4b0


	//   ....[59]....
        /*05e8*/ 	.word	0x0000b4d0


	//   ....[60]....
        /*05ec*/ 	.word	0x0000b590


	//   ....[61]....
        /*05f0*/ 	.word	0x0000b5b0


	//   ....[62]....
        /*05f4*/ 	.word	0x0000b680


	//   ....[63]....
        /*05f8*/ 	.word	0x0000b6a0


	//   ....[64]....
        /*05fc*/ 	.word	0x0000bf90


	//   ....[65]....
        /*0600*/ 	.word	0x0000bfb0


	//   ....[66]....
        /*0604*/ 	.word	0x0000c070


	//   ....[67]....
        /*0608*/ 	.word	0x0000c090


	//   ....[68]....
        /*060c*/ 	.word	0x0000c150


	//   ....[69]....
        /*0610*/ 	.word	0x0000c170


	//   ....[70]....
        /*0614*/ 	.word	0x0000c240


	//   ....[71]....
        /*0618*/ 	.word	0x0000c260


	//   ....[72]....
        /*061c*/ 	.word	0x0000c3a0


	//   ....[73]....
        /*0620*/ 	.word	0x0000c5b0


	//   ....[74]....
        /*0624*/ 	.word	0x0000c5e0


	//   ....[75]....
        /*0628*/ 	.word	0x0000c610


	//   ....[76]....
        /*062c*/ 	.word	0x0000c650


	//   ....[77]....
        /*0630*/ 	.word	0x0000c680


	//   ....[78]....
        /*0634*/ 	.word	0x0000c6b0


	//   ....[79]....
        /*0638*/ 	.word	0x0000c840


	//   ....[80]....
        /*063c*/ 	.word	0x0000c870


	//   ....[81]....
        /*0640*/ 	.word	0x0000c8a0


	//   ....[82]....
        /*0644*/ 	.word	0x0000c8d0


	//   ....[83]....
        /*0648*/ 	.word	0x0000c900


	//   ....[84]....
        /*064c*/ 	.word	0x0000c940


	//   ....[85]....
        /*0650*/ 	.word	0x0000c9d0


	//   ....[86]....
        /*0654*/ 	.word	0x0000ca10


	//   ....[87]....
        /*0658*/ 	.word	0x0000caa0


	//   ....[88]....
        /*065c*/ 	.word	0x0000de60


	//   ....[89]....
        /*0660*/ 	.word	0x0000e9f0


	//   ....[90]....
        /*0664*/ 	.word	0x0000ea20


	//   ....[91]....
        /*0668*/ 	.word	0x0000eac0


	//   ....[92]....
        /*066c*/ 	.word	0x0000eae0


	//   ....[93]....
        /*0670*/ 	.word	0x0000eb60


	//   ....[94]....
        /*0674*/ 	.word	0x0000eb80


	//   ....[95]....
        /*0678*/ 	.word	0x0000ec00


	//   ....[96]....
        /*067c*/ 	.word	0x0000ec20


	//   ....[97]....
        /*0680*/ 	.word	0x0000eca0


	//   ....[98]....
        /*0684*/ 	.word	0x0000ecc0


	//   ....[99]....
        /*0688*/ 	.word	0x0000ed40


	//   ....[100]....
        /*068c*/ 	.word	0x0000ed60


	//   ....[101]....
        /*0690*/ 	.word	0x0000ede0


	//   ....[102]....
        /*0694*/ 	.word	0x0000ee00


	//   ....[103]....
        /*0698*/ 	.word	0x0000ee10


	//   ....[104]....
        /*069c*/ 	.word	0x0000ee20


	//   ....[105]....
        /*06a0*/ 	.word	0x00010c00


	//   ....[106]....
        /*06a4*/ 	.word	0x00010c30


	//   ....[107]....
        /*06a8*/ 	.word	0x00010c60


	//   ....[108]....
        /*06ac*/ 	.word	0x00010c90


	//   ....[109]....
        /*06b0*/ 	.word	0x00010cd0


	//   ....[110]....
        /*06b4*/ 	.word	0x00010ce0


	//   ....[111]....
        /*06b8*/ 	.word	0x00010d10


	//   ....[112]....
        /*06bc*/ 	.word	0x00010d20


	//   ....[113]....
        /*06c0*/ 	.word	0x00010e60


	//   ....[114]....
        /*06c4*/ 	.word	0x00010e90


	//   ....[115]....
        /*06c8*/ 	.word	0x00010ec0


	//   ....[116]....
        /*06cc*/ 	.word	0x00010ef0


	//   ....[117]....
        /*06d0*/ 	.word	0x00010f20


	//   ....[118]....
        /*06d4*/ 	.word	0x00010f60


	//   ....[119]....
        /*06d8*/ 	.word	0x00010ff0


	//   ....[120]....
        /*06dc*/ 	.word	0x00011030


	//   ....[121]....
        /*06e0*/ 	.word	0x00011070


	//   ....[122]....
        /*06e4*/ 	.word	0x00011520


	//   ....[123]....
        /*06e8*/ 	.word	0x00011a40


	//   ....[124]....
        /*06ec*/ 	.word	0x00011c00


	//   ....[125]....
        /*06f0*/ 	.word	0x00011c70


	//   ....[126]....
        /*06f4*/ 	.word	0x00011cd0


	//   ....[127]....
        /*06f8*/ 	.word	0x00011dd0


	//   ....[128]....
        /*06fc*/ 	.word	0x00011e30


	//   ....[129]....
        /*0700*/ 	.word	0x00011f30


	//   ....[130]....
        /*0704*/ 	.word	0x00011f90


	//   ....[131]....
        /*0708*/ 	.word	0x00012090


	//   ....[132]....
        /*070c*/ 	.word	0x000120f0


	//   ....[133]....
        /*0710*/ 	.word	0x000121f0


	//   ....[134]....
        /*0714*/ 	.word	0x00012250


	//   ....[135]....
        /*0718*/ 	.word	0x00012350


	//   ....[136]....
        /*071c*/ 	.word	0x000123b0


	//   ....[137]....
        /*0720*/ 	.word	0x000124a0


	//   ....[138]....
        /*0724*/ 	.word	0x00012500


	//   ....[139]....
        /*0728*/ 	.word	0x000125a0


	//   ....[140]....
        /*072c*/ 	.word	0x00012930


	//----- nvinfo : EIATTR_REG_RECONFIG
	.align		4
.L_117:
        /*0730*/ 	.byte	0x01, 0x54
	.zero		2


	//----- nvinfo : EIATTR_SYSCALL_OFFSETS
	.align		4
        /*0734*/ 	.byte	0x04, 0x46
        /*0736*/ 	.short	(.L_119 - .L_118)


	//   ....[0]....
.L_118:
        /*0738*/ 	.word	0x000018d0


	//   ....[1]....
        /*073c*/ 	.word	0x0000d8b0


	//   ....[2]....
        /*0740*/ 	.word	0x0000da40


	//   ....[3]....
        /*0744*/ 	.word	0x0000db90


	//   ....[4]....
        /*0748*/ 	.word	0x0000dcd0


	//   ....[5]....
        /*074c*/ 	.word	0x0000e670


	//----- nvinfo : EIATTR_MBARRIER_INSTR_OFFSETS
	.align		4
.L_119:
        /*0750*/ 	.byte	0x04, 0x39
        /*0752*/ 	.short	(.L_121 - .L_120)


	//   ....[0]....
.L_120:
        /*0754*/ 	.word	0x00000270
        /*0758*/ 	.word	0x000000ff
        /*075c*/ 	.word	0x0002e800
        /*0760*/ 	.short	0x0100
        /*0762*/ 	.byte	0x08
	.zero		1


	//   ....[1]....
        /*0764*/ 	.word	0x00000280
        /*0768*/ 	.word	0x000000ff
        /*076c*/ 	.word	0x0002e820
        /*0770*/ 	.short	0x0100
        /*0772*/ 	.byte	0x08
	.zero		1


	//   ....[2]....
        /*0774*/ 	.word	0x00000370
        /*0778*/ 	.word	0x000000ff
        /*077c*/ 	.word	0x0002e830
        /*0780*/ 	.short	0x0100
        /*0782*/ 	.byte	0x08
	.zero		1


	//   ....[3]....
        /*0784*/ 	.word	0x00000380
        /*0788*/ 	.word	0x000000ff
        /*078c*/ 	.word	0x0002e840
        /*0790*/ 	.short	0x0100
        /*0792*/ 	.byte	0x08
	.zero		1


	//   ....[4]....
        /*0794*/ 	.word	0x00000390
        /*0798*/ 	.word	0x000000ff
        /*079c*/ 	.word	0x0002e838
        /*07a0*/ 	.short	0x0100
        /*07a2*/ 	.byte	0x08
	.zero		1


	//   ....[5]....
        /*07a4*/ 	.word	0x000003a0
        /*07a8*/ 	.word	0x000000ff
        /*07ac*/ 	.word	0x0002e848
        /*07b0*/ 	.short	0x0100
        /*07b2*/ 	.byte	0x08
	.zero		1


	//   ....[6]....
        /*07b4*/ 	.word	0x000004d0
        /*07b8*/ 	.word	0x000000ff
        /*07bc*/ 	.word	0x0002e850
        /*07c0*/ 	.short	0x0100
        /*07c2*/ 	.byte	0x08
	.zero		1


	//   ....[7]....
        /*07c4*/ 	.word	0x000004e0
        /*07c8*/ 	.word	0x000000ff
        /*07cc*/ 	.word	0x0002e860
        /*07d0*/ 	.short	0x0100
        /*07d2*/ 	.byte	0x08
	.zero		1


	//   ....[8]....
        /*07d4*/ 	.word	0x000004f0
        /*07d8*/ 	.word	0x000000ff
        /*07dc*/ 	.word	0x0002e858
        /*07e0*/ 	.short	0x0100
        /*07e2*/ 	.byte	0x08
	.zero		1


	//   ....[9]....
        /*07e4*/ 	.word	0x00000500
        /*07e8*/ 	.word	0x000000ff
        /*07ec*/ 	.word	0x0002e868
        /*07f0*/ 	.short	0x0100
        /*07f2*/ 	.byte	0x08
	.zero		1


	//   ....[10]....
        /*07f4*/ 	.word	0x000005f0
        /*07f8*/ 	.word	0x000000ff
        /*07fc*/ 	.word	0x0002e870
        /*0800*/ 	.short	0x0100
        /*0802*/ 	.byte	0x06
	.zero		1


	//   ....[11]....
        /*0804*/ 	.word	0x00000600
        /*0808*/ 	.word	0x000000ff
        /*080c*/ 	.word	0x0002e880
        /*0810*/ 	.short	0x0100
        /*0812*/ 	.byte	0x06
	.zero		1


	//   ....[12]....
        /*0814*/ 	.word	0x00000610
        /*0818*/ 	.word	0x000000ff
        /*081c*/ 	.word	0x0002e878
        /*0820*/ 	.short	0x0100
        /*0822*/ 	.byte	0x06
	.zero		1


	//   ....[13]....
        /*0824*/ 	.word	0x00000620
        /*0828*/ 	.word	0x000000ff
        /*082c*/ 	.word	0x0002e888
        /*0830*/ 	.short	0x0100
        /*0832*/ 	.byte	0x06
	.zero		1


	//   ....[14]....
        /*0834*/ 	.word	0x00000750
        /*0838*/ 	.word	0x000000ff
        /*083c*/ 	.word	0x0002e890
        /*0840*/ 	.short	0x0100
        /*0842*/ 	.byte	0x08
	.zero		1


	//   ....[15]....
        /*0844*/ 	.word	0x00000760
        /*0848*/ 	.word	0x000000ff
        /*084c*/ 	.word	0x0002e8a0
        /*0850*/ 	.short	0x0100
        /*0852*/ 	.byte	0x08
	.zero		1


	//   ....[16]....
        /*0854*/ 	.word	0x00000770
        /*0858*/ 	.word	0x000000ff
        /*085c*/ 	.word	0x0002e898
        /*0860*/ 	.short	0x0100
        /*0862*/ 	.byte	0x08
	.zero		1


	//   ....[17]....
        /*0864*/ 	.word	0x00000780
        /*0868*/ 	.word	0x000000ff
        /*086c*/ 	.word	0x0002e8a8
        /*0870*/ 	.short	0x0100
        /*0872*/ 	.byte	0x08
	.zero		1


	//   ....[18]....
        /*0874*/ 	.word	0x000008b0
        /*0878*/ 	.word	0x000000ff
        /*087c*/ 	.word	0x0002e8b0
        /*0880*/ 	.short	0x0100
        /*0882*/ 	.byte	0x08
	.zero		1


	//   ....[19]....
        /*0884*/ 	.word	0x000008c0
        /*0888*/ 	.word	0x000000ff
        /*088c*/ 	.word	0x0002e8c0
        /*0890*/ 	.short	0x0100
        /*0892*/ 	.byte	0x08
	.zero		1


	//   ....[20]....
        /*0894*/ 	.word	0x000008d0
        /*0898*/ 	.word	0x000000ff
        /*089c*/ 	.word	0x0002e8b8
        /*08a0*/ 	.short	0x0100
        /*08a2*/ 	.byte	0x08
	.zero		1


	//   ....[21]....
        /*08a4*/ 	.word	0x000008e0
        /*08a8*/ 	.word	0x000000ff
        /*08ac*/ 	.word	0x0002e8c8
        /*08b0*/ 	.short	0x0100
        /*08b2*/ 	.byte	0x08
	.zero		1


	//   ....[22]....
        /*08b4*/ 	.word	0x00001980
        /*08b8*/ 	.word	0x00000000
        /*08bc*/ 	.word	0x0002e800
        /*08c0*/ 	.short	0x010a
        /*08c2*/ 	.byte	0x3f
	.zero		1


	//   ....[23]....
        /*08c4*/ 	.word	0x00001a10
        /*08c8*/ 	.word	0x00000005
        /*08cc*/ 	.word	0x0002e830
        /*08d0*/ 	.short	0x010a
        /*08d2*/ 	.byte	0x3f
	.zero		1


	//   ....[24]....
        /*08d4*/ 	.word	0x00001aa0
        /*08d8*/ 	.word	0x00000005
        /*08dc*/ 	.word	0x0002e830
        /*08e0*/ 	.short	0x010a
        /*08e2*/ 	.byte	0x3f
	.zero		1


	//   ....[25]....
        /*08e4*/ 	.word	0x000040e0
        /*08e8*/ 	.word	0x0000003a
        /*08ec*/ 	.word	0x00000000
        /*08f0*/ 	.short	0x0101
        /*08f2*/ 	.byte	0x3f
	.zero		1


	//   ....[26]....
        /*08f4*/ 	.word	0x00005900
        /*08f8*/ 	.word	0x000000ff
        /*08fc*/ 	.word	0x0002e830
        /*0900*/ 	.short	0x010a
        /*0902*/ 	.byte	0x06
	.zero		1


	//   ....[27]....
        /*0904*/ 	.word	0x00005940
        /*0908*/ 	.word	0x000000ff
        /*090c*/ 	.word	0x0002e830
        /*0910*/ 	.short	0x010a
        /*0912*/ 	.byte	0x06
	.zero		1


	//   ....[28]....
        /*0914*/ 	.word	0x00006560
        /*0918*/ 	.word	0x000000ff
        /*091c*/ 	.word	0x0002e850
        /*0920*/ 	.short	0x010a
        /*0922*/ 	.byte	0x06
	.zero		1


	//   ....[29]....
        /*0924*/ 	.word	0x000065a0
        /*0928*/ 	.word	0x000000ff
        /*092c*/ 	.word	0x0002e850
        /*0930*/ 	.short	0x010a
        /*0932*/ 	.byte	0x06
	.zero		1


	//   ....[30]....
        /*0934*/ 	.word	0x000083b0
        /*0938*/ 	.word	0x00000005
        /*093c*/ 	.word	0x00000000
        /*0940*/ 	.short	0x0101
        /*0942*/ 	.byte	0x3f
	.zero		1


	//   ....[31]....
        /*0944*/ 	.word	0x000087d0
        /*0948*/ 	.word	0x0000000b
        /*094c*/ 	.word	0x00000000
        /*0950*/ 	.short	0x0101
        /*0952*/ 	.byte	0x3f
	.zero		1


	//   ....[32]....
        /*0954*/ 	.word	0x00008f20
        /*0958*/ 	.word	0x00000014
        /*095c*/ 	.word	0x0002e850
        /*0960*/ 	.short	0x010a
        /*0962*/ 	.byte	0x3f
	.zero		1


	//   ....[33]....
        /*0964*/ 	.word	0x00008fb0
        /*0968*/ 	.word	0x00000014
        /*096c*/ 	.word	0x0002e850
        /*0970*/ 	.short	0x010a
        /*0972*/ 	.byte	0x3f
	.zero		1


	//   ....[34]....
        /*0974*/ 	.word	0x00009700
        /*0978*/ 	.word	0x00000005
        /*097c*/ 	.word	0x00000000
        /*0980*/ 	.short	0x0101
        /*0982*/ 	.byte	0x3f
	.zero		1


	//   ....[35]....
        /*0984*/ 	.word	0x0000b3e0
        /*0988*/ 	.word	0x00000002
        /*098c*/ 	.word	0x00000000
        /*0990*/ 	.short	0x0101
        /*0992*/ 	.byte	0x3f
	.zero		1


	//   ....[36]....
        /*0994*/ 	.word	0x0000e0f0
        /*0998*/ 	.word	0x00000003
        /*099c*/ 	.word	0x0002e880
        /*09a0*/ 	.short	0x010a
        /*09a2*/ 	.byte	0x3f
	.zero		1


	//   ....[37]....
        /*09a4*/ 	.word	0x0000e290
        /*09a8*/ 	.word	0x00000003
        /*09ac*/ 	.word	0x0002e840
        /*09b0*/ 	.short	0x010a
        /*09b2*/ 	.byte	0x3f
	.zero		1


	//   ....[38]....
        /*09b4*/ 	.word	0x0000ef20
        /*09b8*/ 	.word	0x00000012
        /*09bc*/ 	.word	0x0002e800
        /*09c0*/ 	.short	0x0107
        /*09c2*/ 	.byte	0x3f
	.zero		1


	//   ....[39]....
        /*09c4*/ 	.word	0x0000f010
        /*09c8*/ 	.word	0x00000012
        /*09cc*/ 	.word	0x0002e800
        /*09d0*/ 	.short	0x0101
        /*09d2*/ 	.byte	0x3f
	.zero		1


	//   ....[40]....
        /*09d4*/ 	.word	0x0000f030
        /*09d8*/ 	.word	0x00000012
        /*09dc*/ 	.word	0x0002e820
        /*09e0*/ 	.short	0x010a
        /*09e2*/ 	.byte	0x3f
	.zero		1


	//   ....[41]....
        /*09e4*/ 	.word	0x0000f370
        /*09e8*/ 	.word	0x00000003
        /*09ec*/ 	.word	0x0002e880
        /*09f0*/ 	.short	0x010a
        /*09f2*/ 	.byte	0x3f
	.zero		1


	//   ....[42]....
        /*09f4*/ 	.word	0x0000f5b0
        /*09f8*/ 	.word	0x00000003
        /*09fc*/ 	.word	0x0002e840
        /*0a00*/ 	.short	0x010a
        /*0a02*/ 	.byte	0x3f
	.zero		1


	//   ....[43]....
        /*0a04*/ 	.word	0x0000f880
        /*0a08*/ 	.word	0x00000013
        /*0a0c*/ 	.word	0x0002e870
        /*0a10*/ 	.short	0x010a
        /*0a12*/ 	.byte	0x3f
	.zero		1


	//   ....[44]....
        /*0a14*/ 	.word	0x0000f8f0
        /*0a18*/ 	.word	0x00000013
        /*0a1c*/ 	.word	0x0002e860
        /*0a20*/ 	.short	0x010a
        /*0a22*/ 	.byte	0x3f
	.zero		1


	//   ....[45]....
        /*0a24*/ 	.word	0x0000ff60
        /*0a28*/ 	.word	0x00000013
        /*0a2c*/ 	.word	0x0002e850
        /*0a30*/ 	.short	0x0101
        /*0a32*/ 	.byte	0x3f
	.zero		1


	//   ....[46]....
        /*0a34*/ 	.word	0x0000ffe0
        /*0a38*/ 	.word	0x00000013
        /*0a3c*/ 	.word	0x00000000
        /*0a40*/ 	.short	0x0101
        /*0a42*/ 	.byte	0x3f
	.zero		1


	//   ....[47]....
        /*0a44*/ 	.word	0x000101f0
        /*0a48*/ 	.word	0x00000010
        /*0a4c*/ 	.word	0x0002e870
        /*0a50*/ 	.short	0x010a
        /*0a52*/ 	.byte	0x3f
	.zero		1


	//   ....[48]....
        /*0a54*/ 	.word	0x00010280
        /*0a58*/ 	.word	0x00000010
        /*0a5c*/ 	.word	0x0002e860
        /*0a60*/ 	.short	0x010a
        /*0a62*/ 	.byte	0x3f
	.zero		1


	//   ....[49]....
        /*0a64*/ 	.word	0x00010910
        /*0a68*/ 	.word	0x00000010
        /*0a6c*/ 	.word	0x0002e850
        /*0a70*/ 	.short	0x0101
        /*0a72*/ 	.byte	0x3f
	.zero		1


	//   ....[50]....
        /*0a74*/ 	.word	0x00010950
        /*0a78*/ 	.word	0x00000000
        /*0a7c*/ 	.word	0x00000000
        /*0a80*/ 	.short	0x0101
        /*0a82*/ 	.byte	0x3f
	.zero		1


	//   ....[51]....
        /*0a84*/ 	.word	0x000114a0
        /*0a88*/ 	.word	0x00000000
        /*0a8c*/ 	.word	0x0002e820
        /*0a90*/ 	.short	0x010a
        /*0a92*/ 	.byte	0x3f
	.zero		1


	//   ....[52]....
        /*0a94*/ 	.word	0x00011660
        /*0a98*/ 	.word	0x00000006
        /*0a9c*/ 	.word	0x00000000
        /*0aa0*/ 	.short	0x010a
        /*0aa2*/ 	.byte	0x3f
	.zero		1


	//   ....[53]....
        /*0aa4*/ 	.word	0x000116d0
        /*0aa8*/ 	.word	0x00000007
        /*0aac*/ 	.word	0x00000000
        /*0ab0*/ 	.short	0x010a
        /*0ab2*/ 	.byte	0x3f
	.zero		1


	//   ....[54]....
        /*0ab4*/ 	.word	0x00011730
        /*0ab8*/ 	.word	0x00000004
        /*0abc*/ 	.word	0x0002e860
        /*0ac0*/ 	.short	0x010a
        /*0ac2*/ 	.byte	0x3f
	.zero		1


	//   ....[55]....
        /*0ac4*/ 	.word	0x00011780
        /*0ac8*/ 	.word	0x00000003
        /*0acc*/ 	.word	0x0002e860
        /*0ad0*/ 	.short	0x010a
        /*0ad2*/ 	.byte	0x3f
	.zero		1


	//   ....[56]....
        /*0ad4*/ 	.word	0x000117c0
        /*0ad8*/ 	.word	0x00000004
        /*0adc*/ 	.word	0x0002e880
        /*0ae0*/ 	.short	0x010a
        /*0ae2*/ 	.byte	0x3f
	.zero		1


	//   ....[57]....
        /*0ae4*/ 	.word	0x000117e0
        /*0ae8*/ 	.word	0x00000003
        /*0aec*/ 	.word	0x0002e880
        /*0af0*/ 	.short	0x010a
        /*0af2*/ 	.byte	0x3f
	.zero		1


	//   ....[58]....
        /*0af4*/ 	.word	0x00011840
        /*0af8*/ 	.word	0x00000000
        /*0afc*/ 	.word	0x0002e800
        /*0b00*/ 	.short	0x010a
        /*0b02*/ 	.byte	0x3f
	.zero		1


	//   ....[59]....
        /*0b04*/ 	.word	0x00011890
        /*0b08*/ 	.word	0x00000005
        /*0b0c*/ 	.word	0x0002e830
        /*0b10*/ 	.short	0x010a
        /*0b12*/ 	.byte	0x3f
	.zero		1


	//   ....[60]....
        /*0b14*/ 	.word	0x000118f0
        /*0b18*/ 	.word	0x00000007
        /*0b1c*/ 	.word	0x0002e830
        /*0b20*/ 	.short	0x010a
        /*0b22*/ 	.byte	0x3f
	.zero		1


	//   ....[61]....
        /*0b24*/ 	.word	0x00011950
        /*0b28*/ 	.word	0x00000007
        /*0b2c*/ 	.word	0x0002e850
        /*0b30*/ 	.short	0x010a
        /*0b32*/ 	.byte	0x3f
	.zero		1


	//   ....[62]....
        /*0b34*/ 	.word	0x000119a0
        /*0b38*/ 	.word	0x00000014
        /*0b3c*/ 	.word	0x0002e850
        /*0b40*/ 	.short	0x010a
        /*0b42*/ 	.byte	0x3f
	.zero		1


	//   ....[63]....
        /*0b44*/ 	.word	0x00011af0
        /*0b48*/ 	.word	0x00000003
        /*0b4c*/ 	.word	0x0002e880
        /*0b50*/ 	.short	0x010a
        /*0b52*/ 	.byte	0x3f
	.zero		1


	//   ....[64]....
        /*0b54*/ 	.word	0x00011b40
        /*0b58*/ 	.word	0x00000003
        /*0b5c*/ 	.word	0x0002e840
        /*0b60*/ 	.short	0x010a
        /*0b62*/ 	.byte	0x3f
	.zero		1


	//   ....[65]....
        /*0b64*/ 	.word	0x00012620
        /*0b68*/ 	.word	0x00000012
        /*0b6c*/ 	.word	0x0002e820
        /*0b70*/ 	.short	0x010a
        /*0b72*/ 	.byte	0x3f
	.zero		1


	//   ....[66]....
        /*0b74*/ 	.word	0x00012670
        /*0b78*/ 	.word	0x00000003
        /*0b7c*/ 	.word	0x0002e880
        /*0b80*/ 	.short	0x010a
        /*0b82*/ 	.byte	0x3f
	.zero		1


	//   ....[67]....
        /*0b84*/ 	.word	0x000126c0
        /*0b88*/ 	.word	0x00000003
        /*0b8c*/ 	.word	0x0002e840
        /*0b90*/ 	.short	0x010a
        /*0b92*/ 	.byte	0x3f
	.zero		1


	//   ....[68]....
        /*0b94*/ 	.word	0x00012710
        /*0b98*/ 	.word	0x00000013
        /*0b9c*/ 	.word	0x0002e870
        /*0ba0*/ 	.short	0x010a
        /*0ba2*/ 	.byte	0x3f
	.zero		1


	//   ....[69]....
        /*0ba4*/ 	.word	0x00012760
        /*0ba8*/ 	.word	0x00000013
        /*0bac*/ 	.word	0x0002e860
        /*0bb0*/ 	.short	0x010a
        /*0bb2*/ 	.byte	0x3f
	.zero		1


	//   ....[70]....
        /*0bb4*/ 	.word	0x000127b0
        /*0bb8*/ 	.word	0x00000010
        /*0bbc*/ 	.word	0x0002e870
        /*0bc0*/ 	.short	0x010a
        /*0bc2*/ 	.byte	0x3f
	.zero		1


	//   ....[71]....
        /*0bc4*/ 	.word	0x00012800
        /*0bc8*/ 	.word	0x00000010
        /*0bcc*/ 	.word	0x0002e860
        /*0bd0*/ 	.short	0x010a
        /*0bd2*/ 	.byte	0x3f
	.zero		1


	//   ....[72]....
        /*0bd4*/ 	.word	0x00012850
        /*0bd8*/ 	.word	0x00000000
        /*0bdc*/ 	.word	0x0002e820
        /*0be0*/ 	.short	0x010a
        /*0be2*/ 	.byte	0x3f
	.zero		1


	//   ....[73]....
        /*0be4*/ 	.word	0x000129f0
        /*0be8*/ 	.word	0x00000006
        /*0bec*/ 	.word	0x00000000
        /*0bf0*/ 	.short	0x010a
        /*0bf2*/ 	.byte	0x3f
	.zero		1


	//   ....[74]....
        /*0bf4*/ 	.word	0x00012a40
        /*0bf8*/ 	.word	0x00000007
        /*0bfc*/ 	.word	0x00000000
        /*0c00*/ 	.short	0x010a
        /*0c02*/ 	.byte	0x3f
	.zero		1


	//   ....[75]....
        /*0c04*/ 	.word	0x00012a90
        /*0c08*/ 	.word	0x00000004
        /*0c0c*/ 	.word	0x0002e860
        /*0c10*/ 	.short	0x010a
        /*0c12*/ 	.byte	0x3f
	.zero		1


	//   ....[76]....
        /*0c14*/ 	.word	0x00012ae0
        /*0c18*/ 	.word	0x00000003
        /*0c1c*/ 	.word	0x0002e860
        /*0c20*/ 	.short	0x010a
        /*0c22*/ 	.byte	0x3f
	.zero		1


	//   ....[77]....
        /*0c24*/ 	.word	0x00012b30
        /*0c28*/ 	.word	0x00000004
        /*0c2c*/ 	.word	0x0002e880
        /*0c30*/ 	.short	0x010a
        /*0c32*/ 	.byte	0x3f
	.zero		1


	//----- nvinfo : EIATTR_NUM_MBARRIERS
	.align		4
.L_121:
        /*0c34*/ 	.byte	0x03, 0x38
        /*0c36*/ 	.short	0x0016


	//----- nvinfo : EIATTR_EXIT_INSTR_OFFSETS
	.align		4
        /*0c38*/ 	.byte	0x04, 0x1c
        /*0c3a*/ 	.short	(.L_123 - .L_122)


	//   ....[0]....
.L_122:
        /*0c3c*/ 	.word	0x00000a80


	//   ....[1]....
        /*0c40*/ 	.word	0x0000c350


	//   ....[2]....
        /*0c44*/ 	.word	0x00011830


	//----- nvinfo : EIATTR_MAX_THREADS
	.align		4
.L_123:
        /*0c48*/ 	.byte	0x04, 0x05
        /*0c4a*/ 	.short	(.L_125 - .L_124)
.L_124:
        /*0c4c*/ 	.word	0x00000180
        /*0c50*/ 	.word	0x00000001
        /*0c54*/ 	.word	0x00000001


	//----- nvinfo : EIATTR_CRS_STACK_SIZE
	.align		4
.L_125:
        /*0c58*/ 	.byte	0x04, 0x1e
        /*0c5a*/ 	.short	(.L_127 - .L_126)
.L_126:
        /*0c5c*/ 	.word	0x00000000


	//----- nvinfo : EIATTR_CBANK_PARAM_SIZE
	.align		4
.L_127:
        /*0c60*/ 	.byte	0x03, 0x19
        /*0c62*/ 	.short	0x0af0


	//----- nvinfo : EIATTR_PARAM_CBANK
	.align		4
        /*0c64*/ 	.byte	0x04, 0x0a
        /*0c66*/ 	.short	(.L_129 - .L_128)
	.align		4
.L_128:
        /*0c68*/ 	.word	index@(.nv.constant0._ZN7cutlass13device_kernelIN5flash11enable_sm90INS1_16FlashAttnFwdSm90INS1_25CollectiveMainloopFwdSm90ILi2EN4cute5tupleIJNS5_1CILi1EEES8_S8_EEENS6_IJNS7_ILi128EEENS7_ILi224EEESA_EEELi128ENS_12float_e4m3_tEfNS_4arch4Sm90ELb0ELb0ELb0ELb1ELb0ELb0ELb0ELb1ELb1ELb1ELb0ELb0EEENS1_21CollectiveEpilogueFwdINS6_IJSA_SA_SB_EEES9_NS_10bfloat16_tESF_Li256ELb1ELb1ELb0ELb1EEENS1_36VarlenDynamicPersistentTileSchedulerILi128ELi224ELi256ELi128ELb0ELb1ELb1ELb0ELb1ELb1EEEEEEEEEvNT_6ParamsE)
        /*0c6c*/ 	.short	0x0210
        /*0c6e*/ 	.short	0x0af0


	//----- nvinfo : EIATTR_SW_WAR
	.align		4
.L_129:
        /*0c70*/ 	.byte	0x04, 0x36
        /*0c72*/ 	.short	(.L_131 - .L_130)
.L_130:
        /*0c74*/ 	.word	0x00000008
.L_131:


//--------------------- .nv.info._ZN7cutlass13device_kernelIN5flash11enable_sm90INS1_16FlashAttnFwdSm90INS1_25CollectiveMainloopFwdSm90ILi2EN4cute5tupleIJNS5_1CILi1EEES8_S8_EEENS6_IJNS7_ILi128EEENS7_ILi224EEESA_EEELi128ENS_12float_e4m3_tEfNS_4arch4Sm90ELb0ELb0ELb0ELb1ELb0ELb1ELb0ELb1ELb1ELb1ELb0ELb0EEENS1_21CollectiveEpilogueFwdINS6_IJSA_SA_SB_EEES9_NS_10bfloat16_tESF_Li256ELb1ELb1ELb0ELb1EEENS1_36VarlenDynamicPersistentTileSchedulerILi128ELi224ELi256ELi128ELb0ELb1ELb1ELb0ELb1ELb1EEEEEEEEEvNT_6ParamsE --------------------------
	.section	.nv.info._ZN7cutlass13device_kernelIN5flash11enable_sm90INS1_16FlashAttnFwdSm90INS1_25CollectiveMainloopFwdSm90ILi2EN4cute5tupleIJNS5_1CILi1EEES8_S8_EEENS6_IJNS7_ILi128EEENS7_ILi224EEESA_EEELi128ENS_12float_e4m3_tEfNS_4arch4Sm90ELb0ELb0ELb0ELb1ELb0ELb1ELb0ELb1ELb1ELb1ELb0ELb0EEENS1_21CollectiveEpilogueFwdINS6_IJSA_SA_SB_EEES9_NS_10bfloat16_tESF_Li256ELb1ELb1ELb0ELb1EEENS1_36VarlenDynamicPersistentTileSchedulerILi128ELi224ELi256ELi128ELb0ELb1ELb1ELb0ELb1ELb1EEEEEEEEEvNT_6ParamsE,"",@"SHT_CUDA_INFO"
	.sectionflags	@""
	.align	4


	//----- nvinfo : EIATTR_CUDA_API_VERSION
	.align		4
        /*0000*/ 	.byte	0x04, 0x37
        /*0002*/ 	.short	(.L_133 - .L_132)
.L_132:
        /*0004*/ 	.word	0x00000082


	//----- nvinfo : EIATTR_KPARAM_INFO
	.align		4
.L_133:
        /*0008*/ 	.byte	0x04, 0x17
        /*000a*/ 	.short	(.L_135 - .L_134)
.L_134:
        /*000c*/ 	.word	0x00000000
        /*0010*/ 	.short	0x0000
        /*0012*/ 	.short	0x0070
        /*0014*/ 	.byte	0x00, 0xf0, 0x01, 0x2a


	//----- nvinfo : EIATTR_SPARSE_MMA_MASK
	.align		4
.L_135:
        /*0018*/ 	.byte	0x03, 0x50
        /*001a*/ 	.short	0x0000


	//----- nvinfo : EIATTR_MAXREG_COUNT
	.align		4
        /*001c*/ 	.byte	0x03, 0x1b
        /*001e*/ 	.short	0x00a8


	//----- nvinfo : EIATTR_NUM_BARRIERS
	.align		4
        /*0020*/ 	.byte	0x02, 0x4c
        /*0022*/ 	.byte	0x10
	.zero		1


	//----- nvinfo : EIATTR_EXTERNS
	.align		4
        /*0024*/ 	.byte	0x04, 0x0f
        /*0026*/ 	.short	(.L_137 - .L_136)


	//   ....[0]....
	.align		4
.L_136:
        /*0028*/ 	.word	index@(__assertfail)


	//----- nvinfo : EIATTR_ANNOTATIONS
	.align		4
.L_137:
        /*002c*/ 	.byte	0x04, 0x55
        /*002e*/ 	.short	(.L_139 - .L_138)


	//   ....[0]....
.L_138:
        /* <DEDUP_REMOVED lines=139> */


	//----- nvinfo : EIATTR_MERCURY_ISA_VERSION
	.align		4
.L_139:
        /*08d0*/ 	.byte	0x03, 0x5f
        /*08d2*/ 	.short	0x0101


	//----- nvinfo : EIATTR_UNUSED_LOAD_BYTE_OFFSET
	.align		4
        /*08d4*/ 	.byte	0x04, 0x44
        /*08d6*/ 	.short	(.L_141 - .L_140)


	//   ....[0]....
.L_140:
        /*08d8*/ 	.word	0x00000b10
        /*08dc*/ 	.word	0x0000fff0


	//   ....[1]....
        /*08e0*/ 	.word	0x0001a090
        /*08e4*/ 	.word	0x0000fff0


	//----- nvinfo : EIATTR_INT_WARP_WIDE_INSTR_OFFSETS
	.align		4
.L_141:
        /*08e8*/ 	.byte	0x04, 0x31
        /*08ea*/ 	.short	(.L_143 - .L_142)


	//   ....[0]....
.L_142:
        /*08ec*/ 	.word	0x00000190


	//   ....[1]....
        /*08f0*/ 	.word	0x000001d0


	//   ....[2]....
        /*08f4*/ 	.word	0x00000240


	//   ....[3]....
        /*08f8*/ 	.word	0x0001ecb0


	//   ....[4]....
        /*08fc*/ 	.word	0x0001ed40


	//   ....[5]....
        /*0900*/ 	.word	0x00021850


	//   ....[6]....
        /*0904*/ 	.word	0x000218e0


	//----- nvinfo : EIATTR_COOP_GROUP_MASK_REGIDS
	.align		4
.L_143:
        /*0908*/ 	.byte	0x04, 0x29
        /*090a*/ 	.short	(.L_145 - .L_144)


	//   ....[0]....
.L_144:
        /*090c*/ 	.word	0xffffffff


	//   ....[1]....
        /*0910*/ 	.word	0xffffffff


	//   ....[2]....
        /*0914*/ 	.word	0xffffffff


	//   ....[3]....
        /*0918*/ 	.word	0xffffffff


	//   ....[4]....
        /*091c*/ 	.word	0xffffffff


	//   ....[5]....
        /*0920*/ 	.word	0xffffffff


	//   ....[6]....
        /*0924*/ 	.word	0xffffffff


	//   ....[7]....
        /*0928*/ 	.word	0xffffffff


	//   ....[8]....
        /*092c*/ 	.word	0xffffffff


	//   ....[9]....
        /*0930*/ 	.word	0xffffffff


	//   ....[10]....
        /*0934*/ 	.word	0xffffffff


	//   ....[11]....
        /*0938*/ 	.word	0xffffffff


	//   ....[12]....
        /*093c*/ 	.word	0xffffffff


	//   ....[13]....
        /*0940*/ 	.word	0xffffffff


	//   ....[14]....
        /*0944*/ 	.word	0xffffffff


	//   ....[15]....
        /*0948*/ 	.word	0xffffffff


	//   ....[16]....
        /*094c*/ 	.word	0xffffffff


	//   ....[17]....
        /*0950*/ 	.word	0xffffffff


	//   ....[18]....
        /*0954*/ 	.word	0xffffffff


	//   ....[19]....
        /*0958*/ 	.word	0xffffffff


	//   ....[20]....
        /*095c*/ 	.word	0xffffffff


	//   ....[21]....
        /*0960*/ 	.word	0xffffffff


	//   ....[22]....
        /*0964*/ 	.word	0xffffffff


	//   ....[23]....
        /*0968*/ 	.word	0xffffffff


	//   ....[24]....
        /*096c*/ 	.word	0xffffffff


	//   ....[25]....
        /*0970*/ 	.word	0xffffffff


	//   ....[26]....
        /*0974*/ 	.word	0xffffffff


	//   ....[27]....
        /*0978*/ 	.word	0xffffffff


	//   ....[28]....
        /*097c*/ 	.word	0xffffffff


	//   ....[29]....
        /*0980*/ 	.word	0xffffffff


	//   ....[30]....
        /*0984*/ 	.word	0xffffffff


	//   ....[31]....
        /*0988*/ 	.word	0xffffffff


	//   ....[32]....
        /*098c*/ 	.word	0xffffffff


	//   ....[33]....
        /*0990*/ 	.word	0xffffffff


	//   ....[34]....
        /*0994*/ 	.word	0xffffffff


	//   ....[35]....
        /*0998*/ 	.word	0xffffffff


	//   ....[36]....
        /*099c*/ 	.word	0xffffffff


	//   ....[37]....
        /*09a0*/ 	.word	0xffffffff


	//   ....[38]....
        /*09a4*/ 	.word	0xffffffff


	//   ....[39]....
        /*09a8*/ 	.word	0xffffffff


	//   ....[40]....
        /*09ac*/ 	.word	0xffffffff


	//   ....[41]....
        /*09b0*/ 	.word	0xffffffff


	//   ....[42]....
        /*09b4*/ 	.word	0xffffffff


	//   ....[43]....
        /*09b8*/ 	.word	0xffffffff


	//   ....[44]....
        /*09bc*/ 	.word	0xffffffff


	//   ....[45]....
        /*09c0*/ 	.word	0xffffffff


	//   ....[46]....
        /*09c4*/ 	.word	0xffffffff


	//   ....[47]....
        /*09c8*/ 	.word	0xffffffff


	//   ....[48]....
        /*09cc*/ 	.word	0xffffffff


	//   ....[49]....
        /*09d0*/ 	.word	0xffffffff


	//   ....[50]....
        /*09d4*/ 	.word	0xffffffff


	//   ....[51]....
        /*09d8*/ 	.word	0xffffffff


	//   ....[52]....
        /*09dc*/ 	.word	0xffffffff


	//   ....[53]....
        /*09e0*/ 	.word	0xffffffff


	//   ....[54]....
        /*09e4*/ 	.word	0xffffffff


	//   ....[55]....
        /*09e8*/ 	.word	0xffffffff


	//   ....[56]....
        /*09ec*/ 	.word	0xffffffff


	//   ....[57]....
        /*09f0*/ 	.word	0xffffffff


	//   ....[58]....
        /*09f4*/ 	.word	0xffffffff


	//   ....[59]....
        /*09f8*/ 	.word	0xffffffff


	//   ....[60]....
        /*09fc*/ 	.word	0xffffffff


	//   ....[61]....
        /*0a00*/ 	.word	0xffffffff


	//   ....[62]....
        /*0a04*/ 	.word	0xffffffff


	//   ....[63]....
        /*0a08*/ 	.word	0xffffffff


	//   ....[64]....
        /*0a0c*/ 	.word	0xffffffff


	//   ....[65]....
        /*0a10*/ 	.word	0xffffffff


	//   ....[66]....
        /*0a14*/ 	.word	0xffffffff


	//   ....[67]....
        /*0a18*/ 	.word	0xffffffff


	//   ....[68]....
        /*0a1c*/ 	.word	0xffffffff


	//   ....[69]....
        /*0a20*/ 	.word	0xffffffff


	//   ....[70]....
        /*0a24*/ 	.word	0xffffffff


	//   ....[71]....
        /*0a28*/ 	.word	0xffffffff


	//   ....[72]....
        /*0a2c*/ 	.word	0xffffffff


	//   ....[73]....
        /*0a30*/ 	.word	0xffffffff


	//   ....[74]....
        /*0a34*/ 	.word	0xffffffff


	//   ....[75]....
        /*0a38*/ 	.word	0xffffffff


	//   ....[76]....
        /*0a3c*/ 	.word	0xffffffff


	//   ....[77]....
        /*0a40*/ 	.word	0xffffffff


	//   ....[78]....
        /*0a44*/ 	.word	0xffffffff


	//   ....[79]....
        /*0a48*/ 	.word	0xffffffff


	//   ....[80]....
        /*0a4c*/ 	.word	0xffffffff


	//   ....[81]....
        /*0a50*/ 	.word	0xffffffff


	//   ....[82]....
        /*0a54*/ 	.word	0xffffffff


	//   ....[83]....
        /*0a58*/ 	.word	0xffffffff


	//   ....[84]....
        /*0a5c*/ 	.word	0xffffffff


	//   ....[85]....
        /*0a60*/ 	.word	0xffffffff


	//   ....[86]....
        /*0a64*/ 	.word	0xffffffff


	//   ....[87]....
        /*0a68*/ 	.word	0xffffffff


	//   ....[88]....
        /*0a6c*/ 	.word	0xffffffff


	//   ....[89]....
        /*0a70*/ 	.word	0xffffffff


	//   ....[90]....
        /*0a74*/ 	.word	0xffffffff


	//   ....[91]....
        /*0a78*/ 	.word	0xffffffff


	//   ....[92]....
        /*0a7c*/ 	.word	0xffffffff


	//   ....[93]....
        /*0a80*/ 	.word	0xffffffff


	//   ....[94]....
        /*0a84*/ 	.word	0xffffffff


	//   ....[95]....
        /*0a88*/ 	.word	0xffffffff


	//   ....[96]....
        /*0a8c*/ 	.word	0xffffffff


	//   ....[97]....
        /*0a90*/ 	.word	0xffffffff


	//   ....[98]....
        /*0a94*/ 	.word	0xffffffff


	//   ....[99]....
        /*0a98*/ 	.word	0xffffffff


	//   ....[100]....
        /*0a9c*/ 	.word	0xffffffff


	//   ....[101]....
        /*0aa0*/ 	.word	0xffffffff


	//   ....[102]....
        /*0aa4*/ 	.word	0xffffffff


	//   ....[103]....
        /*0aa8*/ 	.word	0xffffffff


	//   ....[104]....
        /*0aac*/ 	.word	0xffffffff


	//   ....[105]....
        /*0ab0*/ 	.word	0xffffffff


	//   ....[106]....
        /*0ab4*/ 	.word	0xffffffff


	//   ....[107]....
        /*0ab8*/ 	.word	0xffffffff


	//   ....[108]....
        /*0abc*/ 	.word	0xffffffff


	//   ....[109]....
        /*0ac0*/ 	.word	0xffffffff


	//   ....[110]....
        /*0ac4*/ 	.word	0xffffffff


	//   ....[111]....
        /*0ac8*/ 	.word	0xffffffff


	//   ....[112]....
        /*0acc*/ 	.word	0xffffffff


	//   ....[113]....
        /*0ad0*/ 	.word	0xffffffff


	//   ....[114]....
        /*0ad4*/ 	.word	0xffffffff


	//   ....[115]....
        /*0ad8*/ 	.word	0xffffffff


	//   ....[116]....
        /*0adc*/ 	.word	0xffffffff


	//   ....[117]....
        /*0ae0*/ 	.word	0xffffffff


	//   ....[118]....
        /*0ae4*/ 	.word	0xffffffff


	//   ....[119]....
        /*0ae8*/ 	.word	0xffffffff


	//   ....[120]....
        /*0aec*/ 	.word	0xffffffff


	//   ....[121]....
        /*0af0*/ 	.word	0xffffffff


	//   ....[122]....
        /*0af4*/ 	.word	0xffffffff


	//   ....[123]....
        /*0af8*/ 	.word	0xffffffff


	//   ....[124]....
        /*0afc*/ 	.word	0xffffffff


	//   ....[125]....
        /*0b00*/ 	.word	0xffffffff


	//   ....[126]....
        /*0b04*/ 	.word	0xffffffff


	//   ....[127]....
        /*0b08*/ 	.word	0xffffffff


	//   ....[128]....
        /*0b0c*/ 	.word	0xffffffff


	//   ....[129]....
        /*0b10*/ 	.word	0xffffffff


	//   ....[130]....
        /*0b14*/ 	.word	0xffffffff


	//   ....[131]....
        /*0b18*/ 	.word	0xffffffff


	//   ....[132]....
        /*0b1c*/ 	.word	0x0500000f


	//   ....[133]....
        /*0b20*/ 	.word	0x0500000f


	//   ....[134]....
        /*0b24*/ 	.word	0x0500000f


	//   ....[135]....
        /*0b28*/ 	.word	0x0500000f


	//   ....[136]....
        /*0b2c*/ 	.word	0x0500000f


	//   ....[137]....
        /*0b30*/ 	.word	0x0500000f


	//   ....[138]....
        /*0b34*/ 	.word	0x0500000f


	//   ....[139]....
        /*0b38*/ 	.word	0x0500000f


	//   ....[140]....
        /*0b3c*/ 	.word	0x0500000f


	//   ....[141]....
        /*0b40*/ 	.word	0x0500000f


	//   ....[142]....
        /*0b44*/ 	.word	0x0500000f


	//   ....[143]....
        /*0b48*/ 	.word	0x0500000f


	//   ....[144]....
        /*0b4c*/ 	.word	0x0500000f


	//   ....[145]....
        /*0b50*/ 	.word	0x0500000f


	//   ....[146]....
        /*0b54*/ 	.word	0x0500000f


	//   ....[147]....
        /*0b58*/ 	.word	0x0500000f


	//   ....[148]....
        /*0b5c*/ 	.word	0x0500000f


	//   ....[149]....
        /*0b60*/ 	.word	0x0500000f


	//   ....[150]....
        /*0b64*/ 	.word	0x0500000f


	//   ....[151]....
        /*0b68*/ 	.word	0x0500000f


	//   ....[152]....
        /*0b6c*/ 	.word	0x0500000f


	//   ....[153]....
        /*0b70*/ 	.word	0x0500000f


	//   ....[154]....
        /*0b74*/ 	.word	0x0500000f


	//   ....[155]....
        /*0b78*/ 	.word	0x0500000f


	//   ....[156]....
        /*0b7c*/ 	.word	0x0500000f


	//   ....[157]....
        /*0b80*/ 	.word	0x0500000f


	//   ....[158]....
        /*0b84*/ 	.word	0x0500000f


	//   ....[159]....
        /*0b88*/ 	.word	0x0500000f


	//   ....[160]....
        /*0b8c*/ 	.word	0x0500000f


	//   ....[161]....
        /*0b90*/ 	.word	0x0500000f


	//   ....[162]....
        /*0b94*/ 	.word	0x0500000f


	//   ....[163]....
        /*0b98*/ 	.word	0x0500000f


	//   ....[164]....
        /*0b9c*/ 	.word	0x0500000f


	//   ....[165]....
        /*0ba0*/ 	.word	0x0500000f


	//   ....[166]....
        /*0ba4*/ 	.word	0x0500000f


	//   ....[167]....
        /*0ba8*/ 	.word	0x0500000f


	//   ....[168]....
        /*0bac*/ 	.word	0x0500000f


	//   ....[169]....
        /*0bb0*/ 	.word	0x0500000f


	//   ....[170]....
        /*0bb4*/ 	.word	0x0500000f


	//   ....[171]....
        /*0bb8*/ 	.word	0x0500000f


	//   ....[172]....
        /*0bbc*/ 	.word	0x0500000f


	//   ....[173]....
        /*0bc0*/ 	.word	0x0500000f


	//   ....[174]....
        /*0bc4*/ 	.word	0x0500000f


	//   ....[175]....
        /*0bc8*/ 	.word	0x0500000f


	//   ....[176]....
        /*0bcc*/ 	.word	0x0500000f


	//   ....[177]....
        /*0bd0*/ 	.word	0x0500000f


	//   ....[178]....
        /*0bd4*/ 	.word	0x0500000f


	//   ....[179]....
        /*0bd8*/ 	.word	0x0500000f


	//   ....[180]....
        /*0bdc*/ 	.word	0x0500000f


	//   ....[181]....
        /*0be0*/ 	.word	0x0500000f


	//   ....[182]....
        /*0be4*/ 	.word	0x0500000f


	//   ....[183]....
        /*0be8*/ 	.word	0x0500000f


	//   ....[184]....
        /*0bec*/ 	.word	0x0500000f


	//   ....[185]....
        /*0bf0*/ 	.word	0x0500000f


	//   ....[186]....
        /*0bf4*/ 	.word	0x0500000f


	//   ....[187]....
        /*0bf8*/ 	.word	0x0500000f


	//   ....[188]....
        /*0bfc*/ 	.word	0x0500000f


	//   ....[189]....
        /*0c00*/ 	.word	0x0500000f


	//   ....[190]....
        /*0c04*/ 	.word	0x0500000f


	//   ....[191]....
        /*0c08*/ 	.word	0x0500000f


	//   ....[192]....
        /*0c0c*/ 	.word	0x0500000f


	//   ....[193]....
        /*0c10*/ 	.word	0x0500000f


	//   ....[194]....
        /*0c14*/ 	.word	0x0500000f


	//   ....[195]....
        /*0c18*/ 	.word	0x0500000f


	//   ....[196]....
        /*0c1c*/ 	.word	0x0500000f


	//   ....[197]....
        /*0c20*/ 	.word	0x0500000f


	//   ....[198]....
        /*0c24*/ 	.word	0x0500000f


	//   ....[199]....
        /*0c28*/ 	.word	0x0500000f


	//   ....[200]....
        /*0c2c*/ 	.word	0x0500000f


	//   ....[201]....
        /*0c30*/ 	.word	0x0500000f


	//   ....[202]....
        /*0c34*/ 	.word	0x0500000f


	//   ....[203]....
        /*0c38*/ 	.word	0x0500000f


	//   ....[204]....
        /*0c3c*/ 	.word	0x0500000f


	//   ....[205]....
        /*0c40*/ 	.word	0x0500000f


	//   ....[206]....
        /*0c44*/ 	.word	0x0500000f


	//   ....[207]....
        /*0c48*/ 	.word	0x0500000f


	//   ....[208]....
        /*0c4c*/ 	.word	0x0500000f


	//   ....[209]....
        /*0c50*/ 	.word	0x0500000f


	//   ....[210]....
        /*0c54*/ 	.word	0x0500000f


	//   ....[211]....
        /*0c58*/ 	.word	0x0500000f


	//   ....[212]....
        /*0c5c*/ 	.word	0x0500000f


	//   ....[213]....
        /*0c60*/ 	.word	0x0500000f


	//   ....[214]....
        /*0c64*/ 	.word	0x0500000f


	//   ....[215]....
        /*0c68*/ 	.word	0x0500000f


	//   ....[216]....
        /*0c6c*/ 	.word	0x0500000f


	//----- nvinfo : EIATTR_COOP_GROUP_INSTR_OFFSETS
	.align		4
.L_145:
        /*0c70*/ 	.byte	0x04, 0x28
        /*0c72*/ 	.short	(.L_147 - .L_146)


	//   ....[0]....
.L_146:
        /*0c74*/ 	.word	0x00000070


	//   ....[1]....
        /*0c78*/ 	.word	0x000001a0


	//   ....[2]....
        /*0c7c*/ 	.word	0x000001f0


	//   ....[3]....
        /*0c80*/ 	.word	0x00000420


	//   ....[4]....
        /*0c84*/ 	.word	0x00000580


	//   ....[5]....
        /*0c88*/ 	.word	0x000006a0


	//   ....[6]....
        /*0c8c*/ 	.word	0x00000800


	//   ....[7]....
        /*0c90*/ 	.word	0x0000cac0


	//   ....[8]....
        /*0c94*/ 	.word	0x0000d080


	//   ....[9]....
        /*0c98*/ 	.word	0x0000d090


	//   ....[10]....
        /*0c9c*/ 	.word	0x0000d0a0


	//   ....[11]....
        /*0ca0*/ 	.word	0x0000d0b0


	//   ....[12]....
        /*0ca4*/ 	.word	0x0000eff0


	//   ....[13]....
        /*0ca8*/ 	.word	0x0000f000


	//   ....[14]....
        /*0cac*/ 	.word	0x0000f010


	//   ....[15]....
        /*0cb0*/ 	.word	0x0000f020


	//   ....[16]....
        /*0cb4*/ 	.word	0x00012ec0


	//   ....[17]....
        /*0cb8*/ 	.word	0x00012fc0


	//   ....[18]....
        /*0cbc*/ 	.word	0x000138c0


	//   ....[19]....
        /*0cc0*/ 	.word	0x00013980


	//   ....[20]....
        /*0cc4*/ 	.word	0x00017360


	//   ....[21]....
        /*0cc8*/ 	.word	0x00017370


	//   ....[22]....
        /*0ccc*/ 	.word	0x000173b0


	//   ....[23]....
        /*0cd0*/ 	.word	0x000173d0


	//   ....[24]....
        /*0cd4*/ 	.word	0x00019860


	//   ....[25]....
        /*0cd8*/ 	.word	0x00019870


	//   ....[26]....
        /*0cdc*/ 	.word	0x000198f0


	//   ....[27]....
        /*0ce0*/ 	.word	0x00019900


	//   ....[28]....
        /*0ce4*/ 	.word	0x0001a700


	//   ....[29]....
        /*0ce8*/ 	.word	0x0001a730


	//   ....[30]....
        /*0cec*/ 	.word	0x0001a760


	//   ....[31]....
        /*0cf0*/ 	.word	0x0001a790


	//   ....[32]....
        /*0cf4*/ 	.word	0x0001a7c0


	//   ....[33]....
        /*0cf8*/ 	.word	0x0001a7f0


	//   ....[34]....
        /*0cfc*/ 	.word	0x0001a820


	//   ....[35]....
        /*0d00*/ 	.word	0x0001a850


	//   ....[36]....
        /*0d04*/ 	.word	0x0001a880


	//   ....[37]....
        /*0d08*/ 	.word	0x0001a8b0


	//   ....[38]....
        /*0d0c*/ 	.word	0x0001a8e0


	//   ....[39]....
        /*0d10*/ 	.word	0x0001a910


	//   ....[40]....
        /*0d14*/ 	.word	0x0001a940


	//   ....[41]....
        /*0d18*/ 	.word	0x0001a970


	//   ....[42]....
        /*0d1c*/ 	.word	0x0001a9a0


	//   ....[43]....
        /*0d20*/ 	.word	0x0001a9d0


	//   ....[44]....
        /*0d24*/ 	.word	0x0001aa00


	//   ....[45]....
        /*0d28*/ 	.word	0x0001aa30


	//   ....[46]....
        /*0d2c*/ 	.word	0x0001aa60


	//   ....[47]....
        /*0d30*/ 	.word	0x0001aa90


	//   ....[48]....
        /*0d34*/ 	.word	0x0001aab0


	//   ....[49]....
        /*0d38*/ 	.word	0x0001aae0


	//   ....[50]....
        /*0d3c*/ 	.word	0x0001ab10


	//   ....[51]....
        /*0d40*/ 	.word	0x0001ab40


	//   ....[52]....
        /*0d44*/ 	.word	0x0001ab50


	//   ....[53]....
        /*0d48*/ 	.word	0x0001ab60


	//   ....[54]....
        /*0d4c*/ 	.word	0x0001ab80


	//   ....[55]....
        /*0d50*/ 	.word	0x0001ab90


	//   ....[56]....
        /*0d54*/ 	.word	0x0001aba0


	//   ....[57]....
        /*0d58*/ 	.word	0x0001abb0


	//   ....[58]....
        /*0d5c*/ 	.word	0x0001abe0


	//   ....[59]....
        /*0d60*/ 	.word	0x0001ac10


	//   ....[60]....
        /*0d64*/ 	.word	0x0001b250


	//   ....[61]....
        /*0d68*/ 	.word	0x0001b290


	//   ....[62]....
        /*0d6c*/ 	.word	0x0001b2d0


	//   ....[63]....
        /*0d70*/ 	.word	0x0001b2f0


	//   ....[64]....
        /*0d74*/ 	.word	0x0001b9e0


	//   ....[65]....
        /*0d78*/ 	.word	0x0001b9f0


	//   ....[66]....
        /*0d7c*/ 	.word	0x0001bab0


	//   ....[67]....
        /*0d80*/ 	.word	0x0001bad0


	//   ....[68]....
        /*0d84*/ 	.word	0x0001bb90


	//   ....[69]....
        /*0d88*/ 	.word	0x0001bbb0


	//   ....[70]....
        /*0d8c*/ 	.word	0x0001bc80


	//   ....[71]....
        /*0d90*/ 	.word	0x0001bca0


	//   ....[72]....
        /*0d94*/ 	.word	0x0001c540


	//   ....[73]....
        /*0d98*/ 	.word	0x0001c550


	//   ....[74]....
        /*0d9c*/ 	.word	0x0001c6b0


	//   ....[75]....
        /*0da0*/ 	.word	0x0001c6c0


	//   ....[76]....
        /*0da4*/ 	.word	0x0001c810


	//   ....[77]....
        /*0da8*/ 	.word	0x0001c820


	//   ....[78]....
        /*0dac*/ 	.word	0x0001c970


	//   ....[79]....
        /*0db0*/ 	.word	0x0001c980


	//   ....[80]....
        /*0db4*/ 	.word	0x0001cb30


	//   ....[81]....
        /*0db8*/ 	.word	0x0001cd20


	//   ....[82]....
        /*0dbc*/ 	.word	0x0001cd50


	//   ....[83]....
        /*0dc0*/ 	.word	0x0001cd80


	//   ....[84]....
        /*0dc4*/ 	.word	0x0001cdb0


	//   ....[85]....
        /*0dc8*/ 	.word	0x0001cde0


	//   ....[86]....
        /*0dcc*/ 	.word	0x0001ce10


	//   ....[87]....
        /*0dd0*/ 	.word	0x0001cf80


	//   ....[88]....
        /*0dd4*/ 	.word	0x0001cfb0


	//   ....[89]....
        /*0dd8*/ 	.word	0x0001cfe0


	//   ....[90]....
        /*0ddc*/ 	.word	0x0001d010


	//   ....[91]....
        /*0de0*/ 	.word	0x0001d040


	//   ....[92]....
        /*0de4*/ 	.word	0x0001d070


	//   ....[93]....
        /*0de8*/ 	.word	0x0001d110


	//   ....[94]....
        /*0dec*/ 	.word	0x0001d140


	//   ....[95]....
        /*0df0*/ 	.word	0x0001d1d0


	//   ....[96]....
        /*0df4*/ 	.word	0x0001dee0


	//   ....[97]....
        /*0df8*/ 	.word	0x0001f480


	//   ....[98]....
        /*0dfc*/ 	.word	0x00020180


	//   ....[99]....
        /*0e00*/ 	.word	0x00020190


	//   ....[100]....
        /*0e04*/ 	.word	0x00020230


	//   ....[101]....
        /*0e08*/ 	.word	0x00020240


	//   ....[102]....
        /*0e0c*/ 	.word	0x000202c0


	//   ....[103]....
        /*0e10*/ 	.word	0x000202d0


	//   ....[104]....
        /*0e14*/ 	.word	0x00020350


	//   ....[105]....
        /*0e18*/ 	.word	0x00020360


	//   ....[106]....
        /*0e1c*/ 	.word	0x000203e0


	//   ....[107]....
        /*0e20*/ 	.word	0x000203f0


	//   ....[108]....
        /*0e24*/ 	.word	0x00020470


	//   ....[109]....
        /*0e28*/ 	.word	0x00020480


	//   ....[110]....
        /*0e2c*/ 	.word	0x00020500


	//   ....[111]....
        /*0e30*/ 	.word	0x00020510


	//   ....[112]....
        /*0e34*/ 	.word	0x00020560


	//   ....[113]....
        /*0e38*/ 	.word	0x00020580


	//   ....[114]....
        /*0e3c*/ 	.word	0x00022360


	//   ....[115]....
        /*0e40*/ 	.word	0x00022390


	//   ....[116]....
        /*0e44*/ 	.word	0x000223d0


	//   ....[117]....
        /*0e48*/ 	.word	0x00022400


	//   ....[118]....
        /*0e4c*/ 	.word	0x00022430


	//   ....[119]....
        /*0e50*/ 	.word	0x00022460


	//   ....[120]....
        /*0e54*/ 	.word	0x00022490


	//   ....[121]....
        /*0e58*/ 	.word	0x000224c0


	//   ....[122]....
        /*0e5c*/ 	.word	0x00022640


	//   ....[123]....
        /*0e60*/ 	.word	0x00022670


	//   ....[124]....
        /*0e64*/ 	.word	0x000226a0


	//   ....[125]....
        /*0e68*/ 	.word	0x000226d0


	//   ....[126]....
        /*0e6c*/ 	.word	0x00022700


	//   ....[127]....
        /*0e70*/ 	.word	0x00022730


	//   ....[128]....
        /*0e74*/ 	.word	0x000227f0


	//   ....[129]....
        /*0e78*/ 	.word	0x00022810


	//   ....[130]....
        /*0e7c*/ 	.word	0x00022880


	//   ....[131]....
        /*0e80*/ 	.word	0x00022d10


	//   ....[132]....
        /*0e84*/ 	.word	0x00023230


	//   ....[133]....
        /*0e88*/ 	.word	0x000232e0


	//   ....[134]....
        /*0e8c*/ 	.word	0x00023370


	//   ....[135]....
        /*0e90*/ 	.word	0x000233c0


	//   ....[136]....
        /*0e94*/ 	.word	0x00023410


	//   ....[137]....
        /*0e98*/ 	.word	0x000234f0


	//   ....[138]....
        /*0e9c*/ 	.word	0x00023580


	//   ....[139]....
        /*0ea0*/ 	.word	0x000235d0


	//   ....[140]....
        /*0ea4*/ 	.word	0x00023620


	//   ....[141]....
        /*0ea8*/ 	.word	0x00023860


	//   ....[142]....
        /*0eac*/ 	.word	0x00023980


	//   ....[143]....
        /*0eb0*/ 	.word	0x00023ab0


	//   ....[144]....
        /*0eb4*/ 	.word	0x00023b40


	//   ....[145]....
        /*0eb8*/ 	.word	0x00023ba0


	//   ....[146]....
        /*0ebc*/ 	.word	0x00023c20


	//   ....[147]....
        /*0ec0*/ 	.word	0x00023c80


	//   ....[148]....
        /*0ec4*/ 	.word	0x00023ce0


	//   ....[149]....
        /*0ec8*/ 	.word	0x00023d40


	//   ....[150]....
        /*0ecc*/ 	.word	0x00023dc0


	//   ....[151]....
        /*0ed0*/ 	.word	0x00023e20


	//   ....[152]....
        /*0ed4*/ 	.word	0x00023ea0


	//   ....[153]....
        /*0ed8*/ 	.word	0x00023f00


	//   ....[154]....
        /*0edc*/ 	.word	0x00023f80


	//   ....[155]....
        /*0ee0*/ 	.word	0x00023fe0


	//   ....[156]....
        /*0ee4*/ 	.word	0x00024060


	//   ....[157]....
        /*0ee8*/ 	.word	0x000240c0


	//   ....[158]....
        /*0eec*/ 	.word	0x00024150


	//   ....[159]....
        /*0ef0*/ 	.word	0x000241b0


	//   ....[160]....
        /*0ef4*/ 	.word	0x00024230


	//   ....[161]....
        /*0ef8*/ 	.word	0x00024290


	//   ....[162]....
        /*0efc*/ 	.word	0x000242f0


	//   ....[163]....
        /*0f00*/ 	.word	0x00024350


	//   ....[164]....
        /*0f04*/ 	.word	0x000243b0


	//   ....[165]....
        /*0f08*/ 	.word	0x00024410


	//   ....[166]....
        /*0f0c*/ 	.word	0x00024490


	//   ....[167]....
        /*0f10*/ 	.word	0x000244f0


	//   ....[168]....
        /*0f14*/ 	.word	0x00024570


	//   ....[169]....
        /*0f18*/ 	.word	0x000245d0


	//   ....[170]....
        /*0f1c*/ 	.word	0x00024650


	//   ....[171]....
        /*0f20*/ 	.word	0x000246b0


	//   ....[172]....
        /*0f24*/ 	.word	0x00024730


	//   ....[173]....
        /*0f28*/ 	.word	0x00024820


	//   ....[174]....
        /*0f2c*/ 	.word	0x00024870


	//   ....[175]....
        /*0f30*/ 	.word	0x00024900


	//   ....[176]....
        /*0f34*/ 	.word	0x00024990


	//   ....[177]....
        /*0f38*/ 	.word	0x00024a20


	//   ....[178]....
        /*0f3c*/ 	.word	0x00024ab0


	//   ....[179]....
        /*0f40*/ 	.word	0x00024b40


	//   ....[180]....
        /*0f44*/ 	.word	0x00024bd0


	//   ....[181]....
        /*0f48*/ 	.word	0x00024c90


	//   ....[182]....
        /*0f4c*/ 	.word	0x00024f80


	//   ....[183]....
        /*0f50*/ 	.word	0x000251b0


	//   ....[184]....
        /*0f54*/ 	.word	0x00025200


	//   ....[185]....
        /*0f58*/ 	.word	0x00025260


	//   ....[186]....
        /*0f5c*/ 	.word	0x00025350


	//   ....[187]....
        /*0f60*/ 	.word	0x000253b0


	//   ....[188]....
        /*0f64*/ 	.word	0x000254a0


	//   ....[189]....
        /*0f68*/ 	.word	0x00025500


	//   ....[190]....
        /*0f6c*/ 	.word	0x000255f0


	//   ....[191]....
        /*0f70*/ 	.word	0x00025650


	//   ....[192]....
        /*0f74*/ 	.word	0x00025740


	//   ....[193]....
        /*0f78*/ 	.word	0x000257a0


	//   ....[194]....
        /*0f7c*/ 	.word	0x00025890


	//   ....[195]....
        /*0f80*/ 	.word	0x000258f0


	//   ....[196]....
        /*0f84*/ 	.word	0x000259d0


	//   ....[197]....
        /*0f88*/ 	.word	0x00025a30


	//   ....[198]....
        /*0f8c*/ 	.word	0x00025b00


	//   ....[199]....
        /*0f90*/ 	.word	0x00025de0


	//   ....[200]....
        /*0f94*/ 	.word	0x00025e80


	//   ....[201]....
        /*0f98*/ 	.word	0x00025fa0


	//   ....[202]....
        /*0f9c*/ 	.word	0x00026020


	//   ....[203]....
        /*0fa0*/ 	.word	0x000260a0


	//   ....[204]....
        /*0fa4*/ 	.word	0x00026120


	//   ....[205]....
        /*0fa8*/ 	.word	0x000261a0


	//   ....[206]....
        /*0fac*/ 	.word	0x00026230


	//   ....[207]....
        /*0fb0*/ 	.word	0x000262d0


	//   ....[208]....
        /*0fb4*/ 	.word	0x00026380


	//   ....[209]....
        /*0fb8*/ 	.word	0x00026400


	//   ....[210]....
        /*0fbc*/ 	.word	0x00026480


	//   ....[211]....
        /*0fc0*/ 	.word	0x00026500


	//   ....[212]....
        /*0fc4*/ 	.word	0x00026590


	//   ....[213]....
        /*0fc8*/ 	.word	0x00026610


	//   ....[214]....
        /*0fcc*/ 	.word	0x000266b0


	//   ....[215]....
        /*0fd0*/ 	.word	0x00026740


	//   ....[216]....
        /*0fd4*/ 	.word	0x00026870


	//----- nvinfo : EIATTR_REG_RECONFIG
	.align		4
.L_147:
        /*0fd8*/ 	.byte	0x01, 0x54
	.zero		2


	//----- nvinfo : EIATTR_SYSCALL_OFFSETS
	.align		4
        /*0fdc*/ 	.byte	0x04, 0x46
        /*0fde*/ 	.short	(.L_149 - .L_148)


	//   ....[0]....
.L_148:
        /*0fe0*/ 	.word	0x00001ab0


	//   ....[1]....
        /*0fe4*/ 	.word	0x00001c00


	//   ....[2]....
        /*0fe8*/ 	.word	0x0000cc80


	//   ....[3]....
        /*0fec*/ 	.word	0x0000cfe0


	//   ....[4]....
        /*0ff0*/ 	.word	0x0001eeb0


	//   ....[5]....
        /*0ff4*/ 	.word	0x0001f050


	//   ....[6]....
        /*0ff8*/ 	.word	0x0001f1b0


	//   ....[7]....
        /*0ffc*/ 	.word	0x0001f300


	//   ....[8]....
        /*1000*/ 	.word	0x0001fd90


	//----- nvinfo : EIATTR_MBARRIER_INSTR_OFFSETS
	.align		4
.L_149:
        /*1004*/ 	.byte	0x04, 0x39
        /*1006*/ 	.short	(.L_151 - .L_150)


	//   ....[0]....
.L_150:
        /*1008*/ 	.word	0x000002d0
        /*100c*/ 	.word	0x000000ff
        /*1010*/ 	.word	0x0002e800
        /*1014*/ 	.short	0x0100
        /*1016*/ 	.byte	0x08
	.zero		1


	//   ....[1]....
        /*1018*/ 	.word	0x000002e0
        /*101c*/ 	.word	0x000000ff
        /*1020*/ 	.word	0x0002e820
        /*1024*/ 	.short	0x0100
        /*1026*/ 	.byte	0x08
	.zero		1


	//   ....[2]....
        /*1028*/ 	.word	0x000003d0
        /*102c*/ 	.word	0x000000ff
        /*1030*/ 	.word	0x0002e830
        /*1034*/ 	.short	0x0100
        /*1036*/ 	.byte	0x08
	.zero		1


	//   ....[3]....
        /*1038*/ 	.word	0x000003e0
        /*103c*/ 	.word	0x000000ff
        /*1040*/ 	.word	0x0002e840
        /*1044*/ 	.short	0x0100
        /*1046*/ 	.byte	0x08
	.zero		1


	//   ....[4]....
        /*1048*/ 	.word	0x000003f0
        /*104c*/ 	.word	0x000000ff
        /*1050*/ 	.word	0x0002e838
        /*1054*/ 	.short	0x0100
        /*1056*/ 	.byte	0x08
	.zero		1


	//   ....[5]....
        /*1058*/ 	.word	0x00000400
        /*105c*/ 	.word	0x000000ff
        /*1060*/ 	.word	0x0002e848
        /*1064*/ 	.short	0x0100
        /*1066*/ 	.byte	0x08
	.zero		1


	//   ....[6]....
        /*1068*/ 	.word	0x00000530
        /*106c*/ 	.word	0x000000ff
        /*1070*/ 	.word	0x0002e850
        /*1074*/ 	.short	0x0100
        /*1076*/ 	.byte	0x08
	.zero		1


	//   ....[7]....
        /*1078*/ 	.word	0x00000540
        /*107c*/ 	.word	0x000000ff
        /*1080*/ 	.word	0x0002e860
        /*1084*/ 	.short	0x0100
        /*1086*/ 	.byte	0x08
	.zero		1


	//   ....[8]....
        /*1088*/ 	.word	0x00000550
        /*108c*/ 	.word	0x000000ff
        /*1090*/ 	.word	0x0002e858
        /*1094*/ 	.short	0x0100
        /*1096*/ 	.byte	0x08
	.zero		1


	//   ....[9]....
        /*1098*/ 	.word	0x00000560
        /*109c*/ 	.word	0x000000ff
        /*10a0*/ 	.word	0x0002e868
        /*10a4*/ 	.short	0x0100
        /*10a6*/ 	.byte	0x08
	.zero		1


	//   ....[10]....
        /*10a8*/ 	.word	0x00000650
        /*10ac*/ 	.word	0x000000ff
        /*10b0*/ 	.word	0x0002e870
        /*10b4*/ 	.short	0x0100
        /*10b6*/ 	.byte	0x06
	.zero		1


	//   ....[11]....
        /*10b8*/ 	.word	0x00000660
        /*10bc*/ 	.word	0x000000ff
        /*10c0*/ 	.word	0x0002e880
        /*10c4*/ 	.short	0x0100
        /*10c6*/ 	.byte	0x06
	.zero		1


	//   ....[12]....
        /*10c8*/ 	.word	0x00000670
        /*10cc*/ 	.word	0x000000ff
        /*10d0*/ 	.word	0x0002e878
        /*10d4*/ 	.short	0x0100
        /*10d6*/ 	.byte	0x06
	.zero		1


	//   ....[13]....
        /*10d8*/ 	.word	0x00000680
        /*10dc*/ 	.word	0x000000ff
        /*10e0*/ 	.word	0x0002e888
        /*10e4*/ 	.short	0x0100
        /*10e6*/ 	.byte	0x06
	.zero		1


	//   ....[14]....
        /*10e8*/ 	.word	0x000007b0
        /*10ec*/ 	.word	0x000000ff
        /*10f0*/ 	.word	0x0002e890
        /*10f4*/ 	.short	0x0100
        /*10f6*/ 	.byte	0x08
	.zero		1


	//   ....[15]....
        /*10f8*/ 	.word	0x000007c0
        /*10fc*/ 	.word	0x000000ff
        /*1100*/ 	.word	0x0002e8a0
        /*1104*/ 	.short	0x0100
        /*1106*/ 	.byte	0x08
	.zero		1


	//   ....[16]....
        /*1108*/ 	.word	0x000007d0
        /*110c*/ 	.word	0x000000ff
        /*1110*/ 	.word	0x0002e898
        /*1114*/ 	.short	0x0100
        /*1116*/ 	.byte	0x08
	.zero		1


	//   ....[17]....
        /*1118*/ 	.word	0x000007e0
        /*111c*/ 	.word	0x000000ff
        /*1120*/ 	.word	0x0002e8a8
        /*1124*/ 	.short	0x0100
        /*1126*/ 	.byte	0x08
	.zero		1


	//   ....[18]....
        /*1128*/ 	.word	0x00000910
        /*112c*/ 	.word	0x000000ff
        /*1130*/ 	.word	0x0002e8b0
        /*1134*/ 	.short	0x0100
        /*1136*/ 	.byte	0x08
	.zero		1


	//   ....[19]....
        /*1138*/ 	.word	0x00000920
        /*113c*/ 	.word	0x000000ff
        /*1140*/ 	.word	0x0002e8c0
        /*1144*/ 	.short	0x0100
        /*1146*/ 	.byte	0x08
	.zero		1


	//   ....[20]....
        /*1148*/ 	.word	0x00000930
        /*114c*/ 	.word	0x000000ff
        /*1150*/ 	.word	0x0002e8b8
        /*1154*/ 	.short	0x0100
        /*1156*/ 	.byte	0x08
	.zero		1


	//   ....[21]....
        /*1158*/ 	.word	0x00000940
        /*115c*/ 	.word	0x000000ff
        /*1160*/ 	.word	0x0002e8c8
        /*1164*/ 	.short	0x0100
        /*1166*/ 	.byte	0x08
	.zero		1


	//   ....[22]....
        /*1168*/ 	.word	0x00003200
        /*116c*/ 	.word	0x0000006f
        /*1170*/ 	.word	0x0002e890
        /*1174*/ 	.short	0x010a
        /*1176*/ 	.byte	0x3f
	.zero		1


	//   ....[23]....
        /*1178*/ 	.word	0x00007470
        /*117c*/ 	.word	0x0000006f
        /*1180*/ 	.word	0x0002e890
        /*1184*/ 	.short	0x010a
        /*1186*/ 	.byte	0x3f
	.zero		1


	//   ....[24]....
        /*1188*/ 	.word	0x0000b560
        /*118c*/ 	.word	0x0000006f
        /*1190*/ 	.word	0x0002e890
        /*1194*/ 	.short	0x010a
        /*1196*/ 	.byte	0x3f
	.zero		1


	//   ....[25]....
        /*1198*/ 	.word	0x0000bc70
        /*119c*/ 	.word	0x00000034
        /*11a0*/ 	.word	0x00000000
        /*11a4*/ 	.short	0x0101
        /*11a6*/ 	.byte	0x3f
	.zero		1


	//   ....[26]....
        /*11a8*/ 	.word	0x0000bcb0
        /*11ac*/ 	.word	0x0000006f
        /*11b0*/ 	.word	0x0002e8b0
        /*11b4*/ 	.short	0x010a
        /*11b6*/ 	.byte	0x3f
	.zero		1


	//   ....[27]....
        /*11b8*/ 	.word	0x0000c460
        /*11bc*/ 	.word	0x0000006f
        /*11c0*/ 	.word	0x00000000
        /*11c4*/ 	.short	0x0101
        /*11c6*/ 	.byte	0x3f
	.zero		1


	//   ....[28]....
        /*11c8*/ 	.word	0x0000cd40
        /*11cc*/ 	.word	0x00000010
        /*11d0*/ 	.word	0x0002e800
        /*11d4*/ 	.short	0x010a
        /*11d6*/ 	.byte	0x3f
	.zero		1


	//   ....[29]....
        /*11d8*/ 	.word	0x0000cd90
        /*11dc*/ 	.word	0x00000010
        /*11e0*/ 	.word	0x0002e800
        /*11e4*/ 	.short	0x010a
        /*11e6*/ 	.byte	0x3f
	.zero		1


	//   ....[30]....
        /*11e8*/ 	.word	0x0000d630
        /*11ec*/ 	.word	0x00000010
        /*11f0*/ 	.word	0x0002e800
        /*11f4*/ 	.short	0x010a
        /*11f6*/ 	.byte	0x3f
	.zero		1


	//   ....[31]....
        /*11f8*/ 	.word	0x0000f3f0
        /*11fc*/ 	.word	0x00000010
        /*1200*/ 	.word	0x0002e800
        /*1204*/ 	.short	0x010a
        /*1206*/ 	.byte	0x3f
	.zero		1


	//   ....[32]....
        /*1208*/ 	.word	0x00010fc0
        /*120c*/ 	.word	0x00000003
        /*1210*/ 	.word	0x0002e830
        /*1214*/ 	.short	0x010a
        /*1216*/ 	.byte	0x3f
	.zero		1


	//   ....[33]....
        /*1218*/ 	.word	0x00011070
        /*121c*/ 	.word	0x00000003
        /*1220*/ 	.word	0x0002e830
        /*1224*/ 	.short	0x010a
        /*1226*/ 	.byte	0x3f
	.zero		1


	//   ....[34]....
        /*1228*/ 	.word	0x00013c00
        /*122c*/ 	.word	0x0000003d
        /*1230*/ 	.word	0x00000000
        /*1234*/ 	.short	0x0101
        /*1236*/ 	.byte	0x3f
	.zero		1


	//   ....[35]....
        /*1238*/ 	.word	0x000153e0
        /*123c*/ 	.word	0x0000000d
        /*1240*/ 	.word	0x0002e830
        /*1244*/ 	.short	0x010a
        /*1246*/ 	.byte	0x3f
	.zero		1


	//   ....[36]....
        /*1248*/ 	.word	0x00015430
        /*124c*/ 	.word	0x0000000d
        /*1250*/ 	.word	0x0002e830
        /*1254*/ 	.short	0x010a
        /*1256*/ 	.byte	0x3f
	.zero		1


	//   ....[37]....
        /*1258*/ 	.word	0x00016970
        /*125c*/ 	.word	0x0000000c
        /*1260*/ 	.word	0x0002e850
        /*1264*/ 	.short	0x010a
        /*1266*/ 	.byte	0x3f
	.zero		1


	//   ....[38]....
        /*1268*/ 	.word	0x000169b0
        /*126c*/ 	.word	0x0000000c
        /*1270*/ 	.word	0x0002e850
        /*1274*/ 	.short	0x010a
        /*1276*/ 	.byte	0x3f
	.zero		1


	//   ....[39]....
        /*1278*/ 	.word	0x000189b0
        /*127c*/ 	.word	0x00000072
        /*1280*/ 	.word	0x00000000
        /*1284*/ 	.short	0x0101
        /*1286*/ 	.byte	0x3f
	.zero		1


	//   ....[40]....
        /*1288*/ 	.word	0x00019350
        /*128c*/ 	.word	0x00000066
        /*1290*/ 	.word	0x00000000
        /*1294*/ 	.short	0x0101
        /*1296*/ 	.byte	0x3f
	.zero		1


	//   ....[41]....
        /*1298*/ 	.word	0x000193e0
        /*129c*/ 	.word	0x0000000c
        /*12a0*/ 	.word	0x0002e850
        /*12a4*/ 	.short	0x010a
        /*12a6*/ 	.byte	0x3f
	.zero		1


	//   ....[42]....
        /*12a8*/ 	.word	0x00019460
        /*12ac*/ 	.word	0x0000000c
        /*12b0*/ 	.word	0x0002e850
        /*12b4*/ 	.short	0x010a
        /*12b6*/ 	.byte	0x3f
	.zero		1


	//   ....[43]....
        /*12b8*/ 	.word	0x00019fb0
        /*12bc*/ 	.word	0x00000000
        /*12c0*/ 	.word	0x00000000
        /*12c4*/ 	.short	0x0101
        /*12c6*/ 	.byte	0x3f
	.zero		1


	//   ....[44]....
        /*12c8*/ 	.word	0x0001b9d0
        /*12cc*/ 	.word	0x00000000
        /*12d0*/ 	.word	0x00000000
        /*12d4*/ 	.short	0x0101
        /*12d6*/ 	.byte	0x3f
	.zero		1


	//   ....[45]....
        /*12d8*/ 	.word	0x0001dfd0
        /*12dc*/ 	.word	0x00000006
        /*12e0*/ 	.word	0x0002e820
        /*12e4*/ 	.short	0x010a
        /*12e6*/ 	.byte	0x3f
	.zero		1


	//   ....[46]....
        /*12e8*/ 	.word	0x0001e0c0
        /*12ec*/ 	.word	0x00000007
        /*12f0*/ 	.word	0x0002e8a0
        /*12f4*/ 	.short	0x010a
        /*12f6*/ 	.byte	0x3f
	.zero		1


	//   ....[47]....
        /*12f8*/ 	.word	0x0001e310
        /*12fc*/ 	.word	0x00000007
        /*1300*/ 	.word	0x0002e8c0
        /*1304*/ 	.short	0x010a
        /*1306*/ 	.byte	0x3f
	.zero		1


	//   ....[48]....
        /*1308*/ 	.word	0x0001e6d0
        /*130c*/ 	.word	0x00000005
        /*1310*/ 	.word	0x0002e8a0
        /*1314*/ 	.short	0x010a
        /*1316*/ 	.byte	0x3f
	.zero		1


	//   ....[49]....
        /*1318*/ 	.word	0x0001e910
        /*131c*/ 	.word	0x00000005
        /*1320*/ 	.word	0x0002e8c0
        /*1324*/ 	.short	0x010a
        /*1326*/ 	.byte	0x3f
	.zero		1


	//   ....[50]....
        /*1328*/ 	.word	0x0001f740
        /*132c*/ 	.word	0x00000002
        /*1330*/ 	.word	0x0002e880
        /*1334*/ 	.short	0x010a
        /*1336*/ 	.byte	0x3f
	.zero		1


	//   ....[51]....
        /*1338*/ 	.word	0x0001f910
        /*133c*/ 	.word	0x00000002
        /*1340*/ 	.word	0x0002e840
        /*1344*/ 	.short	0x010a
        /*1346*/ 	.byte	0x3f
	.zero		1


	//   ....[52]....
        /*1348*/ 	.word	0x00020660
        /*134c*/ 	.word	0x00000009
        /*1350*/ 	.word	0x0002e800
        /*1354*/ 	.short	0x0107
        /*1356*/ 	.byte	0x3f
	.zero		1


	//   ....[53]....
        /*1358*/ 	.word	0x00020760
        /*135c*/ 	.word	0x00000002
        /*1360*/ 	.word	0x0002e800
        /*1364*/ 	.short	0x0101
        /*1366*/ 	.byte	0x3f
	.zero		1


	//   ....[54]....
        /*1368*/ 	.word	0x00020780
        /*136c*/ 	.word	0x00000002
        /*1370*/ 	.word	0x0002e820
        /*1374*/ 	.short	0x010a
        /*1376*/ 	.byte	0x3f
	.zero		1


	//   ....[55]....
        /*1378*/ 	.word	0x00020ae0
        /*137c*/ 	.word	0x00000006
        /*1380*/ 	.word	0x0002e880
        /*1384*/ 	.short	0x010a
        /*1386*/ 	.byte	0x3f
	.zero		1


	//   ....[56]....
        /*1388*/ 	.word	0x00020d40
        /*138c*/ 	.word	0x00000006
        /*1390*/ 	.word	0x0002e840
        /*1394*/ 	.short	0x010a
        /*1396*/ 	.byte	0x3f
	.zero		1


	//   ....[57]....
        /*1398*/ 	.word	0x00021030
        /*139c*/ 	.word	0x00000011
        /*13a0*/ 	.word	0x0002e870
        /*13a4*/ 	.short	0x010a
        /*13a6*/ 	.byte	0x3f
	.zero		1


	//   ....[58]....
        /*13a8*/ 	.word	0x000210a0
        /*13ac*/ 	.word	0x00000011
        /*13b0*/ 	.word	0x0002e860
        /*13b4*/ 	.short	0x010a
        /*13b6*/ 	.byte	0x3f
	.zero		1


	//   ....[59]....
        /*13b8*/ 	.word	0x00021730
        /*13bc*/ 	.word	0x00000011
        /*13c0*/ 	.word	0x0002e850
        /*13c4*/ 	.short	0x0101
        /*13c6*/ 	.byte	0x3f
	.zero		1


	//   ....[60]....
        /*13c8*/ 	.word	0x000217b0
        /*13cc*/ 	.word	0x00000011
        /*13d0*/ 	.word	0x00000000
        /*13d4*/ 	.short	0x0101
        /*13d6*/ 	.byte	0x3f
	.zero		1


	//   ....[61]....
        /*13d8*/ 	.word	0x000219e0
        /*13dc*/ 	.word	0x00000011
        /*13e0*/ 	.word	0x0002e870
        /*13e4*/ 	.short	0x010a
        /*13e6*/ 	.byte	0x3f
	.zero		1


	//   ....[62]....
        /*13e8*/ 	.word	0x00021a50
        /*13ec*/ 	.word	0x00000011
        /*13f0*/ 	.word	0x0002e860
        /*13f4*/ 	.short	0x010a
        /*13f6*/ 	.byte	0x3f
	.zero		1


	//   ....[63]....
        /*13f8*/ 	.word	0x00022100
        /*13fc*/ 	.word	0x00000011
        /*1400*/ 	.word	0x0002e850
        /*1404*/ 	.short	0x0101
        /*1406*/ 	.byte	0x3f
	.zero		1


	//   ....[64]....
        /*1408*/ 	.word	0x00022150
        /*140c*/ 	.word	0x00000011
        /*1410*/ 	.word	0x00000000
        /*1414*/ 	.short	0x0101
        /*1416*/ 	.byte	0x3f
	.zero		1


	//   ....[65]....
        /*1418*/ 	.word	0x00022c90
        /*141c*/ 	.word	0x00000000
        /*1420*/ 	.word	0x0002e820
        /*1424*/ 	.short	0x010a
        /*1426*/ 	.byte	0x3f
	.zero		1


	//   ....[66]....
        /*1428*/ 	.word	0x00022e60
        /*142c*/ 	.word	0x00000006
        /*1430*/ 	.word	0x00000000
        /*1434*/ 	.short	0x010a
        /*1436*/ 	.byte	0x3f
	.zero		1


	//   ....[67]....
        /*1438*/ 	.word	0x00022ed0
        /*143c*/ 	.word	0x00000007
        /*1440*/ 	.word	0x00000000
        /*1444*/ 	.short	0x010a
        /*1446*/ 	.byte	0x3f
	.zero		1


	//   ....[68]....
        /*1448*/ 	.word	0x00022f30
        /*144c*/ 	.word	0x00000004
        /*1450*/ 	.word	0x0002e860
        /*1454*/ 	.short	0x010a
        /*1456*/ 	.byte	0x3f
	.zero		1


	//   ....[69]....
        /*1458*/ 	.word	0x00022f80
        /*145c*/ 	.word	0x00000003
        /*1460*/ 	.word	0x0002e860
        /*1464*/ 	.short	0x010a
        /*1466*/ 	.byte	0x3f
	.zero		1


	//   ....[70]....
        /*1468*/ 	.word	0x00022fc0
        /*146c*/ 	.word	0x00000004
        /*1470*/ 	.word	0x0002e880
        /*1474*/ 	.short	0x010a
        /*1476*/ 	.byte	0x3f
	.zero		1


	//   ....[71]....
        /*1478*/ 	.word	0x00022fe0
        /*147c*/ 	.word	0x00000003
        /*1480*/ 	.word	0x0002e880
        /*1484*/ 	.short	0x010a
        /*1486*/ 	.byte	0x3f
	.zero		1


	//   ....[72]....
        /*1488*/ 	.word	0x00023040
        /*148c*/ 	.word	0x0000006f
        /*1490*/ 	.word	0x0002e890
        /*1494*/ 	.short	0x010a
        /*1496*/ 	.byte	0x3f
	.zero		1


	//   ....[73]....
        /*1498*/ 	.word	0x00023090
        /*149c*/ 	.word	0x0000006f
        /*14a0*/ 	.word	0x0002e890
        /*14a4*/ 	.short	0x010a
        /*14a6*/ 	.byte	0x3f
	.zero		1


	//   ....[74]....
        /*14a8*/ 	.word	0x000230e0
        /*14ac*/ 	.word	0x0000006f
        /*14b0*/ 	.word	0x0002e890
        /*14b4*/ 	.short	0x010a
        /*14b6*/ 	.byte	0x3f
	.zero		1


	//   ....[75]....
        /*14b8*/ 	.word	0x00023130
        /*14bc*/ 	.word	0x0000006f
        /*14c0*/ 	.word	0x0002e8b0
        /*14c4*/ 	.short	0x010a
        /*14c6*/ 	.byte	0x3f
	.zero		1


	//   ....[76]....
        /*14c8*/ 	.word	0x00023440
        /*14cc*/ 	.word	0x00000010
        /*14d0*/ 	.word	0x0002e800
        /*14d4*/ 	.short	0x010a
        /*14d6*/ 	.byte	0x3f
	.zero		1


	//   ....[77]....
        /*14d8*/ 	.word	0x00023650
        /*14dc*/ 	.word	0x00000010
        /*14e0*/ 	.word	0x0002e800
        /*14e4*/ 	.short	0x010a
        /*14e6*/ 	.byte	0x3f
	.zero		1


	//   ....[78]....
        /*14e8*/ 	.word	0x000236a0
        /*14ec*/ 	.word	0x00000003
        /*14f0*/ 	.word	0x0002e830
        /*14f4*/ 	.short	0x010a
        /*14f6*/ 	.byte	0x3f
	.zero		1


	//   ....[79]....
        /*14f8*/ 	.word	0x000236f0
        /*14fc*/ 	.word	0x0000000d
        /*1500*/ 	.word	0x0002e830
        /*1504*/ 	.short	0x010a
        /*1506*/ 	.byte	0x3f
	.zero		1


	//   ....[80]....
        /*1508*/ 	.word	0x00023740
        /*150c*/ 	.word	0x0000000c
        /*1510*/ 	.word	0x0002e850
        /*1514*/ 	.short	0x010a
        /*1516*/ 	.byte	0x3f
	.zero		1


	//   ....[81]....
        /*1518*/ 	.word	0x00023790
        /*151c*/ 	.word	0x0000000c
        /*1520*/ 	.word	0x0002e850
        /*1524*/ 	.short	0x010a
        /*1526*/ 	.byte	0x3f
	.zero		1


	//   ....[82]....
        /*1528*/ 	.word	0x00024d60
        /*152c*/ 	.word	0x00000005
        /*1530*/ 	.word	0x0002e820
        /*1534*/ 	.short	0x010a
        /*1536*/ 	.byte	0x3f
	.zero		1


	//   ....[83]....
        /*1538*/ 	.word	0x00024db0
        /*153c*/ 	.word	0x00000007
        /*1540*/ 	.word	0x0002e8a0
        /*1544*/ 	.short	0x010a
        /*1546*/ 	.byte	0x3f
	.zero		1


	//   ....[84]....
        /*1548*/ 	.word	0x00024e00
        /*154c*/ 	.word	0x00000007
        /*1550*/ 	.word	0x0002e8c0
        /*1554*/ 	.short	0x010a
        /*1556*/ 	.byte	0x3f
	.zero		1


	//   ....[85]....
        /*1558*/ 	.word	0x00024e50
        /*155c*/ 	.word	0x00000005
        /*1560*/ 	.word	0x0002e8a0
        /*1564*/ 	.short	0x010a
        /*1566*/ 	.byte	0x3f
	.zero		1


	//   ....[86]....
        /*1568*/ 	.word	0x00024ea0
        /*156c*/ 	.word	0x00000005
        /*1570*/ 	.word	0x0002e8c0
        /*1574*/ 	.short	0x010a
        /*1576*/ 	.byte	0x3f
	.zero		1


	//   ....[87]....
        /*1578*/ 	.word	0x00025040
        /*157c*/ 	.word	0x00000002
        /*1580*/ 	.word	0x0002e880
        /*1584*/ 	.short	0x010a
        /*1586*/ 	.byte	0x3f
	.zero		1


	//   ....[88]....
        /*1588*/ 	.word	0x00025090
        /*158c*/ 	.word	0x00000002
        /*1590*/ 	.word	0x0002e840
        /*1594*/ 	.short	0x010a
        /*1596*/ 	.byte	0x3f
	.zero		1


	//   ....[89]....
        /*1598*/ 	.word	0x00025b50
        /*159c*/ 	.word	0x00000002
        /*15a0*/ 	.word	0x0002e820
        /*15a4*/ 	.short	0x010a
        /*15a6*/ 	.byte	0x3f
	.zero		1


	//   ....[90]....
        /*15a8*/ 	.word	0x00025ba0
        /*15ac*/ 	.word	0x00000006
        /*15b0*/ 	.word	0x0002e880
        /*15b4*/ 	.short	0x010a
        /*15b6*/ 	.byte	0x3f
	.zero		1


	//   ....[91]....
        /*15b8*/ 	.word	0x00025bf0
        /*15bc*/ 	.word	0x00000006
        /*15c0*/ 	.word	0x0002e840
        /*15c4*/ 	.short	0x010a
        /*15c6*/ 	.byte	0x3f
	.zero		1


	//   ....[92]....
        /*15c8*/ 	.word	0x00025c40
        /*15cc*/ 	.word	0x00000011
        /*15d0*/ 	.word	0x0002e870
        /*15d4*/ 	.short	0x010a
        /*15d6*/ 	.byte	0x3f
	.zero		1


	//   ....[93]....
        /*15d8*/ 	.word	0x00025c90
        /*15dc*/ 	.word	0x00000011
        /*15e0*/ 	.word	0x0002e860
        /*15e4*/ 	.short	0x010a
        /*15e6*/ 	.byte	0x3f
	.zero		1


	//   ....[94]....
        /*15e8*/ 	.word	0x00025ce0
        /*15ec*/ 	.word	0x00000011
        /*15f0*/ 	.word	0x0002e870
        /*15f4*/ 	.short	0x010a
        /*15f6*/ 	.byte	0x3f
	.zero		1


	//   ....[95]....
        /*15f8*/ 	.word	0x00025d30
        /*15fc*/ 	.word	0x00000011
        /*1600*/ 	.word	0x0002e860
        /*1604*/ 	.short	0x010a
        /*1606*/ 	.byte	0x3f
	.zero		1


	//   ....[96]....
        /*1608*/ 	.word	0x00026790
        /*160c*/ 	.word	0x00000000
        /*1610*/ 	.word	0x0002e820
        /*1614*/ 	.short	0x010a
        /*1616*/ 	.byte	0x3f
	.zero		1


	//   ....[97]....
        /*1618*/ 	.word	0x00026930
        /*161c*/ 	.word	0x00000006
        /*1620*/ 	.word	0x00000000
        /*1624*/ 	.short	0x010a
        /*1626*/ 	.byte	0x3f
	.zero		1


	//   ....[98]....
        /*1628*/ 	.word	0x00026980
        /*162c*/ 	.word	0x00000007
        /*1630*/ 	.word	0x00000000
        /*1634*/ 	.short	0x010a
        /*1636*/ 	.byte	0x3f
	.zero		1


	//   ....[99]....
        /*1638*/ 	.word	0x000269d0
        /*163c*/ 	.word	0x00000004
        /*1640*/ 	.word	0x0002e860
        /*1644*/ 	.short	0x010a
        /*1646*/ 	.byte	0x3f
	.zero		1


	//   ....[100]....
        /*1648*/ 	.word	0x00026a20
        /*164c*/ 	.word	0x00000003
        /*1650*/ 	.word	0x0002e860
        /*1654*/ 	.short	0x010a
        /*1656*/ 	.byte	0x3f
	.zero		1


	//   ....[101]....
        /*1658*/ 	.word	0x00026a70
        /*165c*/ 	.word	0x00000004
        /*1660*/ 	.word	0x0002e880
        /*1664*/ 	.short	0x010a
        /*1666*/ 	.byte	0x3f
	.zero		1


	//----- nvinfo : EIATTR_NUM_MBARRIERS
	.align		4
.L_151:
        /*1668*/ 	.byte	0x03, 0x38
        /*166a*/ 	.short	0x0016


	//----- nvinfo : EIATTR_EXIT_INSTR_OFFSETS
	.align		4
        /*166c*/ 	.byte	0x04, 0x1c
        /*166e*/ 	.short	(.L_153 - .L_152)


	//   ....[0]....
.L_152:
        /*1670*/ 	.word	0x00023030


	//----- nvinfo : EIATTR_MAX_THREADS
	.align		4
.L_153:
        /*1674*/ 	.byte	0x04, 0x05
        /*1676*/ 	.short	(.L_155 - .L_154)
.L_154:
        /*1678*/ 	.word	0x00000180
        /*167c*/ 	.word	0x00000001
        /*1680*/ 	.word	0x00000001


	//----- nvinfo : EIATTR_CRS_STACK_SIZE
	.align		4
.L_155:
        /*1684*/ 	.byte	0x04, 0x1e
        /*1686*/ 	.short	(.L_157 - .L_156)
.L_156:
        /*1688*/ 	.word	0x00000000


	//----- nvinfo : EIATTR_CBANK_PARAM_SIZE
	.align		4
.L_157:
        /*168c*/ 	.byte	0x03, 0x19
        /*168e*/ 	.short	0x0af0


	//----- nvinfo : EIATTR_PARAM_CBANK
	.align		4
        /*1690*/ 	.byte	0x04, 0x0a
        /*1692*/ 	.short	(.L_159 - .L_158)
	.align		4
.L_158:
        /*1694*/ 	.word	index@(.nv.constant0._ZN7cutlass13device_kernelIN5flash11enable_sm90INS1_16FlashAttnFwdSm90INS1_25CollectiveMainloopFwdSm90ILi2EN4cute5tupleIJNS5_1CILi1EEES8_S8_EEENS6_IJNS7_ILi128EEENS7_ILi224EEESA_EEELi128ENS_12float_e4m3_tEfNS_4arch4Sm90ELb0ELb0ELb0ELb1ELb0ELb1ELb0ELb1ELb1ELb1ELb0ELb0EEENS1_21CollectiveEpilogueFwdINS6_IJSA_SA_SB_EEES9_NS_10bfloat16_tESF_Li256ELb1ELb1ELb0ELb1EEENS1_36VarlenDynamicPersistentTileSchedulerILi128ELi224ELi256ELi128ELb0ELb1ELb1ELb0ELb1ELb1EEEEEEEEEvNT_6ParamsE)
        /*1698*/ 	.short	0x0210
        /*169a*/ 	.short	0x0af0


	//----- nvinfo : EIATTR_SW_WAR
	.align		4
.L_159:
        /*169c*/ 	.byte	0x04, 0x36
        /*169e*/ 	.short	(.L_161 - .L_160)
.L_160:
        /*16a0*/ 	.word	0x00000008
.L_161:


//--------------------- .nv.info._ZN7cutlass13device_kernelIN5flash11enable_sm90INS1_16FlashAttnFwdSm90INS1_25CollectiveMainloopFwdSm90ILi2EN4cute5tupleIJNS5_1CILi1EEES8_S8_EEENS6_IJNS7_ILi128EEENS7_ILi224EEESA_EEELi128ENS_12float_e4m3_tEfNS_4arch4Sm90ELb0ELb1ELb0ELb0ELb0ELb0ELb0ELb1ELb1ELb1ELb0ELb0EEENS1_21CollectiveEpilogueFwdINS6_IJSA_SA_SB_EEES9_NS_10bfloat16_tESF_Li256ELb0ELb1ELb0ELb1EEENS1_30DynamicPersistentTileSchedulerILi256ELi128ELb0ELb1ELb1EEEEEEEEEvNT_6ParamsE --------------------------
	.section	.nv.info._ZN7cutlass13device_kernelIN5flash11enable_sm90INS1_16FlashAttnFwdSm90INS1_25CollectiveMainloopFwdSm90ILi2EN4cute5tupleIJNS5_1CILi1EEES8_S8_EEENS6_IJNS7_ILi128EEENS7_ILi224EEESA_EEELi128ENS_12float_e4m3_tEfNS_4arch4Sm90ELb0ELb1ELb0ELb0ELb0ELb0ELb0ELb1ELb1ELb1ELb0ELb0EEENS1_21CollectiveEpilogueFwdINS6_IJSA_SA_SB_EEES9_NS_10bfloat16_tESF_Li256ELb0ELb1ELb0ELb1EEENS1_30DynamicPersistentTileSchedulerILi256ELi128ELb0ELb1ELb1EEEEEEEEEvNT_6ParamsE,"",@"SHT_CUDA_INFO"
	.sectionflags	@""
	.align	4


	//----- nvinfo : EIATTR_CUDA_API_VERSION
	.align		4
        /*0000*/ 	.byte	0x04, 0x37
        /*0002*/ 	.short	(.L_163 - .L_162)
.L_162:
        /*0004*/ 	.word	0x00000082


	//----- nvinfo : EIATTR_KPARAM_INFO
	.align		4
.L_163:
        /*0008*/ 	.byte	0x04, 0x17
        /*000a*/ 	.short	(.L_165 - .L_164)
.L_164:
        /*000c*/ 	.word	0x00000000
        /*0010*/ 	.short	0x0000
        /*0012*/ 	.short	0x0070
        /*0014*/ 	.byte	0x00, 0xf0, 0x01, 0x2a


	//----- nvinfo : EIATTR_SPARSE_MMA_MASK
	.align		4
.L_165:
        /*0018*/ 	.byte	0x03, 0x50
        /*001a*/ 	.short	0x0000


	//----- nvinfo : EIATTR_MAXREG_COUNT
	.align		4
        /*001c*/ 	.byte	0x03, 0x1b
        /*001e*/ 	.short	0x00a8


	//----- nvinfo : EIATTR_NUM_BARRIERS
	.align		4
        /*0020*/ 	.byte	0x02, 0x4c
        /*0022*/ 	.byte	0x10
	.zero		1


	//----- nvinfo : EIATTR_EXTERNS
	.align		4
        /*0024*/ 	.byte	0x04, 0x0f
        /*0026*/ 	.short	(.L_167 - .L_166)


	//   ....[0]....
	.align		4
.L_166:
        /*0028*/ 	.word	index@(__assertfail)


	//----- nvinfo : EIATTR_ANNOTATIONS
	.align		4
.L_167:
        /*002c*/ 	.byte	0x04, 0x55
        /*002e*/ 	.short	(.L_169 - .L_168)


	//   ....[0]....
.L_168:
        /* <DEDUP_REMOVED lines=26> */


	//----- nvinfo : EIATTR_MERCURY_ISA_VERSION
	.align		4
.L_169:
        /*01b8*/ 	.byte	0x03, 0x5f
        /*01ba*/ 	.short	0x0101


	//----- nvinfo : EIATTR_INT_WARP_WIDE_INSTR_OFFSETS
	.align		4
        /*01bc*/ 	.byte	0x04, 0x31
        /*01be*/ 	.short	(.L_171 - .L_170)


	//   ....[0]....
.L_170:
        /*01c0*/ 	.word	0x00000130


	//   ....[1]....
        /*01c4*/ 	.word	0x00000170


	//   ....[2]....
        /*01c8*/ 	.word	0x000001e0


	//   ....[3]....
        /*01cc*/ 	.word	0x0001a0b0


	//   ....[4]....
        /*01d0*/ 	.word	0x0001a140


	//   ....[5]....
        /*01d4*/ 	.word	0x0001c880


	//   ....[6]....
        /*01d8*/ 	.word	0x0001c910


	//----- nvinfo : EIATTR_COOP_GROUP_MASK_REGIDS
	.align		4
.L_171:
        /*01dc*/ 	.byte	0x04, 0x29
        /*01de*/ 	.short	(.L_173 - .L_172)


	//   ....[0]....
.L_172:
        /*01e0*/ 	.word	0xffffffff


	//   ....[1]....
        /*01e4*/ 	.word	0xffffffff


	//   ....[2]....
        /*01e8*/ 	.word	0xffffffff


	//   ....[3]....
        /*01ec*/ 	.word	0xffffffff


	//   ....[4]....
        /*01f0*/ 	.word	0xffffffff


	//   ....[5]....
        /*01f4*/ 	.word	0xffffffff


	//   ....[6]....
        /*01f8*/ 	.word	0xffffffff


	//   ....[7]....
        /*01fc*/ 	.word	0xffffffff


	//   ....[8]....
        /*0200*/ 	.word	0xffffffff


	//   ....[9]....
        /*0204*/ 	.word	0xffffffff


	//   ....[10]....
        /*0208*/ 	.word	0xffffffff


	//   ....[11]....
        /*020c*/ 	.word	0xffffffff


	//   ....[12]....
        /*0210*/ 	.word	0xffffffff


	//   ....[13]....
        /*0214*/ 	.word	0xffffffff


	//   ....[14]....
        /*0218*/ 	.word	0xffffffff


	//   ....[15]....
        /*021c*/ 	.word	0xffffffff


	//   ....[16]....
        /*0220*/ 	.word	0xffffffff


	//   ....[17]....
        /*0224*/ 	.word	0xffffffff


	//   ....[18]....
        /*0228*/ 	.word	0xffffffff


	//   ....[19]....
        /*022c*/ 	.word	0xffffffff


	//   ....[20]....
        /*0230*/ 	.word	0xffffffff


	//   ....[21]....
        /*0234*/ 	.word	0xffffffff


	//   ....[22]....
        /*0238*/ 	.word	0xffffffff


	//   ....[23]....
        /*023c*/ 	.word	0xffffffff


	//   ....[24]....
        /*0240*/ 	.word	0xffffffff


	//   ....[25]....
        /*0244*/ 	.word	0xffffffff


	//   ....[26]....
        /*0248*/ 	.word	0xffffffff


	//   ....[27]....
        /*024c*/ 	.word	0xffffffff


	//   ....[28]....
        /*0250*/ 	.word	0xffffffff


	//   ....[29]....
        /*0254*/ 	.word	0xffffffff


	//   ....[30]....
        /*0258*/ 	.word	0xffffffff


	//   ....[31]....
        /*025c*/ 	.word	0xffffffff


	//   ....[32]....
        /*0260*/ 	.word	0xffffffff


	//   ....[33]....
        /*0264*/ 	.word	0xffffffff


	//   ....[34]....
        /*0268*/ 	.word	0xffffffff


	//   ....[35]....
        /*026c*/ 	.word	0xffffffff


	//   ....[36]....
        /*0270*/ 	.word	0xffffffff


	//   ....[37]....
        /*0274*/ 	.word	0xffffffff


	//   ....[38]....
        /*0278*/ 	.word	0xffffffff


	//   ....[39]....
        /*027c*/ 	.word	0xffffffff


	//   ....[40]....
        /*0280*/ 	.word	0xffffffff


	//   ....[41]....
        /*0284*/ 	.word	0xffffffff


	//   ....[42]....
        /*0288*/ 	.word	0xffffffff


	//   ....[43]....
        /*028c*/ 	.word	0xffffffff


	//   ....[44]....
        /*0290*/ 	.word	0xffffffff


	//   ....[45]....
        /*0294*/ 	.word	0xffffffff


	//   ....[46]....
        /*0298*/ 	.word	0xffffffff


	//   ....[47]....
        /*029c*/ 	.word	0xffffffff


	//   ....[48]....
        /*02a0*/ 	.word	0xffffffff


	//   ....[49]....
        /*02a4*/ 	.word	0xffffffff


	//   ....[50]....
        /*02a8*/ 	.word	0xffffffff


	//   ....[51]....
        /*02ac*/ 	.word	0xffffffff


	//   ....[52]....
        /*02b0*/ 	.word	0xffffffff


	//   ....[53]....
        /*02b4*/ 	.word	0xffffffff


	//   ....[54]....
        /*02b8*/ 	.word	0xffffffff


	//   ....[55]....
        /*02bc*/ 	.word	0xffffffff


	//   ....[56]....
        /*02c0*/ 	.word	0xffffffff


	//   ....[57]....
        /*02c4*/ 	.word	0xffffffff


	//   ....[58]....
        /*02c8*/ 	.word	0xffffffff


	//   ....[59]....
        /*02cc*/ 	.word	0xffffffff


	//   ....[60]....
        /*02d0*/ 	.word	0xffffffff


	//   ....[61]....
        /*02d4*/ 	.word	0xffffffff


	//   ....[62]....
        /*02d8*/ 	.word	0xffffffff


	//   ....[63]....
        /*02dc*/ 	.word	0xffffffff


	//   ....[64]....
        /*02e0*/ 	.word	0xffffffff


	//   ....[65]....
        /*02e4*/ 	.word	0xffffffff


	//   ....[66]....
        /*02e8*/ 	.word	0xffffffff


	//   ....[67]....
        /*02ec*/ 	.word	0xffffffff


	//   ....[68]....
        /*02f0*/ 	.word	0xffffffff


	//   ....[69]....
        /*02f4*/ 	.word	0xffffffff


	//   ....[70]....
        /*02f8*/ 	.word	0xffffffff


	//   ....[71]....
        /*02fc*/ 	.word	0xffffffff


	//   ....[72]....
        /*0300*/ 	.word	0xffffffff


	//   ....[73]....
        /*0304*/ 	.word	0xffffffff


	//   ....[74]....
        /*0308*/ 	.word	0xffffffff


	//   ....[75]....
        /*030c*/ 	.word	0xffffffff


	//   ....[76]....
        /*0310*/ 	.word	0xffffffff


	//   ....[77]....
        /*0314*/ 	.word	0xffffffff


	//   ....[78]....
        /*0318*/ 	.word	0xffffffff


	//   ....[79]....
        /*031c*/ 	.word	0xffffffff


	//   ....[80]....
        /*0320*/ 	.word	0xffffffff


	//   ....[81]....
        /*0324*/ 	.word	0xffffffff


	//   ....[82]....
        /*0328*/ 	.word	0xffffffff


	//   ....[83]....
        /*032c*/ 	.word	0xffffffff


	//   ....[84]....
        /*0330*/ 	.word	0xffffffff


	//   ....[85]....
        /*0334*/ 	.word	0xffffffff


	//   ....[86]....
        /*0338*/ 	.word	0xffffffff


	//   ....[87]....
        /*033c*/ 	.word	0xffffffff


	//   ....[88]....
        /*0340*/ 	.word	0xffffffff


	//   ....[89]....
        /*0344*/ 	.word	0xffffffff


	//   ....[90]....
        /*0348*/ 	.word	0xffffffff


	//   ....[91]....
        /*034c*/ 	.word	0xffffffff


	//   ....[92]....
        /*0350*/ 	.word	0xffffffff


	//   ....[93]....
        /*0354*/ 	.word	0xffffffff


	//   ....[94]....
        /*0358*/ 	.word	0xffffffff


	//   ....[95]....
        /*035c*/ 	.word	0xffffffff


	//   ....[96]....
        /*0360*/ 	.word	0xffffffff


	//   ....[97]....
        /*0364*/ 	.word	0xffffffff


	//   ....[98]....
        /*0368*/ 	.word	0xffffffff


	//   ....[99]....
        /*036c*/ 	.word	0xffffffff


	//   ....[100]....
        /*0370*/ 	.word	0xffffffff


	//   ....[101]....
        /*0374*/ 	.word	0xffffffff


	//   ....[102]....
        /*0378*/ 	.word	0xffffffff


	//   ....[103]....
        /*037c*/ 	.word	0xffffffff


	//   ....[104]....
        /*0380*/ 	.word	0xffffffff


	//   ....[105]....
        /*0384*/ 	.word	0xffffffff


	//   ....[106]....
        /*0388*/ 	.word	0x0500000f


	//   ....[107]....
        /*038c*/ 	.word	0x0500000f


	//   ....[108]....
        /*0390*/ 	.word	0x0500000f


	//   ....[109]....
        /*0394*/ 	.word	0x0500000f


	//   ....[110]....
        /*0398*/ 	.word	0x0500000f


	//   ....[111]....
        /*039c*/ 	.word	0x0500000f


	//   ....[112]....
        /*03a0*/ 	.word	0x0500000f


	//   ....[113]....
        /*03a4*/ 	.word	0x0500000f


	//   ....[114]....
        /*03a8*/ 	.word	0x0500000f


	//   ....[115]....
        /*03ac*/ 	.word	0x0500000f


	//   ....[116]....
        /*03b0*/ 	.word	0x0500000f


	//   ....[117]....
        /*03b4*/ 	.word	0x0500000f


	//   ....[118]....
        /*03b8*/ 	.word	0x0500000f


	//   ....[119]....
        /*03bc*/ 	.word	0x0500000f


	//   ....[120]....
        /*03c0*/ 	.word	0x0500000f


	//   ....[121]....
        /*03c4*/ 	.word	0x0500000f


	//   ....[122]....
        /*03c8*/ 	.word	0x0500000f


	//   ....[123]....
        /*03cc*/ 	.word	0x0500000f


	//----- nvinfo : EIATTR_COOP_GROUP_INSTR_OFFSETS
	.align		4
.L_173:
        /*03d0*/ 	.byte	0x04, 0x28
        /*03d2*/ 	.short	(.L_175 - .L_174)


	//   ....[0]....
.L_174:
        /*03d4*/ 	.word	0x00000070


	//   ....[1]....
        /*03d8*/ 	.word	0x00000140


	//   ....[2]....
        /*03dc*/ 	.word	0x00000190


	//   ....[3]....
        /*03e0*/ 	.word	0x000003c0


	//   ....[4]....
        /*03e4*/ 	.word	0x00000520


	//   ....[5]....
        /*03e8*/ 	.word	0x00000640


	//   ....[6]....
        /*03ec*/ 	.word	0x000007a0


	//   ....[7]....
        /*03f0*/ 	.word	0x00001b10


	//   ....[8]....
        /*03f4*/ 	.word	0x000029f0


	//   ....[9]....
        /*03f8*/ 	.word	0x00002cf0


	//   ....[10]....
        /*03fc*/ 	.word	0x00004990


	//   ....[11]....
        /*0400*/ 	.word	0x00004aa0


	//   ....[12]....
        /*0404*/ 	.word	0x00005b10


	//   ....[13]....
        /*0408*/ 	.word	0x00005b90


	//   ....[14]....
        /*040c*/ 	.word	0x00008350


	//   ....[15]....
        /*0410*/ 	.word	0x00008530


	//   ....[16]....
        /*0414*/ 	.word	0x0000a3f0


	//   ....[17]....
        /*0418*/ 	.word	0x0000a500


	//   ....[18]....
        /*041c*/ 	.word	0x0000b520


	//   ....[19]....
        /*0420*/ 	.word	0x0000b580


	//   ....[20]....
        /*0424*/ 	.word	0x0000e720


	//   ....[21]....
        /*0428*/ 	.word	0x0000e740


	//   ....[22]....
        /*042c*/ 	.word	0x0000e760


	//   ....[23]....
        /*0430*/ 	.word	0x0000e790


	//   ....[24]....
        /*0434*/ 	.word	0x000118e0


	//   ....[25]....
        /*0438*/ 	.word	0x00012f40


	//   ....[26]....
        /*043c*/ 	.word	0x000139b0


	//   ....[27]....
        /*0440*/ 	.word	0x00013ac0


	//   ....[28]....
        /*0444*/ 	.word	0x00014af0


	//   ....[29]....
        /*0448*/ 	.word	0x00014b60


	//   ....[30]....
        /*044c*/ 	.word	0x00016880


	//   ....[31]....
        /*0450*/ 	.word	0x000168a0


	//   ....[32]....
        /*0454*/ 	.word	0x00016900


	//   ....[33]....
        /*0458*/ 	.word	0x00016910


	//   ....[34]....
        /*045c*/ 	.word	0x00017dc0


	//   ....[35]....
        /*0460*/ 	.word	0x00017dd0


	//   ....[36]....
        /*0464*/ 	.word	0x00017de0


	//   ....[37]....
        /*0468*/ 	.word	0x00017df0


	//   ....[38]....
        /*046c*/ 	.word	0x00017e00


	//   ....[39]....
        /*0470*/ 	.word	0x00017e10


	//   ....[40]....
        /*0474*/ 	.word	0x00017e20


	//   ....[41]....
        /*0478*/ 	.word	0x00017e30


	//   ....[42]....
        /*047c*/ 	.word	0x00017e40


	//   ....[43]....
        /*0480*/ 	.word	0x00017e70


	//   ....[44]....
        /*0484*/ 	.word	0x00017eb0


	//   ....[45]....
        /*0488*/ 	.word	0x00017ec0


	//   ....[46]....
        /*048c*/ 	.word	0x00017ef0


	//   ....[47]....
        /*0490*/ 	.word	0x00017f00


	//   ....[48]....
        /*0494*/ 	.word	0x00017f10


	//   ....[49]....
        /*0498*/ 	.word	0x00017f20


	//   ....[50]....
        /*049c*/ 	.word	0x00017f30


	//   ....[51]....
        /*04a0*/ 	.word	0x00017f40


	//   ....[52]....
        /*04a4*/ 	.word	0x00017f50


	//   ....[53]....
        /*04a8*/ 	.word	0x00017f60


	//   ....[54]....
        /*04ac*/ 	.word	0x00017f70


	//   ....[55]....
        /*04b0*/ 	.word	0x00017f80


	//   ....[56]....
        /*04b4*/ 	.word	0x00017f90


	//   ....[57]....
        /*04b8*/ 	.word	0x00017fa0


	//   ....[58]....
        /*04bc*/ 	.word	0x00017fb0


	//   ....[59]....
        /*04c0*/ 	.word	0x00017fc0


	//   ....[60]....
        /*04c4*/ 	.word	0x00017ff0


	//   ....[61]....
        /*04c8*/ 	.word	0x00018020


	//   ....[62]....
        /*04cc*/ 	.word	0x00018040


	//   ....[63]....
        /*04d0*/ 	.word	0x00018050


	//   ....[64]....
        /*04d4*/ 	.word	0x00018080


	//   ....[65]....
        /*04d8*/ 	.word	0x00018090


	//   ....[66]....
        /*04dc*/ 	.word	0x000181a0


	//   ....[67]....
        /*04e0*/ 	.word	0x000181d0


	//   ....[68]....
        /*04e4*/ 	.word	0x00018200


	//   ....[69]....
        /*04e8*/ 	.word	0x00018260


	//   ....[70]....
        /*04ec*/ 	.word	0x000186b0


	//   ....[71]....
        /*04f0*/ 	.word	0x000186e0


	//   ....[72]....
        /*04f4*/ 	.word	0x000187a0


	//   ....[73]....
        /*04f8*/ 	.word	0x000187c0


	//   ....[74]....
        /*04fc*/ 	.word	0x00018880


	//   ....[75]....
        /*0500*/ 	.word	0x000188a0


	//   ....[76]....
        /*0504*/ 	.word	0x00018970


	//   ....[77]....
        /*0508*/ 	.word	0x00018990


	//   ....[78]....
        /*050c*/ 	.word	0x00019020


	//   ....[79]....
        /*0510*/ 	.word	0x00019040


	//   ....[80]....
        /*0514*/ 	.word	0x00019100


	//   ....[81]....
        /*0518*/ 	.word	0x00019120


	//   ....[82]....
        /*051c*/ 	.word	0x000191e0


	//   ....[83]....
        /*0520*/ 	.word	0x00019200


	//   ....[84]....
        /*0524*/ 	.word	0x000192d0


	//   ....[85]....
        /*0528*/ 	.word	0x000192f0


	//   ....[86]....
        /*052c*/ 	.word	0x00019460


	//   ....[87]....
        /*0530*/ 	.word	0x0001a850


	//   ....[88]....
        /*0534*/ 	.word	0x0001b2e0


	//   ....[89]....
        /*0538*/ 	.word	0x0001b2f0


	//   ....[90]....
        /*053c*/ 	.word	0x0001b300


	//   ....[91]....
        /*0540*/ 	.word	0x0001b370


	//   ....[92]....
        /*0544*/ 	.word	0x0001b410


	//   ....[93]....
        /*0548*/ 	.word	0x0001b420


	//   ....[94]....
        /*054c*/ 	.word	0x0001b490


	//   ....[95]....
        /*0550*/ 	.word	0x0001b4a0


	//   ....[96]....
        /*0554*/ 	.word	0x0001b510


	//   ....[97]....
        /*0558*/ 	.word	0x0001b520


	//   ....[98]....
        /*055c*/ 	.word	0x0001b590


	//   ....[99]....
        /*0560*/ 	.word	0x0001b5a0


	//   ....[100]....
        /*0564*/ 	.word	0x0001b610


	//   ....[101]....
        /*0568*/ 	.word	0x0001b620


	//   ....[102]....
        /*056c*/ 	.word	0x0001b630


	//   ....[103]....
        /*0570*/ 	.word	0x0001b640


	//   ....[104]....
        /*0574*/ 	.word	0x0001d310


	//   ....[105]....
        /*0578*/ 	.word	0x0001d4b0


	//   ....[106]....
        /*057c*/ 	.word	0x0001db70


	//   ....[107]....
        /*0580*/ 	.word	0x0001dd40


	//   ....[108]....
        /*0584*/ 	.word	0x0001dd90


	//   ....[109]....
        /*0588*/ 	.word	0x0001de20


	//   ....[110]....
        /*058c*/ 	.word	0x0001df10


	//   ....[111]....
        /*0590*/ 	.word	0x0001df70


	//   ....[112]....
        /*0594*/ 	.word	0x0001e040


	//   ....[113]....
        /*0598*/ 	.word	0x0001e0a0


	//   ....[114]....
        /*059c*/ 	.word	0x0001e180


	//   ....[115]....
        /*05a0*/ 	.word	0x0001e1e0


	//   ....[116]....
        /*05a4*/ 	.word	0x0001e2c0


	//   ....[117]....
        /*05a8*/ 	.word	0x0001e320


	//   ....[118]....
        /*05ac*/ 	.word	0x0001e400


	//   ....[119]....
        /*05b0*/ 	.word	0x0001e460


	//   ....[120]....
        /*05b4*/ 	.word	0x0001e530


	//   ....[121]....
        /*05b8*/ 	.word	0x0001e590


	//   ....[122]....
        /*05bc*/ 	.word	0x0001e650


	//   ....[123]....
        /*05c0*/ 	.word	0x0001e9a0


	//----- nvinfo : EIATTR_REG_RECONFIG
	.align		4
.L_175:
        /*05c4*/ 	.byte	0x01, 0x54
	.zero		2


	//----- nvinfo : EIATTR_SYSCALL_OFFSETS
	.align		4
        /*05c8*/ 	.byte	0x04, 0x46
        /*05ca*/ 	.short	(.L_177 - .L_176)


	//   ....[0]....
.L_176:
        /*05cc*/ 	.word	0x00001c90


	//   ....[1]....
        /*05d0*/ 	.word	0x0001a2b0


	//   ....[2]....
        /*05d4*/ 	.word	0x0001a420


	//   ....[3]....
        /*05d8*/ 	.word	0x0001a570


	//   ....[4]....
        /*05dc*/ 	.word	0x0001a6b0


	//   ....[5]....
        /*05e0*/ 	.word	0x0001af40


	//----- nvinfo : EIATTR_MBARRIER_INSTR_OFFSETS
	.align		4
.L_177:
        /*05e4*/ 	.byte	0x04, 0x39
        /*05e6*/ 	.short	(.L_179 - .L_178)


	//   ....[0]....
.L_178:
        /*05e8*/ 	.word	0x00000270
        /*05ec*/ 	.word	0x000000ff
        /*05f0*/ 	.word	0x0002e800
        /*05f4*/ 	.short	0x0100
        /*05f6*/ 	.byte	0x08
	.zero		1


	//   ....[1]....
        /*05f8*/ 	.word	0x00000280
        /*05fc*/ 	.word	0x000000ff
        /*0600*/ 	.word	0x0002e820
        /*0604*/ 	.short	0x0100
        /*0606*/ 	.byte	0x08
	.zero		1


	//   ....[2]....
        /*0608*/ 	.word	0x00000370
        /*060c*/ 	.word	0x000000ff
        /*0610*/ 	.word	0x0002e830
        /*0614*/ 	.short	0x0100
        /*0616*/ 	.byte	0x08
	.zero		1


	//   ....[3]....
        /*0618*/ 	.word	0x00000380
        /*061c*/ 	.word	0x000000ff
        /*0620*/ 	.word	0x0002e840
        /*0624*/ 	.short	0x0100
        /*0626*/ 	.byte	0x08
	.zero		1


	//   ....[4]....
        /*0628*/ 	.word	0x00000390
        /*062c*/ 	.word	0x000000ff
        /*0630*/ 	.word	0x0002e838
        /*0634*/ 	.short	0x0100
        /*0636*/ 	.byte	0x08
	.zero		1


	//   ....[5]....
        /*0638*/ 	.word	0x000003a0
        /*063c*/ 	.word	0x000000ff
        /*0640*/ 	.word	0x0002e848
        /*0644*/ 	.short	0x0100
        /*0646*/ 	.byte	0x08
	.zero		1


	//   ....[6]....
        /*0648*/ 	.word	0x000004d0
        /*064c*/ 	.word	0x000000ff
        /*0650*/ 	.word	0x0002e850
        /*0654*/ 	.short	0x0100
        /*0656*/ 	.byte	0x08
	.zero		1


	//   ....[7]....
        /*0658*/ 	.word	0x000004e0
        /*065c*/ 	.word	0x000000ff
        /*0660*/ 	.word	0x0002e860
        /*0664*/ 	.short	0x0100
        /*0666*/ 	.byte	0x08
	.zero		1


	//   ....[8]....
        /*0668*/ 	.word	0x000004f0
        /*066c*/ 	.word	0x000000ff
        /*0670*/ 	.word	0x0002e858
        /*0674*/ 	.short	0x0100
        /*0676*/ 	.byte	0x08
	.zero		1


	//   ....[9]....
        /*0678*/ 	.word	0x00000500
        /*067c*/ 	.word	0x000000ff
        /*0680*/ 	.word	0x0002e868
        /*0684*/ 	.short	0x0100
        /*0686*/ 	.byte	0x08
	.zero		1


	//   ....[10]....
        /*0688*/ 	.word	0x000005f0
        /*068c*/ 	.word	0x000000ff
        /*0690*/ 	.word	0x0002e870
        /*0694*/ 	.short	0x0100
        /*0696*/ 	.byte	0x06
	.zero		1


	//   ....[11]....
        /*0698*/ 	.word	0x00000600
        /*069c*/ 	.word	0x000000ff
        /*06a0*/ 	.word	0x0002e880
        /*06a4*/ 	.short	0x0100
        /*06a6*/ 	.byte	0x06
	.zero		1


	//   ....[12]....
        /*06a8*/ 	.word	0x00000610
        /*06ac*/ 	.word	0x000000ff
        /*06b0*/ 	.word	0x0002e878
        /*06b4*/ 	.short	0x0100
        /*06b6*/ 	.byte	0x06
	.zero		1


	//   ....[13]....
        /*06b8*/ 	.word	0x00000620
        /*06bc*/ 	.word	0x000000ff
        /*06c0*/ 	.word	0x0002e888
        /*06c4*/ 	.short	0x0100
        /*06c6*/ 	.byte	0x06
	.zero		1


	//   ....[14]....
        /*06c8*/ 	.word	0x00000750
        /*06cc*/ 	.word	0x000000ff
        /*06d0*/ 	.word	0x0002e890
        /*06d4*/ 	.short	0x0100
        /*06d6*/ 	.byte	0x08
	.zero		1


	//   ....[15]....
        /*06d8*/ 	.word	0x00000760
        /*06dc*/ 	.word	0x000000ff
        /*06e0*/ 	.word	0x0002e8a0
        /*06e4*/ 	.short	0x0100
        /*06e6*/ 	.byte	0x08
	.zero		1


	//   ....[16]....
        /*06e8*/ 	.word	0x00000770
        /*06ec*/ 	.word	0x000000ff
        /*06f0*/ 	.word	0x0002e898
        /*06f4*/ 	.short	0x0100
        /*06f6*/ 	.byte	0x08
	.zero		1


	//   ....[17]....
        /*06f8*/ 	.word	0x00000780
        /*06fc*/ 	.word	0x000000ff
        /*0700*/ 	.word	0x0002e8a8
        /*0704*/ 	.short	0x0100
        /*0706*/ 	.byte	0x08
	.zero		1


	//   ....[18]....
        /*0708*/ 	.word	0x000008b0
        /*070c*/ 	.word	0x000000ff
        /*0710*/ 	.word	0x0002e8b0
        /*0714*/ 	.short	0x0100
        /*0716*/ 	.byte	0x08
	.zero		1


	//   ....[19]....
        /*0718*/ 	.word	0x000008c0
        /*071c*/ 	.word	0x000000ff
        /*0720*/ 	.word	0x0002e8c0
        /*0724*/ 	.short	0x0100
        /*0726*/ 	.byte	0x08
	.zero		1


	//   ....[20]....
        /*0728*/ 	.word	0x000008d0
        /*072c*/ 	.word	0x000000ff
        /*0730*/ 	.word	0x0002e8b8
        /*0734*/ 	.short	0x0100
        /*0736*/ 	.byte	0x08
	.zero		1


	//   ....[21]....
        /*0738*/ 	.word	0x000008e0
        /*073c*/ 	.word	0x000000ff
        /*0740*/ 	.word	0x0002e8c8
        /*0744*/ 	.short	0x0100
        /*0746*/ 	.byte	0x08
	.zero		1


	//   ....[22]....
        /*0748*/ 	.word	0x00001d10
        /*074c*/ 	.word	0x000000ff
        /*0750*/ 	.word	0x0002e800
        /*0754*/ 	.short	0x010a
        /*0756*/ 	.byte	0x29
	.zero		1


	//   ....[23]....
        /*0758*/ 	.word	0x00001d90
        /*075c*/ 	.word	0x00000005
        /*0760*/ 	.word	0x0002e830
        /*0764*/ 	.short	0x010a
        /*0766*/ 	.byte	0x3f
	.zero		1


	//   ....[24]....
        /*0768*/ 	.word	0x00001dd0
        /*076c*/ 	.word	0x00000005
        /*0770*/ 	.word	0x0002e830
        /*0774*/ 	.short	0x010a
        /*0776*/ 	.byte	0x3f
	.zero		1


	//   ....[25]....
        /*0778*/ 	.word	0x00002b00
        /*077c*/ 	.word	0x00000000
        /*0780*/ 	.word	0x00000000
        /*0784*/ 	.short	0x0101
        /*0786*/ 	.byte	0x3f
	.zero		1


	//   ....[26]....
        /*0788*/ 	.word	0x00007310
        /*078c*/ 	.word	0x000000ff
        /*0790*/ 	.word	0x0002e830
        /*0794*/ 	.short	0x010a
        /*0796*/ 	.byte	0x06
	.zero		1


	//   ....[27]....
        /*0798*/ 	.word	0x00007350
        /*079c*/ 	.word	0x000000ff
        /*07a0*/ 	.word	0x0002e830
        /*07a4*/ 	.short	0x010a
        /*07a6*/ 	.byte	0x06
	.zero		1


	//   ....[28]....
        /*07a8*/ 	.word	0x00007f10
        /*07ac*/ 	.word	0x000000ff
        /*07b0*/ 	.word	0x0002e850
        /*07b4*/ 	.short	0x010a
        /*07b6*/ 	.byte	0x06
	.zero		1


	//   ....[29]....
        /*07b8*/ 	.word	0x00007f50
        /*07bc*/ 	.word	0x000000ff
        /*07c0*/ 	.word	0x0002e850
        /*07c4*/ 	.short	0x010a
        /*07c6*/ 	.byte	0x06
	.zero		1


	//   ....[30]....
        /*07c8*/ 	.word	0x00008380
        /*07cc*/ 	.word	0x00000009
        /*07d0*/ 	.word	0x00000000
        /*07d4*/ 	.short	0x0101
        /*07d6*/ 	.byte	0x3f
	.zero		1


	//   ....[31]....
        /*07d8*/ 	.word	0x0000c790
        /*07dc*/ 	.word	0x000000ff
        /*07e0*/ 	.word	0x00000000
        /*07e4*/ 	.short	0x0101
        /*07e6*/ 	.byte	0x06
	.zero		1


	//   ....[32]....
        /*07e8*/ 	.word	0x0000d280
        /*07ec*/ 	.word	0x000000ff
        /*07f0*/ 	.word	0x0002e830
        /*07f4*/ 	.short	0x010a
        /*07f6*/ 	.byte	0x06
	.zero		1


	//   ....[33]....
        /*07f8*/ 	.word	0x0000d2c0
        /*07fc*/ 	.word	0x000000ff
        /*0800*/ 	.word	0x0002e830
        /*0804*/ 	.short	0x010a
        /*0806*/ 	.byte	0x06
	.zero		1


	//   ....[34]....
        /*0808*/ 	.word	0x0000deb0
        /*080c*/ 	.word	0x000000ff
        /*0810*/ 	.word	0x0002e850
        /*0814*/ 	.short	0x010a
        /*0816*/ 	.byte	0x06
	.zero		1


	//   ....[35]....
        /*0818*/ 	.word	0x0000def0
        /*081c*/ 	.word	0x000000ff
        /*0820*/ 	.word	0x0002e850
        /*0824*/ 	.short	0x010a
        /*0826*/ 	.byte	0x06
	.zero		1


	//   ....[36]....
        /*0828*/ 	.word	0x0000fdb0
        /*082c*/ 	.word	0x00000005
        /*0830*/ 	.word	0x00000000
        /*0834*/ 	.short	0x0101
        /*0836*/ 	.byte	0x3f
	.zero		1


	//   ....[37]....
        /*0838*/ 	.word	0x00010080
        /*083c*/ 	.word	0x000000ff
        /*0840*/ 	.word	0x00000000
        /*0844*/ 	.short	0x0101
        /*0846*/ 	.byte	0x06
	.zero		1


	//   ....[38]....
        /*0848*/ 	.word	0x000108f0
        /*084c*/ 	.word	0x000000ff
        /*0850*/ 	.word	0x0002e830
        /*0854*/ 	.short	0x010a
        /*0856*/ 	.byte	0x06
	.zero		1


	//   ....[39]....
        /*0858*/ 	.word	0x00010930
        /*085c*/ 	.word	0x000000ff
        /*0860*/ 	.word	0x0002e830
        /*0864*/ 	.short	0x010a
        /*0866*/ 	.byte	0x06
	.zero		1


	//   ....[40]....
        /*0868*/ 	.word	0x000114f0
        /*086c*/ 	.word	0x000000ff
        /*0870*/ 	.word	0x0002e850
        /*0874*/ 	.short	0x010a
        /*0876*/ 	.byte	0x06
	.zero		1


	//   ....[41]....
        /*0878*/ 	.word	0x00011530
        /*087c*/ 	.word	0x000000ff
        /*0880*/ 	.word	0x0002e850
        /*0884*/ 	.short	0x010a
        /*0886*/ 	.byte	0x06
	.zero		1


	//   ....[42]....
        /*0888*/ 	.word	0x00011910
        /*088c*/ 	.word	0x00000000
        /*0890*/ 	.word	0x00000000
        /*0894*/ 	.short	0x0101
        /*0896*/ 	.byte	0x3f
	.zero		1


	//   ....[43]....
        /*0898*/ 	.word	0x00015d60
        /*089c*/ 	.word	0x000000ff
        /*08a0*/ 	.word	0x00000000
        /*08a4*/ 	.short	0x0101
        /*08a6*/ 	.byte	0x06
	.zero		1


	//   ....[44]....
        /*08a8*/ 	.word	0x000164d0
        /*08ac*/ 	.word	0x000000ff
        /*08b0*/ 	.word	0x0002e850
        /*08b4*/ 	.short	0x010a
        /*08b6*/ 	.byte	0x04
	.zero		1


	//   ....[45]....
        /*08b8*/ 	.word	0x00016510
        /*08bc*/ 	.word	0x000000ff
        /*08c0*/ 	.word	0x0002e850
        /*08c4*/ 	.short	0x010a
        /*08c6*/ 	.byte	0x04
	.zero		1


	//   ....[46]....
        /*08c8*/ 	.word	0x00016c60
        /*08cc*/ 	.word	0x000000ff
        /*08d0*/ 	.word	0x00000000
        /*08d4*/ 	.short	0x0101
        /*08d6*/ 	.byte	0x04
	.zero		1


	//   ....[47]....
        /*08d8*/ 	.word	0x000186d0
        /*08dc*/ 	.word	0x00000008
        /*08e0*/ 	.word	0x00000000
        /*08e4*/ 	.short	0x0101
        /*08e6*/ 	.byte	0x3f
	.zero		1


	//   ....[48]....
        /*08e8*/ 	.word	0x0001aab0
        /*08ec*/ 	.word	0x00000004
        /*08f0*/ 	.word	0x0002e880
        /*08f4*/ 	.short	0x010a
        /*08f6*/ 	.byte	0x3f
	.zero		1


	//   ....[49]....
        /*08f8*/ 	.word	0x0001ac40
        /*08fc*/ 	.word	0x00000004
        /*0900*/ 	.word	0x0002e840
        /*0904*/ 	.short	0x010a
        /*0906*/ 	.byte	0x3f
	.zero		1


	//   ....[50]....
        /*0908*/ 	.word	0x0001b720
        /*090c*/ 	.word	0x00000013
        /*0910*/ 	.word	0x0002e800
        /*0914*/ 	.short	0x0107
        /*0916*/ 	.byte	0x3f
	.zero		1


	//   ....[51]....
        /*0918*/ 	.word	0x0001b810
        /*091c*/ 	.word	0x00000013
        /*0920*/ 	.word	0x0002e800
        /*0924*/ 	.short	0x0101
        /*0926*/ 	.byte	0x3f
	.zero		1


	//   ....[52]....
        /*0928*/ 	.word	0x0001b830
        /*092c*/ 	.word	0x00000013
        /*0930*/ 	.word	0x0002e820
        /*0934*/ 	.short	0x010a
        /*0936*/ 	.byte	0x3f
	.zero		1


	//   ....[53]....
        /*0938*/ 	.word	0x0001bb30
        /*093c*/ 	.word	0x00000004
        /*0940*/ 	.word	0x0002e880
        /*0944*/ 	.short	0x010a
        /*0946*/ 	.byte	0x3f
	.zero		1


	//   ....[54]....
        /*0948*/ 	.word	0x0001bd80
        /*094c*/ 	.word	0x00000004
        /*0950*/ 	.word	0x0002e840
        /*0954*/ 	.short	0x010a
        /*0956*/ 	.byte	0x3f
	.zero		1


	//   ....[55]....
        /*0958*/ 	.word	0x0001c050
        /*095c*/ 	.word	0x00000014
        /*0960*/ 	.word	0x0002e870
        /*0964*/ 	.short	0x010a
        /*0966*/ 	.byte	0x3f
	.zero		1


	//   ....[56]....
        /*0968*/ 	.word	0x0001c0c0
        /*096c*/ 	.word	0x00000014
        /*0970*/ 	.word	0x0002e860
        /*0974*/ 	.short	0x010a
        /*0976*/ 	.byte	0x3f
	.zero		1


	//   ....[57]....
        /*0978*/ 	.word	0x0001c760
        /*097c*/ 	.word	0x00000014
        /*0980*/ 	.word	0x0002e850
        /*0984*/ 	.short	0x0101
        /*0986*/ 	.byte	0x3f
	.zero		1


	//   ....[58]....
        /*0988*/ 	.word	0x0001c7e0
        /*098c*/ 	.word	0x00000014
        /*0990*/ 	.word	0x00000000
        /*0994*/ 	.short	0x0101
        /*0996*/ 	.byte	0x3f
	.zero		1


	//   ....[59]....
        /*0998*/ 	.word	0x0001c9f0
        /*099c*/ 	.word	0x00000011
        /*09a0*/ 	.word	0x0002e870
        /*09a4*/ 	.short	0x010a
        /*09a6*/ 	.byte	0x3f
	.zero		1


	//   ....[60]....
        /*09a8*/ 	.word	0x0001ca80
        /*09ac*/ 	.word	0x00000011
        /*09b0*/ 	.word	0x0002e860
        /*09b4*/ 	.short	0x010a
        /*09b6*/ 	.byte	0x3f
	.zero		1


	//   ....[61]....
        /*09b8*/ 	.word	0x0001d140
        /*09bc*/ 	.word	0x00000011
        /*09c0*/ 	.word	0x0002e850
        /*09c4*/ 	.short	0x0101
        /*09c6*/ 	.byte	0x3f
	.zero		1


	//   ....[62]....
        /*09c8*/ 	.word	0x0001d180
        /*09cc*/ 	.word	0x00000000
        /*09d0*/ 	.word	0x00000000
        /*09d4*/ 	.short	0x0101
        /*09d6*/ 	.byte	0x3f
	.zero		1


	//   ....[63]....
        /*09d8*/ 	.word	0x0001d430
        /*09dc*/ 	.word	0x00000000
        /*09e0*/ 	.word	0x0002e820
        /*09e4*/ 	.short	0x010a
        /*09e6*/ 	.byte	0x3f
	.zero		1


	//   ....[64]....
        /*09e8*/ 	.word	0x0001d5f0
        /*09ec*/ 	.word	0x00000006
        /*09f0*/ 	.word	0x00000000
        /*09f4*/ 	.short	0x010a
        /*09f6*/ 	.byte	0x3f
	.zero		1


	//   ....[65]....
        /*09f8*/ 	.word	0x0001d660
        /*09fc*/ 	.word	0x00000007
        /*0a00*/ 	.word	0x00000000
        /*0a04*/ 	.short	0x010a
        /*0a06*/ 	.byte	0x3f
	.zero		1


	//   ....[66]....
        /*0a08*/ 	.word	0x0001d6c0
        /*0a0c*/ 	.word	0x00000004
        /*0a10*/ 	.word	0x0002e860
        /*0a14*/ 	.short	0x010a
        /*0a16*/ 	.byte	0x3f
	.zero		1


	//   ....[67]....
        /*0a18*/ 	.word	0x0001d710
        /*0a1c*/ 	.word	0x00000003
        /*0a20*/ 	.word	0x0002e860
        /*0a24*/ 	.short	0x010a
        /*0a26*/ 	.byte	0x3f
	.zero		1


	//   ....[68]....
        /*0a28*/ 	.word	0x0001d750
        /*0a2c*/ 	.word	0x00000004
        /*0a30*/ 	.word	0x0002e880
        /*0a34*/ 	.short	0x010a
        /*0a36*/ 	.byte	0x3f
	.zero		1


	//   ....[69]....
        /*0a38*/ 	.word	0x0001d770
        /*0a3c*/ 	.word	0x00000003
        /*0a40*/ 	.word	0x0002e880
        /*0a44*/ 	.short	0x010a
        /*0a46*/ 	.byte	0x3f
	.zero		1


	//   ....[70]....
        /*0a48*/ 	.word	0x0001d7e0
        /*0a4c*/ 	.word	0x00000003
        /*0a50*/ 	.word	0x0002e800
        /*0a54*/ 	.short	0x010a
        /*0a56*/ 	.byte	0x3f
	.zero		1


	//   ....[71]....
        /*0a58*/ 	.word	0x0001d830
        /*0a5c*/ 	.word	0x00000005
        /*0a60*/ 	.word	0x0002e830
        /*0a64*/ 	.short	0x010a
        /*0a66*/ 	.byte	0x3f
	.zero		1


	//   ....[72]....
        /*0a68*/ 	.word	0x0001d890
        /*0a6c*/ 	.word	0x00000009
        /*0a70*/ 	.word	0x0002e830
        /*0a74*/ 	.short	0x010a
        /*0a76*/ 	.byte	0x3f
	.zero		1


	//   ....[73]....
        /*0a78*/ 	.word	0x0001d8f0
        /*0a7c*/ 	.word	0x00000009
        /*0a80*/ 	.word	0x0002e850
        /*0a84*/ 	.short	0x010a
        /*0a86*/ 	.byte	0x3f
	.zero		1


	//   ....[74]....
        /*0a88*/ 	.word	0x0001d950
        /*0a8c*/ 	.word	0x00000003
        /*0a90*/ 	.word	0x0002e830
        /*0a94*/ 	.short	0x010a
        /*0a96*/ 	.byte	0x3f
	.zero		1


	//   ....[75]....
        /*0a98*/ 	.word	0x0001d9b0
        /*0a9c*/ 	.word	0x00000003
        /*0aa0*/ 	.word	0x0002e850
        /*0aa4*/ 	.short	0x010a
        /*0aa6*/ 	.byte	0x3f
	.zero		1


	//   ....[76]....
        /*0aa8*/ 	.word	0x0001da10
        /*0aac*/ 	.word	0x00000003
        /*0ab0*/ 	.word	0x0002e830
        /*0ab4*/ 	.short	0x010a
        /*0ab6*/ 	.byte	0x3f
	.zero		1


	//   ....[77]....
        /*0ab8*/ 	.word	0x0001da70
        /*0abc*/ 	.word	0x00000003
        /*0ac0*/ 	.word	0x0002e850
        /*0ac4*/ 	.short	0x010a
        /*0ac6*/ 	.byte	0x3f
	.zero		1


	//   ....[78]....
        /*0ac8*/ 	.word	0x0001dad0
        /*0acc*/ 	.word	0x00000007
        /*0ad0*/ 	.word	0x0002e850
        /*0ad4*/ 	.short	0x010a
        /*0ad6*/ 	.byte	0x3f
	.zero		1


	//   ....[79]....
        /*0ad8*/ 	.word	0x0001dc20
        /*0adc*/ 	.word	0x00000004
        /*0ae0*/ 	.word	0x0002e880
        /*0ae4*/ 	.short	0x010a
        /*0ae6*/ 	.byte	0x3f
	.zero		1


	//   ....[80]....
        /*0ae8*/ 	.word	0x0001dc70
        /*0aec*/ 	.word	0x00000004
        /*0af0*/ 	.word	0x0002e840
        /*0af4*/ 	.short	0x010a
        /*0af6*/ 	.byte	0x3f
	.zero		1


	//   ....[81]....
        /*0af8*/ 	.word	0x0001e690
        /*0afc*/ 	.word	0x00000013
        /*0b00*/ 	.word	0x0002e820
        /*0b04*/ 	.short	0x010a
        /*0b06*/ 	.byte	0x3f
	.zero		1


	//   ....[82]....
        /*0b08*/ 	.word	0x0001e6e0
        /*0b0c*/ 	.word	0x00000004
        /*0b10*/ 	.word	0x0002e880
        /*0b14*/ 	.short	0x010a
        /*0b16*/ 	.byte	0x3f
	.zero		1


	//   ....[83]....
        /*0b18*/ 	.word	0x0001e730
        /*0b1c*/ 	.word	0x00000004
        /*0b20*/ 	.word	0x0002e840
        /*0b24*/ 	.short	0x010a
        /*0b26*/ 	.byte	0x3f
	.zero		1


	//   ....[84]....
        /*0b28*/ 	.word	0x0001e780
        /*0b2c*/ 	.word	0x00000014
        /*0b30*/ 	.word	0x0002e870
        /*0b34*/ 	.short	0x010a
        /*0b36*/ 	.byte	0x3f
	.zero		1


	//   ....[85]....
        /*0b38*/ 	.word	0x0001e7d0
        /*0b3c*/ 	.word	0x00000014
        /*0b40*/ 	.word	0x0002e860
        /*0b44*/ 	.short	0x010a
        /*0b46*/ 	.byte	0x3f
	.zero		1


	//   ....[86]....
        /*0b48*/ 	.word	0x0001e820
        /*0b4c*/ 	.word	0x00000011
        /*0b50*/ 	.word	0x0002e870
        /*0b54*/ 	.short	0x010a
        /*0b56*/ 	.byte	0x3f
	.zero		1


	//   ....[87]....
        /*0b58*/ 	.word	0x0001e870
        /*0b5c*/ 	.word	0x00000011
        /*0b60*/ 	.word	0x0002e860
        /*0b64*/ 	.short	0x010a
        /*0b66*/ 	.byte	0x3f
	.zero		1


	//   ....[88]....
        /*0b68*/ 	.word	0x0001e8c0
        /*0b6c*/ 	.word	0x00000000
        /*0b70*/ 	.word	0x0002e820
        /*0b74*/ 	.short	0x010a
        /*0b76*/ 	.byte	0x3f
	.zero		1


	//   ....[89]....
        /*0b78*/ 	.word	0x0001ea60
        /*0b7c*/ 	.word	0x00000006
        /*0b80*/ 	.word	0x00000000
        /*0b84*/ 	.short	0x010a
        /*0b86*/ 	.byte	0x3f
	.zero		1


	//   ....[90]....
        /*0b88*/ 	.word	0x0001eab0
        /*0b8c*/ 	.word	0x00000007
        /*0b90*/ 	.word	0x00000000
        /*0b94*/ 	.short	0x010a
        /*0b96*/ 	.byte	0x3f
	.zero		1


	//   ....[91]....
        /*0b98*/ 	.word	0x0001eb00
        /*0b9c*/ 	.word	0x00000004
        /*0ba0*/ 	.word	0x0002e860
        /*0ba4*/ 	.short	0x010a
        /*0ba6*/ 	.byte	0x3f
	.zero		1


	//   ....[92]....
        /*0ba8*/ 	.word	0x0001eb50
        /*0bac*/ 	.word	0x00000003
        /*0bb0*/ 	.word	0x0002e860
        /*0bb4*/ 	.short	0x010a
        /*0bb6*/ 	.byte	0x3f
	.zero		1


	//   ....[93]....
        /*0bb8*/ 	.word	0x0001eba0
        /*0bbc*/ 	.word	0x00000004
        /*0bc0*/ 	.word	0x0002e880
        /*0bc4*/ 	.short	0x010a
        /*0bc6*/ 	.byte	0x3f
	.zero		1


	//----- nvinfo : EIATTR_NUM_MBARRIERS
	.align		4
.L_179:
        /*0bc8*/ 	.byte	0x03, 0x38
        /*0bca*/ 	.short	0x0016


	//----- nvinfo : EIATTR_EXIT_INSTR_OFFSETS
	.align		4
        /*0bcc*/ 	.byte	0x04, 0x1c
        /*0bce*/ 	.short	(.L_181 - .L_180)


	//   ....[0]....
.L_180:
        /*0bd0*/ 	.word	0x00000a40


	//   ....[1]....
        /*0bd4*/ 	.word	0x000193f0


	//   ....[2]....
        /*0bd8*/ 	.word	0x0001d7c0


	//----- nvinfo : EIATTR_MAX_THREADS
	.align		4
.L_181:
        /*0bdc*/ 	.byte	0x04, 0x05
        /*0bde*/ 	.short	(.L_183 - .L_182)
.L_182:
        /*0be0*/ 	.word	0x00000180
        /*0be4*/ 	.word	0x00000001
        /*0be8*/ 	.word	0x00000001


	//----- nvinfo : EIATTR_CRS_STACK_SIZE
	.align		4
.L_183:
        /*0bec*/ 	.byte	0x04, 0x1e
        /*0bee*/ 	.short	(.L_185 - .L_184)
.L_184:
        /*0bf0*/ 	.word	0x00000000


	//----- nvinfo : EIATTR_CBANK_PARAM_SIZE
	.align		4
.L_185:
        /*0bf4*/ 	.byte	0x03, 0x19
        /*0bf6*/ 	.short	0x0af0


	//----- nvinfo : EIATTR_PARAM_CBANK
	.align		4
        /*0bf8*/ 	.byte	0x04, 0x0a
        /*0bfa*/ 	.short	(.L_187 - .L_186)
	.align		4
.L_186:
        /*0bfc*/ 	.word	index@(.nv.constant0._ZN7cutlass13device_kernelIN5flash11enable_sm90INS1_16FlashAttnFwdSm90INS1_25CollectiveMainloopFwdSm90ILi2EN4cute5tupleIJNS5_1CILi1EEES8_S8_EEENS6_IJNS7_ILi128EEENS7_ILi224EEESA_EEELi128ENS_12float_e4m3_tEfNS_4arch4Sm90ELb0ELb1ELb0ELb0ELb0ELb0ELb0ELb1ELb1ELb1ELb0ELb0EEENS1_21CollectiveEpilogueFwdINS6_IJSA_SA_SB_EEES9_NS_10bfloat16_tESF_Li256ELb0ELb1ELb0ELb1EEENS1_30DynamicPersistentTileSchedulerILi256ELi128ELb0ELb1ELb1EEEEEEEEEvNT_6ParamsE)
        /*0c00*/ 	.short	0x0210
        /*0c02*/ 	.short	0x0af0


	//----- nvinfo : EIATTR_SW_WAR
	.align		4
.L_187:
        /*0c04*/ 	.byte	0x04, 0x36
        /*0c06*/ 	.short	(.L_189 - .L_188)
.L_188:
        /*0c08*/ 	.word	0x00000008
.L_189:


//--------------------- .nv.info._ZN7cutlass13device_kernelIN5flash11enable_sm90INS1_16FlashAttnFwdSm90INS1_25CollectiveMainloopFwdSm90ILi2EN4cute5tupleIJNS5_1CILi1EEES8_S8_EEENS6_IJNS7_ILi128EEENS7_ILi224EEESA_EEELi128ENS_12float_e4m3_tEfNS_4arch4Sm90ELb0ELb1ELb0ELb1ELb0ELb0ELb0ELb1ELb1ELb1ELb0ELb0EEENS1_21CollectiveEpilogueFwdINS6_IJSA_SA_SB_EEES9_NS_10bfloat16_tESF_Li256ELb1ELb1ELb0ELb1EEENS1_36VarlenDynamicPersistentTileSchedulerILi128ELi224ELi256ELi128ELb0ELb1ELb1ELb1ELb0ELb1EEEEEEEEEvNT_6ParamsE --------------------------
	.section	.nv.info._ZN7cutlass13device_kernelIN5flash11enable_sm90INS1_16FlashAttnFwdSm90INS1_25CollectiveMainloopFwdSm90ILi2EN4cute5tupleIJNS5_1CILi1EEES8_S8_EEENS6_IJNS7_ILi128EEENS7_ILi224EEESA_EEELi128ENS_12float_e4m3_tEfNS_4arch4Sm90ELb0ELb1ELb0ELb1ELb0ELb0ELb0ELb1ELb1ELb1ELb0ELb0EEENS1_21CollectiveEpilogueFwdINS6_IJSA_SA_SB_EEES9_NS_10bfloat16_tESF_Li256ELb1ELb1ELb0ELb1EEENS1_36VarlenDynamicPersistentTileSchedulerILi128ELi224ELi256ELi128ELb0ELb1ELb1ELb1ELb0ELb1EEEEEEEEEvNT_6ParamsE,"",@"SHT_CUDA_INFO"
	.sectionflags	@""
	.align	4


	//----- nvinfo : EIATTR_CUDA_API_VERSION
	.align		4
        /*0000*/ 	.byte	0x04, 0x37
        /*0002*/ 	.short	(.L_191 - .L_190)
.L_190:
        /*0004*/ 	.word	0x00000082


	//----- nvinfo : EIATTR_KPARAM_INFO
	.align		4
.L_191:
        /*0008*/ 	.byte	0x04, 0x17
        /*000a*/ 	.short	(.L_193 - .L_192)
.L_192:
        /*000c*/ 	.word	0x00000000
        /*0010*/ 	.short	0x0000
        /*0012*/ 	.short	0x0070
        /*0014*/ 	.byte	0x00, 0xf0, 0x01, 0x2a


	//----- nvinfo : EIATTR_SPARSE_MMA_MASK
	.align		4
.L_193:
        /*0018*/ 	.byte	0x03, 0x50
        /*001a*/ 	.short	0x0000


	//----- nvinfo : EIATTR_MAXREG_COUNT
	.align		4
        /*001c*/ 	.byte	0x03, 0x1b
        /*001e*/ 	.short	0x00a8


	//----- nvinfo : EIATTR_NUM_BARRIERS
	.align		4
        /*0020*/ 	.byte	0x02, 0x4c
        /*0022*/ 	.byte	0x10
	.zero		1


	//----- nvinfo : EIATTR_EXTERNS
	.align		4
        /*0024*/ 	.byte	0x04, 0x0f
        /*0026*/ 	.short	(.L_195 - .L_194)


	//   ....[0]....
	.align		4
.L_194:
        /*0028*/ 	.word	index@(__assertfail)


	//----- nvinfo : EIATTR_ANNOTATIONS
	.align		4
.L_195:
        /*002c*/ 	.byte	0x04, 0x55
        /*002e*/ 	.short	(.L_197 - .L_196)


	//   ....[0]....
.L_196:
        /* <DEDUP_REMOVED lines=34> */


	//----- nvinfo : EIATTR_MERCURY_ISA_VERSION
	.align		4
.L_197:
        /*0240*/ 	.byte	0x03, 0x5f
        /*0242*/ 	.short	0x0101


	//----- nvinfo : EIATTR_UNUSED_LOAD_BYTE_OFFSET
	.align		4
        /*0244*/ 	.byte	0x04, 0x44
        /*0246*/ 	.short	(.L_199 - .L_198)


	//   ....[0]....
.L_198:
        /*0248*/ 	.word	0x00000a40
        /*024c*/ 	.word	0x0000fff0


	//   ....[1]....
        /*0250*/ 	.word	0x00017190
        /*0254*/ 	.word	0x0000fff0


	//----- nvinfo : EIATTR_INT_WARP_WIDE_INSTR_OFFSETS
	.align		4
.L_199:
        /*0258*/ 	.byte	0x04, 0x31
        /*025a*/ 	.short	(.L_201 - .L_200)


	//   ....[0]....
.L_200:
        /*025c*/ 	.word	0x00000130


	//   ....[1]....
        /*0260*/ 	.word	0x00000170


	//   ....[2]....
        /*0264*/ 	.word	0x000001e0


	//   ....[3]....
        /*0268*/ 	.word	0x0001b3e0


	//   ....[4]....
        /*026c*/ 	.word	0x0001b470


	//   ....[5]....
        /*0270*/ 	.word	0x0001dcc0


	//   ....[6]....
        /*0274*/ 	.word	0x0001dd50


	//----- nvinfo : EIATTR_COOP_GROUP_MASK_REGIDS
	.align		4
.L_201:
        /*0278*/ 	.byte	0x04, 0x29
        /*027a*/ 	.short	(.L_203 - .L_202)


	//   ....[0]....
.L_202:
        /*027c*/ 	.word	0xffffffff


	//   ....[1]....
        /*0280*/ 	.word	0xffffffff


	//   ....[2]....
        /*0284*/ 	.word	0xffffffff


	//   ....[3]....
        /*0288*/ 	.word	0xffffffff


	//   ....[4]....
        /*028c*/ 	.word	0xffffffff


	//   ....[5]....
        /*0290*/ 	.word	0xffffffff


	//   ....[6]....
        /*0294*/ 	.word	0xffffffff


	//   ....[7]....
        /*0298*/ 	.word	0xffffffff


	//   ....[8]....
        /*029c*/ 	.word	0xffffffff


	//   ....[9]....
        /*02a0*/ 	.word	0xffffffff


	//   ....[10]....
        /*02a4*/ 	.word	0xffffffff


	//   ....[11]....
        /*02a8*/ 	.word	0xffffffff


	//   ....[12]....
        /*02ac*/ 	.word	0xffffffff


	//   ....[13]....
        /*02b0*/ 	.word	0xffffffff


	//   ....[14]....
        /*02b4*/ 	.word	0xffffffff


	//   ....[15]....
        /*02b8*/ 	.word	0xffffffff


	//   ....[16]....
        /*02bc*/ 	.word	0xffffffff


	//   ....[17]....
        /*02c0*/ 	.word	0xffffffff


	//   ....[18]....
        /*02c4*/ 	.word	0xffffffff


	//   ....[19]....
        /*02c8*/ 	.word	0xffffffff


	//   ....[20]....
        /*02cc*/ 	.word	0xffffffff


	//   ....[21]....
        /*02d0*/ 	.word	0xffffffff


	//   ....[22]....
        /*02d4*/ 	.word	0xffffffff


	//   ....[23]....
        /*02d8*/ 	.word	0xffffffff


	//   ....[24]....
        /*02dc*/ 	.word	0xffffffff


	//   ....[25]....
        /*02e0*/ 	.word	0xffffffff


	//   ....[26]....
        /*02e4*/ 	.word	0xffffffff


	//   ....[27]....
        /*02e8*/ 	.word	0xffffffff


	//   ....[28]....
        /*02ec*/ 	.word	0xffffffff


	//   ....[29]....
        /*02f0*/ 	.word	0xffffffff


	//   ....[30]....
        /*02f4*/ 	.word	0xffffffff


	//   ....[31]....
        /*02f8*/ 	.word	0xffffffff


	//   ....[32]....
        /*02fc*/ 	.word	0xffffffff


	//   ....[33]....
        /*0300*/ 	.word	0xffffffff


	//   ....[34]....
        /*0304*/ 	.word	0xffffffff


	//   ....[35]....
        /*0308*/ 	.word	0xffffffff


	//   ....[36]....
        /*030c*/ 	.word	0xffffffff


	//   ....[37]....
        /*0310*/ 	.word	0xffffffff


	//   ....[38]....
        /*0314*/ 	.word	0xffffffff


	//   ....[39]....
        /*0318*/ 	.word	0xffffffff


	//   ....[40]....
        /*031c*/ 	.word	0xffffffff


	//   ....[41]....
        /*0320*/ 	.word	0xffffffff


	//   ....[42]....
        /*0324*/ 	.word	0xffffffff


	//   ....[43]....
        /*0328*/ 	.word	0xffffffff


	//   ....[44]....
        /*032c*/ 	.word	0xffffffff


	//   ....[45]....
        /*0330*/ 	.word	0xffffffff


	//   ....[46]....
        /*0334*/ 	.word	0xffffffff


	//   ....[47]....
        /*0338*/ 	.word	0xffffffff


	//   ....[48]....
        /*033c*/ 	.word	0xffffffff


	//   ....[49]....
        /*0340*/ 	.word	0xffffffff


	//   ....[50]....
        /*0344*/ 	.word	0xffffffff


	//   ....[51]....
        /*0348*/ 	.word	0xffffffff


	//   ....[52]....
        /*034c*/ 	.word	0xffffffff


	//   ....[53]....
        /*0350*/ 	.word	0xffffffff


	//   ....[54]....
        /*0354*/ 	.word	0xffffffff


	//   ....[55]....
        /*0358*/ 	.word	0xffffffff


	//   ....[56]....
        /*035c*/ 	.word	0xffffffff


	//   ....[57]....
        /*0360*/ 	.word	0xffffffff


	//   ....[58]....
        /*0364*/ 	.word	0xffffffff


	//   ....[59]....
        /*0368*/ 	.word	0xffffffff


	//   ....[60]....
        /*036c*/ 	.word	0xffffffff


	//   ....[61]....
        /*0370*/ 	.word	0xffffffff


	//   ....[62]....
        /*0374*/ 	.word	0xffffffff


	//   ....[63]....
        /*0378*/ 	.word	0xffffffff


	//   ....[64]....
        /*037c*/ 	.word	0xffffffff


	//   ....[65]....
        /*0380*/ 	.word	0xffffffff


	//   ....[66]....
        /*0384*/ 	.word	0xffffffff


	//   ....[67]....
        /*0388*/ 	.word	0xffffffff


	//   ....[68]....
        /*038c*/ 	.word	0xffffffff


	//   ....[69]....
        /*0390*/ 	.word	0xffffffff


	//   ....[70]....
        /*0394*/ 	.word	0xffffffff


	//   ....[71]....
        /*0398*/ 	.word	0xffffffff


	//   ....[72]....
        /*039c*/ 	.word	0xffffffff


	//   ....[73]....
        /*03a0*/ 	.word	0xffffffff


	//   ....[74]....
        /*03a4*/ 	.word	0xffffffff


	//   ....[75]....
        /*03a8*/ 	.word	0xffffffff


	//   ....[76]....
        /*03ac*/ 	.word	0xffffffff


	//   ....[77]....
        /*03b0*/ 	.word	0xffffffff


	//   ....[78]....
        /*03b4*/ 	.word	0xffffffff


	//   ....[79]....
        /*03b8*/ 	.word	0xffffffff


	//   ....[80]....
        /*03bc*/ 	.word	0xffffffff


	//   ....[81]....
        /*03c0*/ 	.word	0xffffffff


	//   ....[82]....
        /*03c4*/ 	.word	0xffffffff


	//   ....[83]....
        /*03c8*/ 	.word	0xffffffff


	//   ....[84]....
        /*03cc*/ 	.word	0xffffffff


	//   ....[85]....
        /*03d0*/ 	.word	0xffffffff


	//   ....[86]....
        /*03d4*/ 	.word	0xffffffff


	//   ....[87]....
        /*03d8*/ 	.word	0xffffffff


	//   ....[88]....
        /*03dc*/ 	.word	0xffffffff


	//   ....[89]....
        /*03e0*/ 	.word	0xffffffff


	//   ....[90]....
        /*03e4*/ 	.word	0xffffffff


	//   ....[91]....
        /*03e8*/ 	.word	0xffffffff


	//   ....[92]....
        /*03ec*/ 	.word	0xffffffff


	//   ....[93]....
        /*03f0*/ 	.word	0xffffffff


	//   ....[94]....
        /*03f4*/ 	.word	0xffffffff


	//   ....[95]....
        /*03f8*/ 	.word	0xffffffff


	//   ....[96]....
        /*03fc*/ 	.word	0xffffffff


	//   ....[97]....
        /*0400*/ 	.word	0xffffffff


	//   ....[98]....
        /*0404*/ 	.word	0xffffffff


	//   ....[99]....
        /*0408*/ 	.word	0xffffffff


	//   ....[100]....
        /*040c*/ 	.word	0xffffffff


	//   ....[101]....
        /*0410*/ 	.word	0xffffffff


	//   ....[102]....
        /*0414*/ 	.word	0xffffffff


	//   ....[103]....
        /*0418*/ 	.word	0xffffffff


	//   ....[104]....
        /*041c*/ 	.word	0xffffffff


	//   ....[105]....
        /*0420*/ 	.word	0xffffffff


	//   ....[106]....
        /*0424*/ 	.word	0xffffffff


	//   ....[107]....
        /*0428*/ 	.word	0xffffffff


	//   ....[108]....
        /*042c*/ 	.word	0xffffffff


	//   ....[109]....
        /*0430*/ 	.word	0xffffffff


	//   ....[110]....
        /*0434*/ 	.word	0xffffffff


	//   ....[111]....
        /*0438*/ 	.word	0xffffffff


	//   ....[112]....
        /*043c*/ 	.word	0xffffffff


	//   ....[113]....
        /*0440*/ 	.word	0xffffffff


	//   ....[114]....
        /*0444*/ 	.word	0xffffffff


	//   ....[115]....
        /*0448*/ 	.word	0xffffffff


	//   ....[116]....
        /*044c*/ 	.word	0xffffffff


	//   ....[117]....
        /*0450*/ 	.word	0xffffffff


	//   ....[118]....
        /*0454*/ 	.word	0xffffffff


	//   ....[119]....
        /*0458*/ 	.word	0xffffffff


	//   ....[120]....
        /*045c*/ 	.word	0xffffffff


	//   ....[121]....
        /*0460*/ 	.word	0xffffffff


	//   ....[122]....
        /*0464*/ 	.word	0xffffffff


	//   ....[123]....
        /*0468*/ 	.word	0xffffffff


	//   ....[124]....
        /*046c*/ 	.word	0xffffffff


	//   ....[125]....
        /*0470*/ 	.word	0xffffffff


	//   ....[126]....
        /*0474*/ 	.word	0xffffffff


	//   ....[127]....
        /*0478*/ 	.word	0xffffffff


	//   ....[128]....
        /*047c*/ 	.word	0xffffffff


	//   ....[129]....
        /*0480*/ 	.word	0xffffffff


	//   ....[130]....
        /*0484*/ 	.word	0xffffffff


	//   ....[131]....
        /*0488*/ 	.word	0xffffffff


	//   ....[132]....
        /*048c*/ 	.word	0xffffffff


	//   ....[133]....
        /*0490*/ 	.word	0xffffffff


	//   ....[134]....
        /*0494*/ 	.word	0xffffffff


	//   ....[135]....
        /*0498*/ 	.word	0xffffffff


	//   ....[136]....
        /*049c*/ 	.word	0xffffffff


	//   ....[137]....
        /*04a0*/ 	.word	0x0500000f


	//   ....[138]....
        /*04a4*/ 	.word	0x0500000f


	//   ....[139]....
        /*04a8*/ 	.word	0x0500000f


	//   ....[140]....
        /*04ac*/ 	.word	0x0500000f


	//   ....[141]....
        /*04b0*/ 	.word	0x0500000f


	//   ....[142]....
        /*04b4*/ 	.word	0x0500000f


	//   ....[143]....
        /*04b8*/ 	.word	0x0500000f


	//   ....[144]....
        /*04bc*/ 	.word	0x0500000f


	//   ....[145]....
        /*04c0*/ 	.word	0x0500000f


	//   ....[146]....
        /*04c4*/ 	.word	0x0500000f


	//   ....[147]....
        /*04c8*/ 	.word	0x0500000f


	//   ....[148]....
        /*04cc*/ 	.word	0x0500000f


	//   ....[149]....
        /*04d0*/ 	.word	0x0500000f


	//   ....[150]....
        /*04d4*/ 	.word	0x0500000f


	//   ....[151]....
        /*04d8*/ 	.word	0x0500000f


	//   ....[152]....
        /*04dc*/ 	.word	0x0500000f


	//   ....[153]....
        /*04e0*/ 	.word	0x0500000f


	//   ....[154]....
        /*04e4*/ 	.word	0x0500000f


	//----- nvinfo : EIATTR_COOP_GROUP_INSTR_OFFSETS
	.align		4
.L_203:
        /*04e8*/ 	.byte	0x04, 0x28
        /*04ea*/ 	.short	(.L_205 - .L_204)


	//   ....[0]....
.L_204:
        /*04ec*/ 	.word	0x00000070


	//   ....[1]....
        /*04f0*/ 	.word	0x00000140


	//   ....[2]....
        /*04f4*/ 	.word	0x00000190


	//   ....[3]....
        /*04f8*/ 	.word	0x000003c0


	//   ....[4]....
        /*04fc*/ 	.word	0x00000520


	//   ....[5]....
        /*0500*/ 	.word	0x00000640


	//   ....[6]....
        /*0504*/ 	.word	0x000007a0


	//   ....[7]....
        /*0508*/ 	.word	0x00001c00


	//   ....[8]....
        /*050c*/ 	.word	0x00002b10


	//   ....[9]....
        /*0510*/ 	.word	0x00002e10


	//   ....[10]....
        /*0514*/ 	.word	0x00004aa0


	//   ....[11]....
        /*0518*/ 	.word	0x00005030


	//   ....[12]....
        /*051c*/ 	.word	0x00005c40


	//   ....[13]....
        /*0520*/ 	.word	0x00005cc0


	//   ....[14]....
        /*0524*/ 	.word	0x00008450


	//   ....[15]....
        /*0528*/ 	.word	0x00008640


	//   ....[16]....
        /*052c*/ 	.word	0x0000a500


	//   ....[17]....
        /*0530*/ 	.word	0x0000a610


	//   ....[18]....
        /*0534*/ 	.word	0x0000b640


	//   ....[19]....
        /*0538*/ 	.word	0x0000b6a0


	//   ....[20]....
        /*053c*/ 	.word	0x0000e830


	//   ....[21]....
        /*0540*/ 	.word	0x0000e850


	//   ....[22]....
        /*0544*/ 	.word	0x0000e870


	//   ....[23]....
        /*0548*/ 	.word	0x0000e8a0


	//   ....[24]....
        /*054c*/ 	.word	0x00011a50


	//   ....[25]....
        /*0550*/ 	.word	0x00013070


	//   ....[26]....
        /*0554*/ 	.word	0x00013af0


	//   ....[27]....
        /*0558*/ 	.word	0x00013c00


	//   ....[28]....
        /*055c*/ 	.word	0x00014c30


	//   ....[29]....
        /*0560*/ 	.word	0x00014ca0


	//   ....[30]....
        /*0564*/ 	.word	0x000169d0


	//   ....[31]....
        /*0568*/ 	.word	0x000169e0


	//   ....[32]....
        /*056c*/ 	.word	0x00016a60


	//   ....[33]....
        /*0570*/ 	.word	0x00016a70


	//   ....[34]....
        /*0574*/ 	.word	0x00017a80


	//   ....[35]....
        /*0578*/ 	.word	0x00017a90


	//   ....[36]....
        /*057c*/ 	.word	0x00017aa0


	//   ....[37]....
        /*0580*/ 	.word	0x00017ab0


	//   ....[38]....
        /*0584*/ 	.word	0x00017ac0


	//   ....[39]....
        /*0588*/ 	.word	0x00017ad0


	//   ....[40]....
        /*058c*/ 	.word	0x00017ae0


	//   ....[41]....
        /*0590*/ 	.word	0x00017af0


	//   ....[42]....
        /*0594*/ 	.word	0x00017b20


	//   ....[43]....
        /*0598*/ 	.word	0x00017b30


	//   ....[44]....
        /*059c*/ 	.word	0x00017b60


	//   ....[45]....
        /*05a0*/ 	.word	0x00017b70


	//   ....[46]....
        /*05a4*/ 	.word	0x00017b80


	//   ....[47]....
        /*05a8*/ 	.word	0x00017bb0


	//   ....[48]....
        /*05ac*/ 	.word	0x00017bc0


	//   ....[49]....
        /*05b0*/ 	.word	0x00017bf0


	//   ....[50]....
        /*05b4*/ 	.word	0x00017c20


	//   ....[51]....
        /*05b8*/ 	.word	0x00017c30


	//   ....[52]....
        /*05bc*/ 	.word	0x00017c40


	//   ....[53]....
        /*05c0*/ 	.word	0x00017c50


	//   ....[54]....
        /*05c4*/ 	.word	0x00017c70


	//   ....[55]....
        /*05c8*/ 	.word	0x00017ca0


	//   ....[56]....
        /*05cc*/ 	.word	0x00017cd0


	//   ....[57]....
        /*05d0*/ 	.word	0x00017ce0


	//   ....[58]....
        /*05d4*/ 	.word	0x00017d00


	//   ....[59]....
        /*05d8*/ 	.word	0x00017d30


	//   ....[60]....
        /*05dc*/ 	.word	0x00017d60


	//   ....[61]....
        /*05e0*/ 	.word	0x00017d70


	//   ....[62]....
        /*05e4*/ 	.word	0x00017dd0


	//   ....[63]....
        /*05e8*/ 	.word	0x00017df0


	//   ....[64]....
        /*05ec*/ 	.word	0x00017e00


	//   ....[65]....
        /*05f0*/ 	.word	0x00017e30


	//   ....[66]....
        /*05f4*/ 	.word	0x00018410


	//   ....[67]....
        /*05f8*/ 	.word	0x00018450


	//   ....[68]....
        /*05fc*/ 	.word	0x00018490


	//   ....[69]....
        /*0600*/ 	.word	0x000184d0


	//   ....[70]....
        /*0604*/ 	.word	0x00018a30


	//   ....[71]....
        /*0608*/ 	.word	0x00018a60


	//   ....[72]....
        /*060c*/ 	.word	0x00018b30


	//   ....[73]....
        /*0610*/ 	.word	0x00018b50


	//   ....[74]....
        /*0614*/ 	.word	0x00018c10


	//   ....[75]....
        /*0618*/ 	.word	0x00018c30


	//   ....[76]....
        /*061c*/ 	.word	0x00018d00


	//   ....[77]....
        /*0620*/ 	.word	0x00018d20


	//   ....[78]....
        /*0624*/ 	.word	0x000195e0


	//   ....[79]....
        /*0628*/ 	.word	0x00019610


	//   ....[80]....
        /*062c*/ 	.word	0x000196d0


	//   ....[81]....
        /*0630*/ 	.word	0x000196f0


	//   ....[82]....
        /*0634*/ 	.word	0x000197b0


	//   ....[83]....
        /*0638*/ 	.word	0x000197d0


	//   ....[84]....
        /*063c*/ 	.word	0x000198a0


	//   ....[85]....
        /*0640*/ 	.word	0x000198c0


	//   ....[86]....
        /*0644*/ 	.word	0x00019a20


	//   ....[87]....
        /*0648*/ 	.word	0x00019bf0


	//   ....[88]....
        /*064c*/ 	.word	0x00019c20


	//   ....[89]....
        /*0650*/ 	.word	0x00019c50


	//   ....[90]....
        /*0654*/ 	.word	0x00019c90


	//   ....[91]....
        /*0658*/ 	.word	0x00019cc0


	//   ....[92]....
        /*065c*/ 	.word	0x00019d00


	//   ....[93]....
        /*0660*/ 	.word	0x00019e90


	//   ....[94]....
        /*0664*/ 	.word	0x00019ec0


	//   ....[95]....
        /*0668*/ 	.word	0x00019ef0


	//   ....[96]....
        /*066c*/ 	.word	0x00019f20


	//   ....[97]....
        /*0670*/ 	.word	0x00019f50


	//   ....[98]....
        /*0674*/ 	.word	0x00019f90


	//   ....[99]....
        /*0678*/ 	.word	0x0001a030


	//   ....[100]....
        /*067c*/ 	.word	0x0001a0c0


	//   ....[101]....
        /*0680*/ 	.word	0x0001a170


	//   ....[102]....
        /*0684*/ 	.word	0x0001bb70


	//   ....[103]....
        /*0688*/ 	.word	0x0001c6e0


	//   ....[104]....
        /*068c*/ 	.word	0x0001c6f0


	//   ....[105]....
        /*0690*/ 	.word	0x0001c730


	//   ....[106]....
        /*0694*/ 	.word	0x0001c770


	//   ....[107]....
        /*0698*/ 	.word	0x0001c820


	//   ....[108]....
        /*069c*/ 	.word	0x0001c830


	//   ....[109]....
        /*06a0*/ 	.word	0x0001c8a0


	//   ....[110]....
        /*06a4*/ 	.word	0x0001c8b0


	//   ....[111]....
        /*06a8*/ 	.word	0x0001c920


	//   ....[112]....
        /*06ac*/ 	.word	0x0001c930


	//   ....[113]....
        /*06b0*/ 	.word	0x0001c9a0


	//   ....[114]....
        /*06b4*/ 	.word	0x0001c9b0


	//   ....[115]....
        /*06b8*/ 	.word	0x0001ca20


	//   ....[116]....
        /*06bc*/ 	.word	0x0001ca30


	//   ....[117]....
        /*06c0*/ 	.word	0x0001ca40


	//   ....[118]....
        /*06c4*/ 	.word	0x0001ca80


	//   ....[119]....
        /*06c8*/ 	.word	0x0001e870


	//   ....[120]....
        /*06cc*/ 	.word	0x0001e8a0


	//   ....[121]....
        /*06d0*/ 	.word	0x0001e8d0


	//   ....[122]....
        /*06d4*/ 	.word	0x0001e900


	//   ....[123]....
        /*06d8*/ 	.word	0x0001e930


	//   ....[124]....
        /*06dc*/ 	.word	0x0001e940


	//   ....[125]....
        /*06e0*/ 	.word	0x0001e970


	//   ....[126]....
        /*06e4*/ 	.word	0x0001e980


	//   ....[127]....
        /*06e8*/ 	.word	0x0001eac0


	//   ....[128]....
        /*06ec*/ 	.word	0x0001eb00


	//   ....[129]....
        /*06f0*/ 	.word	0x0001eb30


	//   ....[130]....
        /*06f4*/ 	.word	0x0001eb60


	//   ....[131]....
        /*06f8*/ 	.word	0x0001eb90


	//   ....[132]....
        /*06fc*/ 	.word	0x0001ebc0


	//   ....[133]....
        /*0700*/ 	.word	0x0001ec50


	//   ....[134]....
        /*0704*/ 	.word	0x0001ece0


	//   ....[135]....
        /*0708*/ 	.word	0x0001ed50


	//   ....[136]....
        /*070c*/ 	.word	0x0001f3e0


	//   ....[137]....
        /*0710*/ 	.word	0x0001faa0


	//   ....[138]....
        /*0714*/ 	.word	0x0001fc80


	//   ....[139]....
        /*0718*/ 	.word	0x0001fd00


	//   ....[140]....
        /*071c*/ 	.word	0x0001fd60


	//   ....[141]....
        /*0720*/ 	.word	0x0001fe10


	//   ....[142]....
        /*0724*/ 	.word	0x0001fe70


	//   ....[143]....
        /*0728*/ 	.word	0x0001ff70


	//   ....[144]....
        /*072c*/ 	.word	0x0001ffd0


	//   ....[145]....
        /*0730*/ 	.word	0x000200b0


	//   ....[146]....
        /*0734*/ 	.word	0x00020110


	//   ....[147]....
        /*0738*/ 	.word	0x000201f0


	//   ....[148]....
        /*073c*/ 	.word	0x00020250


	//   ....[149]....
        /*0740*/ 	.word	0x00020330


	//   ....[150]....
        /*0744*/ 	.word	0x00020390


	//   ....[151]....
        /*0748*/ 	.word	0x00020460


	//   ....[152]....
        /*074c*/ 	.word	0x000204c0


	//   ....[153]....
        /*0750*/ 	.word	0x00020580


	//   ....[154]....
        /*0754*/ 	.word	0x000208d0


	//----- nvinfo : EIATTR_REG_RECONFIG
	.align		4
.L_205:
        /*0758*/ 	.byte	0x01, 0x54
	.zero		2


	//----- nvinfo : EIATTR_SYSCALL_OFFSETS
	.align		4
        /*075c*/ 	.byte	0x04, 0x46
        /*075e*/ 	.short	(.L_207 - .L_206)


	//   ....[0]....
.L_206:
        /*0760*/ 	.word	0x00001dc0


	//   ....[1]....
        /*0764*/ 	.word	0x0001b5e0


	//   ....[2]....
        /*0768*/ 	.word	0x0001b750


	//   ....[3]....
        /*076c*/ 	.word	0x0001b8a0


	//   ....[4]....
        /*0770*/ 	.word	0x0001b9e0


	//   ....[5]....
        /*0774*/ 	.word	0x0001c2e0


	//----- nvinfo : EIATTR_MBARRIER_INSTR_OFFSETS
	.align		4
.L_207:
        /*0778*/ 	.byte	0x04, 0x39
        /*077a*/ 	.short	(.L_209 - .L_208)


	//   ....[0]....
.L_208:
        /*077c*/ 	.word	0x00000270
        /*0780*/ 	.word	0x000000ff
        /*0784*/ 	.word	0x0002e800
        /*0788*/ 	.short	0x0100
        /*078a*/ 	.byte	0x08
	.zero		1


	//   ....[1]....
        /*078c*/ 	.word	0x00000280
        /*0790*/ 	.word	0x000000ff
        /*0794*/ 	.word	0x0002e820
        /*0798*/ 	.short	0x0100
        /*079a*/ 	.byte	0x08
	.zero		1


	//   ....[2]....
        /*079c*/ 	.word	0x00000370
        /*07a0*/ 	.word	0x000000ff
        /*07a4*/ 	.word	0x0002e830
        /*07a8*/ 	.short	0x0100
        /*07aa*/ 	.byte	0x08
	.zero		1


	//   ....[3]....
        /*07ac*/ 	.word	0x00000380
        /*07b0*/ 	.word	0x000000ff
        /*07b4*/ 	.word	0x0002e840
        /*07b8*/ 	.short	0x0100
        /*07ba*/ 	.byte	0x08
	.zero		1


	//   ....[4]....
        /*07bc*/ 	.word	0x00000390
        /*07c0*/ 	.word	0x000000ff
        /*07c4*/ 	.word	0x0002e838
        /*07c8*/ 	.short	0x0100
        /*07ca*/ 	.byte	0x08
	.zero		1


	//   ....[5]....
        /*07cc*/ 	.word	0x000003a0
        /*07d0*/ 	.word	0x000000ff
        /*07d4*/ 	.word	0x0002e848
        /*07d8*/ 	.short	0x0100
        /*07da*/ 	.byte	0x08
	.zero		1


	//   ....[6]....
        /*07dc*/ 	.word	0x000004d0
        /*07e0*/ 	.word	0x000000ff
        /*07e4*/ 	.word	0x0002e850
        /*07e8*/ 	.short	0x0100
        /*07ea*/ 	.byte	0x08
	.zero		1


	//   ....[7]....
        /*07ec*/ 	.word	0x000004e0
        /*07f0*/ 	.word	0x000000ff
        /*07f4*/ 	.word	0x0002e860
        /*07f8*/ 	.short	0x0100
        /*07fa*/ 	.byte	0x08
	.zero		1


	//   ....[8]....
        /*07fc*/ 	.word	0x000004f0
        /*0800*/ 	.word	0x000000ff
        /*0804*/ 	.word	0x0002e858
        /*0808*/ 	.short	0x0100
        /*080a*/ 	.byte	0x08
	.zero		1


	//   ....[9]....
        /*080c*/ 	.word	0x00000500
        /*0810*/ 	.word	0x000000ff
        /*0814*/ 	.word	0x0002e868
        /*0818*/ 	.short	0x0100
        /*081a*/ 	.byte	0x08
	.zero		1


	//   ....[10]....
        /*081c*/ 	.word	0x000005f0
        /*0820*/ 	.word	0x000000ff
        /*0824*/ 	.word	0x0002e870
        /*0828*/ 	.short	0x0100
        /*082a*/ 	.byte	0x06
	.zero		1


	//   ....[11]....
        /*082c*/ 	.word	0x00000600
        /*0830*/ 	.word	0x000000ff
        /*0834*/ 	.word	0x0002e880
        /*0838*/ 	.short	0x0100
        /*083a*/ 	.byte	0x06
	.zero		1


	//   ....[12]....
        /*083c*/ 	.word	0x00000610
        /*0840*/ 	.word	0x000000ff
        /*0844*/ 	.word	0x0002e878
        /*0848*/ 	.short	0x0100
        /*084a*/ 	.byte	0x06
	.zero		1


	//   ....[13]....
        /*084c*/ 	.word	0x00000620
        /*0850*/ 	.word	0x000000ff
        /*0854*/ 	.word	0x0002e888
        /*0858*/ 	.short	0x0100
        /*085a*/ 	.byte	0x06
	.zero		1


	//   ....[14]....
        /*085c*/ 	.word	0x00000750
        /*0860*/ 	.word	0x000000ff
        /*0864*/ 	.word	0x0002e890
        /*0868*/ 	.short	0x0100
        /*086a*/ 	.byte	0x08
	.zero		1


	//   ....[15]....
        /*086c*/ 	.word	0x00000760
        /*0870*/ 	.word	0x000000ff
        /*0874*/ 	.word	0x0002e8a0
        /*0878*/ 	.short	0x0100
        /*087a*/ 	.byte	0x08
	.zero		1


	//   ....[16]....
        /*087c*/ 	.word	0x00000770
        /*0880*/ 	.word	0x000000ff
        /*0884*/ 	.word	0x0002e898
        /*0888*/ 	.short	0x0100
        /*088a*/ 	.byte	0x08
	.zero		1


	//   ....[17]....
        /*088c*/ 	.word	0x00000780
        /*0890*/ 	.word	0x000000ff
        /*0894*/ 	.word	0x0002e8a8
        /*0898*/ 	.short	0x0100
        /*089a*/ 	.byte	0x08
	.zero		1


	//   ....[18]....
        /*089c*/ 	.word	0x000008b0
        /*08a0*/ 	.word	0x000000ff
        /*08a4*/ 	.word	0x0002e8b0
        /*08a8*/ 	.short	0x0100
        /*08aa*/ 	.byte	0x08
	.zero		1


	//   ....[19]....
        /*08ac*/ 	.word	0x000008c0
        /*08b0*/ 	.word	0x000000ff
        /*08b4*/ 	.word	0x0002e8c0
        /*08b8*/ 	.short	0x0100
        /*08ba*/ 	.byte	0x08
	.zero		1


	//   ....[20]....
        /*08bc*/ 	.word	0x000008d0
        /*08c0*/ 	.word	0x000000ff
        /*08c4*/ 	.word	0x0002e8b8
        /*08c8*/ 	.short	0x0100
        /*08ca*/ 	.byte	0x08
	.zero		1


	//   ....[21]....
        /*08cc*/ 	.word	0x000008e0
        /*08d0*/ 	.word	0x000000ff
        /*08d4*/ 	.word	0x0002e8c8
        /*08d8*/ 	.short	0x0100
        /*08da*/ 	.byte	0x08
	.zero		1


	//   ....[22]....
        /*08dc*/ 	.word	0x00001e40
        /*08e0*/ 	.word	0x000000ff
        /*08e4*/ 	.word	0x0002e800
        /*08e8*/ 	.short	0x010a
        /*08ea*/ 	.byte	0x29
	.zero		1


	//   ....[23]....
        /*08ec*/ 	.word	0x00001ec0
        /*08f0*/ 	.word	0x00000005
        /*08f4*/ 	.word	0x0002e830
        /*08f8*/ 	.short	0x010a
        /*08fa*/ 	.byte	0x3f
	.zero		1


	//   ....[24]....
        /*08fc*/ 	.word	0x00001f00
        /*0900*/ 	.word	0x00000005
        /*0904*/ 	.word	0x0002e830
        /*0908*/ 	.short	0x010a
        /*090a*/ 	.byte	0x3f
	.zero		1


	//   ....[25]....
        /*090c*/ 	.word	0x00002c20
        /*0910*/ 	.word	0x00000000
        /*0914*/ 	.word	0x00000000
        /*0918*/ 	.short	0x0101
        /*091a*/ 	.byte	0x3f
	.zero		1


	//   ....[26]....
        /*091c*/ 	.word	0x00007430
        /*0920*/ 	.word	0x000000ff
        /*0924*/ 	.word	0x0002e830
        /*0928*/ 	.short	0x010a
        /*092a*/ 	.byte	0x06
	.zero		1


	//   ....[27]....
        /*092c*/ 	.word	0x00007470
        /*0930*/ 	.word	0x000000ff
        /*0934*/ 	.word	0x0002e830
        /*0938*/ 	.short	0x010a
        /*093a*/ 	.byte	0x06
	.zero		1


	//   ....[28]....
        /*093c*/ 	.word	0x00008030
        /*0940*/ 	.word	0x000000ff
        /*0944*/ 	.word	0x0002e850
        /*0948*/ 	.short	0x010a
        /*094a*/ 	.byte	0x06
	.zero		1


	//   ....[29]....
        /*094c*/ 	.word	0x00008070
        /*0950*/ 	.word	0x000000ff
        /*0954*/ 	.word	0x0002e850
        /*0958*/ 	.short	0x010a
        /*095a*/ 	.byte	0x06
	.zero		1


	//   ....[30]....
        /*095c*/ 	.word	0x00008490
        /*0960*/ 	.word	0x00000008
        /*0964*/ 	.word	0x00000000
        /*0968*/ 	.short	0x0101
        /*096a*/ 	.byte	0x3f
	.zero		1


	//   ....[31]....
        /*096c*/ 	.word	0x0000c8a0
        /*0970*/ 	.word	0x000000ff
        /*0974*/ 	.word	0x00000000
        /*0978*/ 	.short	0x0101
        /*097a*/ 	.byte	0x06
	.zero		1


	//   ....[32]....
        /*097c*/ 	.word	0x0000d390
        /*0980*/ 	.word	0x000000ff
        /*0984*/ 	.word	0x0002e830
        /*0988*/ 	.short	0x010a
        /*098a*/ 	.byte	0x06
	.zero		1


	//   ....[33]....
        /*098c*/ 	.word	0x0000d3d0
        /*0990*/ 	.word	0x000000ff
        /*0994*/ 	.word	0x0002e830
        /*0998*/ 	.short	0x010a
        /*099a*/ 	.byte	0x06
	.zero		1


	//   ....[34]....
        /*099c*/ 	.word	0x0000dfc0
        /*09a0*/ 	.word	0x000000ff
        /*09a4*/ 	.word	0x0002e850
        /*09a8*/ 	.short	0x010a
        /*09aa*/ 	.byte	0x06
	.zero		1


	//   ....[35]....
        /*09ac*/ 	.word	0x0000e000
        /*09b0*/ 	.word	0x000000ff
        /*09b4*/ 	.word	0x0002e850
        /*09b8*/ 	.short	0x010a
        /*09ba*/ 	.byte	0x06
	.zero		1


	//   ....[36]....
        /*09bc*/ 	.word	0x0000fec0
        /*09c0*/ 	.word	0x00000005
        /*09c4*/ 	.word	0x00000000
        /*09c8*/ 	.short	0x0101
        /*09ca*/ 	.byte	0x3f
	.zero		1


	//   ....[37]....
        /*09cc*/ 	.word	0x00010190
        /*09d0*/ 	.word	0x000000ff
        /*09d4*/ 	.word	0x00000000
        /*09d8*/ 	.short	0x0101
        /*09da*/ 	.byte	0x06
	.zero		1


	//   ....[38]....
        /*09dc*/ 	.word	0x00010a00
        /*09e0*/ 	.word	0x000000ff
        /*09e4*/ 	.word	0x0002e830
        /*09e8*/ 	.short	0x010a
        /*09ea*/ 	.byte	0x06
	.zero		1


	//   ....[39]....
        /*09ec*/ 	.word	0x00010a40
        /*09f0*/ 	.word	0x000000ff
        /*09f4*/ 	.word	0x0002e830
        /*09f8*/ 	.short	0x010a
        /*09fa*/ 	.byte	0x06
	.zero		1


	//   ....[40]....
        /*09fc*/ 	.word	0x00011630
        /*0a00*/ 	.word	0x000000ff
        /*0a04*/ 	.word	0x0002e850
        /*0a08*/ 	.short	0x010a
        /*0a0a*/ 	.byte	0x06
	.zero		1


	//   ....[41]....
        /*0a0c*/ 	.word	0x00011670
        /*0a10*/ 	.word	0x000000ff
        /*0a14*/ 	.word	0x0002e850
        /*0a18*/ 	.short	0x010a
        /*0a1a*/ 	.byte	0x06
	.zero		1


	//   ....[42]....
        /*0a1c*/ 	.word	0x00011aa0
        /*0a20*/ 	.word	0x00000000
        /*0a24*/ 	.word	0x00000000
        /*0a28*/ 	.short	0x0101
        /*0a2a*/ 	.byte	0x3f
	.zero		1


	//   ....[43]....
        /*0a2c*/ 	.word	0x00015ea0
        /*0a30*/ 	.word	0x000000ff
        /*0a34*/ 	.word	0x00000000
        /*0a38*/ 	.short	0x0101
        /*0a3a*/ 	.byte	0x06
	.zero		1


	//   ....[44]....
        /*0a3c*/ 	.word	0x00016620
        /*0a40*/ 	.word	0x000000ff
        /*0a44*/ 	.word	0x0002e850
        /*0a48*/ 	.short	0x010a
        /*0a4a*/ 	.byte	0x04
	.zero		1


	//   ....[45]....
        /*0a4c*/ 	.word	0x00016660
        /*0a50*/ 	.word	0x000000ff
        /*0a54*/ 	.word	0x0002e850
        /*0a58*/ 	.short	0x010a
        /*0a5a*/ 	.byte	0x04
	.zero		1


	//   ....[46]....
        /*0a5c*/ 	.word	0x00016dd0
        /*0a60*/ 	.word	0x000000ff
        /*0a64*/ 	.word	0x00000000
        /*0a68*/ 	.short	0x0101
        /*0a6a*/ 	.byte	0x04
	.zero		1


	//   ....[47]....
        /*0a6c*/ 	.word	0x00018a50
        /*0a70*/ 	.word	0x0000000a
        /*0a74*/ 	.word	0x00000000
        /*0a78*/ 	.short	0x0101
        /*0a7a*/ 	.byte	0x3f
	.zero		1


	//   ....[48]....
        /*0a7c*/ 	.word	0x0001bde0
        /*0a80*/ 	.word	0x00000004
        /*0a84*/ 	.word	0x0002e880
        /*0a88*/ 	.short	0x010a
        /*0a8a*/ 	.byte	0x3f
	.zero		1


	//   ....[49]....
        /*0a8c*/ 	.word	0x0001bf80
        /*0a90*/ 	.word	0x00000004
        /*0a94*/ 	.word	0x0002e840
        /*0a98*/ 	.short	0x010a
        /*0a9a*/ 	.byte	0x3f
	.zero		1


	//   ....[50]....
        /*0a9c*/ 	.word	0x0001cb30
        /*0aa0*/ 	.word	0x00000013
        /*0aa4*/ 	.word	0x0002e800
        /*0aa8*/ 	.short	0x0107
        /*0aaa*/ 	.byte	0x3f
	.zero		1


	//   ....[51]....
        /*0aac*/ 	.word	0x0001cc20
        /*0ab0*/ 	.word	0x00000013
        /*0ab4*/ 	.word	0x0002e800
        /*0ab8*/ 	.short	0x0101
        /*0aba*/ 	.byte	0x3f
	.zero		1


	//   ....[52]....
        /*0abc*/ 	.word	0x0001cc40
        /*0ac0*/ 	.word	0x00000013
        /*0ac4*/ 	.word	0x0002e820
        /*0ac8*/ 	.short	0x010a
        /*0aca*/ 	.byte	0x3f
	.zero		1


	//   ....[53]....
        /*0acc*/ 	.word	0x0001cf50
        /*0ad0*/ 	.word	0x00000004
        /*0ad4*/ 	.word	0x0002e880
        /*0ad8*/ 	.short	0x010a
        /*0ada*/ 	.byte	0x3f
	.zero		1


	//   ....[54]....
        /*0adc*/ 	.word	0x0001d1b0
        /*0ae0*/ 	.word	0x00000004
        /*0ae4*/ 	.word	0x0002e840
        /*0ae8*/ 	.short	0x010a
        /*0aea*/ 	.byte	0x3f
	.zero		1


	//   ....[55]....
        /*0aec*/ 	.word	0x0001d480
        /*0af0*/ 	.word	0x00000014
        /*0af4*/ 	.word	0x0002e870
        /*0af8*/ 	.short	0x010a
        /*0afa*/ 	.byte	0x3f
	.zero		1


	//   ....[56]....
        /*0afc*/ 	.word	0x0001d4f0
        /*0b00*/ 	.word	0x00000014
        /*0b04*/ 	.word	0x0002e860
        /*0b08*/ 	.short	0x010a
        /*0b0a*/ 	.byte	0x3f
	.zero		1


	//   ....[57]....
        /*0b0c*/ 	.word	0x0001db90
        /*0b10*/ 	.word	0x00000014
        /*0b14*/ 	.word	0x0002e850
        /*0b18*/ 	.short	0x0101
        /*0b1a*/ 	.byte	0x3f
	.zero		1


	//   ....[58]....
        /*0b1c*/ 	.word	0x0001dc10
        /*0b20*/ 	.word	0x00000014
        /*0b24*/ 	.word	0x00000000
        /*0b28*/ 	.short	0x0101
        /*0b2a*/ 	.byte	0x3f
	.zero		1


	//   ....[59]....
        /*0b2c*/ 	.word	0x0001de30
        /*0b30*/ 	.word	0x00000011
        /*0b34*/ 	.word	0x0002e870
        /*0b38*/ 	.short	0x010a
        /*0b3a*/ 	.byte	0x3f
	.zero		1


	//   ....[60]....
        /*0b3c*/ 	.word	0x0001dec0
        /*0b40*/ 	.word	0x00000011
        /*0b44*/ 	.word	0x0002e860
        /*0b48*/ 	.short	0x010a
        /*0b4a*/ 	.byte	0x3f
	.zero		1


	//   ....[61]....
        /*0b4c*/ 	.word	0x0001e580
        /*0b50*/ 	.word	0x00000011
        /*0b54*/ 	.word	0x0002e850
        /*0b58*/ 	.short	0x0101
        /*0b5a*/ 	.byte	0x3f
	.zero		1


	//   ....[62]....
        /*0b5c*/ 	.word	0x0001e5c0
        /*0b60*/ 	.word	0x00000000
        /*0b64*/ 	.word	0x00000000
        /*0b68*/ 	.short	0x0101
        /*0b6a*/ 	.byte	0x3f
	.zero		1


	//   ....[63]....
        /*0b6c*/ 	.word	0x0001f360
        /*0b70*/ 	.word	0x00000000
        /*0b74*/ 	.word	0x0002e820
        /*0b78*/ 	.short	0x010a
        /*0b7a*/ 	.byte	0x3f
	.zero		1


	//   ....[64]....
        /*0b7c*/ 	.word	0x0001f520
        /*0b80*/ 	.word	0x00000006
        /*0b84*/ 	.word	0x00000000
        /*0b88*/ 	.short	0x010a
        /*0b8a*/ 	.byte	0x3f
	.zero		1


	//   ....[65]....
        /*0b8c*/ 	.word	0x0001f590
        /*0b90*/ 	.word	0x00000007
        /*0b94*/ 	.word	0x00000000
        /*0b98*/ 	.short	0x010a
        /*0b9a*/ 	.byte	0x3f
	.zero		1


	//   ....[66]....
        /*0b9c*/ 	.word	0x0001f5f0
        /*0ba0*/ 	.word	0x00000004
        /*0ba4*/ 	.word	0x0002e860
        /*0ba8*/ 	.short	0x010a
        /*0baa*/ 	.byte	0x3f
	.zero		1


	//   ....[67]....
        /*0bac*/ 	.word	0x0001f640
        /*0bb0*/ 	.word	0x00000003
        /*0bb4*/ 	.word	0x0002e860
        /*0bb8*/ 	.short	0x010a
        /*0bba*/ 	.byte	0x3f
	.zero		1


	//   ....[68]....
        /*0bbc*/ 	.word	0x0001f680
        /*0bc0*/ 	.word	0x00000004
        /*0bc4*/ 	.word	0x0002e880
        /*0bc8*/ 	.short	0x010a
        /*0bca*/ 	.byte	0x3f
	.zero		1


	//   ....[69]....
        /*0bcc*/ 	.word	0x0001f6a0
        /*0bd0*/ 	.word	0x00000003
        /*0bd4*/ 	.word	0x0002e880
        /*0bd8*/ 	.short	0x010a
        /*0bda*/ 	.byte	0x3f
	.zero		1


	//   ....[70]....
        /*0bdc*/ 	.word	0x0001f710
        /*0be0*/ 	.word	0x00000003
        /*0be4*/ 	.word	0x0002e800
        /*0be8*/ 	.short	0x010a
        /*0bea*/ 	.byte	0x3f
	.zero		1


	//   ....[71]....
        /*0bec*/ 	.word	0x0001f760
        /*0bf0*/ 	.word	0x00000005
        /*0bf4*/ 	.word	0x0002e830
        /*0bf8*/ 	.short	0x010a
        /*0bfa*/ 	.byte	0x3f
	.zero		1


	//   ....[72]....
        /*0bfc*/ 	.word	0x0001f7c0
        /*0c00*/ 	.word	0x00000009
        /*0c04*/ 	.word	0x0002e830
        /*0c08*/ 	.short	0x010a
        /*0c0a*/ 	.byte	0x3f
	.zero		1


	//   ....[73]....
        /*0c0c*/ 	.word	0x0001f820
        /*0c10*/ 	.word	0x00000009
        /*0c14*/ 	.word	0x0002e850
        /*0c18*/ 	.short	0x010a
        /*0c1a*/ 	.byte	0x3f
	.zero		1


	//   ....[74]....
        /*0c1c*/ 	.word	0x0001f880
        /*0c20*/ 	.word	0x00000003
        /*0c24*/ 	.word	0x0002e830
        /*0c28*/ 	.short	0x010a
        /*0c2a*/ 	.byte	0x3f
	.zero		1


	//   ....[75]....
        /*0c2c*/ 	.word	0x0001f8e0
        /*0c30*/ 	.word	0x00000003
        /*0c34*/ 	.word	0x0002e850
        /*0c38*/ 	.short	0x010a
        /*0c3a*/ 	.byte	0x3f
	.zero		1


	//   ....[76]....
        /*0c3c*/ 	.word	0x0001f940
        /*0c40*/ 	.word	0x00000003
        /*0c44*/ 	.word	0x0002e830
        /*0c48*/ 	.short	0x010a
        /*0c4a*/ 	.byte	0x3f
	.zero		1


	//   ....[77]....
        /*0c4c*/ 	.word	0x0001f9a0
        /*0c50*/ 	.word	0x00000003
        /*0c54*/ 	.word	0x0002e850
        /*0c58*/ 	.short	0x010a
        /*0c5a*/ 	.byte	0x3f
	.zero		1


	//   ....[78]....
        /*0c5c*/ 	.word	0x0001fa00
        /*0c60*/ 	.word	0x00000007
        /*0c64*/ 	.word	0x0002e850
        /*0c68*/ 	.short	0x010a
        /*0c6a*/ 	.byte	0x3f
	.zero		1


	//   ....[79]....
        /*0c6c*/ 	.word	0x0001fb50
        /*0c70*/ 	.word	0x00000004
        /*0c74*/ 	.word	0x0002e880
        /*0c78*/ 	.short	0x010a
        /*0c7a*/ 	.byte	0x3f
	.zero		1


	//   ....[80]....
        /*0c7c*/ 	.word	0x0001fba0
        /*0c80*/ 	.word	0x00000004
        /*0c84*/ 	.word	0x0002e840
        /*0c88*/ 	.short	0x010a
        /*0c8a*/ 	.byte	0x3f
	.zero		1


	//   ....[81]....
        /*0c8c*/ 	.word	0x000205c0
        /*0c90*/ 	.word	0x00000013
        /*0c94*/ 	.word	0x0002e820
        /*0c98*/ 	.short	0x010a
        /*0c9a*/ 	.byte	0x3f
	.zero		1


	//   ....[82]....
        /*0c9c*/ 	.word	0x00020610
        /*0ca0*/ 	.word	0x00000004
        /*0ca4*/ 	.word	0x0002e880
        /*0ca8*/ 	.short	0x010a
        /*0caa*/ 	.byte	0x3f
	.zero		1


	//   ....[83]....
        /*0cac*/ 	.word	0x00020660
        /*0cb0*/ 	.word	0x00000004
        /*0cb4*/ 	.word	0x0002e840
        /*0cb8*/ 	.short	0x010a
        /*0cba*/ 	.byte	0x3f
	.zero		1


	//   ....[84]....
        /*0cbc*/ 	.word	0x000206b0
        /*0cc0*/ 	.word	0x00000014
        /*0cc4*/ 	.word	0x0002e870
        /*0cc8*/ 	.short	0x010a
        /*0cca*/ 	.byte	0x3f
	.zero		1


	//   ....[85]....
        /*0ccc*/ 	.word	0x00020700
        /*0cd0*/ 	.word	0x00000014
        /*0cd4*/ 	.word	0x0002e860
        /*0cd8*/ 	.short	0x010a
        /*0cda*/ 	.byte	0x3f
	.zero		1


	//   ....[86]....
        /*0cdc*/ 	.word	0x00020750
        /*0ce0*/ 	.word	0x00000011
        /*0ce4*/ 	.word	0x0002e870
        /*0ce8*/ 	.short	0x010a
        /*0cea*/ 	.byte	0x3f
	.zero		1


	//   ....[87]....
        /*0cec*/ 	.word	0x000207a0
        /*0cf0*/ 	.word	0x00000011
        /*0cf4*/ 	.word	0x0002e860
        /*0cf8*/ 	.short	0x010a
        /*0cfa*/ 	.byte	0x3f
	.zero		1


	//   ....[88]....
        /*0cfc*/ 	.word	0x000207f0
        /*0d00*/ 	.word	0x00000000
        /*0d04*/ 	.word	0x0002e820
        /*0d08*/ 	.short	0x010a
        /*0d0a*/ 	.byte	0x3f
	.zero		1


	//   ....[89]....
        /*0d0c*/ 	.word	0x00020990
        /*0d10*/ 	.word	0x00000006
        /*0d14*/ 	.word	0x00000000
        /*0d18*/ 	.short	0x010a
        /*0d1a*/ 	.byte	0x3f
	.zero		1


	//   ....[90]....
        /*0d1c*/ 	.word	0x000209e0
        /*0d20*/ 	.word	0x00000007
        /*0d24*/ 	.word	0x00000000
        /*0d28*/ 	.short	0x010a
        /*0d2a*/ 	.byte	0x3f
	.zero		1


	//   ....[91]....
        /*0d2c*/ 	.word	0x00020a30
        /*0d30*/ 	.word	0x00000004
        /*0d34*/ 	.word	0x0002e860
        /*0d38*/ 	.short	0x010a
        /*0d3a*/ 	.byte	0x3f
	.zero		1


	//   ....[92]....
        /*0d3c*/ 	.word	0x00020a80
        /*0d40*/ 	.word	0x00000003
        /*0d44*/ 	.word	0x0002e860
        /*0d48*/ 	.short	0x010a
        /*0d4a*/ 	.byte	0x3f
	.zero		1


	//   ....[93]....
        /*0d4c*/ 	.word	0x00020ad0
        /*0d50*/ 	.word	0x00000004
        /*0d54*/ 	.word	0x0002e880
        /*0d58*/ 	.short	0x010a
        /*0d5a*/ 	.byte	0x3f
	.zero		1


	//----- nvinfo : EIATTR_NUM_MBARRIERS
	.align		4
.L_209:
        /*0d5c*/ 	.byte	0x03, 0x38
        /*0d5e*/ 	.short	0x0016


	//----- nvinfo : EIATTR_EXIT_INSTR_OFFSETS
	.align		4
        /*0d60*/ 	.byte	0x04, 0x1c
        /*0d62*/ 	.short	(.L_211 - .L_210)


	//   ....[0]....
.L_210:
        /*0d64*/ 	.word	0x00000a80


	//   ....[1]....
        /*0d68*/ 	.word	0x000199c0


	//   ....[2]....
        /*0d6c*/ 	.word	0x0001f6f0


	//----- nvinfo : EIATTR_MAX_THREADS
	.align		4
.L_211:
        /*0d70*/ 	.byte	0x04, 0x05
        /*0d72*/ 	.short	(.L_213 - .L_212)
.L_212:
        /*0d74*/ 	.word	0x00000180
        /*0d78*/ 	.word	0x00000001
        /*0d7c*/ 	.word	0x00000001


	//----- nvinfo : EIATTR_CRS_STACK_SIZE
	.align		4
.L_213:
        /*0d80*/ 	.byte	0x04, 0x1e
        /*0d82*/ 	.short	(.L_215 - .L_214)
.L_214:
        /*0d84*/ 	.word	0x00000000


	//----- nvinfo : EIATTR_CBANK_PARAM_SIZE
	.align		4
.L_215:
        /*0d88*/ 	.byte	0x03, 0x19
        /*0d8a*/ 	.short	0x0af0


	//----- nvinfo : EIATTR_PARAM_CBANK
	.align		4
        /*0d8c*/ 	.byte	0x04, 0x0a
        /*0d8e*/ 	.short	(.L_217 - .L_216)
	.align		4
.L_216:
        /*0d90*/ 	.word	index@(.nv.constant0._ZN7cutlass13device_kernelIN5flash11enable_sm90INS1_16FlashAttnFwdSm90INS1_25CollectiveMainloopFwdSm90ILi2EN4cute5tupleIJNS5_1CILi1EEES8_S8_EEENS6_IJNS7_ILi128EEENS7_ILi224EEESA_EEELi128ENS_12float_e4m3_tEfNS_4arch4Sm90ELb0ELb1ELb0ELb1ELb0ELb0ELb0ELb1ELb1ELb1ELb0ELb0EEENS1_21CollectiveEpilogueFwdINS6_IJSA_SA_SB_EEES9_NS_10bfloat16_tESF_Li256ELb1ELb1ELb0ELb1EEENS1_36VarlenDynamicPersistentTileSchedulerILi128ELi224ELi256ELi128ELb0ELb1ELb1ELb1ELb0ELb1EEEEEEEEEvNT_6ParamsE)
        /*0d94*/ 	.short	0x0210
        /*0d96*/ 	.short	0x0af0


	//----- nvinfo : EIATTR_SW_WAR
	.align		4
.L_217:
        /*0d98*/ 	.byte	0x04, 0x36
        /*0d9a*/ 	.short	(.L_219 - .L_218)
.L_218:
        /*0d9c*/ 	.word	0x00000008
.L_219:


//--------------------- .nv.info._ZN7cutlass13device_kernelIN5flash11enable_sm90INS1_16FlashAttnFwdSm90INS1_25CollectiveMainloopFwdSm90ILi2EN4cute5tupleIJNS5_1CILi1EEES8_S8_EEENS6_IJNS7_ILi128EEENS7_ILi224EEESA_EEELi128ENS_12float_e4m3_tEfNS_4arch4Sm90ELb0ELb1ELb0ELb1ELb0ELb1ELb0ELb1ELb1ELb1ELb0ELb0EEENS1_21CollectiveEpilogueFwdINS6_IJSA_SA_SB_EEES9_NS_10bfloat16_tESF_Li256ELb1ELb1ELb0ELb1EEENS1_36VarlenDynamicPersistentTileSchedulerILi128ELi224ELi256ELi128ELb0ELb1ELb1ELb1ELb0ELb1EEEEEEEEEvNT_6ParamsE --------------------------
	.section	.nv.info._ZN7cutlass13device_kernelIN5flash11enable_sm90INS1_16FlashAttnFwdSm90INS1_25CollectiveMainloopFwdSm90ILi2EN4cute5tupleIJNS5_1CILi1EEES8_S8_EEENS6_IJNS7_ILi128EEENS7_ILi224EEESA_EEELi128ENS_12float_e4m3_tEfNS_4arch4Sm90ELb0ELb1ELb0ELb1ELb0ELb1ELb0ELb1ELb1ELb1ELb0ELb0EEENS1_21CollectiveEpilogueFwdINS6_IJSA_SA_SB_EEES9_NS_10bfloat16_tESF_Li256ELb1ELb1ELb0ELb1EEENS1_36VarlenDynamicPersistentTileSchedulerILi128ELi224ELi256ELi128ELb0ELb1ELb1ELb1ELb0ELb1EEEEEEEEEvNT_6ParamsE,"",@"SHT_CUDA_INFO"
	.sectionflags	@""
	.align	4


	//----- nvinfo : EIATTR_CUDA_API_VERSION
	.align		4
        /*0000*/ 	.byte	0x04, 0x37
        /*0002*/ 	.short	(.L_221 - .L_220)
.L_220:
        /*0004*/ 	.word	0x00000082


	//----- nvinfo : EIATTR_KPARAM_INFO
	.align		4
.L_221:
        /*0008*/ 	.byte	0x04, 0x17
        /*000a*/ 	.short	(.L_223 - .L_222)
.L_222:
        /*000c*/ 	.word	0x00000000
        /*0010*/ 	.short	0x0000
        /*0012*/ 	.short	0x0070
        /*0014*/ 	.byte	0x00, 0xf0, 0x01, 0x2a


	//----- nvinfo : EIATTR_SPARSE_MMA_MASK
	.align		4
.L_223:
        /*0018*/ 	.byte	0x03, 0x50
        /*001a*/ 	.short	0x0000


	//----- nvinfo : EIATTR_MAXREG_COUNT
	.align		4
        /*001c*/ 	.byte	0x03, 0x1b
        /*001e*/ 	.short	0x00a8


	//----- nvinfo : EIATTR_NUM_BARRIERS
	.align		4
        /*0020*/ 	.byte	0x02, 0x4c
        /*0022*/ 	.byte	0x10
	.zero		1


	//----- nvinfo : EIATTR_EXTERNS
	.align		4
        /*0024*/ 	.byte	0x04, 0x0f
        /*0026*/ 	.short	(.L_225 - .L_224)


	//   ....[0]....
	.align		4
.L_224:
        /*0028*/ 	.word	index@(__assertfail)


	//----- nvinfo : EIATTR_ANNOTATIONS
	.align		4
.L_225:
        /*002c*/ 	.byte	0x04, 0x55
        /*002e*/ 	.short	(.L_227 - .L_226)


	//   ....[0]....
.L_226:
        /* <DEDUP_REMOVED lines=156> */


	//----- nvinfo : EIATTR_MERCURY_ISA_VERSION
	.align		4
.L_227:
        /*09e0*/ 	.byte	0x03, 0x5f
        /*09e2*/ 	.short	0x0101


	//----- nvinfo : EIATTR_UNUSED_LOAD_BYTE_OFFSET
	.align		4
        /*09e4*/ 	.byte	0x04, 0x44
        /*09e6*/ 	.short	(.L_229 - .L_228)


	//   ....[0]....
.L_228:
        /*09e8*/ 	.word	0x00000b20
        /*09ec*/ 	.word	0x0000fff0


	//   ....[1]....
        /*09f0*/ 	.word	0x0002a0e0
        /*09f4*/ 	.word	0x0000fff0


	//----- nvinfo : EIATTR_INT_WARP_WIDE_INSTR_OFFSETS
	.align		4
.L_229:
        /*09f8*/ 	.byte	0x04, 0x31
        /*09fa*/ 	.short	(.L_231 - .L_230)


	//   ....[0]....
.L_230:
        /*09fc*/ 	.word	0x00000190


	//   ....[1]....
        /*0a00*/ 	.word	0x000001d0


	//   ....[2]....
        /*0a04*/ 	.word	0x00000240


	//   ....[3]....
        /*0a08*/ 	.word	0x0002f720


	//   ....[4]....
        /*0a0c*/ 	.word	0x0002f7c0


	//   ....[5]....
        /*0a10*/ 	.word	0x00032200


	//   ....[6]....
        /*0a14*/ 	.word	0x000322a0


	//----- nvinfo : EIATTR_COOP_GROUP_MASK_REGIDS
	.align		4
.L_231:
        /*0a18*/ 	.byte	0x04, 0x29
        /*0a1a*/ 	.short	(.L_233 - .L_232)


	//   ....[0]....
.L_232:
        /*0a1c*/ 	.word	0xffffffff


	//   ....[1]....
        /*0a20*/ 	.word	0xffffffff


	//   ....[2]....
        /*0a24*/ 	.word	0xffffffff


	//   ....[3]....
        /*0a28*/ 	.word	0xffffffff


	//   ....[4]....
        /*0a2c*/ 	.word	0xffffffff


	//   ....[5]....
        /*0a30*/ 	.word	0xffffffff


	//   ....[6]....
        /*0a34*/ 	.word	0xffffffff


	//   ....[7]....
        /*0a38*/ 	.word	0xffffffff


	//   ....[8]....
        /*0a3c*/ 	.word	0xffffffff


	//   ....[9]....
        /*0a40*/ 	.word	0xffffffff


	//   ....[10]....
        /*0a44*/ 	.word	0xffffffff


	//   ....[11]....
        /*0a48*/ 	.word	0xffffffff


	//   ....[12]....
        /*0a4c*/ 	.word	0xffffffff


	//   ....[13]....
        /*0a50*/ 	.word	0xffffffff


	//   ....[14]....
        /*0a54*/ 	.word	0xffffffff


	//   ....[15]....
        /*0a58*/ 	.word	0xffffffff


	//   ....[16]....
        /*0a5c*/ 	.word	0xffffffff


	//   ....[17]....
        /*0a60*/ 	.word	0xffffffff


	//   ....[18]....
        /*0a64*/ 	.word	0xffffffff


	//   ....[19]....
        /*0a68*/ 	.word	0xffffffff


	//   ....[20]....
        /*0a6c*/ 	.word	0xffffffff


	//   ....[21]....
        /*0a70*/ 	.word	0xffffffff


	//   ....[22]....
        /*0a74*/ 	.word	0xffffffff


	//   ....[23]....
        /*0a78*/ 	.word	0xffffffff


	//   ....[24]....
        /*0a7c*/ 	.word	0xffffffff


	//   ....[25]....
        /*0a80*/ 	.word	0xffffffff


	//   ....[26]....
        /*0a84*/ 	.word	0xffffffff


	//   ....[27]....
        /*0a88*/ 	.word	0xffffffff


	//   ....[28]....
        /*0a8c*/ 	.word	0xffffffff


	//   ....[29]....
        /*0a90*/ 	.word	0xffffffff


	//   ....[30]....
        /*0a94*/ 	.word	0xffffffff


	//   ....[31]....
        /*0a98*/ 	.word	0xffffffff


	//   ....[32]....
        /*0a9c*/ 	.word	0xffffffff


	//   ....[33]....
        /*0aa0*/ 	.word	0xffffffff


	//   ....[34]....
        /*0aa4*/ 	.word	0xffffffff


	//   ....[35]....
        /*0aa8*/ 	.word	0xffffffff


	//   ....[36]....
        /*0aac*/ 	.word	0xffffffff


	//   ....[37]....
        /*0ab0*/ 	.word	0xffffffff


	//   ....[38]....
        /*0ab4*/ 	.word	0xffffffff


	//   ....[39]....
        /*0ab8*/ 	.word	0xffffffff


	//   ....[40]....
        /*0abc*/ 	.word	0xffffffff


	//   ....[41]....
        /*0ac0*/ 	.word	0xffffffff


	//   ....[42]....
        /*0ac4*/ 	.word	0xffffffff


	//   ....[43]....
        /*0ac8*/ 	.word	0xffffffff


	//   ....[44]....
        /*0acc*/ 	.word	0xffffffff


	//   ....[45]....
        /*0ad0*/ 	.word	0xffffffff


	//   ....[46]....
        /*0ad4*/ 	.word	0xffffffff


	//   ....[47]....
        /*0ad8*/ 	.word	0xffffffff


	//   ....[48]....
        /*0adc*/ 	.word	0xffffffff


	//   ....[49]....
        /*0ae0*/ 	.word	0xffffffff


	//   ....[50]....
        /*0ae4*/ 	.word	0xffffffff


	//   ....[51]....
        /*0ae8*/ 	.word	0xffffffff


	//   ....[52]....
        /*0aec*/ 	.word	0xffffffff


	//   ....[53]....
        /*0af0*/ 	.word	0xffffffff


	//   ....[54]....
        /*0af4*/ 	.word	0xffffffff


	//   ....[55]....
        /*0af8*/ 	.word	0xffffffff


	//   ....[56]....
        /*0afc*/ 	.word	0xffffffff


	//   ....[57]....
        /*0b00*/ 	.word	0xffffffff


	//   ....[58]....
        /*0b04*/ 	.word	0xffffffff


	//   ....[59]....
        /*0b08*/ 	.word	0xffffffff


	//   ....[60]....
        /*0b0c*/ 	.word	0xffffffff


	//   ....[61]....
        /*0b10*/ 	.word	0xffffffff


	//   ....[62]....
        /*0b14*/ 	.word	0xffffffff


	//   ....[63]....
        /*0b18*/ 	.word	0xffffffff


	//   ....[64]....
        /*0b1c*/ 	.word	0xffffffff


	//   ....[65]....
        /*0b20*/ 	.word	0xffffffff


	//   ....[66]....
        /*0b24*/ 	.word	0xffffffff


	//   ....[67]....
        /*0b28*/ 	.word	0xffffffff


	//   ....[68]....
        /*0b2c*/ 	.word	0xffffffff


	//   ....[69]....
        /*0b30*/ 	.word	0xffffffff


	//   ....[70]....
        /*0b34*/ 	.word	0xffffffff


	//   ....[71]....
        /*0b38*/ 	.word	0xffffffff


	//   ....[72]....
        /*0b3c*/ 	.word	0xffffffff


	//   ....[73]....
        /*0b40*/ 	.word	0xffffffff


	//   ....[74]....
        /*0b44*/ 	.word	0xffffffff


	//   ....[75]....
        /*0b48*/ 	.word	0xffffffff


	//   ....[76]....
        /*0b4c*/ 	.word	0xffffffff


	//   ....[77]....
        /*0b50*/ 	.word	0xffffffff


	//   ....[78]....
        /*0b54*/ 	.word	0xffffffff


	//   ....[79]....
        /*0b58*/ 	.word	0xffffffff


	//   ....[80]....
        /*0b5c*/ 	.word	0xffffffff


	//   ....[81]....
        /*0b60*/ 	.word	0xffffffff


	//   ....[82]....
        /*0b64*/ 	.word	0xffffffff


	//   ....[83]....
        /*0b68*/ 	.word	0xffffffff


	//   ....[84]....
        /*0b6c*/ 	.word	0xffffffff


	//   ....[85]....
        /*0b70*/ 	.word	0xffffffff


	//   ....[86]....
        /*0b74*/ 	.word	0xffffffff


	//   ....[87]....
        /*0b78*/ 	.word	0xffffffff


	//   ....[88]....
        /*0b7c*/ 	.word	0xffffffff


	//   ....[89]....
        /*0b80*/ 	.word	0xffffffff


	//   ....[90]....
        /*0b84*/ 	.word	0xffffffff


	//   ....[91]....
        /*0b88*/ 	.word	0xffffffff


	//   ....[92]....
        /*0b8c*/ 	.word	0xffffffff


	//   ....[93]....
        /*0b90*/ 	.word	0xffffffff


	//   ....[94]....
        /*0b94*/ 	.word	0xffffffff


	//   ....[95]....
        /*0b98*/ 	.word	0xffffffff


	//   ....[96]....
        /*0b9c*/ 	.word	0xffffffff


	//   ....[97]....
        /*0ba0*/ 	.word	0xffffffff


	//   ....[98]....
        /*0ba4*/ 	.word	0xffffffff


	//   ....[99]....
        /*0ba8*/ 	.word	0xffffffff


	//   ....[100]....
        /*0bac*/ 	.word	0xffffffff


	//   ....[101]....
        /*0bb0*/ 	.word	0xffffffff


	//   ....[102]....
        /*0bb4*/ 	.word	0xffffffff


	//   ....[103]....
        /*0bb8*/ 	.word	0xffffffff


	//   ....[104]....
        /*0bbc*/ 	.word	0xffffffff


	//   ....[105]....
        /*0bc0*/ 	.word	0xffffffff


	//   ....[106]....
        /*0bc4*/ 	.word	0xffffffff


	//   ....[107]....
        /*0bc8*/ 	.word	0xffffffff


	//   ....[108]....
        /*0bcc*/ 	.word	0xffffffff


	//   ....[109]....
        /*0bd0*/ 	.word	0xffffffff


	//   ....[110]....
        /*0bd4*/ 	.word	0xffffffff


	//   ....[111]....
        /*0bd8*/ 	.word	0xffffffff


	//   ....[112]....
        /*0bdc*/ 	.word	0xffffffff


	//   ....[113]....
        /*0be0*/ 	.word	0xffffffff


	//   ....[114]....
        /*0be4*/ 	.word	0xffffffff


	//   ....[115]....
        /*0be8*/ 	.word	0xffffffff


	//   ....[116]....
        /*0bec*/ 	.word	0xffffffff


	//   ....[117]....
        /*0bf0*/ 	.word	0xffffffff


	//   ....[118]....
        /*0bf4*/ 	.word	0xffffffff


	//   ....[119]....
        /*0bf8*/ 	.word	0xffffffff


	//   ....[120]....
        /*0bfc*/ 	.word	0xffffffff


	//   ....[121]....
        /*0c00*/ 	.word	0xffffffff


	//   ....[122]....
        /*0c04*/ 	.word	0xffffffff


	//   ....[123]....
        /*0c08*/ 	.word	0xffffffff


	//   ....[124]....
        /*0c0c*/ 	.word	0xffffffff


	//   ....[125]....
        /*0c10*/ 	.word	0xffffffff


	//   ....[126]....
        /*0c14*/ 	.word	0xffffffff


	//   ....[127]....
        /*0c18*/ 	.word	0xffffffff


	//   ....[128]....
        /*0c1c*/ 	.word	0xffffffff


	//   ....[129]....
        /*0c20*/ 	.word	0xffffffff


	//   ....[130]....
        /*0c24*/ 	.word	0xffffffff


	//   ....[131]....
        /*0c28*/ 	.word	0xffffffff


	//   ....[132]....
        /*0c2c*/ 	.word	0xffffffff


	//   ....[133]....
        /*0c30*/ 	.word	0xffffffff


	//   ....[134]....
        /*0c34*/ 	.word	0xffffffff


	//   ....[135]....
        /*0c38*/ 	.word	0xffffffff


	//   ....[136]....
        /*0c3c*/ 	.word	0xffffffff


	//   ....[137]....
        /*0c40*/ 	.word	0xffffffff


	//   ....[138]....
        /*0c44*/ 	.word	0xffffffff


	//   ....[139]....
        /*0c48*/ 	.word	0xffffffff


	//   ....[140]....
        /*0c4c*/ 	.word	0xffffffff


	//   ....[141]....
        /*0c50*/ 	.word	0xffffffff


	//   ....[142]....
        /*0c54*/ 	.word	0xffffffff


	//   ....[143]....
        /*0c58*/ 	.word	0xffffffff


	//   ....[144]....
        /*0c5c*/ 	.word	0xffffffff


	//   ....[145]....
        /*0c60*/ 	.word	0xffffffff


	//   ....[146]....
        /*0c64*/ 	.word	0xffffffff


	//   ....[147]....
        /*0c68*/ 	.word	0xffffffff


	//   ....[148]....
        /*0c6c*/ 	.word	0xffffffff


	//   ....[149]....
        /*0c70*/ 	.word	0xffffffff


	//   ....[150]....
        /*0c74*/ 	.word	0xffffffff


	//   ....[151]....
        /*0c78*/ 	.word	0xffffffff


	//   ....[152]....
        /*0c7c*/ 	.word	0xffffffff


	//   ....[153]....
        /*0c80*/ 	.word	0xffffffff


	//   ....[154]....
        /*0c84*/ 	.word	0x0500000f


	//   ....[155]....
        /*0c88*/ 	.word	0x0500000f


	//   ....[156]....
        /*0c8c*/ 	.word	0x0500000f


	//   ....[157]....
        /*0c90*/ 	.word	0x0500000f


	//   ....[158]....
        /*0c94*/ 	.word	0x0500000f


	//   ....[159]....
        /*0c98*/ 	.word	0x0500000f


	//   ....[160]....
        /*0c9c*/ 	.word	0x0500000f


	//   ....[161]....
        /*0ca0*/ 	.word	0x0500000f


	//   ....[162]....
        /*0ca4*/ 	.word	0x0500000f


	//   ....[163]....
        /*0ca8*/ 	.word	0x0500000f


	//   ....[164]....
        /*0cac*/ 	.word	0x0500000f


	//   ....[165]....
        /*0cb0*/ 	.word	0x0500000f


	//   ....[166]....
        /*0cb4*/ 	.word	0x0500000f


	//   ....[167]....
        /*0cb8*/ 	.word	0x0500000f


	//   ....[168]....
        /*0cbc*/ 	.word	0x0500000f


	//   ....[169]....
        /*0cc0*/ 	.word	0x0500000f


	//   ....[170]....
        /*0cc4*/ 	.word	0x0500000f


	//   ....[171]....
        /*0cc8*/ 	.word	0x0500000f


	//   ....[172]....
        /*0ccc*/ 	.word	0x0500000f


	//   ....[173]....
        /*0cd0*/ 	.word	0x0500000f


	//   ....[174]....
        /*0cd4*/ 	.word	0x0500000f


	//   ....[175]....
        /*0cd8*/ 	.word	0x0500000f


	//   ....[176]....
        /*0cdc*/ 	.word	0x0500000f


	//   ....[177]....
        /*0ce0*/ 	.word	0x0500000f


	//   ....[178]....
        /*0ce4*/ 	.word	0x0500000f


	//   ....[179]....
        /*0ce8*/ 	.word	0x0500000f


	//   ....[180]....
        /*0cec*/ 	.word	0x0500000f


	//   ....[181]....
        /*0cf0*/ 	.word	0x0500000f


	//   ....[182]....
        /*0cf4*/ 	.word	0x0500000f


	//   ....[183]....
        /*0cf8*/ 	.word	0x0500000f


	//   ....[184]....
        /*0cfc*/ 	.word	0x0500000f


	//   ....[185]....
        /*0d00*/ 	.word	0x0500000f


	//   ....[186]....
        /*0d04*/ 	.word	0x0500000f


	//   ....[187]....
        /*0d08*/ 	.word	0x0500000f


	//   ....[188]....
        /*0d0c*/ 	.word	0x0500000f


	//   ....[189]....
        /*0d10*/ 	.word	0x0500000f


	//   ....[190]....
        /*0d14*/ 	.word	0x0500000f


	//   ....[191]....
        /*0d18*/ 	.word	0x0500000f


	//   ....[192]....
        /*0d1c*/ 	.word	0x0500000f


	//   ....[193]....
        /*0d20*/ 	.word	0x0500000f


	//   ....[194]....
        /*0d24*/ 	.word	0x0500000f


	//   ....[195]....
        /*0d28*/ 	.word	0x0500000f


	//   ....[196]....
        /*0d2c*/ 	.word	0x0500000f


	//   ....[197]....
        /*0d30*/ 	.word	0x0500000f


	//   ....[198]....
        /*0d34*/ 	.word	0x0500000f


	//   ....[199]....
        /*0d38*/ 	.word	0x0500000f


	//   ....[200]....
        /*0d3c*/ 	.word	0x0500000f


	//   ....[201]....
        /*0d40*/ 	.word	0x0500000f


	//   ....[202]....
        /*0d44*/ 	.word	0x0500000f


	//   ....[203]....
        /*0d48*/ 	.word	0x0500000f


	//   ....[204]....
        /*0d4c*/ 	.word	0x0500000f


	//   ....[205]....
        /*0d50*/ 	.word	0x0500000f


	//   ....[206]....
        /*0d54*/ 	.word	0x0500000f


	//   ....[207]....
        /*0d58*/ 	.word	0x0500000f


	//   ....[208]....
        /*0d5c*/ 	.word	0x0500000f


	//   ....[209]....
        /*0d60*/ 	.word	0x0500000f


	//   ....[210]....
        /*0d64*/ 	.word	0x0500000f


	//   ....[211]....
        /*0d68*/ 	.word	0x0500000f


	//   ....[212]....
        /*0d6c*/ 	.word	0x0500000f


	//   ....[213]....
        /*0d70*/ 	.word	0x0500000f


	//   ....[214]....
        /*0d74*/ 	.word	0x0500000f


	//   ....[215]....
        /*0d78*/ 	.word	0x0500000f


	//   ....[216]....
        /*0d7c*/ 	.word	0x0500000f


	//   ....[217]....
        /*0d80*/ 	.word	0x0500000f


	//   ....[218]....
        /*0d84*/ 	.word	0x0500000f


	//   ....[219]....
        /*0d88*/ 	.word	0x0500000f


	//   ....[220]....
        /*0d8c*/ 	.word	0x0500000f


	//   ....[221]....
        /*0d90*/ 	.word	0x0500000f


	//   ....[222]....
        /*0d94*/ 	.word	0x0500000f


	//   ....[223]....
        /*0d98*/ 	.word	0x0500000f


	//   ....[224]....
        /*0d9c*/ 	.word	0x0500000f


	//   ....[225]....
        /*0da0*/ 	.word	0x0500000f


	//   ....[226]....
        /*0da4*/ 	.word	0x0500000f


	//   ....[227]....
        /*0da8*/ 	.word	0x0500000f


	//   ....[228]....
        /*0dac*/ 	.word	0x0500000f


	//   ....[229]....
        /*0db0*/ 	.word	0x0500000f


	//   ....[230]....
        /*0db4*/ 	.word	0x0500000f


	//   ....[231]....
        /*0db8*/ 	.word	0x0500000f


	//   ....[232]....
        /*0dbc*/ 	.word	0x0500000f


	//   ....[233]....
        /*0dc0*/ 	.word	0x0500000f


	//   ....[234]....
        /*0dc4*/ 	.word	0x0500000f


	//   ....[235]....
        /*0dc8*/ 	.word	0x0500000f


	//   ....[236]....
        /*0dcc*/ 	.word	0x0500000f


	//   ....[237]....
        /*0dd0*/ 	.word	0x0500000f


	//   ....[238]....
        /*0dd4*/ 	.word	0x0500000f


	//   ....[239]....
        /*0dd8*/ 	.word	0x0500000f


	//   ....[240]....
        /*0ddc*/ 	.word	0x0500000f


	//   ....[241]....
        /*0de0*/ 	.word	0x0500000f


	//   ....[242]....
        /*0de4*/ 	.word	0x0500000f


	//   ....[243]....
        /*0de8*/ 	.word	0x0500000f


	//   ....[244]....
        /*0dec*/ 	.word	0x0500000f


	//   ....[245]....
        /*0df0*/ 	.word	0x0500000f


	//   ....[246]....
        /*0df4*/ 	.word	0x0500000f


	//----- nvinfo : EIATTR_COOP_GROUP_INSTR_OFFSETS
	.align		4
.L_233:
        /*0df8*/ 	.byte	0x04, 0x28
        /*0dfa*/ 	.short	(.L_235 - .L_234)


	//   ....[0]....
.L_234:
        /*0dfc*/ 	.word	0x00000070


	//   ....[1]....
        /*0e00*/ 	.word	0x000001a0


	//   ....[2]....
        /*0e04*/ 	.word	0x000001f0


	//   ....[3]....
        /*0e08*/ 	.word	0x00000420


	//   ....[4]....
        /*0e0c*/ 	.word	0x00000580


	//   ....[5]....
        /*0e10*/ 	.word	0x000006a0


	//   ....[6]....
        /*0e14*/ 	.word	0x00000800


	//   ....[7]....
        /*0e18*/ 	.word	0x0000d3a0


	//   ....[8]....
        /*0e1c*/ 	.word	0x0000db30


	//   ....[9]....
        /*0e20*/ 	.word	0x0000db40


	//   ....[10]....
        /*0e24*/ 	.word	0x0000db50


	//   ....[11]....
        /*0e28*/ 	.word	0x0000db60


	//   ....[12]....
        /*0e2c*/ 	.word	0x0000dd80


	//   ....[13]....
        /*0e30*/ 	.word	0x0000dd90


	//   ....[14]....
        /*0e34*/ 	.word	0x0000dda0


	//   ....[15]....
        /*0e38*/ 	.word	0x0000ddb0


	//   ....[16]....
        /*0e3c*/ 	.word	0x00010240


	//   ....[17]....
        /*0e40*/ 	.word	0x00010250


	//   ....[18]....
        /*0e44*/ 	.word	0x00010260


	//   ....[19]....
        /*0e48*/ 	.word	0x00010270


	//   ....[20]....
        /*0e4c*/ 	.word	0x00010370


	//   ....[21]....
        /*0e50*/ 	.word	0x00010390


	//   ....[22]....
        /*0e54*/ 	.word	0x000103a0


	//   ....[23]....
        /*0e58*/ 	.word	0x000103b0


	//   ....[24]....
        /*0e5c*/ 	.word	0x00013930


	//   ....[25]....
        /*0e60*/ 	.word	0x00013bf0


	//   ....[26]....
        /*0e64*/ 	.word	0x00015de0


	//   ....[27]....
        /*0e68*/ 	.word	0x00015eb0


	//   ....[28]....
        /*0e6c*/ 	.word	0x000168d0


	//   ....[29]....
        /*0e70*/ 	.word	0x00016930


	//   ....[30]....
        /*0e74*/ 	.word	0x00019b70


	//   ....[31]....
        /*0e78*/ 	.word	0x00019e20


	//   ....[32]....
        /*0e7c*/ 	.word	0x0001c390


	//   ....[33]....
        /*0e80*/ 	.word	0x0001c440


	//   ....[34]....
        /*0e84*/ 	.word	0x0001ca10


	//   ....[35]....
        /*0e88*/ 	.word	0x0001ca30


	//   ....[36]....
        /*0e8c*/ 	.word	0x000209c0


	//   ....[37]....
        /*0e90*/ 	.word	0x00020ab0


	//   ....[38]....
        /*0e94*/ 	.word	0x00020ad0


	//   ....[39]....
        /*0e98*/ 	.word	0x00020b40


	//   ....[40]....
        /*0e9c*/ 	.word	0x000246a0


	//   ....[41]....
        /*0ea0*/ 	.word	0x00024900


	//   ....[42]....
        /*0ea4*/ 	.word	0x00026ea0


	//   ....[43]....
        /*0ea8*/ 	.word	0x00026f40


	//   ....[44]....
        /*0eac*/ 	.word	0x000274f0


	//   ....[45]....
        /*0eb0*/ 	.word	0x00027520


	//   ....[46]....
        /*0eb4*/ 	.word	0x00029800


	//   ....[47]....
        /*0eb8*/ 	.word	0x00029860


	//   ....[48]....
        /*0ebc*/ 	.word	0x00029880


	//   ....[49]....
        /*0ec0*/ 	.word	0x000298a0


	//   ....[50]....
        /*0ec4*/ 	.word	0x0002a7e0


	//   ....[51]....
        /*0ec8*/ 	.word	0x0002a810


	//   ....[52]....
        /*0ecc*/ 	.word	0x0002a840


	//   ....[53]....
        /*0ed0*/ 	.word	0x0002a880


	//   ....[54]....
        /*0ed4*/ 	.word	0x0002a8b0


	//   ....[55]....
        /*0ed8*/ 	.word	0x0002a8e0


	//   ....[56]....
        /*0edc*/ 	.word	0x0002a910


	//   ....[57]....
        /*0ee0*/ 	.word	0x0002a940


	//   ....[58]....
        /*0ee4*/ 	.word	0x0002a970


	//   ....[59]....
        /*0ee8*/ 	.word	0x0002a9a0


	//   ....[60]....
        /*0eec*/ 	.word	0x0002a9d0


	//   ....[61]....
        /*0ef0*/ 	.word	0x0002aa00


	//   ....[62]....
        /*0ef4*/ 	.word	0x0002aa30


	//   ....[63]....
        /*0ef8*/ 	.word	0x0002aa60


	//   ....[64]....
        /*0efc*/ 	.word	0x0002aa90


	//   ....[65]....
        /*0f00*/ 	.word	0x0002aac0


	//   ....[66]....
        /*0f04*/ 	.word	0x0002aaf0


	//   ....[67]....
        /*0f08*/ 	.word	0x0002ab20


	//   ....[68]....
        /*0f0c*/ 	.word	0x0002ab50


	//   ....[69]....
        /*0f10*/ 	.word	0x0002ab80


	//   ....[70]....
        /*0f14*/ 	.word	0x0002abb0


	//   ....[71]....
        /*0f18*/ 	.word	0x0002abe0


	//   ....[72]....
        /*0f1c*/ 	.word	0x0002ac10


	//   ....[73]....
        /*0f20*/ 	.word	0x0002ac20


	//   ....[74]....
        /*0f24*/ 	.word	0x0002ac30


	//   ....[75]....
        /*0f28*/ 	.word	0x0002ac40


	//   ....[76]....
        /*0f2c*/ 	.word	0x0002ac50


	//   ....[77]....
        /*0f30*/ 	.word	0x0002ac60


	//   ....[78]....
        /*0f34*/ 	.word	0x0002ac70


	//   ....[79]....
        /*0f38*/ 	.word	0x0002ac80


	//   ....[80]....
        /*0f3c*/ 	.word	0x0002acb0


	//   ....[81]....
        /*0f40*/ 	.word	0x0002ace0


	//   ....[82]....
        /*0f44*/ 	.word	0x0002b3e0


	//   ....[83]....
        /*0f48*/ 	.word	0x0002b410


	//   ....[84]....
        /*0f4c*/ 	.word	0x0002b450


	//   ....[85]....
        /*0f50*/ 	.word	0x0002b490


	//   ....[86]....
        /*0f54*/ 	.word	0x0002baa0


	//   ....[87]....
        /*0f58*/ 	.word	0x0002bab0


	//   ....[88]....
        /*0f5c*/ 	.word	0x0002bb80


	//   ....[89]....
        /*0f60*/ 	.word	0x0002bba0


	//   ....[90]....
        /*0f64*/ 	.word	0x0002bc70


	//   ....[91]....
        /*0f68*/ 	.word	0x0002bc90


	//   ....[92]....
        /*0f6c*/ 	.word	0x0002bd70


	//   ....[93]....
        /*0f70*/ 	.word	0x0002bd90


	//   ....[94]....
        /*0f74*/ 	.word	0x0002c5c0


	//   ....[95]....
        /*0f78*/ 	.word	0x0002c5d0


	//   ....[96]....
        /*0f7c*/ 	.word	0x0002c700


	//   ....[97]....
        /*0f80*/ 	.word	0x0002c710


	//   ....[98]....
        /*0f84*/ 	.word	0x0002c830


	//   ....[99]....
        /*0f88*/ 	.word	0x0002c840


	//   ....[100]....
        /*0f8c*/ 	.word	0x0002c960


	//   ....[101]....
        /*0f90*/ 	.word	0x0002c970


	//   ....[102]....
        /*0f94*/ 	.word	0x0002cb00


	//   ....[103]....
        /*0f98*/ 	.word	0x0002ccf0


	//   ....[104]....
        /*0f9c*/ 	.word	0x0002cd20


	//   ....[105]....
        /*0fa0*/ 	.word	0x0002cd50


	//   ....[106]....
        /*0fa4*/ 	.word	0x0002cd80


	//   ....[107]....
        /*0fa8*/ 	.word	0x0002cdb0


	//   ....[108]....
        /*0fac*/ 	.word	0x0002cde0


	//   ....[109]....
        /*0fb0*/ 	.word	0x0002cf60


	//   ....[110]....
        /*0fb4*/ 	.word	0x0002cf90


	//   ....[111]....
        /*0fb8*/ 	.word	0x0002cfc0


	//   ....[112]....
        /*0fbc*/ 	.word	0x0002cff0


	//   ....[113]....
        /*0fc0*/ 	.word	0x0002d020


	//   ....[114]....
        /*0fc4*/ 	.word	0x0002d050


	//   ....[115]....
        /*0fc8*/ 	.word	0x0002d100


	//   ....[116]....
        /*0fcc*/ 	.word	0x0002d160


	//   ....[117]....
        /*0fd0*/ 	.word	0x0002d1f0


	//   ....[118]....
        /*0fd4*/ 	.word	0x0002e4f0


	//   ....[119]....
        /*0fd8*/ 	.word	0x0002fee0


	//   ....[120]....
        /*0fdc*/ 	.word	0x00030b40


	//   ....[121]....
        /*0fe0*/ 	.word	0x00030b60


	//   ....[122]....
        /*0fe4*/ 	.word	0x00030c10


	//   ....[123]....
        /*0fe8*/ 	.word	0x00030c20


	//   ....[124]....
        /*0fec*/ 	.word	0x00030ca0


	//   ....[125]....
        /*0ff0*/ 	.word	0x00030cb0


	//   ....[126]....
        /*0ff4*/ 	.word	0x00030d30


	//   ....[127]....
        /*0ff8*/ 	.word	0x00030d40


	//   ....[128]....
        /*0ffc*/ 	.word	0x00030dc0


	//   ....[129]....
        /*1000*/ 	.word	0x00030dd0


	//   ....[130]....
        /*1004*/ 	.word	0x00030e50


	//   ....[131]....
        /*1008*/ 	.word	0x00030e60


	//   ....[132]....
        /*100c*/ 	.word	0x00030ee0


	//   ....[133]....
        /*1010*/ 	.word	0x00030ef0


	//   ....[134]....
        /*1014*/ 	.word	0x00030f40


	//   ....[135]....
        /*1018*/ 	.word	0x00030f60


	//   ....[136]....
        /*101c*/ 	.word	0x00032d30


	//   ....[137]....
        /*1020*/ 	.word	0x00032d60


	//   ....[138]....
        /*1024*/ 	.word	0x00032da0


	//   ....[139]....
        /*1028*/ 	.word	0x00032dd0


	//   ....[140]....
        /*102c*/ 	.word	0x00032e00


	//   ....[141]....
        /*1030*/ 	.word	0x00032e30


	//   ....[142]....
        /*1034*/ 	.word	0x00032e60


	//   ....[143]....
        /*1038*/ 	.word	0x00032e90


	//   ....[144]....
        /*103c*/ 	.word	0x00033020


	//   ....[145]....
        /*1040*/ 	.word	0x00033050


	//   ....[146]....
        /*1044*/ 	.word	0x00033080


	//   ....[147]....
        /*1048*/ 	.word	0x000330b0


	//   ....[148]....
        /*104c*/ 	.word	0x000330e0


	//   ....[149]....
        /*1050*/ 	.word	0x00033110


	//   ....[150]....
        /*1054*/ 	.word	0x000331d0


	//   ....[151]....
        /*1058*/ 	.word	0x000331f0


	//   ....[152]....
        /*105c*/ 	.word	0x00033260


	//   ....[153]....
        /*1060*/ 	.word	0x00033940


	//   ....[154]....
        /*1064*/ 	.word	0x00033e00


	//   ....[155]....
        /*1068*/ 	.word	0x00033eb0


	//   ....[156]....
        /*106c*/ 	.word	0x00033f40


	//   ....[157]....
        /*1070*/ 	.word	0x00033f90


	//   ....[158]....
        /*1074*/ 	.word	0x00033fe0


	//   ....[159]....
        /*1078*/ 	.word	0x00034070


	//   ....[160]....
        /*107c*/ 	.word	0x00034100


	//   ....[161]....
        /*1080*/ 	.word	0x00034150


	//   ....[162]....
        /*1084*/ 	.word	0x000341a0


	//   ....[163]....
        /*1088*/ 	.word	0x00034290


	//   ....[164]....
        /*108c*/ 	.word	0x00034340


	//   ....[165]....
        /*1090*/ 	.word	0x00034390


	//   ....[166]....
        /*1094*/ 	.word	0x000343e0


	//   ....[167]....
        /*1098*/ 	.word	0x00034530


	//   ....[168]....
        /*109c*/ 	.word	0x00034580


	//   ....[169]....
        /*10a0*/ 	.word	0x000345d0


	//   ....[170]....
        /*10a4*/ 	.word	0x00034620


	//   ....[171]....
        /*10a8*/ 	.word	0x00034a30


	//   ....[172]....
        /*10ac*/ 	.word	0x00034b60


	//   ....[173]....
        /*10b0*/ 	.word	0x00034c90


	//   ....[174]....
        /*10b4*/ 	.word	0x00034d10


	//   ....[175]....
        /*10b8*/ 	.word	0x00034d70


	//   ....[176]....
        /*10bc*/ 	.word	0x00034df0


	//   ....[177]....
        /*10c0*/ 	.word	0x00034e50


	//   ....[178]....
        /*10c4*/ 	.word	0x00034ed0


	//   ....[179]....
        /*10c8*/ 	.word	0x00034f30


	//   ....[180]....
        /*10cc*/ 	.word	0x00034fb0


	//   ....[181]....
        /*10d0*/ 	.word	0x00035010


	//   ....[182]....
        /*10d4*/ 	.word	0x00035090


	//   ....[183]....
        /*10d8*/ 	.word	0x000350f0


	//   ....[184]....
        /*10dc*/ 	.word	0x00035170


	//   ....[185]....
        /*10e0*/ 	.word	0x000351d0


	//   ....[186]....
        /*10e4*/ 	.word	0x00035230


	//   ....[187]....
        /*10e8*/ 	.word	0x00035290


	//   ....[188]....
        /*10ec*/ 	.word	0x00035310


	//   ....[189]....
        /*10f0*/ 	.word	0x00035370


	//   ....[190]....
        /*10f4*/ 	.word	0x000353f0


	//   ....[191]....
        /*10f8*/ 	.word	0x00035450


	//   ....[192]....
        /*10fc*/ 	.word	0x000354c0


	//   ....[193]....
        /*1100*/ 	.word	0x00035520


	//   ....[194]....
        /*1104*/ 	.word	0x000355a0


	//   ....[195]....
        /*1108*/ 	.word	0x00035600


	//   ....[196]....
        /*110c*/ 	.word	0x00035680


	//   ....[197]....
        /*1110*/ 	.word	0x000356e0


	//   ....[198]....
        /*1114*/ 	.word	0x00035760


	//   ....[199]....
        /*1118*/ 	.word	0x000357c0


	//   ....[200]....
        /*111c*/ 	.word	0x00035830


	//   ....[201]....
        /*1120*/ 	.word	0x00035890


	//   ....[202]....
        /*1124*/ 	.word	0x00035900


	//   ....[203]....
        /*1128*/ 	.word	0x000359f0


	//   ....[204]....
        /*112c*/ 	.word	0x00035a40


	//   ....[205]....
        /*1130*/ 	.word	0x00035ad0


	//   ....[206]....
        /*1134*/ 	.word	0x00035b60


	//   ....[207]....
        /*1138*/ 	.word	0x00035bf0


	//   ....[208]....
        /*113c*/ 	.word	0x00035c80


	//   ....[209]....
        /*1140*/ 	.word	0x00035d10


	//   ....[210]....
        /*1144*/ 	.word	0x00035da0


	//   ....[211]....
        /*1148*/ 	.word	0x00035e60


	//   ....[212]....
        /*114c*/ 	.word	0x00036150


	//   ....[213]....
        /*1150*/ 	.word	0x00036360


	//   ....[214]....
        /*1154*/ 	.word	0x000363b0


	//   ....[215]....
        /*1158*/ 	.word	0x000364c0


	//   ....[216]....
        /*115c*/ 	.word	0x00036510


	//   ....[217]....
        /*1160*/ 	.word	0x00036620


	//   ....[218]....
        /*1164*/ 	.word	0x00036670


	//   ....[219]....
        /*1168*/ 	.word	0x00036780


	//   ....[220]....
        /*116c*/ 	.word	0x000367d0


	//   ....[221]....
        /*1170*/ 	.word	0x000368e0


	//   ....[222]....
        /*1174*/ 	.word	0x00036930


	//   ....[223]....
        /*1178*/ 	.word	0x00036a40


	//   ....[224]....
        /*117c*/ 	.word	0x00036a90


	//   ....[225]....
        /*1180*/ 	.word	0x00036b80


	//   ....[226]....
        /*1184*/ 	.word	0x00036bf0


	//   ....[227]....
        /*1188*/ 	.word	0x00036ce0


	//   ....[228]....
        /*118c*/ 	.word	0x00036d30


	//   ....[229]....
        /*1190*/ 	.word	0x00037010


	//   ....[230]....
        /*1194*/ 	.word	0x000370b0


	//   ....[231]....
        /*1198*/ 	.word	0x000371e0


	//   ....[232]....
        /*119c*/ 	.word	0x00037260


	//   ....[233]....
        /*11a0*/ 	.word	0x000372e0


	//   ....[234]....
        /*11a4*/ 	.word	0x00037360


	//   ....[235]....
        /*11a8*/ 	.word	0x000373e0


	//   ....[236]....
        /*11ac*/ 	.word	0x00037470


	//   ....[237]....
        /*11b0*/ 	.word	0x00037510


	//   ....[238]....
        /*11b4*/ 	.word	0x000375c0


	//   ....[239]....
        /*11b8*/ 	.word	0x00037640


	//   ....[240]....
        /*11bc*/ 	.word	0x000376c0


	//   ....[241]....
        /*11c0*/ 	.word	0x00037740


	//   ....[242]....
        /*11c4*/ 	.word	0x000377d0


	//   ....[243]....
        /*11c8*/ 	.word	0x00037850


	//   ....[244]....
        /*11cc*/ 	.word	0x000378f0


	//   ....[245]....
        /*11d0*/ 	.word	0x00037980


	//   ....[246]....
        /*11d4*/ 	.word	0x00037ab0


	//----- nvinfo : EIATTR_REG_RECONFIG
	.align		4
.L_235:
        /*11d8*/ 	.byte	0x01, 0x54
	.zero		2


	//----- nvinfo : EIATTR_SYSCALL_OFFSETS
	.align		4
        /*11dc*/ 	.byte	0x04, 0x46
        /*11de*/ 	.short	(.L_237 - .L_236)


	//   ....[0]....
.L_236:
        /*11e0*/ 	.word	0x00001d10


	//   ....[1]....
        /*11e4*/ 	.word	0x00001e60


	//   ....[2]....
        /*11e8*/ 	.word	0x0000d560


	//   ....[3]....
        /*11ec*/ 	.word	0x0000d8a0


	//   ....[4]....
        /*11f0*/ 	.word	0x0002f930


	//   ....[5]....
        /*11f4*/ 	.word	0x0002fad0


	//   ....[6]....
        /*11f8*/ 	.word	0x0002fc30


	//   ....[7]....
        /*11fc*/ 	.word	0x0002fd70


	//   ....[8]....
        /*1200*/ 	.word	0x00030710


	//----- nvinfo : EIATTR_MBARRIER_INSTR_OFFSETS
	.align		4
.L_237:
        /*1204*/ 	.byte	0x04, 0x39
        /*1206*/ 	.short	(.L_239 - .L_238)


	//   ....[0]....
.L_238:
        /*1208*/ 	.word	0x000002d0
        /*120c*/ 	.word	0x000000ff
        /*1210*/ 	.word	0x0002e800
        /*1214*/ 	.short	0x0100
        /*1216*/ 	.byte	0x08
	.zero		1


	//   ....[1]....
        /*1218*/ 	.word	0x000002e0
        /*121c*/ 	.word	0x000000ff
        /*1220*/ 	.word	0x0002e820
        /*1224*/ 	.short	0x0100
        /*1226*/ 	.byte	0x08
	.zero		1


	//   ....[2]....
        /*1228*/ 	.word	0x000003d0
        /*122c*/ 	.word	0x000000ff
        /*1230*/ 	.word	0x0002e830
        /*1234*/ 	.short	0x0100
        /*1236*/ 	.byte	0x08
	.zero		1


	//   ....[3]....
        /*1238*/ 	.word	0x000003e0
        /*123c*/ 	.word	0x000000ff
        /*1240*/ 	.word	0x0002e840
        /*1244*/ 	.short	0x0100
        /*1246*/ 	.byte	0x08
	.zero		1


	//   ....[4]....
        /*1248*/ 	.word	0x000003f0
        /*124c*/ 	.word	0x000000ff
        /*1250*/ 	.word	0x0002e838
        /*1254*/ 	.short	0x0100
        /*1256*/ 	.byte	0x08
	.zero		1


	//   ....[5]....
        /*1258*/ 	.word	0x00000400
        /*125c*/ 	.word	0x000000ff
        /*1260*/ 	.word	0x0002e848
        /*1264*/ 	.short	0x0100
        /*1266*/ 	.byte	0x08
	.zero		1


	//   ....[6]....
        /*1268*/ 	.word	0x00000530
        /*126c*/ 	.word	0x000000ff
        /*1270*/ 	.word	0x0002e850
        /*1274*/ 	.short	0x0100
        /*1276*/ 	.byte	0x08
	.zero		1


	//   ....[7]....
        /*1278*/ 	.word	0x00000540
        /*127c*/ 	.word	0x000000ff
        /*1280*/ 	.word	0x0002e860
        /*1284*/ 	.short	0x0100
        /*1286*/ 	.byte	0x08
	.zero		1


	//   ....[8]....
        /*1288*/ 	.word	0x00000550
        /*128c*/ 	.word	0x000000ff
        /*1290*/ 	.word	0x0002e858
        /*1294*/ 	.short	0x0100
        /*1296*/ 	.byte	0x08
	.zero		1


	//   ....[9]....
        /*1298*/ 	.word	0x00000560
        /*129c*/ 	.word	0x000000ff
        /*12a0*/ 	.word	0x0002e868
        /*12a4*/ 	.short	0x0100
        /*12a6*/ 	.byte	0x08
	.zero		1


	//   ....[10]....
        /*12a8*/ 	.word	0x00000650
        /*12ac*/ 	.word	0x000000ff
        /*12b0*/ 	.word	0x0002e870
        /*12b4*/ 	.short	0x0100
        /*12b6*/ 	.byte	0x06
	.zero		1


	//   ....[11]....
        /*12b8*/ 	.word	0x00000660
        /*12bc*/ 	.word	0x000000ff
        /*12c0*/ 	.word	0x0002e880
        /*12c4*/ 	.short	0x0100
        /*12c6*/ 	.byte	0x06
	.zero		1


	//   ....[12]....
        /*12c8*/ 	.word	0x00000670
        /*12cc*/ 	.word	0x000000ff
        /*12d0*/ 	.word	0x0002e878
        /*12d4*/ 	.short	0x0100
        /*12d6*/ 	.byte	0x06
	.zero		1


	//   ....[13]....
        /*12d8*/ 	.word	0x00000680
        /*12dc*/ 	.word	0x000000ff
        /*12e0*/ 	.word	0x0002e888
        /*12e4*/ 	.short	0x0100
        /*12e6*/ 	.byte	0x06
	.zero		1


	//   ....[14]....
        /*12e8*/ 	.word	0x000007b0
        /*12ec*/ 	.word	0x000000ff
        /*12f0*/ 	.word	0x0002e890
        /*12f4*/ 	.short	0x0100
        /*12f6*/ 	.byte	0x08
	.zero		1


	//   ....[15]....
        /*12f8*/ 	.word	0x000007c0
        /*12fc*/ 	.word	0x000000ff
        /*1300*/ 	.word	0x0002e8a0
        /*1304*/ 	.short	0x0100
        /*1306*/ 	.byte	0x08
	.zero		1


	//   ....[16]....
        /*1308*/ 	.word	0x000007d0
        /*130c*/ 	.word	0x000000ff
        /*1310*/ 	.word	0x0002e898
        /*1314*/ 	.short	0x0100
        /*1316*/ 	.byte	0x08
	.zero		1


	//   ....[17]....
        /*1318*/ 	.word	0x000007e0
        /*131c*/ 	.word	0x000000ff
        /*1320*/ 	.word	0x0002e8a8
        /*1324*/ 	.short	0x0100
        /*1326*/ 	.byte	0x08
	.zero		1


	//   ....[18]....
        /*1328*/ 	.word	0x00000910
        /*132c*/ 	.word	0x000000ff
        /*1330*/ 	.word	0x0002e8b0
        /*1334*/ 	.short	0x0100
        /*1336*/ 	.byte	0x08
	.zero		1


	//   ....[19]....
        /*1338*/ 	.word	0x00000920
        /*133c*/ 	.word	0x000000ff
        /*1340*/ 	.word	0x0002e8c0
        /*1344*/ 	.short	0x0100
        /*1346*/ 	.byte	0x08
	.zero		1


	//   ....[20]....
        /*1348*/ 	.word	0x00000930
        /*134c*/ 	.word	0x000000ff
        /*1350*/ 	.word	0x0002e8b8
        /*1354*/ 	.short	0x0100
        /*1356*/ 	.byte	0x08
	.zero		1


	//   ....[21]....
        /*1358*/ 	.word	0x00000940
        /*135c*/ 	.word	0x000000ff
        /*1360*/ 	.word	0x0002e8c8
        /*1364*/ 	.short	0x0100
        /*1366*/ 	.byte	0x08
	.zero		1


	//   ....[22]....
        /*1368*/ 	.word	0x00003460
        /*136c*/ 	.word	0x00000068
        /*1370*/ 	.word	0x0002e890
        /*1374*/ 	.short	0x010a
        /*1376*/ 	.byte	0x3f
	.zero		1


	//   ....[23]....
        /*1378*/ 	.word	0x00007780
        /*137c*/ 	.word	0x00000068
        /*1380*/ 	.word	0x0002e890
        /*1384*/ 	.short	0x010a
        /*1386*/ 	.byte	0x3f
	.zero		1


	//   ....[24]....
        /*1388*/ 	.word	0x0000b7f0
        /*138c*/ 	.word	0x00000068
        /*1390*/ 	.word	0x0002e890
        /*1394*/ 	.short	0x010a
        /*1396*/ 	.byte	0x3f
	.zero		1


	//   ....[25]....
        /*1398*/ 	.word	0x0000bf70
        /*139c*/ 	.word	0x0000002c
        /*13a0*/ 	.word	0x00000000
        /*13a4*/ 	.short	0x0101
        /*13a6*/ 	.byte	0x3f
	.zero		1


	//   ....[26]....
        /*13a8*/ 	.word	0x0000bfb0
        /*13ac*/ 	.word	0x00000068
        /*13b0*/ 	.word	0x0002e8b0
        /*13b4*/ 	.short	0x010a
        /*13b6*/ 	.byte	0x3f
	.zero		1


	//   ....[27]....
        /*13b8*/ 	.word	0x0000c890
        /*13bc*/ 	.word	0x00000068
        /*13c0*/ 	.word	0x00000000
        /*13c4*/ 	.short	0x0101
        /*13c6*/ 	.byte	0x3f
	.zero		1


	//   ....[28]....
        /*13c8*/ 	.word	0x0000d620
        /*13cc*/ 	.word	0x00000011
        /*13d0*/ 	.word	0x0002e800
        /*13d4*/ 	.short	0x010a
        /*13d6*/ 	.byte	0x3f
	.zero		1


	//   ....[29]....
        /*13d8*/ 	.word	0x0000d670
        /*13dc*/ 	.word	0x00000011
        /*13e0*/ 	.word	0x0002e800
        /*13e4*/ 	.short	0x010a
        /*13e6*/ 	.byte	0x3f
	.zero		1


	//   ....[30]....
        /*13e8*/ 	.word	0x0000e0c0
        /*13ec*/ 	.word	0x00000011
        /*13f0*/ 	.word	0x0002e800
        /*13f4*/ 	.short	0x010a
        /*13f6*/ 	.byte	0x3f
	.zero		1


	//   ....[31]....
        /*13f8*/ 	.word	0x00010650
        /*13fc*/ 	.word	0x00000011
        /*1400*/ 	.word	0x0002e800
        /*1404*/ 	.short	0x010a
        /*1406*/ 	.byte	0x3f
	.zero		1


	//   ....[32]....
        /*1408*/ 	.word	0x00012750
        /*140c*/ 	.word	0x00000000
        /*1410*/ 	.word	0x0002e830
        /*1414*/ 	.short	0x010a
        /*1416*/ 	.byte	0x3f
	.zero		1


	//   ....[33]....
        /*1418*/ 	.word	0x000127f0
        /*141c*/ 	.word	0x00000000
        /*1420*/ 	.word	0x0002e830
        /*1424*/ 	.short	0x010a
        /*1426*/ 	.byte	0x3f
	.zero		1


	//   ....[34]....
        /*1428*/ 	.word	0x00013a20
        /*142c*/ 	.word	0x00000000
        /*1430*/ 	.word	0x00000000
        /*1434*/ 	.short	0x0101
        /*1436*/ 	.byte	0x3f
	.zero		1


	//   ....[35]....
        /*1438*/ 	.word	0x000181e0
        /*143c*/ 	.word	0x0000000f
        /*1440*/ 	.word	0x0002e830
        /*1444*/ 	.short	0x010a
        /*1446*/ 	.byte	0x3f
	.zero		1


	//   ....[36]....
        /*1448*/ 	.word	0x00018230
        /*144c*/ 	.word	0x0000000f
        /*1450*/ 	.word	0x0002e830
        /*1454*/ 	.short	0x010a
        /*1456*/ 	.byte	0x3f
	.zero		1


	//   ....[37]....
        /*1458*/ 	.word	0x00019680
        /*145c*/ 	.word	0x0000000f
        /*1460*/ 	.word	0x0002e850
        /*1464*/ 	.short	0x010a
        /*1466*/ 	.byte	0x3f
	.zero		1


	//   ....[38]....
        /*1468*/ 	.word	0x000196c0
        /*146c*/ 	.word	0x0000000f
        /*1470*/ 	.word	0x0002e850
        /*1474*/ 	.short	0x010a
        /*1476*/ 	.byte	0x3f
	.zero		1


	//   ....[39]....
        /*1478*/ 	.word	0x00019bd0
        /*147c*/ 	.word	0x00000014
        /*1480*/ 	.word	0x00000000
        /*1484*/ 	.short	0x0101
        /*1486*/ 	.byte	0x3f
	.zero		1


	//   ....[40]....
        /*1488*/ 	.word	0x0001e7e0
        /*148c*/ 	.word	0x00000000
        /*1490*/ 	.word	0x00000000
        /*1494*/ 	.short	0x0101
        /*1496*/ 	.byte	0x3f
	.zero		1


	//   ....[41]....
        /*1498*/ 	.word	0x0001ec80
        /*149c*/ 	.word	0x00000000
        /*14a0*/ 	.word	0x0002e830
        /*14a4*/ 	.short	0x010a
        /*14a6*/ 	.byte	0x3f
	.zero		1


	//   ....[42]....
        /*14a8*/ 	.word	0x0001ecd0
        /*14ac*/ 	.word	0x00000000
        /*14b0*/ 	.word	0x0002e830
        /*14b4*/ 	.short	0x010a
        /*14b6*/ 	.byte	0x3f
	.zero		1


	//   ....[43]....
        /*14b8*/ 	.word	0x00020130
        /*14bc*/ 	.word	0x00000003
        /*14c0*/ 	.word	0x0002e850
        /*14c4*/ 	.short	0x010a
        /*14c6*/ 	.byte	0x3f
	.zero		1


	//   ....[44]....
        /*14c8*/ 	.word	0x00020170
        /*14cc*/ 	.word	0x00000003
        /*14d0*/ 	.word	0x0002e850
        /*14d4*/ 	.short	0x010a
        /*14d6*/ 	.byte	0x3f
	.zero		1


	//   ....[45]....
        /*14d8*/ 	.word	0x00021d60
        /*14dc*/ 	.word	0x00000076
        /*14e0*/ 	.word	0x00000000
        /*14e4*/ 	.short	0x0101
        /*14e6*/ 	.byte	0x3f
	.zero		1


	//   ....[46]....
        /*14e8*/ 	.word	0x00022430
        /*14ec*/ 	.word	0x00000014
        /*14f0*/ 	.word	0x00000000
        /*14f4*/ 	.short	0x0101
        /*14f6*/ 	.byte	0x3f
	.zero		1


	//   ....[47]....
        /*14f8*/ 	.word	0x00022c90
        /*14fc*/ 	.word	0x00000000
        /*1500*/ 	.word	0x0002e830
        /*1504*/ 	.short	0x010a
        /*1506*/ 	.byte	0x3f
	.zero		1


	//   ....[48]....
        /*1508*/ 	.word	0x00022ce0
        /*150c*/ 	.word	0x00000000
        /*1510*/ 	.word	0x0002e830
        /*1514*/ 	.short	0x010a
        /*1516*/ 	.byte	0x3f
	.zero		1


	//   ....[49]....
        /*1518*/ 	.word	0x00024160
        /*151c*/ 	.word	0x00000003
        /*1520*/ 	.word	0x0002e850
        /*1524*/ 	.short	0x010a
        /*1526*/ 	.byte	0x3f
	.zero		1


	//   ....[50]....
        /*1528*/ 	.word	0x000241a0
        /*152c*/ 	.word	0x00000003
        /*1530*/ 	.word	0x0002e850
        /*1534*/ 	.short	0x010a
        /*1536*/ 	.byte	0x3f
	.zero		1


	//   ....[51]....
        /*1538*/ 	.word	0x000246e0
        /*153c*/ 	.word	0x0000000e
        /*1540*/ 	.word	0x00000000
        /*1544*/ 	.short	0x0101
        /*1546*/ 	.byte	0x3f
	.zero		1


	//   ....[52]....
        /*1548*/ 	.word	0x00028c10
        /*154c*/ 	.word	0x0000000d
        /*1550*/ 	.word	0x00000000
        /*1554*/ 	.short	0x0101
        /*1556*/ 	.byte	0x3f
	.zero		1


	//   ....[53]....
        /*1558*/ 	.word	0x00029360
        /*155c*/ 	.word	0x0000000d
        /*1560*/ 	.word	0x0002e850
        /*1564*/ 	.short	0x010a
        /*1566*/ 	.byte	0x3f
	.zero		1


	//   ....[54]....
        /*1568*/ 	.word	0x000293e0
        /*156c*/ 	.word	0x0000000d
        /*1570*/ 	.word	0x0002e850
        /*1574*/ 	.short	0x010a
        /*1576*/ 	.byte	0x3f
	.zero		1


	//   ....[55]....
        /*1578*/ 	.word	0x00029f40
        /*157c*/ 	.word	0x00000000
        /*1580*/ 	.word	0x00000000
        /*1584*/ 	.short	0x0101
        /*1586*/ 	.byte	0x3f
	.zero		1


	//   ....[56]....
        /*1588*/ 	.word	0x0002ba90
        /*158c*/ 	.word	0x00000000
        /*1590*/ 	.word	0x00000000
        /*1594*/ 	.short	0x0101
        /*1596*/ 	.byte	0x3f
	.zero		1


	//   ....[57]....
        /*1598*/ 	.word	0x0002e5e0
        /*159c*/ 	.word	0x00000006
        /*15a0*/ 	.word	0x0002e820
        /*15a4*/ 	.short	0x010a
        /*15a6*/ 	.byte	0x3f
	.zero		1


	//   ....[58]....
        /*15a8*/ 	.word	0x0002e6d0
        /*15ac*/ 	.word	0x00000004
        /*15b0*/ 	.word	0x0002e8a0
        /*15b4*/ 	.short	0x010a
        /*15b6*/ 	.byte	0x3f
	.zero		1


	//   ....[59]....
        /*15b8*/ 	.word	0x0002e920
        /*15bc*/ 	.word	0x00000004
        /*15c0*/ 	.word	0x0002e8c0
        /*15c4*/ 	.short	0x010a
        /*15c6*/ 	.byte	0x3f
	.zero		1


	//   ....[60]....
        /*15c8*/ 	.word	0x0002ece0
        /*15cc*/ 	.word	0x00000005
        /*15d0*/ 	.word	0x0002e8a0
        /*15d4*/ 	.short	0x010a
        /*15d6*/ 	.byte	0x3f
	.zero		1


	//   ....[61]....
        /*15d8*/ 	.word	0x0002ef20
        /*15dc*/ 	.word	0x00000005
        /*15e0*/ 	.word	0x0002e8c0
        /*15e4*/ 	.short	0x010a
        /*15e6*/ 	.byte	0x3f
	.zero		1


	//   ....[62]....
        /*15e8*/ 	.word	0x00030190
        /*15ec*/ 	.word	0x00000002
        /*15f0*/ 	.word	0x0002e880
        /*15f4*/ 	.short	0x010a
        /*15f6*/ 	.byte	0x3f
	.zero		1


	//   ....[63]....
        /*15f8*/ 	.word	0x00030350
        /*15fc*/ 	.word	0x00000002
        /*1600*/ 	.word	0x0002e840
        /*1604*/ 	.short	0x010a
        /*1606*/ 	.byte	0x3f
	.zero		1


	//   ....[64]....
        /*1608*/ 	.word	0x00031020
        /*160c*/ 	.word	0x00000008
        /*1610*/ 	.word	0x0002e800
        /*1614*/ 	.short	0x0107
        /*1616*/ 	.byte	0x3f
	.zero		1


	//   ....[65]....
        /*1618*/ 	.word	0x00031120
        /*161c*/ 	.word	0x00000002
        /*1620*/ 	.word	0x0002e800
        /*1624*/ 	.short	0x0101
        /*1626*/ 	.byte	0x3f
	.zero		1


	//   ....[66]....
        /*1628*/ 	.word	0x00031140
        /*162c*/ 	.word	0x00000002
        /*1630*/ 	.word	0x0002e820
        /*1634*/ 	.short	0x010a
        /*1636*/ 	.byte	0x3f
	.zero		1


	//   ....[67]....
        /*1638*/ 	.word	0x000314a0
        /*163c*/ 	.word	0x00000006
        /*1640*/ 	.word	0x0002e880
        /*1644*/ 	.short	0x010a
        /*1646*/ 	.byte	0x3f
	.zero		1


	//   ....[68]....
        /*1648*/ 	.word	0x000316f0
        /*164c*/ 	.word	0x00000006
        /*1650*/ 	.word	0x0002e840
        /*1654*/ 	.short	0x010a
        /*1656*/ 	.byte	0x3f
	.zero		1


	//   ....[69]....
        /*1658*/ 	.word	0x000319d0
        /*165c*/ 	.word	0x00000014
        /*1660*/ 	.word	0x0002e870
        /*1664*/ 	.short	0x010a
        /*1666*/ 	.byte	0x3f
	.zero		1


	//   ....[70]....
        /*1668*/ 	.word	0x00031a40
        /*166c*/ 	.word	0x00000014
        /*1670*/ 	.word	0x0002e860
        /*1674*/ 	.short	0x010a
        /*1676*/ 	.byte	0x3f
	.zero		1


	//   ....[71]....
        /*1678*/ 	.word	0x000320d0
        /*167c*/ 	.word	0x00000014
        /*1680*/ 	.word	0x0002e850
        /*1684*/ 	.short	0x0101
        /*1686*/ 	.byte	0x3f
	.zero		1


	//   ....[72]....
        /*1688*/ 	.word	0x00032150
        /*168c*/ 	.word	0x00000014
        /*1690*/ 	.word	0x00000000
        /*1694*/ 	.short	0x0101
        /*1696*/ 	.byte	0x3f
	.zero		1


	//   ....[73]....
        /*1698*/ 	.word	0x000323a0
        /*169c*/ 	.word	0x00000011
        /*16a0*/ 	.word	0x0002e870
        /*16a4*/ 	.short	0x010a
        /*16a6*/ 	.byte	0x3f
	.zero		1


	//   ....[74]....
        /*16a8*/ 	.word	0x00032410
        /*16ac*/ 	.word	0x00000011
        /*16b0*/ 	.word	0x0002e860
        /*16b4*/ 	.short	0x010a
        /*16b6*/ 	.byte	0x3f
	.zero		1


	//   ....[75]....
        /*16b8*/ 	.word	0x00032ac0
        /*16bc*/ 	.word	0x00000011
        /*16c0*/ 	.word	0x0002e850
        /*16c4*/ 	.short	0x0101
        /*16c6*/ 	.byte	0x3f
	.zero		1


	//   ....[76]....
        /*16c8*/ 	.word	0x00032b10
        /*16cc*/ 	.word	0x00000011
        /*16d0*/ 	.word	0x00000000
        /*16d4*/ 	.short	0x0101
        /*16d6*/ 	.byte	0x3f
	.zero		1


	//   ....[77]....
        /*16d8*/ 	.word	0x000338c0
        /*16dc*/ 	.word	0x00000000
        /*16e0*/ 	.word	0x0002e820
        /*16e4*/ 	.short	0x010a
        /*16e6*/ 	.byte	0x3f
	.zero		1


	//   ....[78]....
        /*16e8*/ 	.word	0x00033a90
        /*16ec*/ 	.word	0x00000006
        /*16f0*/ 	.word	0x00000000
        /*16f4*/ 	.short	0x010a
        /*16f6*/ 	.byte	0x3f
	.zero		1


	//   ....[79]....
        /*16f8*/ 	.word	0x00033b00
        /*16fc*/ 	.word	0x00000007
        /*1700*/ 	.word	0x00000000
        /*1704*/ 	.short	0x010a
        /*1706*/ 	.byte	0x3f
	.zero		1


	//   ....[80]....
        /*1708*/ 	.word	0x00033b60
        /*170c*/ 	.word	0x00000004
        /*1710*/ 	.word	0x0002e860
        /*1714*/ 	.short	0x010a
        /*1716*/ 	.byte	0x3f
	.zero		1


	//   ....[81]....
        /*1718*/ 	.word	0x00033bb0
        /*171c*/ 	.word	0x00000003
        /*1720*/ 	.word	0x0002e860
        /*1724*/ 	.short	0x010a
        /*1726*/ 	.byte	0x3f
	.zero		1


	//   ....[82]....
        /*1728*/ 	.word	0x00033bf0
        /*172c*/ 	.word	0x00000004
        /*1730*/ 	.word	0x0002e880
        /*1734*/ 	.short	0x010a
        /*1736*/ 	.byte	0x3f
	.zero		1


	//   ....[83]....
        /*1738*/ 	.word	0x00033c10
        /*173c*/ 	.word	0x00000003
        /*1740*/ 	.word	0x0002e880
        /*1744*/ 	.short	0x010a
        /*1746*/ 	.byte	0x3f
	.zero		1


	//   ....[84]....
        /*1748*/ 	.word	0x00033c70
        /*174c*/ 	.word	0x00000068
        /*1750*/ 	.word	0x0002e890
        /*1754*/ 	.short	0x010a
        /*1756*/ 	.byte	0x3f
	.zero		1


	//   ....[85]....
        /*1758*/ 	.word	0x00033cc0
        /*175c*/ 	.word	0x00000068
        /*1760*/ 	.word	0x0002e890
        /*1764*/ 	.short	0x010a
        /*1766*/ 	.byte	0x3f
	.zero		1


	//   ....[86]....
        /*1768*/ 	.word	0x00033d10
        /*176c*/ 	.word	0x00000068
        /*1770*/ 	.word	0x0002e890
        /*1774*/ 	.short	0x010a
        /*1776*/ 	.byte	0x3f
	.zero		1


	//   ....[87]....
        /*1778*/ 	.word	0x00033d60
        /*177c*/ 	.word	0x00000068
        /*1780*/ 	.word	0x0002e8b0
        /*1784*/ 	.short	0x010a
        /*1786*/ 	.byte	0x3f
	.zero		1


	//   ....[88]....
        /*1788*/ 	.word	0x000341d0
        /*178c*/ 	.word	0x00000011
        /*1790*/ 	.word	0x0002e800
        /*1794*/ 	.short	0x010a
        /*1796*/ 	.byte	0x3f
	.zero		1


	//   ....[89]....
        /*1798*/ 	.word	0x000346e0
        /*179c*/ 	.word	0x00000011
        /*17a0*/ 	.word	0x0002e800
        /*17a4*/ 	.short	0x010a
        /*17a6*/ 	.byte	0x3f
	.zero		1


	//   ....[90]....
        /*17a8*/ 	.word	0x00034730
        /*17ac*/ 	.word	0x00000000
        /*17b0*/ 	.word	0x0002e830
        /*17b4*/ 	.short	0x010a
        /*17b6*/ 	.byte	0x3f
	.zero		1


	//   ....[91]....
        /*17b8*/ 	.word	0x00034780
        /*17bc*/ 	.word	0x0000000f
        /*17c0*/ 	.word	0x0002e830
        /*17c4*/ 	.short	0x010a
        /*17c6*/ 	.byte	0x3f
	.zero		1


	//   ....[92]....
        /*17c8*/ 	.word	0x000347d0
        /*17cc*/ 	.word	0x0000000f
        /*17d0*/ 	.word	0x0002e850
        /*17d4*/ 	.short	0x010a
        /*17d6*/ 	.byte	0x3f
	.zero		1


	//   ....[93]....
        /*17d8*/ 	.word	0x00034820
        /*17dc*/ 	.word	0x00000000
        /*17e0*/ 	.word	0x0002e830
        /*17e4*/ 	.short	0x010a
        /*17e6*/ 	.byte	0x3f
	.zero		1


	//   ....[94]....
        /*17e8*/ 	.word	0x00034870
        /*17ec*/ 	.word	0x00000003
        /*17f0*/ 	.word	0x0002e850
        /*17f4*/ 	.short	0x010a
        /*17f6*/ 	.byte	0x3f
	.zero		1


	//   ....[95]....
        /*17f8*/ 	.word	0x000348c0
        /*17fc*/ 	.word	0x00000000
        /*1800*/ 	.word	0x0002e830
        /*1804*/ 	.short	0x010a
        /*1806*/ 	.byte	0x3f
	.zero		1


	//   ....[96]....
        /*1808*/ 	.word	0x00034910
        /*180c*/ 	.word	0x00000003
        /*1810*/ 	.word	0x0002e850
        /*1814*/ 	.short	0x010a
        /*1816*/ 	.byte	0x3f
	.zero		1


	//   ....[97]....
        /*1818*/ 	.word	0x00034960
        /*181c*/ 	.word	0x0000000d
        /*1820*/ 	.word	0x0002e850
        /*1824*/ 	.short	0x010a
        /*1826*/ 	.byte	0x3f
	.zero		1


	//   ....[98]....
        /*1828*/ 	.word	0x00035f30
        /*182c*/ 	.word	0x00000005
        /*1830*/ 	.word	0x0002e820
        /*1834*/ 	.short	0x010a
        /*1836*/ 	.byte	0x3f
	.zero		1


	//   ....[99]....
        /*1838*/ 	.word	0x00035f80
        /*183c*/ 	.word	0x00000004
        /*1840*/ 	.word	0x0002e8a0
        /*1844*/ 	.short	0x010a
        /*1846*/ 	.byte	0x3f
	.zero		1


	//   ....[100]....
        /*1848*/ 	.word	0x00035fd0
        /*184c*/ 	.word	0x00000004
        /*1850*/ 	.word	0x0002e8c0
        /*1854*/ 	.short	0x010a
        /*1856*/ 	.byte	0x3f
	.zero		1


	//   ....[101]....
        /*1858*/ 	.word	0x00036020
        /*185c*/ 	.word	0x00000005
        /*1860*/ 	.word	0x0002e8a0
        /*1864*/ 	.short	0x010a
        /*1866*/ 	.byte	0x3f
	.zero		1


	//   ....[102]....
        /*1868*/ 	.word	0x00036070
        /*186c*/ 	.word	0x00000005
        /*1870*/ 	.word	0x0002e8c0
        /*1874*/ 	.short	0x010a
        /*1876*/ 	.byte	0x3f
	.zero		1


	//   ....[103]....
        /*1878*/ 	.word	0x00036210
        /*187c*/ 	.word	0x00000002
        /*1880*/ 	.word	0x0002e880
        /*1884*/ 	.short	0x010a
        /*1886*/ 	.byte	0x3f
	.zero		1


	//   ....[104]....
        /*1888*/ 	.word	0x00036260
        /*188c*/ 	.word	0x00000002
        /*1890*/ 	.word	0x0002e840
        /*1894*/ 	.short	0x010a
        /*1896*/ 	.byte	0x3f
	.zero		1


	//   ....[105]....
        /*1898*/ 	.word	0x00036d80
        /*189c*/ 	.word	0x00000002
        /*18a0*/ 	.word	0x0002e820
        /*18a4*/ 	.short	0x010a
        /*18a6*/ 	.byte	0x3f
	.zero		1


	//   ....[106]....
        /*18a8*/ 	.word	0x00036dd0
        /*18ac*/ 	.word	0x00000006
        /*18b0*/ 	.word	0x0002e880
        /*18b4*/ 	.short	0x010a
        /*18b6*/ 	.byte	0x3f
	.zero		1


	//   ....[107]....
        /*18b8*/ 	.word	0x00036e20
        /*18bc*/ 	.word	0x00000006
        /*18c0*/ 	.word	0x0002e840
        /*18c4*/ 	.short	0x010a
        /*18c6*/ 	.byte	0x3f
	.zero		1


	//   ....[108]....
        /*18c8*/ 	.word	0x00036e70
        /*18cc*/ 	.word	0x00000014
        /*18d0*/ 	.word	0x0002e870
        /*18d4*/ 	.short	0x010a
        /*18d6*/ 	.byte	0x3f
	.zero		1


	//   ....[109]....
        /*18d8*/ 	.word	0x00036ec0
        /*18dc*/ 	.word	0x00000014
        /*18e0*/ 	.word	0x0002e860
        /*18e4*/ 	.short	0x010a
        /*18e6*/ 	.byte	0x3f
	.zero		1


	//   ....[110]....
        /*18e8*/ 	.word	0x00036f10
        /*18ec*/ 	.word	0x00000011
        /*18f0*/ 	.word	0x0002e870
        /*18f4*/ 	.short	0x010a
        /*18f6*/ 	.byte	0x3f
	.zero		1


	//   ....[111]....
        /*18f8*/ 	.word	0x00036f60
        /*18fc*/ 	.word	0x00000011
        /*1900*/ 	.word	0x0002e860
        /*1904*/ 	.short	0x010a
        /*1906*/ 	.byte	0x3f
	.zero		1


	//   ....[112]....
        /*1908*/ 	.word	0x000379d0
        /*190c*/ 	.word	0x00000000
        /*1910*/ 	.word	0x0002e820
        /*1914*/ 	.short	0x010a
        /*1916*/ 	.byte	0x3f
	.zero		1


	//   ....[113]....
        /*1918*/ 	.word	0x00037b70
        /*191c*/ 	.word	0x00000006
        /*1920*/ 	.word	0x00000000
        /*1924*/ 	.short	0x010a
        /*1926*/ 	.byte	0x3f
	.zero		1


	//   ....[114]....
        /*1928*/ 	.word	0x00037bc0
        /*192c*/ 	.word	0x00000007
        /*1930*/ 	.word	0x00000000
        /*1934*/ 	.short	0x010a
        /*1936*/ 	.byte	0x3f
	.zero		1


	//   ....[115]....
        /*1938*/ 	.word	0x00037c10
        /*193c*/ 	.word	0x00000004
        /*1940*/ 	.word	0x0002e860
        /*1944*/ 	.short	0x010a
        /*1946*/ 	.byte	0x3f
	.zero		1


	//   ....[116]....
        /*1948*/ 	.word	0x00037c60
        /*194c*/ 	.word	0x00000003
        /*1950*/ 	.word	0x0002e860
        /*1954*/ 	.short	0x010a
        /*1956*/ 	.byte	0x3f
	.zero		1


	//   ....[117]....
        /*1958*/ 	.word	0x00037cb0
        /*195c*/ 	.word	0x00000004
        /*1960*/ 	.word	0x0002e880
        /*1964*/ 	.short	0x010a
        /*1966*/ 	.byte	0x3f
	.zero		1


	//----- nvinfo : EIATTR_NUM_MBARRIERS
	.align		4
.L_239:
        /*1968*/ 	.byte	0x03, 0x38
        /*196a*/ 	.short	0x0016


	//----- nvinfo : EIATTR_EXIT_INSTR_OFFSETS
	.align		4
        /*196c*/ 	.byte	0x04, 0x1c
        /*196e*/ 	.short	(.L_241 - .L_240)


	//   ....[0]....
.L_240:
        /*1970*/ 	.word	0x00033c60


	//----- nvinfo : EIATTR_MAX_THREADS
	.align		4
.L_241:
        /*1974*/ 	.byte	0x04, 0x05
        /*1976*/ 	.short	(.L_243 - .L_242)
.L_242:
        /*1978*/ 	.word	0x00000180
        /*197c*/ 	.word	0x00000001
        /*1980*/ 	.word	0x00000001


	//----- nvinfo : EIATTR_CRS_STACK_SIZE
	.align		4
.L_243:
        /*1984*/ 	.byte	0x04, 0x1e
        /*1986*/ 	.short	(.L_245 - .L_244)
.L_244:
        /*1988*/ 	.word	0x00000000


	//----- nvinfo : EIATTR_CBANK_PARAM_SIZE
	.align		4
.L_245:
        /*198c*/ 	.byte	0x03, 0x19
        /*198e*/ 	.short	0x0af0


	//----- nvinfo : EIATTR_PARAM_CBANK
	.align		4
        /*1990*/ 	.byte	0x04, 0x0a
        /*1992*/ 	.short	(.L_247 - .L_246)
	.align		4
.L_246:
        /*1994*/ 	.word	index@(.nv.constant0._ZN7cutlass13device_kernelIN5flash11enable_sm90INS1_16FlashAttnFwdSm90INS1_25CollectiveMainloopFwdSm90ILi2EN4cute5tupleIJNS5_1CILi1EEES8_S8_EEENS6_IJNS7_ILi128EEENS7_ILi224EEESA_EEELi128ENS_12float_e4m3_tEfNS_4arch4Sm90ELb0ELb1ELb0ELb1ELb0ELb1ELb0ELb1ELb1ELb1ELb0ELb0EEENS1_21CollectiveEpilogueFwdINS6_IJSA_SA_SB_EEES9_NS_10bfloat16_tESF_Li256ELb1ELb1ELb0ELb1EEENS1_36VarlenDynamicPersistentTileSchedulerILi128ELi224ELi256ELi128ELb0ELb1ELb1ELb1ELb0ELb1EEEEEEEEEvNT_6ParamsE)
        /*1998*/ 	.short	0x0210
        /*199a*/ 	.short	0x0af0


	//----- nvinfo : EIATTR_SW_WAR
	.align		4
.L_247:
        /*199c*/ 	.byte	0x04, 0x36
        /*199e*/ 	.short	(.L_249 - .L_248)
.L_248:
        /*19a0*/ 	.word	0x00000008
.L_249:


//--------------------- .nv.info._ZN7cutlass13device_kernelIN5flash11enable_sm90INS1_16FlashAttnFwdSm90INS1_25CollectiveMainloopFwdSm90ILi2EN4cute5tupleIJNS5_1CILi1EEES8_S8_EEENS6_IJNS7_ILi128EEENS7_ILi224EEESA_EEELi128ENS_12float_e4m3_tEfNS_4arch4Sm90ELb1ELb0ELb0ELb0ELb0ELb0ELb0ELb1ELb1ELb1ELb0ELb0EEENS1_21CollectiveEpilogueFwdINS6_IJSA_SA_SB_EEES9_NS_10bfloat16_tESF_Li256ELb0ELb1ELb0ELb1EEENS1_30DynamicPersistentTileSchedulerILi256ELi128ELb0ELb1ELb1EEEEEEEEEvNT_6ParamsE --------------------------
	.section	.nv.info._ZN7cutlass13device_kernelIN5flash11enable_sm90INS1_16FlashAttnFwdSm90INS1_25CollectiveMainloopFwdSm90ILi2EN4cute5tupleIJNS5_1CILi1EEES8_S8_EEENS6_IJNS7_ILi128EEENS7_ILi224EEESA_EEELi128ENS_12float_e4m3_tEfNS_4arch4Sm90ELb1ELb0ELb0ELb0ELb0ELb0ELb0ELb1ELb1ELb1ELb0ELb0EEENS1_21CollectiveEpilogueFwdINS6_IJSA_SA_SB_EEES9_NS_10bfloat16_tESF_Li256ELb0ELb1ELb0ELb1EEENS1_30DynamicPersistentTileSchedulerILi256ELi128ELb0ELb1ELb1EEEEEEEEEvNT_6ParamsE,"",@"SHT_CUDA_INFO"
	.sectionflags	@""
	.align	4


	//----- nvinfo : EIATTR_CUDA_API_VERSION
	.align		4
        /*0000*/ 	.byte	0x04, 0x37
        /*0002*/ 	.short	(.L_251 - .L_250)
.L_250:
        /*0004*/ 	.word	0x00000082


	//----- nvinfo : EIATTR_KPARAM_INFO
	.align		4
.L_251:
        /*0008*/ 	.byte	0x04, 0x17
        /*000a*/ 	.short	(.L_253 - .L_252)
.L_252:
        /*000c*/ 	.word	0x00000000
        /*0010*/ 	.short	0x0000
        /*0012*/ 	.short	0x0070
        /*0014*/ 	.byte	0x00, 0xf0, 0x01, 0x2a


	//----- nvinfo : EIATTR_SPARSE_MMA_MASK
	.align		4
.L_253:
        /*0018*/ 	.byte	0x03, 0x50
        /*001a*/ 	.short	0x0000


	//----- nvinfo : EIATTR_MAXREG_COUNT
	.align		4
        /*001c*/ 	.byte	0x03, 0x1b
        /*001e*/ 	.short	0x00a8


	//----- nvinfo : EIATTR_NUM_BARRIERS
	.align		4
        /*0020*/ 	.byte	0x02, 0x4c
        /*0022*/ 	.byte	0x10
	.zero		1


	//----- nvinfo : EIATTR_EXTERNS
	.align		4
        /*0024*/ 	.byte	0x04, 0x0f
        /*0026*/ 	.short	(.L_255 - .L_254)


	//   ....[0]....
	.align		4
.L_254:
        /*0028*/ 	.word	index@(__assertfail)


	//----- nvinfo : EIATTR_ANNOTATIONS
	.align		4
.L_255:
        /*002c*/ 	.byte	0x04, 0x55
        /*002e*/ 	.short	(.L_257 - .L_256)


	//   ....[0]....
.L_256:
        /* <DEDUP_REMOVED lines=31> */


	//----- nvinfo : EIATTR_MERCURY_ISA_VERSION
	.align		4
.L_257:
        /*0208*/ 	.byte	0x03, 0x5f
        /*020a*/ 	.short	0x0101


	//----- nvinfo : EIATTR_INT_WARP_WIDE_INSTR_OFFSETS
	.align		4
        /*020c*/ 	.byte	0x04, 0x31
        /*020e*/ 	.short	(.L_259 - .L_258)


	//   ....[0]....
.L_258:
        /*0210*/ 	.word	0x00000130


	//   ....[1]....
        /*0214*/ 	.word	0x00000170


	//   ....[2]....
        /*0218*/ 	.word	0x000001e0


	//   ....[3]....
        /*021c*/ 	.word	0x00010cf0


	//   ....[4]....
        /*0220*/ 	.word	0x00010d80


	//   ....[5]....
        /*0224*/ 	.word	0x00013570


	//   ....[6]....
        /*0228*/ 	.word	0x00013600


	//----- nvinfo : EIATTR_COOP_GROUP_MASK_REGIDS
	.align		4
.L_259:
        /*022c*/ 	.byte	0x04, 0x29
        /*022e*/ 	.short	(.L_261 - .L_260)


	//   ....[0]....
.L_260:
        /*0230*/ 	.word	0xffffffff


	//   ....[1]....
        /*0234*/ 	.word	0xffffffff


	//   ....[2]....
        /*0238*/ 	.word	0xffffffff


	//   ....[3]....
        /*023c*/ 	.word	0xffffffff


	//   ....[4]....
        /*0240*/ 	.word	0xffffffff


	//   ....[5]....
        /*0244*/ 	.word	0xffffffff


	//   ....[6]....
        /*0248*/ 	.word	0xffffffff


	//   ....[7]....
        /*024c*/ 	.word	0xffffffff


	//   ....[8]....
        /*0250*/ 	.word	0xffffffff


	//   ....[9]....
        /*0254*/ 	.word	0xffffffff


	//   ....[10]....
        /*0258*/ 	.word	0xffffffff


	//   ....[11]....
        /*025c*/ 	.word	0xffffffff


	//   ....[12]....
        /*0260*/ 	.word	0xffffffff


	//   ....[13]....
        /*0264*/ 	.word	0xffffffff


	//   ....[14]....
        /*0268*/ 	.word	0xffffffff


	//   ....[15]....
        /*026c*/ 	.word	0xffffffff


	//   ....[16]....
        /*0270*/ 	.word	0xffffffff


	//   ....[17]....
        /*0274*/ 	.word	0xffffffff


	//   ....[18]....
        /*0278*/ 	.word	0xffffffff


	//   ....[19]....
        /*027c*/ 	.word	0xffffffff


	//   ....[20]....
        /*0280*/ 	.word	0xffffffff


	//   ....[21]....
        /*0284*/ 	.word	0xffffffff


	//   ....[22]....
        /*0288*/ 	.word	0xffffffff


	//   ....[23]....
        /*028c*/ 	.word	0xffffffff


	//   ....[24]....
        /*0290*/ 	.word	0xffffffff


	//   ....[25]....
        /*0294*/ 	.word	0xffffffff


	//   ....[26]....
        /*0298*/ 	.word	0xffffffff


	//   ....[27]....
        /*029c*/ 	.word	0xffffffff


	//   ....[28]....
        /*02a0*/ 	.word	0xffffffff


	//   ....[29]....
        /*02a4*/ 	.word	0xffffffff


	//   ....[30]....
        /*02a8*/ 	.word	0xffffffff


	//   ....[31]....
        /*02ac*/ 	.word	0xffffffff


	//   ....[32]....
        /*02b0*/ 	.word	0xffffffff


	//   ....[33]....
        /*02b4*/ 	.word	0xffffffff


	//   ....[34]....
        /*02b8*/ 	.word	0xffffffff


	//   ....[35]....
        /*02bc*/ 	.word	0xffffffff


	//   ....[36]....
        /*02c0*/ 	.word	0xffffffff


	//   ....[37]....
        /*02c4*/ 	.word	0xffffffff


	//   ....[38]....
        /*02c8*/ 	.word	0xffffffff


	//   ....[39]....
        /*02cc*/ 	.word	0xffffffff


	//   ....[40]....
        /*02d0*/ 	.word	0xffffffff


	//   ....[41]....
        /*02d4*/ 	.word	0xffffffff


	//   ....[42]....
        /*02d8*/ 	.word	0xffffffff


	//   ....[43]....
        /*02dc*/ 	.word	0xffffffff


	//   ....[44]....
        /*02e0*/ 	.word	0xffffffff


	//   ....[45]....
        /*02e4*/ 	.word	0xffffffff


	//   ....[46]....
        /*02e8*/ 	.word	0xffffffff


	//   ....[47]....
        /*02ec*/ 	.word	0xffffffff


	//   ....[48]....
        /*02f0*/ 	.word	0xffffffff


	//   ....[49]....
        /*02f4*/ 	.word	0xffffffff


	//   ....[50]....
        /*02f8*/ 	.word	0xffffffff


	//   ....[51]....
        /*02fc*/ 	.word	0xffffffff


	//   ....[52]....
        /*0300*/ 	.word	0xffffffff


	//   ....[53]....
        /*0304*/ 	.word	0xffffffff


	//   ....[54]....
        /*0308*/ 	.word	0xffffffff


	//   ....[55]....
        /*030c*/ 	.word	0xffffffff


	//   ....[56]....
        /*0310*/ 	.word	0xffffffff


	//   ....[57]....
        /*0314*/ 	.word	0xffffffff


	//   ....[58]....
        /*0318*/ 	.word	0xffffffff


	//   ....[59]....
        /*031c*/ 	.word	0xffffffff


	//   ....[60]....
        /*0320*/ 	.word	0xffffffff


	//   ....[61]....
        /*0324*/ 	.word	0xffffffff


	//   ....[62]....
        /*0328*/ 	.word	0xffffffff


	//   ....[63]....
        /*032c*/ 	.word	0xffffffff


	//   ....[64]....
        /*0330*/ 	.word	0xffffffff


	//   ....[65]....
        /*0334*/ 	.word	0xffffffff


	//   ....[66]....
        /*0338*/ 	.word	0xffffffff


	//   ....[67]....
        /*033c*/ 	.word	0xffffffff


	//   ....[68]....
        /*0340*/ 	.word	0xffffffff


	//   ....[69]....
        /*0344*/ 	.word	0xffffffff


	//   ....[70]....
        /*0348*/ 	.word	0xffffffff


	//   ....[71]....
        /*034c*/ 	.word	0xffffffff


	//   ....[72]....
        /*0350*/ 	.word	0xffffffff


	//   ....[73]....
        /*0354*/ 	.word	0xffffffff


	//   ....[74]....
        /*0358*/ 	.word	0xffffffff


	//   ....[75]....
        /*035c*/ 	.word	0xffffffff


	//   ....[76]....
        /*0360*/ 	.word	0xffffffff


	//   ....[77]....
        /*0364*/ 	.word	0xffffffff


	//   ....[78]....
        /*0368*/ 	.word	0xffffffff


	//   ....[79]....
        /*036c*/ 	.word	0xffffffff


	//   ....[80]....
        /*0370*/ 	.word	0xffffffff


	//   ....[81]....
        /*0374*/ 	.word	0xffffffff


	//   ....[82]....
        /*0378*/ 	.word	0xffffffff


	//   ....[83]....
        /*037c*/ 	.word	0xffffffff


	//   ....[84]....
        /*0380*/ 	.word	0xffffffff


	//   ....[85]....
        /*0384*/ 	.word	0xffffffff


	//   ....[86]....
        /*0388*/ 	.word	0xffffffff


	//   ....[87]....
        /*038c*/ 	.word	0xffffffff


	//   ....[88]....
        /*0390*/ 	.word	0xffffffff


	//   ....[89]....
        /*0394*/ 	.word	0xffffffff


	//   ....[90]....
        /*0398*/ 	.word	0xffffffff


	//   ....[91]....
        /*039c*/ 	.word	0xffffffff


	//   ....[92]....
        /*03a0*/ 	.word	0xffffffff


	//   ....[93]....
        /*03a4*/ 	.word	0xffffffff


	//   ....[94]....
        /*03a8*/ 	.word	0xffffffff


	//   ....[95]....
        /*03ac*/ 	.word	0xffffffff


	//   ....[96]....
        /*03b0*/ 	.word	0xffffffff


	//   ....[97]....
        /*03b4*/ 	.word	0xffffffff


	//   ....[98]....
        /*03b8*/ 	.word	0xffffffff


	//   ....[99]....
        /*03bc*/ 	.word	0xffffffff


	//   ....[100]....
        /*03c0*/ 	.word	0x0500000f


	//   ....[101]....
        /*03c4*/ 	.word	0x0500000f


	//   ....[102]....
        /*03c8*/ 	.word	0x0500000f


	//   ....[103]....
        /*03cc*/ 	.word	0x0500000f


	//   ....[104]....
        /*03d0*/ 	.word	0x0500000f


	//   ....[105]....
        /*03d4*/ 	.word	0x0500000f


	//   ....[106]....
        /*03d8*/ 	.word	0x0500000f


	//   ....[107]....
        /*03dc*/ 	.word	0x0500000f


	//   ....[108]....
        /*03e0*/ 	.word	0x0500000f


	//   ....[109]....
        /*03e4*/ 	.word	0x0500000f


	//   ....[110]....
        /*03e8*/ 	.word	0x0500000f


	//   ....[111]....
        /*03ec*/ 	.word	0x0500000f


	//   ....[112]....
        /*03f0*/ 	.word	0x0500000f


	//   ....[113]....
        /*03f4*/ 	.word	0x0500000f


	//   ....[114]....
        /*03f8*/ 	.word	0x0500000f


	//   ....[115]....
        /*03fc*/ 	.word	0x0500000f


	//   ....[116]....
        /*0400*/ 	.word	0x0500000f


	//   ....[117]....
        /*0404*/ 	.word	0x0500000f


	//----- nvinfo : EIATTR_COOP_GROUP_INSTR_OFFSETS
	.align		4
.L_261:
        /*0408*/ 	.byte	0x04, 0x28
        /*040a*/ 	.short	(.L_263 - .L_262)


	//   ....[0]....
.L_262:
        /*040c*/ 	.word	0x00000070


	//   ....[1]....
        /*0410*/ 	.word	0x00000140


	//   ....[2]....
        /*0414*/ 	.word	0x00000190


	//   ....[3]....
        /*0418*/ 	.word	0x000003c0


	//   ....[4]....
        /*041c*/ 	.word	0x00000520


	//   ....[5]....
        /*0420*/ 	.word	0x00000640


	//   ....[6]....
        /*0424*/ 	.word	0x000007a0


	//   ....[7]....
        /*0428*/ 	.word	0x00001780


	//   ....[8]....
        /*042c*/ 	.word	0x000023e0


	//   ....[9]....
        /*0430*/ 	.word	0x00002dc0


	//   ....[10]....
        /*0434*/ 	.word	0x00003320


	//   ....[11]....
        /*0438*/ 	.word	0x000033e0


	//   ....[12]....
        /*043c*/ 	.word	0x000042f0


	//   ....[13]....
        /*0440*/ 	.word	0x000043b0


	//   ....[14]....
        /*0444*/ 	.word	0x000067f0


	//   ....[15]....
        /*0448*/ 	.word	0x00006830


	//   ....[16]....
        /*044c*/ 	.word	0x000073b0


	//   ....[17]....
        /*0450*/ 	.word	0x00007480


	//   ....[18]....
        /*0454*/ 	.word	0x00008440


	//   ....[19]....
        /*0458*/ 	.word	0x000084f0


	//   ....[20]....
        /*045c*/ 	.word	0x0000b480


	//   ....[21]....
        /*0460*/ 	.word	0x0000b490


	//   ....[22]....
        /*0464*/ 	.word	0x0000b4d0


	//   ....[23]....
        /*0468*/ 	.word	0x0000b4e0


	//   ....[24]....
        /*046c*/ 	.word	0x0000d900


	//   ....[25]....
        /*0470*/ 	.word	0x0000d920


	//   ....[26]....
        /*0474*/ 	.word	0x0000d980


	//   ....[27]....
        /*0478*/ 	.word	0x0000d990


	//   ....[28]....
        /*047c*/ 	.word	0x0000ece0


	//   ....[29]....
        /*0480*/ 	.word	0x0000ecf0


	//   ....[30]....
        /*0484*/ 	.word	0x0000ed00


	//   ....[31]....
        /*0488*/ 	.word	0x0000ed10


	//   ....[32]....
        /*048c*/ 	.word	0x0000ed20


	//   ....[33]....
        /*0490*/ 	.word	0x0000ed30


	//   ....[34]....
        /*0494*/ 	.word	0x0000ed40


	//   ....[35]....
        /*0498*/ 	.word	0x0000ed50


	//   ....[36]....
        /*049c*/ 	.word	0x0000ed60


	//   ....[37]....
        /*04a0*/ 	.word	0x0000ed70


	//   ....[38]....
        /*04a4*/ 	.word	0x0000eda0


	//   ....[39]....
        /*04a8*/ 	.word	0x0000edb0


	//   ....[40]....
        /*04ac*/ 	.word	0x0000edc0


	//   ....[41]....
        /*04b0*/ 	.word	0x0000edd0


	//   ....[42]....
        /*04b4*/ 	.word	0x0000edf0


	//   ....[43]....
        /*04b8*/ 	.word	0x0000ee00


	//   ....[44]....
        /*04bc*/ 	.word	0x0000ee30


	//   ....[45]....
        /*04c0*/ 	.word	0x0000ee40


	//   ....[46]....
        /*04c4*/ 	.word	0x0000ee60


	//   ....[47]....
        /*04c8*/ 	.word	0x0000ee70


	//   ....[48]....
        /*04cc*/ 	.word	0x0000ee80


	//   ....[49]....
        /*04d0*/ 	.word	0x0000ee90


	//   ....[50]....
        /*04d4*/ 	.word	0x0000eea0


	//   ....[51]....
        /*04d8*/ 	.word	0x0000eeb0


	//   ....[52]....
        /*04dc*/ 	.word	0x0000eed0


	//   ....[53]....
        /*04e0*/ 	.word	0x0000ef00


	//   ....[54]....
        /*04e4*/ 	.word	0x0000ef40


	//   ....[55]....
        /*04e8*/ 	.word	0x0000ef80


	//   ....[56]....
        /*04ec*/ 	.word	0x0000efc0


	//   ....[57]....
        /*04f0*/ 	.word	0x0000f000


	//   ....[58]....
        /*04f4*/ 	.word	0x0000f010


	//   ....[59]....
        /*04f8*/ 	.word	0x0000f020


	//   ....[60]....
        /*04fc*/ 	.word	0x0000f110


	//   ....[61]....
        /*0500*/ 	.word	0x0000f140


	//   ....[62]....
        /*0504*/ 	.word	0x0000f170


	//   ....[63]....
        /*0508*/ 	.word	0x0000f1a0


	//   ....[64]....
        /*050c*/ 	.word	0x0000f680


	//   ....[65]....
        /*0510*/ 	.word	0x0000f690


	//   ....[66]....
        /*0514*/ 	.word	0x0000f750


	//   ....[67]....
        /*0518*/ 	.word	0x0000f770


	//   ....[68]....
        /*051c*/ 	.word	0x0000f830


	//   ....[69]....
        /*0520*/ 	.word	0x0000f850


	//   ....[70]....
        /*0524*/ 	.word	0x0000f920


	//   ....[71]....
        /*0528*/ 	.word	0x0000f940


	//   ....[72]....
        /*052c*/ 	.word	0x0000ffe0


	//   ....[73]....
        /*0530*/ 	.word	0x00010000


	//   ....[74]....
        /*0534*/ 	.word	0x000100c0


	//   ....[75]....
        /*0538*/ 	.word	0x000100e0


	//   ....[76]....
        /*053c*/ 	.word	0x000101a0


	//   ....[77]....
        /*0540*/ 	.word	0x000101c0


	//   ....[78]....
        /*0544*/ 	.word	0x00010290


	//   ....[79]....
        /*0548*/ 	.word	0x000102b0


	//   ....[80]....
        /*054c*/ 	.word	0x00010410


	//   ....[81]....
        /*0550*/ 	.word	0x000114d0


	//   ....[82]....
        /*0554*/ 	.word	0x00011fd0


	//   ....[83]....
        /*0558*/ 	.word	0x00012000


	//   ....[84]....
        /*055c*/ 	.word	0x00012030


	//   ....[85]....
        /*0560*/ 	.word	0x00012050


	//   ....[86]....
        /*0564*/ 	.word	0x000120f0


	//   ....[87]....
        /*0568*/ 	.word	0x00012100


	//   ....[88]....
        /*056c*/ 	.word	0x00012170


	//   ....[89]....
        /*0570*/ 	.word	0x00012180


	//   ....[90]....
        /*0574*/ 	.word	0x000121f0


	//   ....[91]....
        /*0578*/ 	.word	0x00012200


	//   ....[92]....
        /*057c*/ 	.word	0x00012270


	//   ....[93]....
        /*0580*/ 	.word	0x00012280


	//   ....[94]....
        /*0584*/ 	.word	0x000122f0


	//   ....[95]....
        /*0588*/ 	.word	0x00012300


	//   ....[96]....
        /*058c*/ 	.word	0x00012310


	//   ....[97]....
        /*0590*/ 	.word	0x00012320


	//   ....[98]....
        /*0594*/ 	.word	0x00014010


	//   ....[99]....
        /*0598*/ 	.word	0x000141b0


	//   ....[100]....
        /*059c*/ 	.word	0x000147b0


	//   ....[101]....
        /*05a0*/ 	.word	0x00014960


	//   ....[102]....
        /*05a4*/ 	.word	0x000149c0


	//   ....[103]....
        /*05a8*/ 	.word	0x00014a50


	//   ....[104]....
        /*05ac*/ 	.word	0x00014b40


	//   ....[105]....
        /*05b0*/ 	.word	0x00014ba0


	//   ....[106]....
        /*05b4*/ 	.word	0x00014c70


	//   ....[107]....
        /*05b8*/ 	.word	0x00014cd0


	//   ....[108]....
        /*05bc*/ 	.word	0x00014db0


	//   ....[109]....
        /*05c0*/ 	.word	0x00014e10


	//   ....[110]....
        /*05c4*/ 	.word	0x00014ef0


	//   ....[111]....
        /*05c8*/ 	.word	0x00014f50


	//   ....[112]....
        /*05cc*/ 	.word	0x00015030


	//   ....[113]....
        /*05d0*/ 	.word	0x00015090


	//   ....[114]....
        /*05d4*/ 	.word	0x00015160


	//   ....[115]....
        /*05d8*/ 	.word	0x000151c0


	//   ....[116]....
        /*05dc*/ 	.word	0x00015280


	//   ....[117]....
        /*05e0*/ 	.word	0x000155d0


	//----- nvinfo : EIATTR_REG_RECONFIG
	.align		4
.L_263:
        /*05e4*/ 	.byte	0x01, 0x54
	.zero		2


	//----- nvinfo : EIATTR_SYSCALL_OFFSETS
	.align		4
        /*05e8*/ 	.byte	0x04, 0x46
        /*05ea*/ 	.short	(.L_265 - .L_264)


	//   ....[0]....
.L_264:
        /*05ec*/ 	.word	0x00001960


	//   ....[1]....
        /*05f0*/ 	.word	0x00010ef0


	//   ....[2]....
        /*05f4*/ 	.word	0x00011080


	//   ....[3]....
        /*05f8*/ 	.word	0x000111d0


	//   ....[4]....
        /*05fc*/ 	.word	0x00011320


	//   ....[5]....
        /*0600*/ 	.word	0x00011c00


	//----- nvinfo : EIATTR_MBARRIER_INSTR_OFFSETS
	.align		4
.L_265:
        /*0604*/ 	.byte	0x04, 0x39
        /*0606*/ 	.short	(.L_267 - .L_266)


	//   ....[0]....
.L_266:
        /*0608*/ 	.word	0x00000270
        /*060c*/ 	.word	0x000000ff
        /*0610*/ 	.word	0x0002e800
        /*0614*/ 	.short	0x0100
        /*0616*/ 	.byte	0x08
	.zero		1


	//   ....[1]....
        /*0618*/ 	.word	0x00000280
        /*061c*/ 	.word	0x000000ff
        /*0620*/ 	.word	0x0002e820
        /*0624*/ 	.short	0x0100
        /*0626*/ 	.byte	0x08
	.zero		1


	//   ....[2]....
        /*0628*/ 	.word	0x00000370
        /*062c*/ 	.word	0x000000ff
        /*0630*/ 	.word	0x0002e830
        /*0634*/ 	.short	0x0100
        /*0636*/ 	.byte	0x08
	.zero		1


	//   ....[3]....
        /*0638*/ 	.word	0x00000380
        /*063c*/ 	.word	0x000000ff
        /*0640*/ 	.word	0x0002e840
        /*0644*/ 	.short	0x0100
        /*0646*/ 	.byte	0x08
	.zero		1


	//   ....[4]....
        /*0648*/ 	.word	0x00000390
        /*064c*/ 	.word	0x000000ff
        /*0650*/ 	.word	0x0002e838
        /*0654*/ 	.short	0x0100
        /*0656*/ 	.byte	0x08
	.zero		1


	//   ....[5]....
        /*0658*/ 	.word	0x000003a0
        /*065c*/ 	.word	0x000000ff
        /*0660*/ 	.word	0x0002e848
        /*0664*/ 	.short	0x0100
        /*0666*/ 	.byte	0x08
	.zero		1


	//   ....[6]....
        /*0668*/ 	.word	0x000004d0
        /*066c*/ 	.word	0x000000ff
        /*0670*/ 	.word	0x0002e850
        /*0674*/ 	.short	0x0100
        /*0676*/ 	.byte	0x08
	.zero		1


	//   ....[7]....
        /*0678*/ 	.word	0x000004e0
        /*067c*/ 	.word	0x000000ff
        /*0680*/ 	.word	0x0002e860
        /*0684*/ 	.short	0x0100
        /*0686*/ 	.byte	0x08
	.zero		1


	//   ....[8]....
        /*0688*/ 	.word	0x000004f0
        /*068c*/ 	.word	0x000000ff
        /*0690*/ 	.word	0x0002e858
        /*0694*/ 	.short	0x0100
        /*0696*/ 	.byte	0x08
	.zero		1


	//   ....[9]....
        /*0698*/ 	.word	0x00000500
        /*069c*/ 	.word	0x000000ff
        /*06a0*/ 	.word	0x0002e868
        /*06a4*/ 	.short	0x0100
        /*06a6*/ 	.byte	0x08
	.zero		1


	//   ....[10]....
        /*06a8*/ 	.word	0x000005f0
        /*06ac*/ 	.word	0x000000ff
        /*06b0*/ 	.word	0x0002e870
        /*06b4*/ 	.short	0x0100
        /*06b6*/ 	.byte	0x06
	.zero		1


	//   ....[11]....
        /*06b8*/ 	.word	0x00000600
        /*06bc*/ 	.word	0x000000ff
        /*06c0*/ 	.word	0x0002e880
        /*06c4*/ 	.short	0x0100
        /*06c6*/ 	.byte	0x06
	.zero		1


	//   ....[12]....
        /*06c8*/ 	.word	0x00000610
        /*06cc*/ 	.word	0x000000ff
        /*06d0*/ 	.word	0x0002e878
        /*06d4*/ 	.short	0x0100
        /*06d6*/ 	.byte	0x06
	.zero		1


	//   ....[13]....
        /*06d8*/ 	.word	0x00000620
        /*06dc*/ 	.word	0x000000ff
        /*06e0*/ 	.word	0x0002e888
        /*06e4*/ 	.short	0x0100
        /*06e6*/ 	.byte	0x06
	.zero		1


	//   ....[14]....
        /*06e8*/ 	.word	0x00000750
        /*06ec*/ 	.word	0x000000ff
        /*06f0*/ 	.word	0x0002e890
        /*06f4*/ 	.short	0x0100
        /*06f6*/ 	.byte	0x08
	.zero		1


	//   ....[15]....
        /*06f8*/ 	.word	0x00000760
        /*06fc*/ 	.word	0x000000ff
        /*0700*/ 	.word	0x0002e8a0
        /*0704*/ 	.short	0x0100
        /*0706*/ 	.byte	0x08
	.zero		1


	//   ....[16]....
        /*0708*/ 	.word	0x00000770
        /*070c*/ 	.word	0x000000ff
        /*0710*/ 	.word	0x0002e898
        /*0714*/ 	.short	0x0100
        /*0716*/ 	.byte	0x08
	.zero		1


	//   ....[17]....
        /*0718*/ 	.word	0x00000780
        /*071c*/ 	.word	0x000000ff
        /*0720*/ 	.word	0x0002e8a8
        /*0724*/ 	.short	0x0100
        /*0726*/ 	.byte	0x08
	.zero		1


	//   ....[18]....
        /*0728*/ 	.word	0x000008b0
        /*072c*/ 	.word	0x000000ff
        /*0730*/ 	.word	0x0002e8b0
        /*0734*/ 	.short	0x0100
        /*0736*/ 	.byte	0x08
	.zero		1


	//   ....[19]....
        /*0738*/ 	.word	0x000008c0
        /*073c*/ 	.word	0x000000ff
        /*0740*/ 	.word	0x0002e8c0
        /*0744*/ 	.short	0x0100
        /*0746*/ 	.byte	0x08
	.zero		1


	//   ....[20]....
        /*0748*/ 	.word	0x000008d0
        /*074c*/ 	.word	0x000000ff
        /*0750*/ 	.word	0x0002e8b8
        /*0754*/ 	.short	0x0100
        /*0756*/ 	.byte	0x08
	.zero		1


	//   ....[21]....
        /*0758*/ 	.word	0x000008e0
        /*075c*/ 	.word	0x000000ff
        /*0760*/ 	.word	0x0002e8c8
        /*0764*/ 	.short	0x0100
        /*0766*/ 	.byte	0x08
	.zero		1


	//   ....[22]....
        /*0768*/ 	.word	0x000019e0
        /*076c*/ 	.word	0x000000ff
        /*0770*/ 	.word	0x0002e800
        /*0774*/ 	.short	0x010a
        /*0776*/ 	.byte	0x29
	.zero		1


	//   ....[23]....
        /*0778*/ 	.word	0x00001a60
        /*077c*/ 	.word	0x00000002
        /*0780*/ 	.word	0x0002e830
        /*0784*/ 	.short	0x010a
        /*0786*/ 	.byte	0x3f
	.zero		1


	//   ....[24]....
        /*0788*/ 	.word	0x00001aa0
        /*078c*/ 	.word	0x00000002
        /*0790*/ 	.word	0x0002e830
        /*0794*/ 	.short	0x010a
        /*0796*/ 	.byte	0x3f
	.zero		1


	//   ....[25]....
        /*0798*/ 	.word	0x000046f0
        /*079c*/ 	.word	0x00000057
        /*07a0*/ 	.word	0x00000000
        /*07a4*/ 	.short	0x0101
        /*07a6*/ 	.byte	0x3f
	.zero		1


	//   ....[26]....
        /*07a8*/ 	.word	0x00005a00
        /*07ac*/ 	.word	0x000000ff
        /*07b0*/ 	.word	0x0002e830
        /*07b4*/ 	.short	0x010a
        /*07b6*/ 	.byte	0x06
	.zero		1


	//   ....[27]....
        /*07b8*/ 	.word	0x00005a40
        /*07bc*/ 	.word	0x000000ff
        /*07c0*/ 	.word	0x0002e830
        /*07c4*/ 	.short	0x010a
        /*07c6*/ 	.byte	0x06
	.zero		1


	//   ....[28]....
        /*07c8*/ 	.word	0x00006650
        /*07cc*/ 	.word	0x000000ff
        /*07d0*/ 	.word	0x0002e850
        /*07d4*/ 	.short	0x010a
        /*07d6*/ 	.byte	0x06
	.zero		1


	//   ....[29]....
        /*07d8*/ 	.word	0x00006690
        /*07dc*/ 	.word	0x000000ff
        /*07e0*/ 	.word	0x0002e850
        /*07e4*/ 	.short	0x010a
        /*07e6*/ 	.byte	0x06
	.zero		1


	//   ....[30]....
        /*07e8*/ 	.word	0x00009360
        /*07ec*/ 	.word	0x00000002
        /*07f0*/ 	.word	0x00000000
        /*07f4*/ 	.short	0x0101
        /*07f6*/ 	.byte	0x3f
	.zero		1


	//   ....[31]....
        /*07f8*/ 	.word	0x00009790
        /*07fc*/ 	.word	0x000000ff
        /*0800*/ 	.word	0x00000000
        /*0804*/ 	.short	0x0101
        /*0806*/ 	.byte	0x06
	.zero		1


	//   ....[32]....
        /*0808*/ 	.word	0x00009fe0
        /*080c*/ 	.word	0x000000ff
        /*0810*/ 	.word	0x0002e830
        /*0814*/ 	.short	0x010a
        /*0816*/ 	.byte	0x06
	.zero		1


	//   ....[33]....
        /*0818*/ 	.word	0x0000a020
        /*081c*/ 	.word	0x000000ff
        /*0820*/ 	.word	0x0002e830
        /*0824*/ 	.short	0x010a
        /*0826*/ 	.byte	0x06
	.zero		1


	//   ....[34]....
        /*0828*/ 	.word	0x0000ac00
        /*082c*/ 	.word	0x000000ff
        /*0830*/ 	.word	0x0002e850
        /*0834*/ 	.short	0x010a
        /*0836*/ 	.byte	0x06
	.zero		1


	//   ....[35]....
        /*0838*/ 	.word	0x0000ac40
        /*083c*/ 	.word	0x000000ff
        /*0840*/ 	.word	0x0002e850
        /*0844*/ 	.short	0x010a
        /*0846*/ 	.byte	0x06
	.zero		1


	//   ....[36]....
        /*0848*/ 	.word	0x0000cac0
        /*084c*/ 	.word	0x00000002
        /*0850*/ 	.word	0x00000000
        /*0854*/ 	.short	0x0101
        /*0856*/ 	.byte	0x3f
	.zero		1


	//   ....[37]....
        /*0858*/ 	.word	0x0000cdd0
        /*085c*/ 	.word	0x000000ff
        /*0860*/ 	.word	0x00000000
        /*0864*/ 	.short	0x0101
        /*0866*/ 	.byte	0x06
	.zero		1


	//   ....[38]....
        /*0868*/ 	.word	0x0000d550
        /*086c*/ 	.word	0x000000ff
        /*0870*/ 	.word	0x0002e850
        /*0874*/ 	.short	0x010a
        /*0876*/ 	.byte	0x04
	.zero		1


	//   ....[39]....
        /*0878*/ 	.word	0x0000d590
        /*087c*/ 	.word	0x000000ff
        /*0880*/ 	.word	0x0002e850
        /*0884*/ 	.short	0x010a
        /*0886*/ 	.byte	0x04
	.zero		1


	//   ....[40]....
        /*0888*/ 	.word	0x0000dc90
        /*088c*/ 	.word	0x000000ff
        /*0890*/ 	.word	0x00000000
        /*0894*/ 	.short	0x0101
        /*0896*/ 	.byte	0x04
	.zero		1


	//   ....[41]....
        /*0898*/ 	.word	0x0000f670
        /*089c*/ 	.word	0x00000000
        /*08a0*/ 	.word	0x00000000
        /*08a4*/ 	.short	0x0101
        /*08a6*/ 	.byte	0x3f
	.zero		1


	//   ....[42]....
        /*08a8*/ 	.word	0x00011750
        /*08ac*/ 	.word	0x00000004
        /*08b0*/ 	.word	0x0002e880
        /*08b4*/ 	.short	0x010a
        /*08b6*/ 	.byte	0x3f
	.zero		1


	//   ....[43]....
        /*08b8*/ 	.word	0x000118e0
        /*08bc*/ 	.word	0x00000004
        /*08c0*/ 	.word	0x0002e840
        /*08c4*/ 	.short	0x010a
        /*08c6*/ 	.byte	0x3f
	.zero		1


	//   ....[44]....
        /*08c8*/ 	.word	0x00012400
        /*08cc*/ 	.word	0x00000012
        /*08d0*/ 	.word	0x0002e800
        /*08d4*/ 	.short	0x0107
        /*08d6*/ 	.byte	0x3f
	.zero		1


	//   ....[45]....
        /*08d8*/ 	.word	0x000124f0
        /*08dc*/ 	.word	0x00000012
        /*08e0*/ 	.word	0x0002e800
        /*08e4*/ 	.short	0x0101
        /*08e6*/ 	.byte	0x3f
	.zero		1


	//   ....[46]....
        /*08e8*/ 	.word	0x00012510
        /*08ec*/ 	.word	0x00000012
        /*08f0*/ 	.word	0x0002e820
        /*08f4*/ 	.short	0x010a
        /*08f6*/ 	.byte	0x3f
	.zero		1


	//   ....[47]....
        /*08f8*/ 	.word	0x00012820
        /*08fc*/ 	.word	0x00000004
        /*0900*/ 	.word	0x0002e880
        /*0904*/ 	.short	0x010a
        /*0906*/ 	.byte	0x3f
	.zero		1


	//   ....[48]....
        /*0908*/ 	.word	0x00012a70
        /*090c*/ 	.word	0x00000004
        /*0910*/ 	.word	0x0002e840
        /*0914*/ 	.short	0x010a
        /*0916*/ 	.byte	0x3f
	.zero		1


	//   ....[49]....
        /*0918*/ 	.word	0x00012d40
        /*091c*/ 	.word	0x00000013
        /*0920*/ 	.word	0x0002e870
        /*0924*/ 	.short	0x010a
        /*0926*/ 	.byte	0x3f
	.zero		1


	//   ....[50]....
        /*0928*/ 	.word	0x00012db0
        /*092c*/ 	.word	0x00000013
        /*0930*/ 	.word	0x0002e860
        /*0934*/ 	.short	0x010a
        /*0936*/ 	.byte	0x3f
	.zero		1


	//   ....[51]....
        /*0938*/ 	.word	0x00013450
        /*093c*/ 	.word	0x00000013
        /*0940*/ 	.word	0x0002e850
        /*0944*/ 	.short	0x0101
        /*0946*/ 	.byte	0x3f
	.zero		1


	//   ....[52]....
        /*0948*/ 	.word	0x000134d0
        /*094c*/ 	.word	0x00000013
        /*0950*/ 	.word	0x00000000
        /*0954*/ 	.short	0x0101
        /*0956*/ 	.byte	0x3f
	.zero		1


	//   ....[53]....
        /*0958*/ 	.word	0x000136e0
        /*095c*/ 	.word	0x00000010
        /*0960*/ 	.word	0x0002e870
        /*0964*/ 	.short	0x010a
        /*0966*/ 	.byte	0x3f
	.zero		1


	//   ....[54]....
        /*0968*/ 	.word	0x00013770
        /*096c*/ 	.word	0x00000010
        /*0970*/ 	.word	0x0002e860
        /*0974*/ 	.short	0x010a
        /*0976*/ 	.byte	0x3f
	.zero		1


	//   ....[55]....
        /*0978*/ 	.word	0x00013e30
        /*097c*/ 	.word	0x00000010
        /*0980*/ 	.word	0x0002e850
        /*0984*/ 	.short	0x0101
        /*0986*/ 	.byte	0x3f
	.zero		1


	//   ....[56]....
        /*0988*/ 	.word	0x00013e70
        /*098c*/ 	.word	0x00000000
        /*0990*/ 	.word	0x00000000
        /*0994*/ 	.short	0x0101
        /*0996*/ 	.byte	0x3f
	.zero		1


	//   ....[57]....
        /*0998*/ 	.word	0x00014130
        /*099c*/ 	.word	0x00000000
        /*09a0*/ 	.word	0x0002e820
        /*09a4*/ 	.short	0x010a
        /*09a6*/ 	.byte	0x3f
	.zero		1


	//   ....[58]....
        /*09a8*/ 	.word	0x000142f0
        /*09ac*/ 	.word	0x00000006
        /*09b0*/ 	.word	0x00000000
        /*09b4*/ 	.short	0x010a
        /*09b6*/ 	.byte	0x3f
	.zero		1


	//   ....[59]....
        /*09b8*/ 	.word	0x00014360
        /*09bc*/ 	.word	0x00000007
        /*09c0*/ 	.word	0x00000000
        /*09c4*/ 	.short	0x010a
        /*09c6*/ 	.byte	0x3f
	.zero		1


	//   ....[60]....
        /*09c8*/ 	.word	0x000143c0
        /*09cc*/ 	.word	0x00000004
        /*09d0*/ 	.word	0x0002e860
        /*09d4*/ 	.short	0x010a
        /*09d6*/ 	.byte	0x3f
	.zero		1


	//   ....[61]....
        /*09d8*/ 	.word	0x00014410
        /*09dc*/ 	.word	0x00000003
        /*09e0*/ 	.word	0x0002e860
        /*09e4*/ 	.short	0x010a
        /*09e6*/ 	.byte	0x3f
	.zero		1


	//   ....[62]....
        /*09e8*/ 	.word	0x00014450
        /*09ec*/ 	.word	0x00000004
        /*09f0*/ 	.word	0x0002e880
        /*09f4*/ 	.short	0x010a
        /*09f6*/ 	.byte	0x3f
	.zero		1


	//   ....[63]....
        /*09f8*/ 	.word	0x00014470
        /*09fc*/ 	.word	0x00000003
        /*0a00*/ 	.word	0x0002e880
        /*0a04*/ 	.short	0x010a
        /*0a06*/ 	.byte	0x3f
	.zero		1


	//   ....[64]....
        /*0a08*/ 	.word	0x000144e0
        /*0a0c*/ 	.word	0x00000003
        /*0a10*/ 	.word	0x0002e800
        /*0a14*/ 	.short	0x010a
        /*0a16*/ 	.byte	0x3f
	.zero		1


	//   ....[65]....
        /*0a18*/ 	.word	0x00014530
        /*0a1c*/ 	.word	0x00000002
        /*0a20*/ 	.word	0x0002e830
        /*0a24*/ 	.short	0x010a
        /*0a26*/ 	.byte	0x3f
	.zero		1


	//   ....[66]....
        /*0a28*/ 	.word	0x00014590
        /*0a2c*/ 	.word	0x00000007
        /*0a30*/ 	.word	0x0002e830
        /*0a34*/ 	.short	0x010a
        /*0a36*/ 	.byte	0x3f
	.zero		1


	//   ....[67]....
        /*0a38*/ 	.word	0x000145f0
        /*0a3c*/ 	.word	0x00000007
        /*0a40*/ 	.word	0x0002e850
        /*0a44*/ 	.short	0x010a
        /*0a46*/ 	.byte	0x3f
	.zero		1


	//   ....[68]....
        /*0a48*/ 	.word	0x00014650
        /*0a4c*/ 	.word	0x00000007
        /*0a50*/ 	.word	0x0002e830
        /*0a54*/ 	.short	0x010a
        /*0a56*/ 	.byte	0x3f
	.zero		1


	//   ....[69]....
        /*0a58*/ 	.word	0x000146b0
        /*0a5c*/ 	.word	0x00000007
        /*0a60*/ 	.word	0x0002e850
        /*0a64*/ 	.short	0x010a
        /*0a66*/ 	.byte	0x3f
	.zero		1


	//   ....[70]....
        /*0a68*/ 	.word	0x00014710
        /*0a6c*/ 	.word	0x00000005
        /*0a70*/ 	.word	0x0002e850
        /*0a74*/ 	.short	0x010a
        /*0a76*/ 	.byte	0x3f
	.zero		1


	//   ....[71]....
        /*0a78*/ 	.word	0x00014860
        /*0a7c*/ 	.word	0x00000004
        /*0a80*/ 	.word	0x0002e880
        /*0a84*/ 	.short	0x010a
        /*0a86*/ 	.byte	0x3f
	.zero		1


	//   ....[72]....
        /*0a88*/ 	.word	0x000148b0
        /*0a8c*/ 	.word	0x00000004
        /*0a90*/ 	.word	0x0002e840
        /*0a94*/ 	.short	0x010a
        /*0a96*/ 	.byte	0x3f
	.zero		1


	//   ....[73]....
        /*0a98*/ 	.word	0x000152c0
        /*0a9c*/ 	.word	0x00000012
        /*0aa0*/ 	.word	0x0002e820
        /*0aa4*/ 	.short	0x010a
        /*0aa6*/ 	.byte	0x3f
	.zero		1


	//   ....[74]....
        /*0aa8*/ 	.word	0x00015310
        /*0aac*/ 	.word	0x00000004
        /*0ab0*/ 	.word	0x0002e880
        /*0ab4*/ 	.short	0x010a
        /*0ab6*/ 	.byte	0x3f
	.zero		1


	//   ....[75]....
        /*0ab8*/ 	.word	0x00015360
        /*0abc*/ 	.word	0x00000004
        /*0ac0*/ 	.word	0x0002e840
        /*0ac4*/ 	.short	0x010a
        /*0ac6*/ 	.byte	0x3f
	.zero		1


	//   ....[76]....
        /*0ac8*/ 	.word	0x000153b0
        /*0acc*/ 	.word	0x00000013
        /*0ad0*/ 	.word	0x0002e870
        /*0ad4*/ 	.short	0x010a
        /*0ad6*/ 	.byte	0x3f
	.zero		1


	//   ....[77]....
        /*0ad8*/ 	.word	0x00015400
        /*0adc*/ 	.word	0x00000013
        /*0ae0*/ 	.word	0x0002e860
        /*0ae4*/ 	.short	0x010a
        /*0ae6*/ 	.byte	0x3f
	.zero		1


	//   ....[78]....
        /*0ae8*/ 	.word	0x00015450
        /*0aec*/ 	.word	0x00000010
        /*0af0*/ 	.word	0x0002e870
        /*0af4*/ 	.short	0x010a
        /*0af6*/ 	.byte	0x3f
	.zero		1


	//   ....[79]....
        /*0af8*/ 	.word	0x000154a0
        /*0afc*/ 	.word	0x00000010
        /*0b00*/ 	.word	0x0002e860
        /*0b04*/ 	.short	0x010a
        /*0b06*/ 	.byte	0x3f
	.zero		1


	//   ....[80]....
        /*0b08*/ 	.word	0x000154f0
        /*0b0c*/ 	.word	0x00000000
        /*0b10*/ 	.word	0x0002e820
        /*0b14*/ 	.short	0x010a
        /*0b16*/ 	.byte	0x3f
	.zero		1


	//   ....[81]....
        /*0b18*/ 	.word	0x00015690
        /*0b1c*/ 	.word	0x00000006
        /*0b20*/ 	.word	0x00000000
        /*0b24*/ 	.short	0x010a
        /*0b26*/ 	.byte	0x3f
	.zero		1


	//   ....[82]....
        /*0b28*/ 	.word	0x000156e0
        /*0b2c*/ 	.word	0x00000007
        /*0b30*/ 	.word	0x00000000
        /*0b34*/ 	.short	0x010a
        /*0b36*/ 	.byte	0x3f
	.zero		1


	//   ....[83]....
        /*0b38*/ 	.word	0x00015730
        /*0b3c*/ 	.word	0x00000004
        /*0b40*/ 	.word	0x0002e860
        /*0b44*/ 	.short	0x010a
        /*0b46*/ 	.byte	0x3f
	.zero		1


	//   ....[84]....
        /*0b48*/ 	.word	0x00015780
        /*0b4c*/ 	.word	0x00000003
        /*0b50*/ 	.word	0x0002e860
        /*0b54*/ 	.short	0x010a
        /*0b56*/ 	.byte	0x3f
	.zero		1


	//   ....[85]....
        /*0b58*/ 	.word	0x000157d0
        /*0b5c*/ 	.word	0x00000004
        /*0b60*/ 	.word	0x0002e880
        /*0b64*/ 	.short	0x010a
        /*0b66*/ 	.byte	0x3f
	.zero		1


	//----- nvinfo : EIATTR_NUM_MBARRIERS
	.align		4
.L_267:
        /*0b68*/ 	.byte	0x03, 0x38
        /*0b6a*/ 	.short	0x0016


	//----- nvinfo : EIATTR_EXIT_INSTR_OFFSETS
	.align		4
        /*0b6c*/ 	.byte	0x04, 0x1c
        /*0b6e*/ 	.short	(.L_269 - .L_268)


	//   ....[0]....
.L_268:
        /*0b70*/ 	.word	0x00000a40


	//   ....[1]....
        /*0b74*/ 	.word	0x000103b0


	//   ....[2]....
        /*0b78*/ 	.word	0x000144c0


	//----- nvinfo : EIATTR_MAX_THREADS
	.align		4
.L_269:
        /*0b7c*/ 	.byte	0x04, 0x05
        /*0b7e*/ 	.short	(.L_271 - .L_270)
.L_270:
        /*0b80*/ 	.word	0x00000180
        /*0b84*/ 	.word	0x00000001
        /*0b88*/ 	.word	0x00000001


	//----- nvinfo : EIATTR_CRS_STACK_SIZE
	.align		4
.L_271:
        /*0b8c*/ 	.byte	0x04, 0x1e
        /*0b8e*/ 	.short	(.L_273 - .L_272)
.L_272:
        /*0b90*/ 	.word	0x00000000


	//----- nvinfo : EIATTR_CBANK_PARAM_SIZE
	.align		4
.L_273:
        /*0b94*/ 	.byte	0x03, 0x19
        /*0b96*/ 	.short	0x0af0


	//----- nvinfo : EIATTR_PARAM_CBANK
	.align		4
        /*0b98*/ 	.byte	0x04, 0x0a
        /*0b9a*/ 	.short	(.L_275 - .L_274)
	.align		4
.L_274:
        /*0b9c*/ 	.word	index@(.nv.constant0._ZN7cutlass13device_kernelIN5flash11enable_sm90INS1_16FlashAttnFwdSm90INS1_25CollectiveMainloopFwdSm90ILi2EN4cute5tupleIJNS5_1CILi1EEES8_S8_EEENS6_IJNS7_ILi128EEENS7_ILi224EEESA_EEELi128ENS_12float_e4m3_tEfNS_4arch4Sm90ELb1ELb0ELb0ELb0ELb0ELb0ELb0ELb1ELb1ELb1ELb0ELb0EEENS1_21CollectiveEpilogueFwdINS6_IJSA_SA_SB_EEES9_NS_10bfloat16_tESF_Li256ELb0ELb1ELb0ELb1EEENS1_30DynamicPersistentTileSchedulerILi256ELi128ELb0ELb1ELb1EEEEEEEEEvNT_6ParamsE)
        /*0ba0*/ 	.short	0x0210
        /*0ba2*/ 	.short	0x0af0


	//----- nvinfo : EIATTR_SW_WAR
	.align		4
.L_275:
        /*0ba4*/ 	.byte	0x04, 0x36
        /*0ba6*/ 	.short	(.L_277 - .L_276)
.L_276:
        /*0ba8*/ 	.word	0x00000008
.L_277:


//--------------------- .nv.info._ZN7cutlass13device_kernelIN5flash11enable_sm90INS1_16FlashAttnFwdSm90INS1_25CollectiveMainloopFwdSm90ILi2EN4cute5tupleIJNS5_1CILi1EEES8_S8_EEENS6_IJNS7_ILi128EEENS7_ILi224EEESA_EEELi128ENS_12float_e4m3_tEfNS_4arch4Sm90ELb1ELb0ELb0ELb1ELb0ELb0ELb0ELb1ELb1ELb1ELb0ELb0EEENS1_21CollectiveEpilogueFwdINS6_IJSA_SA_SB_EEES9_NS_10bfloat16_tESF_Li256ELb1ELb1ELb0ELb1EEENS1_36VarlenDynamicPersistentTileSchedulerILi128ELi224ELi256ELi128ELb0ELb1ELb1ELb1ELb1ELb1EEEEEEEEEvNT_6ParamsE --------------------------
	.section	.nv.info._ZN7cutlass13device_kernelIN5flash11enable_sm90INS1_16FlashAttnFwdSm90INS1_25CollectiveMainloopFwdSm90ILi2EN4cute5tupleIJNS5_1CILi1EEES8_S8_EEENS6_IJNS7_ILi128EEENS7_ILi224EEESA_EEELi128ENS_12float_e4m3_tEfNS_4arch4Sm90ELb1ELb0ELb0ELb1ELb0ELb0ELb0ELb1ELb1ELb1ELb0ELb0EEENS1_21CollectiveEpilogueFwdINS6_IJSA_SA_SB_EEES9_NS_10bfloat16_tESF_Li256ELb1ELb1ELb0ELb1EEENS1_36VarlenDynamicPersistentTileSchedulerILi128ELi224ELi256ELi128ELb0ELb1ELb1ELb1ELb1ELb1EEEEEEEEEvNT_6ParamsE,"",@"SHT_CUDA_INFO"
	.sectionflags	@""
	.align	4


	//----- nvinfo : EIATTR_CUDA_API_VERSION
	.align		4
        /*0000*/ 	.byte	0x04, 0x37
        /*0002*/ 	.short	(.L_279 - .L_278)
.L_278:
        /*0004*/ 	.word	0x00000082


	//----- nvinfo : EIATTR_KPARAM_INFO
	.align		4
.L_279:
        /*0008*/ 	.byte	0x04, 0x17
        /*000a*/ 	.short	(.L_281 - .L_280)
.L_280:
        /*000c*/ 	.word	0x00000000
        /*0010*/ 	.short	0x0000
        /*0012*/ 	.short	0x0070
        /*0014*/ 	.byte	0x00, 0xf0, 0x01, 0x2a


	//----- nvinfo : EIATTR_SPARSE_MMA_MASK
	.align		4
.L_281:
        /*0018*/ 	.byte	0x03, 0x50
        /*001a*/ 	.short	0x0000


	//----- nvinfo : EIATTR_MAXREG_COUNT
	.align		4
        /*001c*/ 	.byte	0x03, 0x1b
        /*001e*/ 	.short	0x00a8


	//----- nvinfo : EIATTR_NUM_BARRIERS
	.align		4
        /*0020*/ 	.byte	0x02, 0x4c
        /*0022*/ 	.byte	0x10
	.zero		1


	//----- nvinfo : EIATTR_EXTERNS
	.align		4
        /*0024*/ 	.byte	0x04, 0x0f
        /*0026*/ 	.short	(.L_283 - .L_282)


	//   ....[0]....
	.align		4
.L_282:
        /*0028*/ 	.word	index@(__assertfail)


	//----- nvinfo : EIATTR_ANNOTATIONS
	.align		4
.L_283:
        /*002c*/ 	.byte	0x04, 0x55
        /*002e*/ 	.short	(.L_285 - .L_284)


	//   ....[0]....
.L_284:
        /* <DEDUP_REMOVED lines=37> */


	//----- nvinfo : EIATTR_MERCURY_ISA_VERSION
	.align		4
.L_285:
        /*0270*/ 	.byte	0x03, 0x5f
        /*0272*/ 	.short	0x0101


	//----- nvinfo : EIATTR_UNUSED_LOAD_BYTE_OFFSET
	.align		4
        /*0274*/ 	.byte	0x04, 0x44
        /*0276*/ 	.short	(.L_287 - .L_286)


	//   ....[0]....
.L_286:
        /*0278*/ 	.word	0x00000a40
        /*027c*/ 	.word	0x0000fff0


	//   ....[1]....
        /*0280*/ 	.word	0x0000e1d0
        /*0284*/ 	.word	0x0000fff0


	//----- nvinfo : EIATTR_INT_WARP_WIDE_INSTR_OFFSETS
	.align		4
.L_287:
        /*0288*/ 	.byte	0x04, 0x31
        /*028a*/ 	.short	(.L_289 - .L_288)


	//   ....[0]....
.L_288:
        /*028c*/ 	.word	0x00000130


	//   ....[1]....
        /*0290*/ 	.word	0x00000170


	//   ....[2]....
        /*0294*/ 	.word	0x000001e0


	//   ....[3]....
        /*0298*/ 	.word	0x00011f90


	//   ....[4]....
        /*029c*/ 	.word	0x00012020


	//   ....[5]....
        /*02a0*/ 	.word	0x00014820


	//   ....[6]....
        /*02a4*/ 	.word	0x000148b0


	//----- nvinfo : EIATTR_COOP_GROUP_MASK_REGIDS
	.align		4
.L_289:
        /*02a8*/ 	.byte	0x04, 0x29
        /*02aa*/ 	.short	(.L_291 - .L_290)


	//   ....[0]....
.L_290:
        /*02ac*/ 	.word	0xffffffff


	//   ....[1]....
        /*02b0*/ 	.word	0xffffffff


	//   ....[2]....
        /*02b4*/ 	.word	0xffffffff


	//   ....[3]....
        /*02b8*/ 	.word	0xffffffff


	//   ....[4]....
        /*02bc*/ 	.word	0xffffffff


	//   ....[5]....
        /*02c0*/ 	.word	0xffffffff


	//   ....[6]....
        /*02c4*/ 	.word	0xffffffff


	//   ....[7]....
        /*02c8*/ 	.word	0xffffffff


	//   ....[8]....
        /*02cc*/ 	.word	0xffffffff


	//   ....[9]....
        /*02d0*/ 	.word	0xffffffff


	//   ....[10]....
        /*02d4*/ 	.word	0xffffffff


	//   ....[11]....
        /*02d8*/ 	.word	0xffffffff


	//   ....[12]....
        /*02dc*/ 	.word	0xffffffff


	//   ....[13]....
        /*02e0*/ 	.word	0xffffffff


	//   ....[14]....
        /*02e4*/ 	.word	0xffffffff


	//   ....[15]....
        /*02e8*/ 	.word	0xffffffff


	//   ....[16]....
        /*02ec*/ 	.word	0xffffffff


	//   ....[17]....
        /*02f0*/ 	.word	0xffffffff


	//   ....[18]....
        /*02f4*/ 	.word	0xffffffff


	//   ....[19]....
        /*02f8*/ 	.word	0xffffffff


	//   ....[20]....
        /*02fc*/ 	.word	0xffffffff


	//   ....[21]....
        /*0300*/ 	.word	0xffffffff


	//   ....[22]....
        /*0304*/ 	.word	0xffffffff


	//   ....[23]....
        /*0308*/ 	.word	0xffffffff


	//   ....[24]....
        /*030c*/ 	.word	0xffffffff


	//   ....[25]....
        /*0310*/ 	.word	0xffffffff


	//   ....[26]....
        /*0314*/ 	.word	0xffffffff


	//   ....[27]....
        /*0318*/ 	.word	0xffffffff


	//   ....[28]....
        /*031c*/ 	.word	0xffffffff


	//   ....[29]....
        /*0320*/ 	.word	0xffffffff


	//   ....[30]....
        /*0324*/ 	.word	0xffffffff


	//   ....[31]....
        /*0328*/ 	.word	0xffffffff


	//   ....[32]....
        /*032c*/ 	.word	0xffffffff


	//   ....[33]....
        /*0330*/ 	.word	0xffffffff


	//   ....[34]....
        /*0334*/ 	.word	0xffffffff


	//   ....[35]....
        /*0338*/ 	.word	0xffffffff


	//   ....[36]....
        /*033c*/ 	.word	0xffffffff


	//   ....[37]....
        /*0340*/ 	.word	0xffffffff


	//   ....[38]....
        /*0344*/ 	.word	0xffffffff


	//   ....[39]....
        /*0348*/ 	.word	0xffffffff


	//   ....[40]....
        /*034c*/ 	.word	0xffffffff


	//   ....[41]....
        /*0350*/ 	.word	0xffffffff


	//   ....[42]....
        /*0354*/ 	.word	0xffffffff


	//   ....[43]....
        /*0358*/ 	.word	0xffffffff


	//   ....[44]....
        /*035c*/ 	.word	0xffffffff


	//   ....[45]....
        /*0360*/ 	.word	0xffffffff


	//   ....[46]....
        /*0364*/ 	.word	0xffffffff


	//   ....[47]....
        /*0368*/ 	.word	0xffffffff


	//   ....[48]....
        /*036c*/ 	.word	0xffffffff


	//   ....[49]....
        /*0370*/ 	.word	0xffffffff


	//   ....[50]....
        /*0374*/ 	.word	0xffffffff


	//   ....[51]....
        /*0378*/ 	.word	0xffffffff


	//   ....[52]....
        /*037c*/ 	.word	0xffffffff


	//   ....[53]....
        /*0380*/ 	.word	0xffffffff


	//   ....[54]....
        /*0384*/ 	.word	0xffffffff


	//   ....[55]....
        /*0388*/ 	.word	0xffffffff


	//   ....[56]....
        /*038c*/ 	.word	0xffffffff


	//   ....[57]....
        /*0390*/ 	.word	0xffffffff


	//   ....[58]....
        /*0394*/ 	.word	0xffffffff


	//   ....[59]....
        /*0398*/ 	.word	0xffffffff


	//   ....[60]....
        /*039c*/ 	.word	0xffffffff


	//   ....[61]....
        /*03a0*/ 	.word	0xffffffff


	//   ....[62]....
        /*03a4*/ 	.word	0xffffffff


	//   ....[63]....
        /*03a8*/ 	.word	0xffffffff


	//   ....[64]....
        /*03ac*/ 	.word	0xffffffff


	//   ....[65]....
        /*03b0*/ 	.word	0xffffffff


	//   ....[66]....
        /*03b4*/ 	.word	0xffffffff


	//   ....[67]....
        /*03b8*/ 	.word	0xffffffff


	//   ....[68]....
        /*03bc*/ 	.word	0xffffffff


	//   ....[69]....
        /*03c0*/ 	.word	0xffffffff


	//   ....[70]....
        /*03c4*/ 	.word	0xffffffff


	//   ....[71]....
        /*03c8*/ 	.word	0xffffffff


	//   ....[72]....
        /*03cc*/ 	.word	0xffffffff


	//   ....[73]....
        /*03d0*/ 	.word	0xffffffff


	//   ....[74]....
        /*03d4*/ 	.word	0xffffffff


	//   ....[75]....
        /*03d8*/ 	.word	0xffffffff


	//   ....[76]....
        /*03dc*/ 	.word	0xffffffff


	//   ....[77]....
        /*03e0*/ 	.word	0xffffffff


	//   ....[78]....
        /*03e4*/ 	.word	0xffffffff


	//   ....[79]....
        /*03e8*/ 	.word	0xffffffff


	//   ....[80]....
        /*03ec*/ 	.word	0xffffffff


	//   ....[81]....
        /*03f0*/ 	.word	0xffffffff


	//   ....[82]....
        /*03f4*/ 	.word	0xffffffff


	//   ....[83]....
        /*03f8*/ 	.word	0xffffffff


	//   ....[84]....
        /*03fc*/ 	.word	0xffffffff


	//   ....[85]....
        /*0400*/ 	.word	0xffffffff


	//   ....[86]....
        /*0404*/ 	.word	0xffffffff


	//   ....[87]....
        /*0408*/ 	.word	0xffffffff


	//   ....[88]....
        /*040c*/ 	.word	0xffffffff


	//   ....[89]....
        /*0410*/ 	.word	0xffffffff


	//   ....[90]....
        /*0414*/ 	.word	0xffffffff


	//   ....[91]....
        /*0418*/ 	.word	0xffffffff


	//   ....[92]....
        /*041c*/ 	.word	0xffffffff


	//   ....[93]....
        /*0420*/ 	.word	0xffffffff


	//   ....[94]....
        /*0424*/ 	.word	0xffffffff


	//   ....[95]....
        /*0428*/ 	.word	0xffffffff


	//   ....[96]....
        /*042c*/ 	.word	0xffffffff


	//   ....[97]....
        /*0430*/ 	.word	0xffffffff


	//   ....[98]....
        /*0434*/ 	.word	0xffffffff


	//   ....[99]....
        /*0438*/ 	.word	0xffffffff


	//   ....[100]....
        /*043c*/ 	.word	0xffffffff


	//   ....[101]....
        /*0440*/ 	.word	0xffffffff


	//   ....[102]....
        /*0444*/ 	.word	0xffffffff


	//   ....[103]....
        /*0448*/ 	.word	0xffffffff


	//   ....[104]....
        /*044c*/ 	.word	0xffffffff


	//   ....[105]....
        /*0450*/ 	.word	0xffffffff


	//   ....[106]....
        /*0454*/ 	.word	0xffffffff


	//   ....[107]....
        /*0458*/ 	.word	0xffffffff


	//   ....[108]....
        /*045c*/ 	.word	0xffffffff


	//   ....[109]....
        /*0460*/ 	.word	0xffffffff


	//   ....[110]....
        /*0464*/ 	.word	0xffffffff


	//   ....[111]....
        /*0468*/ 	.word	0xffffffff


	//   ....[112]....
        /*046c*/ 	.word	0xffffffff


	//   ....[113]....
        /*0470*/ 	.word	0xffffffff


	//   ....[114]....
        /*0474*/ 	.word	0xffffffff


	//   ....[115]....
        /*0478*/ 	.word	0xffffffff


	//   ....[116]....
        /*047c*/ 	.word	0xffffffff


	//   ....[117]....
        /*0480*/ 	.word	0xffffffff


	//   ....[118]....
        /*0484*/ 	.word	0xffffffff


	//   ....[119]....
        /*0488*/ 	.word	0xffffffff


	//   ....[120]....
        /*048c*/ 	.word	0xffffffff


	//   ....[121]....
        /*0490*/ 	.word	0xffffffff


	//   ....[122]....
        /*0494*/ 	.word	0xffffffff


	//   ....[123]....
        /*0498*/ 	.word	0xffffffff


	//   ....[124]....
        /*049c*/ 	.word	0xffffffff


	//   ....[125]....
        /*04a0*/ 	.word	0xffffffff


	//   ....[126]....
        /*04a4*/ 	.word	0xffffffff


	//   ....[127]....
        /*04a8*/ 	.word	0xffffffff


	//   ....[128]....
        /*04ac*/ 	.word	0xffffffff


	//   ....[129]....
        /*04b0*/ 	.word	0xffffffff


	//   ....[130]....
        /*04b4*/ 	.word	0xffffffff


	//   ....[131]....
        /*04b8*/ 	.word	0x0500000f


	//   ....[132]....
        /*04bc*/ 	.word	0x0500000f


	//   ....[133]....
        /*04c0*/ 	.word	0x0500000f


	//   ....[134]....
        /*04c4*/ 	.word	0x0500000f


	//   ....[135]....
        /*04c8*/ 	.word	0x0500000f


	//   ....[136]....
        /*04cc*/ 	.word	0x0500000f


	//   ....[137]....
        /*04d0*/ 	.word	0x0500000f


	//   ....[138]....
        /*04d4*/ 	.word	0x0500000f


	//   ....[139]....
        /*04d8*/ 	.word	0x0500000f


	//   ....[140]....
        /*04dc*/ 	.word	0x0500000f


	//   ....[141]....
        /*04e0*/ 	.word	0x0500000f


	//   ....[142]....
        /*04e4*/ 	.word	0x0500000f


	//   ....[143]....
        /*04e8*/ 	.word	0x0500000f


	//   ....[144]....
        /*04ec*/ 	.word	0x0500000f


	//   ....[145]....
        /*04f0*/ 	.word	0x0500000f


	//   ....[146]....
        /*04f4*/ 	.word	0x0500000f


	//   ....[147]....
        /*04f8*/ 	.word	0x0500000f


	//   ....[148]....
        /*04fc*/ 	.word	0x0500000f


	//----- nvinfo : EIATTR_COOP_GROUP_INSTR_OFFSETS
	.align		4
.L_291:
        /*0500*/ 	.byte	0x04, 0x28
        /*0502*/ 	.short	(.L_293 - .L_292)


	//   ....[0]....
.L_292:
        /*0504*/ 	.word	0x00000070


	//   ....[1]....
        /*0508*/ 	.word	0x00000140


	//   ....[2]....
        /*050c*/ 	.word	0x00000190


	//   ....[3]....
        /*0510*/ 	.word	0x000003c0


	//   ....[4]....
        /*0514*/ 	.word	0x00000520


	//   ....[5]....
        /*0518*/ 	.word	0x00000640


	//   ....[6]....
        /*051c*/ 	.word	0x000007a0


	//   ....[7]....
        /*0520*/ 	.word	0x00001930


	//   ....[8]....
        /*0524*/ 	.word	0x00002580


	//   ....[9]....
        /*0528*/ 	.word	0x000025a0


	//   ....[10]....
        /*052c*/ 	.word	0x00003480


	//   ....[11]....
        /*0530*/ 	.word	0x00003540


	//   ....[12]....
        /*0534*/ 	.word	0x00004450


	//   ....[13]....
        /*0538*/ 	.word	0x00004510


	//   ....[14]....
        /*053c*/ 	.word	0x00006930


	//   ....[15]....
        /*0540*/ 	.word	0x00006980


	//   ....[16]....
        /*0544*/ 	.word	0x00007500


	//   ....[17]....
        /*0548*/ 	.word	0x000075d0


	//   ....[18]....
        /*054c*/ 	.word	0x00008590


	//   ....[19]....
        /*0550*/ 	.word	0x00008640


	//   ....[20]....
        /*0554*/ 	.word	0x0000b5c0


	//   ....[21]....
        /*0558*/ 	.word	0x0000b5d0


	//   ....[22]....
        /*055c*/ 	.word	0x0000b610


	//   ....[23]....
        /*0560*/ 	.word	0x0000b620


	//   ....[24]....
        /*0564*/ 	.word	0x0000da30


	//   ....[25]....
        /*0568*/ 	.word	0x0000da40


	//   ....[26]....
        /*056c*/ 	.word	0x0000dac0


	//   ....[27]....
        /*0570*/ 	.word	0x0000dad0


	//   ....[28]....
        /*0574*/ 	.word	0x0000ea50


	//   ....[29]....
        /*0578*/ 	.word	0x0000ea60


	//   ....[30]....
        /*057c*/ 	.word	0x0000ea70


	//   ....[31]....
        /*0580*/ 	.word	0x0000ea80


	//   ....[32]....
        /*0584*/ 	.word	0x0000ea90


	//   ....[33]....
        /*0588*/ 	.word	0x0000eaa0


	//   ....[34]....
        /*058c*/ 	.word	0x0000eab0


	//   ....[35]....
        /*0590*/ 	.word	0x0000eac0


	//   ....[36]....
        /*0594*/ 	.word	0x0000eaf0


	//   ....[37]....
        /*0598*/ 	.word	0x0000eb00


	//   ....[38]....
        /*059c*/ 	.word	0x0000eb30


	//   ....[39]....
        /*05a0*/ 	.word	0x0000eb40


	//   ....[40]....
        /*05a4*/ 	.word	0x0000eb70


	//   ....[41]....
        /*05a8*/ 	.word	0x0000eb80


	//   ....[42]....
        /*05ac*/ 	.word	0x0000ebb0


	//   ....[43]....
        /*05b0*/ 	.word	0x0000ebc0


	//   ....[44]....
        /*05b4*/ 	.word	0x0000ebf0


	//   ....[45]....
        /*05b8*/ 	.word	0x0000ec00


	//   ....[46]....
        /*05bc*/ 	.word	0x0000ec30


	//   ....[47]....
        /*05c0*/ 	.word	0x0000ec40


	//   ....[48]....
        /*05c4*/ 	.word	0x0000ec60


	//   ....[49]....
        /*05c8*/ 	.word	0x0000ec70


	//   ....[50]....
        /*05cc*/ 	.word	0x0000eca0


	//   ....[51]....
        /*05d0*/ 	.word	0x0000ecc0


	//   ....[52]....
        /*05d4*/ 	.word	0x0000ecd0


	//   ....[53]....
        /*05d8*/ 	.word	0x0000ed00


	//   ....[54]....
        /*05dc*/ 	.word	0x0000ed50


	//   ....[55]....
        /*05e0*/ 	.word	0x0000ed60


	//   ....[56]....
        /*05e4*/ 	.word	0x0000ed90


	//   ....[57]....
        /*05e8*/ 	.word	0x0000edc0


	//   ....[58]....
        /*05ec*/ 	.word	0x0000ede0


	//   ....[59]....
        /*05f0*/ 	.word	0x0000edf0


	//   ....[60]....
        /*05f4*/ 	.word	0x0000f380


	//   ....[61]....
        /*05f8*/ 	.word	0x0000f3c0


	//   ....[62]....
        /*05fc*/ 	.word	0x0000f400


	//   ....[63]....
        /*0600*/ 	.word	0x0000f440


	//   ....[64]....
        /*0604*/ 	.word	0x0000f9f0


	//   ....[65]....
        /*0608*/ 	.word	0x0000fa00


	//   ....[66]....
        /*060c*/ 	.word	0x0000fac0


	//   ....[67]....
        /*0610*/ 	.word	0x0000fae0


	//   ....[68]....
        /*0614*/ 	.word	0x0000fba0


	//   ....[69]....
        /*0618*/ 	.word	0x0000fbc0


	//   ....[70]....
        /*061c*/ 	.word	0x0000fc90


	//   ....[71]....
        /*0620*/ 	.word	0x0000fcb0


	//   ....[72]....
        /*0624*/ 	.word	0x00010570


	//   ....[73]....
        /*0628*/ 	.word	0x00010590


	//   ....[74]....
        /*062c*/ 	.word	0x00010650


	//   ....[75]....
        /*0630*/ 	.word	0x00010670


	//   ....[76]....
        /*0634*/ 	.word	0x00010730


	//   ....[77]....
        /*0638*/ 	.word	0x00010750


	//   ....[78]....
        /*063c*/ 	.word	0x00010820


	//   ....[79]....
        /*0640*/ 	.word	0x00010840


	//   ....[80]....
        /*0644*/ 	.word	0x00010980


	//   ....[81]....
        /*0648*/ 	.word	0x00010b60


	//   ....[82]....
        /*064c*/ 	.word	0x00010b90


	//   ....[83]....
        /*0650*/ 	.word	0x00010bc0


	//   ....[84]....
        /*0654*/ 	.word	0x00010c00


	//   ....[85]....
        /*0658*/ 	.word	0x00010c30


	//   ....[86]....
        /*065c*/ 	.word	0x00010c70


	//   ....[87]....
        /*0660*/ 	.word	0x00010e00


	//   ....[88]....
        /*0664*/ 	.word	0x00010e30


	//   ....[89]....
        /*0668*/ 	.word	0x00010e60


	//   ....[90]....
        /*066c*/ 	.word	0x00010e90


	//   ....[91]....
        /*0670*/ 	.word	0x00010ec0


	//   ....[92]....
        /*0674*/ 	.word	0x00010f00


	//   ....[93]....
        /*0678*/ 	.word	0x00010fa0


	//   ....[94]....
        /*067c*/ 	.word	0x00011030


	//   ....[95]....
        /*0680*/ 	.word	0x000110e0


	//   ....[96]....
        /*0684*/ 	.word	0x00012710


	//   ....[97]....
        /*0688*/ 	.word	0x00013250


	//   ....[98]....
        /*068c*/ 	.word	0x00013280


	//   ....[99]....
        /*0690*/ 	.word	0x00013320


	//   ....[100]....
        /*0694*/ 	.word	0x00013330


	//   ....[101]....
        /*0698*/ 	.word	0x000133a0


	//   ....[102]....
        /*069c*/ 	.word	0x000133b0


	//   ....[103]....
        /*06a0*/ 	.word	0x00013420


	//   ....[104]....
        /*06a4*/ 	.word	0x00013430


	//   ....[105]....
        /*06a8*/ 	.word	0x000134a0


	//   ....[106]....
        /*06ac*/ 	.word	0x000134b0


	//   ....[107]....
        /*06b0*/ 	.word	0x00013520


	//   ....[108]....
        /*06b4*/ 	.word	0x00013530


	//   ....[109]....
        /*06b8*/ 	.word	0x000135a0


	//   ....[110]....
        /*06bc*/ 	.word	0x000135b0


	//   ....[111]....
        /*06c0*/ 	.word	0x000135c0


	//   ....[112]....
        /*06c4*/ 	.word	0x000135d0


	//   ....[113]....
        /*06c8*/ 	.word	0x000153e0


	//   ....[114]....
        /*06cc*/ 	.word	0x00015410


	//   ....[115]....
        /*06d0*/ 	.word	0x00015440


	//   ....[116]....
        /*06d4*/ 	.word	0x00015470


	//   ....[117]....
        /*06d8*/ 	.word	0x000154a0


	//   ....[118]....
        /*06dc*/ 	.word	0x000154b0


	//   ....[119]....
        /*06e0*/ 	.word	0x000154e0


	//   ....[120]....
        /*06e4*/ 	.word	0x000154f0


	//   ....[121]....
        /*06e8*/ 	.word	0x00015630


	//   ....[122]....
        /*06ec*/ 	.word	0x00015670


	//   ....[123]....
        /*06f0*/ 	.word	0x000156a0


	//   ....[124]....
        /*06f4*/ 	.word	0x000156d0


	//   ....[125]....
        /*06f8*/ 	.word	0x00015700


	//   ....[126]....
        /*06fc*/ 	.word	0x00015730


	//   ....[127]....
        /*0700*/ 	.word	0x000157c0


	//   ....[128]....
        /*0704*/ 	.word	0x00015850


	//   ....[129]....
        /*0708*/ 	.word	0x000158c0


	//   ....[130]....
        /*070c*/ 	.word	0x00015f50


	//   ....[131]....
        /*0710*/ 	.word	0x00016550


	//   ....[132]....
        /*0714*/ 	.word	0x00016730


	//   ....[133]....
        /*0718*/ 	.word	0x000167a0


	//   ....[134]....
        /*071c*/ 	.word	0x00016800


	//   ....[135]....
        /*0720*/ 	.word	0x000168e0


	//   ....[136]....
        /*0724*/ 	.word	0x00016940


	//   ....[137]....
        /*0728*/ 	.word	0x00016a20


	//   ....[138]....
        /*072c*/ 	.word	0x00016a80


	//   ....[139]....
        /*0730*/ 	.word	0x00016b60


	//   ....[140]....
        /*0734*/ 	.word	0x00016bc0


	//   ....[141]....
        /*0738*/ 	.word	0x00016ca0


	//   ....[142]....
        /*073c*/ 	.word	0x00016d00


	//   ....[143]....
        /*0740*/ 	.word	0x00016de0


	//   ....[144]....
        /*0744*/ 	.word	0x00016e40


	//   ....[145]....
        /*0748*/ 	.word	0x00016f10


	//   ....[146]....
        /*074c*/ 	.word	0x00016f70


	//   ....[147]....
        /*0750*/ 	.word	0x00017030


	//   ....[148]....
        /*0754*/ 	.word	0x00017380


	//----- nvinfo : EIATTR_REG_RECONFIG
	.align		4
.L_293:
        /*0758*/ 	.byte	0x01, 0x54
	.zero		2


	//----- nvinfo : EIATTR_SYSCALL_OFFSETS
	.align		4
        /*075c*/ 	.byte	0x04, 0x46
        /*075e*/ 	.short	(.L_295 - .L_294)


	//   ....[0]....
.L_294:
        /*0760*/ 	.word	0x00001b10


	//   ....[1]....
        /*0764*/ 	.word	0x00012190


	//   ....[2]....
        /*0768*/ 	.word	0x000122f0


	//   ....[3]....
        /*076c*/ 	.word	0x00012440


	//   ....[4]....
        /*0770*/ 	.word	0x00012580


	//   ....[5]....
        /*0774*/ 	.word	0x00012ed0


	//----- nvinfo : EIATTR_MBARRIER_INSTR_OFFSETS
	.align		4
.L_295:
        /*0778*/ 	.byte	0x04, 0x39
        /*077a*/ 	.short	(.L_297 - .L_296)


	//   ....[0]....
.L_296:
        /*077c*/ 	.word	0x00000270
        /*0780*/ 	.word	0x000000ff
        /*0784*/ 	.word	0x0002e800
        /*0788*/ 	.short	0x0100
        /*078a*/ 	.byte	0x08
	.zero		1


	//   ....[1]....
        /*078c*/ 	.word	0x00000280
        /*0790*/ 	.word	0x000000ff
        /*0794*/ 	.word	0x0002e820
        /*0798*/ 	.short	0x0100
        /*079a*/ 	.byte	0x08
	.zero		1


	//   ....[2]....
        /*079c*/ 	.word	0x00000370
        /*07a0*/ 	.word	0x000000ff
        /*07a4*/ 	.word	0x0002e830
        /*07a8*/ 	.short	0x0100
        /*07aa*/ 	.byte	0x08
	.zero		1


	//   ....[3]....
        /*07ac*/ 	.word	0x00000380
        /*07b0*/ 	.word	0x000000ff
        /*07b4*/ 	.word	0x0002e840
        /*07b8*/ 	.short	0x0100
        /*07ba*/ 	.byte	0x08
	.zero		1


	//   ....[4]....
        /*07bc*/ 	.word	0x00000390
        /*07c0*/ 	.word	0x000000ff
        /*07c4*/ 	.word	0x0002e838
        /*07c8*/ 	.short	0x0100
        /*07ca*/ 	.byte	0x08
	.zero		1


	//   ....[5]....
        /*07cc*/ 	.word	0x000003a0
        /*07d0*/ 	.word	0x000000ff
        /*07d4*/ 	.word	0x0002e848
        /*07d8*/ 	.short	0x0100
        /*07da*/ 	.byte	0x08
	.zero		1


	//   ....[6]....
        /*07dc*/ 	.word	0x000004d0
        /*07e0*/ 	.word	0x000000ff
        /*07e4*/ 	.word	0x0002e850
        /*07e8*/ 	.short	0x0100
        /*07ea*/ 	.byte	0x08
	.zero		1


	//   ....[7]....
        /*07ec*/ 	.word	0x000004e0
        /*07f0*/ 	.word	0x000000ff
        /*07f4*/ 	.word	0x0002e860
        /*07f8*/ 	.short	0x0100
        /*07fa*/ 	.byte	0x08
	.zero		1


	//   ....[8]....
        /*07fc*/ 	.word	0x000004f0
        /*0800*/ 	.word	0x000000ff
        /*0804*/ 	.word	0x0002e858
        /*0808*/ 	.short	0x0100
        /*080a*/ 	.byte	0x08
	.zero		1


	//   ....[9]....
        /*080c*/ 	.word	0x00000500
        /*0810*/ 	.word	0x000000ff
        /*0814*/ 	.word	0x0002e868
        /*0818*/ 	.short	0x0100
        /*081a*/ 	.byte	0x08
	.zero		1


	//   ....[10]....
        /*081c*/ 	.word	0x000005f0
        /*0820*/ 	.word	0x000000ff
        /*0824*/ 	.word	0x0002e870
        /*0828*/ 	.short	0x0100
        /*082a*/ 	.byte	0x06
	.zero		1


	//   ....[11]....
        /*082c*/ 	.word	0x00000600
        /*0830*/ 	.word	0x000000ff
        /*0834*/ 	.word	0x0002e880
        /*0838*/ 	.short	0x0100
        /*083a*/ 	.byte	0x06
	.zero		1


	//   ....[12]....
        /*083c*/ 	.word	0x00000610
        /*0840*/ 	.word	0x000000ff
        /*0844*/ 	.word	0x0002e878
        /*0848*/ 	.short	0x0100
        /*084a*/ 	.byte	0x06
	.zero		1


	//   ....[13]....
        /*084c*/ 	.word	0x00000620
        /*0850*/ 	.word	0x000000ff
        /*0854*/ 	.word	0x0002e888
        /*0858*/ 	.short	0x0100
        /*085a*/ 	.byte	0x06
	.zero		1


	//   ....[14]....
        /*085c*/ 	.word	0x00000750
        /*0860*/ 	.word	0x000000ff
        /*0864*/ 	.word	0x0002e890
        /*0868*/ 	.short	0x0100
        /*086a*/ 	.byte	0x08
	.zero		1


	//   ....[15]....
        /*086c*/ 	.word	0x00000760
        /*0870*/ 	.word	0x000000ff
        /*0874*/ 	.word	0x0002e8a0
        /*0878*/ 	.short	0x0100
        /*087a*/ 	.byte	0x08
	.zero		1


	//   ....[16]....
        /*087c*/ 	.word	0x00000770
        /*0880*/ 	.word	0x000000ff
        /*0884*/ 	.word	0x0002e898
        /*0888*/ 	.short	0x0100
        /*088a*/ 	.byte	0x08
	.zero		1


	//   ....[17]....
        /*088c*/ 	.word	0x00000780
        /*0890*/ 	.word	0x000000ff
        /*0894*/ 	.word	0x0002e8a8
        /*0898*/ 	.short	0x0100
        /*089a*/ 	.byte	0x08
	.zero		1


	//   ....[18]....
        /*089c*/ 	.word	0x000008b0
        /*08a0*/ 	.word	0x000000ff
        /*08a4*/ 	.word	0x0002e8b0
        /*08a8*/ 	.short	0x0100
        /*08aa*/ 	.byte	0x08
	.zero		1


	//   ....[19]....
        /*08ac*/ 	.word	0x000008c0
        /*08b0*/ 	.word	0x000000ff
        /*08b4*/ 	.word	0x0002e8c0
        /*08b8*/ 	.short	0x0100
        /*08ba*/ 	.byte	0x08
	.zero		1


	//   ....[20]....
        /*08bc*/ 	.word	0x000008d0
        /*08c0*/ 	.word	0x000000ff
        /*08c4*/ 	.word	0x0002e8b8
        /*08c8*/ 	.short	0x0100
        /*08ca*/ 	.byte	0x08
	.zero		1


	//   ....[21]....
        /*08cc*/ 	.word	0x000008e0
        /*08d0*/ 	.word	0x000000ff
        /*08d4*/ 	.word	0x0002e8c8
        /*08d8*/ 	.short	0x0100
        /*08da*/ 	.byte	0x08
	.zero		1


	//   ....[22]....
        /*08dc*/ 	.word	0x00001b90
        /*08e0*/ 	.word	0x000000ff
        /*08e4*/ 	.word	0x0002e800
        /*08e8*/ 	.short	0x010a
        /*08ea*/ 	.byte	0x29
	.zero		1


	//   ....[23]....
        /*08ec*/ 	.word	0x00001c10
        /*08f0*/ 	.word	0x00000002
        /*08f4*/ 	.word	0x0002e830
        /*08f8*/ 	.short	0x010a
        /*08fa*/ 	.byte	0x3f
	.zero		1


	//   ....[24]....
        /*08fc*/ 	.word	0x00001c50
        /*0900*/ 	.word	0x00000002
        /*0904*/ 	.word	0x0002e830
        /*0908*/ 	.short	0x010a
        /*090a*/ 	.byte	0x3f
	.zero		1


	//   ....[25]....
        /*090c*/ 	.word	0x00004850
        /*0910*/ 	.word	0x00000057
        /*0914*/ 	.word	0x00000000
        /*0918*/ 	.short	0x0101
        /*091a*/ 	.byte	0x3f
	.zero		1


	//   ....[26]....
        /*091c*/ 	.word	0x00005b50
        /*0920*/ 	.word	0x000000ff
        /*0924*/ 	.word	0x0002e830
        /*0928*/ 	.short	0x010a
        /*092a*/ 	.byte	0x06
	.zero		1


	//   ....[27]....
        /*092c*/ 	.word	0x00005b90
        /*0930*/ 	.word	0x000000ff
        /*0934*/ 	.word	0x0002e830
        /*0938*/ 	.short	0x010a
        /*093a*/ 	.byte	0x06
	.zero		1


	//   ....[28]....
        /*093c*/ 	.word	0x000067a0
        /*0940*/ 	.word	0x000000ff
        /*0944*/ 	.word	0x0002e850
        /*0948*/ 	.short	0x010a
        /*094a*/ 	.byte	0x06
	.zero		1


	//   ....[29]....
        /*094c*/ 	.word	0x000067e0
        /*0950*/ 	.word	0x000000ff
        /*0954*/ 	.word	0x0002e850
        /*0958*/ 	.short	0x010a
        /*095a*/ 	.byte	0x06
	.zero		1


	//   ....[30]....
        /*095c*/ 	.word	0x000094b0
        /*0960*/ 	.word	0x00000002
        /*0964*/ 	.word	0x00000000
        /*0968*/ 	.short	0x0101
        /*096a*/ 	.byte	0x3f
	.zero		1


	//   ....[31]....
        /*096c*/ 	.word	0x000098e0
        /*0970*/ 	.word	0x000000ff
        /*0974*/ 	.word	0x00000000
        /*0978*/ 	.short	0x0101
        /*097a*/ 	.byte	0x06
	.zero		1


	//   ....[32]....
        /*097c*/ 	.word	0x0000a120
        /*0980*/ 	.word	0x000000ff
        /*0984*/ 	.word	0x0002e830
        /*0988*/ 	.short	0x010a
        /*098a*/ 	.byte	0x06
	.zero		1


	//   ....[33]....
        /*098c*/ 	.word	0x0000a160
        /*0990*/ 	.word	0x000000ff
        /*0994*/ 	.word	0x0002e830
        /*0998*/ 	.short	0x010a
        /*099a*/ 	.byte	0x06
	.zero		1


	//   ....[34]....
        /*099c*/ 	.word	0x0000ad40
        /*09a0*/ 	.word	0x000000ff
        /*09a4*/ 	.word	0x0002e850
        /*09a8*/ 	.short	0x010a
        /*09aa*/ 	.byte	0x06
	.zero		1


	//   ....[35]....
        /*09ac*/ 	.word	0x0000ad80
        /*09b0*/ 	.word	0x000000ff
        /*09b4*/ 	.word	0x0002e850
        /*09b8*/ 	.short	0x010a
        /*09ba*/ 	.byte	0x06
	.zero		1


	//   ....[36]....
        /*09bc*/ 	.word	0x0000cc00
        /*09c0*/ 	.word	0x00000002
        /*09c4*/ 	.word	0x00000000
        /*09c8*/ 	.short	0x0101
        /*09ca*/ 	.byte	0x3f
	.zero		1


	//   ....[37]....
        /*09cc*/ 	.word	0x0000cf10
        /*09d0*/ 	.word	0x000000ff
        /*09d4*/ 	.word	0x00000000
        /*09d8*/ 	.short	0x0101
        /*09da*/ 	.byte	0x06
	.zero		1


	//   ....[38]....
        /*09dc*/ 	.word	0x0000d690
        /*09e0*/ 	.word	0x000000ff
        /*09e4*/ 	.word	0x0002e850
        /*09e8*/ 	.short	0x010a
        /*09ea*/ 	.byte	0x04
	.zero		1


	//   ....[39]....
        /*09ec*/ 	.word	0x0000d6d0
        /*09f0*/ 	.word	0x000000ff
        /*09f4*/ 	.word	0x0002e850
        /*09f8*/ 	.short	0x010a
        /*09fa*/ 	.byte	0x04
	.zero		1


	//   ....[40]....
        /*09fc*/ 	.word	0x0000ddb0
        /*0a00*/ 	.word	0x000000ff
        /*0a04*/ 	.word	0x00000000
        /*0a08*/ 	.short	0x0101
        /*0a0a*/ 	.byte	0x04
	.zero		1


	//   ....[41]....
        /*0a0c*/ 	.word	0x0000f9e0
        /*0a10*/ 	.word	0x00000000
        /*0a14*/ 	.word	0x00000000
        /*0a18*/ 	.short	0x0101
        /*0a1a*/ 	.byte	0x3f
	.zero		1


	//   ....[42]....
        /*0a1c*/ 	.word	0x00012970
        /*0a20*/ 	.word	0x00000004
        /*0a24*/ 	.word	0x0002e880
        /*0a28*/ 	.short	0x010a
        /*0a2a*/ 	.byte	0x3f
	.zero		1


	//   ....[43]....
        /*0a2c*/ 	.word	0x00012b10
        /*0a30*/ 	.word	0x00000004
        /*0a34*/ 	.word	0x0002e840
        /*0a38*/ 	.short	0x010a
        /*0a3a*/ 	.byte	0x3f
	.zero		1


	//   ....[44]....
        /*0a3c*/ 	.word	0x000136b0
        /*0a40*/ 	.word	0x00000012
        /*0a44*/ 	.word	0x0002e800
        /*0a48*/ 	.short	0x0107
        /*0a4a*/ 	.byte	0x3f
	.zero		1


	//   ....[45]....
        /*0a4c*/ 	.word	0x000137a0
        /*0a50*/ 	.word	0x00000012
        /*0a54*/ 	.word	0x0002e800
        /*0a58*/ 	.short	0x0101
        /*0a5a*/ 	.byte	0x3f
	.zero		1


	//   ....[46]....
        /*0a5c*/ 	.word	0x000137c0
        /*0a60*/ 	.word	0x00000012
        /*0a64*/ 	.word	0x0002e820
        /*0a68*/ 	.short	0x010a
        /*0a6a*/ 	.byte	0x3f
	.zero		1


	//   ....[47]....
        /*0a6c*/ 	.word	0x00013ac0
        /*0a70*/ 	.word	0x00000004
        /*0a74*/ 	.word	0x0002e880
        /*0a78*/ 	.short	0x010a
        /*0a7a*/ 	.byte	0x3f
	.zero		1


	//   ....[48]....
        /*0a7c*/ 	.word	0x00013d20
        /*0a80*/ 	.word	0x00000004
        /*0a84*/ 	.word	0x0002e840
        /*0a88*/ 	.short	0x010a
        /*0a8a*/ 	.byte	0x3f
	.zero		1


	//   ....[49]....
        /*0a8c*/ 	.word	0x00013ff0
        /*0a90*/ 	.word	0x00000013
        /*0a94*/ 	.word	0x0002e870
        /*0a98*/ 	.short	0x010a
        /*0a9a*/ 	.byte	0x3f
	.zero		1


	//   ....[50]....
        /*0a9c*/ 	.word	0x00014060
        /*0aa0*/ 	.word	0x00000013
        /*0aa4*/ 	.word	0x0002e860
        /*0aa8*/ 	.short	0x010a
        /*0aaa*/ 	.byte	0x3f
	.zero		1


	//   ....[51]....
        /*0aac*/ 	.word	0x00014700
        /*0ab0*/ 	.word	0x00000013
        /*0ab4*/ 	.word	0x0002e850
        /*0ab8*/ 	.short	0x0101
        /*0aba*/ 	.byte	0x3f
	.zero		1


	//   ....[52]....
        /*0abc*/ 	.word	0x00014780
        /*0ac0*/ 	.word	0x00000013
        /*0ac4*/ 	.word	0x00000000
        /*0ac8*/ 	.short	0x0101
        /*0aca*/ 	.byte	0x3f
	.zero		1


	//   ....[53]....
        /*0acc*/ 	.word	0x00014990
        /*0ad0*/ 	.word	0x00000010
        /*0ad4*/ 	.word	0x0002e870
        /*0ad8*/ 	.short	0x010a
        /*0ada*/ 	.byte	0x3f
	.zero		1


	//   ....[54]....
        /*0adc*/ 	.word	0x00014a20
        /*0ae0*/ 	.word	0x00000010
        /*0ae4*/ 	.word	0x0002e860
        /*0ae8*/ 	.short	0x010a
        /*0aea*/ 	.byte	0x3f
	.zero		1


	//   ....[55]....
        /*0aec*/ 	.word	0x000150e0
        /*0af0*/ 	.word	0x00000010
        /*0af4*/ 	.word	0x0002e850
        /*0af8*/ 	.short	0x0101
        /*0afa*/ 	.byte	0x3f
	.zero		1


	//   ....[56]....
        /*0afc*/ 	.word	0x00015120
        /*0b00*/ 	.word	0x00000000
        /*0b04*/ 	.word	0x00000000
        /*0b08*/ 	.short	0x0101
        /*0b0a*/ 	.byte	0x3f
	.zero		1


	//   ....[57]....
        /*0b0c*/ 	.word	0x00015ed0
        /*0b10*/ 	.word	0x00000000
        /*0b14*/ 	.word	0x0002e820
        /*0b18*/ 	.short	0x010a
        /*0b1a*/ 	.byte	0x3f
	.zero		1


	//   ....[58]....
        /*0b1c*/ 	.word	0x00016090
        /*0b20*/ 	.word	0x00000006
        /*0b24*/ 	.word	0x00000000
        /*0b28*/ 	.short	0x010a
        /*0b2a*/ 	.byte	0x3f
	.zero		1


	//   ....[59]....
        /*0b2c*/ 	.word	0x00016100
        /*0b30*/ 	.word	0x00000007
        /*0b34*/ 	.word	0x00000000
        /*0b38*/ 	.short	0x010a
        /*0b3a*/ 	.byte	0x3f
	.zero		1


	//   ....[60]....
        /*0b3c*/ 	.word	0x00016160
        /*0b40*/ 	.word	0x00000004
        /*0b44*/ 	.word	0x0002e860
        /*0b48*/ 	.short	0x010a
        /*0b4a*/ 	.byte	0x3f
	.zero		1


	//   ....[61]....
        /*0b4c*/ 	.word	0x000161b0
        /*0b50*/ 	.word	0x00000003
        /*0b54*/ 	.word	0x0002e860
        /*0b58*/ 	.short	0x010a
        /*0b5a*/ 	.byte	0x3f
	.zero		1


	//   ....[62]....
        /*0b5c*/ 	.word	0x000161f0
        /*0b60*/ 	.word	0x00000004
        /*0b64*/ 	.word	0x0002e880
        /*0b68*/ 	.short	0x010a
        /*0b6a*/ 	.byte	0x3f
	.zero		1


	//   ....[63]....
        /*0b6c*/ 	.word	0x00016210
        /*0b70*/ 	.word	0x00000003
        /*0b74*/ 	.word	0x0002e880
        /*0b78*/ 	.short	0x010a
        /*0b7a*/ 	.byte	0x3f
	.zero		1


	//   ....[64]....
        /*0b7c*/ 	.word	0x00016280
        /*0b80*/ 	.word	0x00000003
        /*0b84*/ 	.word	0x0002e800
        /*0b88*/ 	.short	0x010a
        /*0b8a*/ 	.byte	0x3f
	.zero		1


	//   ....[65]....
        /*0b8c*/ 	.word	0x000162d0
        /*0b90*/ 	.word	0x00000002
        /*0b94*/ 	.word	0x0002e830
        /*0b98*/ 	.short	0x010a
        /*0b9a*/ 	.byte	0x3f
	.zero		1


	//   ....[66]....
        /*0b9c*/ 	.word	0x00016330
        /*0ba0*/ 	.word	0x00000007
        /*0ba4*/ 	.word	0x0002e830
        /*0ba8*/ 	.short	0x010a
        /*0baa*/ 	.byte	0x3f
	.zero		1


	//   ....[67]....
        /*0bac*/ 	.word	0x00016390
        /*0bb0*/ 	.word	0x00000007
        /*0bb4*/ 	.word	0x0002e850
        /*0bb8*/ 	.short	0x010a
        /*0bba*/ 	.byte	0x3f
	.zero		1


	//   ....[68]....
        /*0bbc*/ 	.word	0x000163f0
        /*0bc0*/ 	.word	0x00000007
        /*0bc4*/ 	.word	0x0002e830
        /*0bc8*/ 	.short	0x010a
        /*0bca*/ 	.byte	0x3f
	.zero		1


	//   ....[69]....
        /*0bcc*/ 	.word	0x00016450
        /*0bd0*/ 	.word	0x00000007
        /*0bd4*/ 	.word	0x0002e850
        /*0bd8*/ 	.short	0x010a
        /*0bda*/ 	.byte	0x3f
	.zero		1


	//   ....[70]....
        /*0bdc*/ 	.word	0x000164b0
        /*0be0*/ 	.word	0x00000005
        /*0be4*/ 	.word	0x0002e850
        /*0be8*/ 	.short	0x010a
        /*0bea*/ 	.byte	0x3f
	.zero		1


	//   ....[71]....
        /*0bec*/ 	.word	0x00016600
        /*0bf0*/ 	.word	0x00000004
        /*0bf4*/ 	.word	0x0002e880
        /*0bf8*/ 	.short	0x010a
        /*0bfa*/ 	.byte	0x3f
	.zero		1


	//   ....[72]....
        /*0bfc*/ 	.word	0x00016650
        /*0c00*/ 	.word	0x00000004
        /*0c04*/ 	.word	0x0002e840
        /*0c08*/ 	.short	0x010a
        /*0c0a*/ 	.byte	0x3f
	.zero		1


	//   ....[73]....
        /*0c0c*/ 	.word	0x00017070
        /*0c10*/ 	.word	0x00000012
        /*0c14*/ 	.word	0x0002e820
        /*0c18*/ 	.short	0x010a
        /*0c1a*/ 	.byte	0x3f
	.zero		1


	//   ....[74]....
        /*0c1c*/ 	.word	0x000170c0
        /*0c20*/ 	.word	0x00000004
        /*0c24*/ 	.word	0x0002e880
        /*0c28*/ 	.short	0x010a
        /*0c2a*/ 	.byte	0x3f
	.zero		1


	//   ....[75]....
        /*0c2c*/ 	.word	0x00017110
        /*0c30*/ 	.word	0x00000004
        /*0c34*/ 	.word	0x0002e840
        /*0c38*/ 	.short	0x010a
        /*0c3a*/ 	.byte	0x3f
	.zero		1


	//   ....[76]....
        /*0c3c*/ 	.word	0x00017160
        /*0c40*/ 	.word	0x00000013
        /*0c44*/ 	.word	0x0002e870
        /*0c48*/ 	.short	0x010a
        /*0c4a*/ 	.byte	0x3f
	.zero		1


	//   ....[77]....
        /*0c4c*/ 	.word	0x000171b0
        /*0c50*/ 	.word	0x00000013
        /*0c54*/ 	.word	0x0002e860
        /*0c58*/ 	.short	0x010a
        /*0c5a*/ 	.byte	0x3f
	.zero		1


	//   ....[78]....
        /*0c5c*/ 	.word	0x00017200
        /*0c60*/ 	.word	0x00000010
        /*0c64*/ 	.word	0x0002e870
        /*0c68*/ 	.short	0x010a
        /*0c6a*/ 	.byte	0x3f
	.zero		1


	//   ....[79]....
        /*0c6c*/ 	.word	0x00017250
        /*0c70*/ 	.word	0x00000010
        /*0c74*/ 	.word	0x0002e860
        /*0c78*/ 	.short	0x010a
        /*0c7a*/ 	.byte	0x3f
	.zero		1


	//   ....[80]....
        /*0c7c*/ 	.word	0x000172a0
        /*0c80*/ 	.word	0x00000000
        /*0c84*/ 	.word	0x0002e820
        /*0c88*/ 	.short	0x010a
        /*0c8a*/ 	.byte	0x3f
	.zero		1


	//   ....[81]....
        /*0c8c*/ 	.word	0x00017440
        /*0c90*/ 	.word	0x00000006
        /*0c94*/ 	.word	0x00000000
        /*0c98*/ 	.short	0x010a
        /*0c9a*/ 	.byte	0x3f
	.zero		1


	//   ....[82]....
        /*0c9c*/ 	.word	0x00017490
        /*0ca0*/ 	.word	0x00000007
        /*0ca4*/ 	.word	0x00000000
        /*0ca8*/ 	.short	0x010a
        /*0caa*/ 	.byte	0x3f
	.zero		1


	//   ....[83]....
        /*0cac*/ 	.word	0x000174e0
        /*0cb0*/ 	.word	0x00000004
        /*0cb4*/ 	.word	0x0002e860
        /*0cb8*/ 	.short	0x010a
        /*0cba*/ 	.byte	0x3f
	.zero		1


	//   ....[84]....
        /*0cbc*/ 	.word	0x00017530
        /*0cc0*/ 	.word	0x00000003
        /*0cc4*/ 	.word	0x0002e860
        /*0cc8*/ 	.short	0x010a
        /*0cca*/ 	.byte	0x3f
	.zero		1


	//   ....[85]....
        /*0ccc*/ 	.word	0x00017580
        /*0cd0*/ 	.word	0x00000004
        /*0cd4*/ 	.word	0x0002e880
        /*0cd8*/ 	.short	0x010a
        /*0cda*/ 	.byte	0x3f
	.zero		1


	//----- nvinfo : EIATTR_NUM_MBARRIERS
	.align		4
.L_297:
        /*0cdc*/ 	.byte	0x03, 0x38
        /*0cde*/ 	.short	0x0016


	//----- nvinfo : EIATTR_EXIT_INSTR_OFFSETS
	.align		4
        /*0ce0*/ 	.byte	0x04, 0x1c
        /*0ce2*/ 	.short	(.L_299 - .L_298)


	//   ....[0]....
.L_298:
        /*0ce4*/ 	.word	0x00000a80


	//   ....[1]....
        /*0ce8*/ 	.word	0x00010930


	//   ....[2]....
        /*0cec*/ 	.word	0x00016260


	//----- nvinfo : EIATTR_MAX_THREADS
	.align		4
.L_299:
        /*0cf0*/ 	.byte	0x04, 0x05
        /*0cf2*/ 	.short	(.L_301 - .L_300)
.L_300:
        /*0cf4*/ 	.word	0x00000180
        /*0cf8*/ 	.word	0x00000001
        /*0cfc*/ 	.word	0x00000001


	//----- nvinfo : EIATTR_CRS_STACK_SIZE
	.align		4
.L_301:
        /*0d00*/ 	.byte	0x04, 0x1e
        /*0d02*/ 	.short	(.L_303 - .L_302)
.L_302:
        /*0d04*/ 	.word	0x00000000


	//----- nvinfo : EIATTR_CBANK_PARAM_SIZE
	.align		4
.L_303:
        /*0d08*/ 	.byte	0x03, 0x19
        /*0d0a*/ 	.short	0x0af0


	//----- nvinfo : EIATTR_PARAM_CBANK
	.align		4
        /*0d0c*/ 	.byte	0x04, 0x0a
        /*0d0e*/ 	.short	(.L_305 - .L_304)
	.align		4
.L_304:
        /*0d10*/ 	.word	index@(.nv.constant0._ZN7cutlass13device_kernelIN5flash11enable_sm90INS1_16FlashAttnFwdSm90INS1_25CollectiveMainloopFwdSm90ILi2EN4cute5tupleIJNS5_1CILi1EEES8_S8_EEENS6_IJNS7_ILi128EEENS7_ILi224EEESA_EEELi128ENS_12float_e4m3_tEfNS_4arch4Sm90ELb1ELb0ELb0ELb1ELb0ELb0ELb0ELb1ELb1ELb1ELb0ELb0EEENS1_21CollectiveEpilogueFwdINS6_IJSA_SA_SB_EEES9_NS_10bfloat16_tESF_Li256ELb1ELb1ELb0ELb1EEENS1_36VarlenDynamicPersistentTileSchedulerILi128ELi224ELi256ELi128ELb0ELb1ELb1ELb1ELb1ELb1EEEEEEEEEvNT_6ParamsE)
        /*0d14*/ 	.short	0x0210
        /*0d16*/ 	.short	0x0af0


	//----- nvinfo : EIATTR_SW_WAR
	.align		4
.L_305:
        /*0d18*/ 	.byte	0x04, 0x36
        /*0d1a*/ 	.short	(.L_307 - .L_306)
.L_306:
        /*0d1c*/ 	.word	0x00000008
.L_307:


//--------------------- .nv.info._ZN7cutlass13device_kernelIN5flash11enable_sm90INS1_16FlashAttnFwdSm90INS1_25CollectiveMainloopFwdSm90ILi2EN4cute5tupleIJNS5_1CILi1EEES8_S8_EEENS6_IJNS7_ILi128EEENS7_ILi224EEESA_EEELi128ENS_12float_e4m3_tEfNS_4arch4Sm90ELb1ELb0ELb0ELb1ELb0ELb1ELb0ELb1ELb1ELb1ELb0ELb0EEENS1_21CollectiveEpilogueFwdINS6_IJSA_SA_SB_EEES9_NS_10bfloat16_tESF_Li256ELb1ELb1ELb0ELb1EEENS1_36VarlenDynamicPersistentTileSchedulerILi128ELi224ELi256ELi128ELb0ELb1ELb1ELb1ELb1ELb1EEEEEEEEEvNT_6ParamsE --------------------------
	.section	.nv.info._ZN7cutlass13device_kernelIN5flash11enable_sm90INS1_16FlashAttnFwdSm90INS1_25CollectiveMainloopFwdSm90ILi2EN4cute5tupleIJNS5_1CILi1EEES8_S8_EEENS6_IJNS7_ILi128EEENS7_ILi224EEESA_EEELi128ENS_12float_e4m3_tEfNS_4arch4Sm90ELb1ELb0ELb0ELb1ELb0ELb1ELb0ELb1ELb1ELb1ELb0ELb0EEENS1_21CollectiveEpilogueFwdINS6_IJSA_SA_SB_EEES9_NS_10bfloat16_tESF_Li256ELb1ELb1ELb0ELb1EEENS1_36VarlenDynamicPersistentTileSchedulerILi128ELi224ELi256ELi128ELb0ELb1ELb1ELb1ELb1ELb1EEEEEEEEEvNT_6ParamsE,"",@"SHT_CUDA_INFO"
	.sectionflags	@""
	.align	4


	//----- nvinfo : EIATTR_CUDA_API_VERSION
	.align		4
        /*0000*/ 	.byte	0x04, 0x37
        /*0002*/ 	.short	(.L_309 - .L_308)
.L_308:
        /*0004*/ 	.word	0x00000082


	//----- nvinfo : EIATTR_KPARAM_INFO
	.align		4
.L_309:
        /*0008*/ 	.byte	0x04, 0x17
        /*000a*/ 	.short	(.L_311 - .L_310)
.L_310:
        /*000c*/ 	.word	0x00000000
        /*0010*/ 	.short	0x0000
        /*0012*/ 	.short	0x0070
        /*0014*/ 	.byte	0x00, 0xf0, 0x01, 0x2a


	//----- nvinfo : EIATTR_SPARSE_MMA_MASK
	.align		4
.L_311:
        /*0018*/ 	.byte	0x03, 0x50
        /*001a*/ 	.short	0x0000


	//----- nvinfo : EIATTR_MAXREG_COUNT
	.align		4
        /*001c*/ 	.byte	0x03, 0x1b
        /*001e*/ 	.short	0x00a8


	//----- nvinfo : EIATTR_NUM_BARRIERS
	.align		4
        /*0020*/ 	.byte	0x02, 0x4c
        /*0022*/ 	.byte	0x10
	.zero		1


	//----- nvinfo : EIATTR_EXTERNS
	.align		4
        /*0024*/ 	.byte	0x04, 0x0f
        /*0026*/ 	.short	(.L_313 - .L_312)


	//   ....[0]....
	.align		4
.L_312:
        /*0028*/ 	.word	index@(__assertfail)


	//----- nvinfo : EIATTR_ANNOTATIONS
	.align		4
.L_313:
        /*002c*/ 	.byte	0x04, 0x55
        /*002e*/ 	.short	(.L_315 - .L_314)


	//   ....[0]....
.L_314:
        /* <DEDUP_REMOVED lines=153> */


	//----- nvinfo : EIATTR_MERCURY_ISA_VERSION
	.align		4
.L_315:
        /*09b0*/ 	.byte	0x03, 0x5f
        /*09b2*/ 	.short	0x0101


	//----- nvinfo : EIATTR_UNUSED_LOAD_BYTE_OFFSET
	.align		4
        /*09b4*/ 	.byte	0x04, 0x44
        /*09b6*/ 	.short	(.L_317 - .L_316)


	//   ....[0]....
.L_316:
        /*09b8*/ 	.word	0x00000ae0
        /*09bc*/ 	.word	0x0000fff0


	//   ....[1]....
        /*09c0*/ 	.word	0x00020510
        /*09c4*/ 	.word	0x0000fff0


	//----- nvinfo : EIATTR_INT_WARP_WIDE_INSTR_OFFSETS
	.align		4
.L_317:
        /*09c8*/ 	.byte	0x04, 0x31
        /*09ca*/ 	.short	(.L_319 - .L_318)


	//   ....[0]....
.L_318:
        /*09cc*/ 	.word	0x00000190


	//   ....[1]....
        /*09d0*/ 	.word	0x000001d0


	//   ....[2]....
        /*09d4*/ 	.word	0x00000240


	//   ....[3]....
        /*09d8*/ 	.word	0x000255c0


	//   ....[4]....
        /*09dc*/ 	.word	0x00025660


	//   ....[5]....
        /*09e0*/ 	.word	0x000281f0


	//   ....[6]....
        /*09e4*/ 	.word	0x00028290


	//----- nvinfo : EIATTR_COOP_GROUP_MASK_REGIDS
	.align		4
.L_319:
        /*09e8*/ 	.byte	0x04, 0x29
        /*09ea*/ 	.short	(.L_321 - .L_320)


	//   ....[0]....
.L_320:
        /*09ec*/ 	.word	0xffffffff


	//   ....[1]....
        /*09f0*/ 	.word	0xffffffff


	//   ....[2]....
        /*09f4*/ 	.word	0xffffffff


	//   ....[3]....
        /*09f8*/ 	.word	0xffffffff


	//   ....[4]....
        /*09fc*/ 	.word	0xffffffff


	//   ....[5]....
        /*0a00*/ 	.word	0xffffffff


	//   ....[6]....
        /*0a04*/ 	.word	0xffffffff


	//   ....[7]....
        /*0a08*/ 	.word	0xffffffff


	//   ....[8]....
        /*0a0c*/ 	.word	0xffffffff


	//   ....[9]....
        /*0a10*/ 	.word	0xffffffff


	//   ....[10]....
        /*0a14*/ 	.word	0xffffffff


	//   ....[11]....
        /*0a18*/ 	.word	0xffffffff


	//   ....[12]....
        /*0a1c*/ 	.word	0xffffffff


	//   ....[13]....
        /*0a20*/ 	.word	0xffffffff


	//   ....[14]....
        /*0a24*/ 	.word	0xffffffff


	//   ....[15]....
        /*0a28*/ 	.word	0xffffffff


	//   ....[16]....
        /*0a2c*/ 	.word	0xffffffff


	//   ....[17]....
        /*0a30*/ 	.word	0xffffffff


	//   ....[18]....
        /*0a34*/ 	.word	0xffffffff


	//   ....[19]....
        /*0a38*/ 	.word	0xffffffff


	//   ....[20]....
        /*0a3c*/ 	.word	0xffffffff


	//   ....[21]....
        /*0a40*/ 	.word	0xffffffff


	//   ....[22]....
        /*0a44*/ 	.word	0xffffffff


	//   ....[23]....
        /*0a48*/ 	.word	0xffffffff


	//   ....[24]....
        /*0a4c*/ 	.word	0xffffffff


	//   ....[25]....
        /*0a50*/ 	.word	0xffffffff


	//   ....[26]....
        /*0a54*/ 	.word	0xffffffff


	//   ....[27]....
        /*0a58*/ 	.word	0xffffffff


	//   ....[28]....
        /*0a5c*/ 	.word	0xffffffff


	//   ....[29]....
        /*0a60*/ 	.word	0xffffffff


	//   ....[30]....
        /*0a64*/ 	.word	0xffffffff


	//   ....[31]....
        /*0a68*/ 	.word	0xffffffff


	//   ....[32]....
        /*0a6c*/ 	.word	0xffffffff


	//   ....[33]....
        /*0a70*/ 	.word	0xffffffff


	//   ....[34]....
        /*0a74*/ 	.word	0xffffffff


	//   ....[35]....
        /*0a78*/ 	.word	0xffffffff


	//   ....[36]....
        /*0a7c*/ 	.word	0xffffffff


	//   ....[37]....
        /*0a80*/ 	.word	0xffffffff


	//   ....[38]....
        /*0a84*/ 	.word	0xffffffff


	//   ....[39]....
        /*0a88*/ 	.word	0xffffffff


	//   ....[40]....
        /*0a8c*/ 	.word	0xffffffff


	//   ....[41]....
        /*0a90*/ 	.word	0xffffffff


	//   ....[42]....
        /*0a94*/ 	.word	0xffffffff


	//   ....[43]....
        /*0a98*/ 	.word	0xffffffff


	//   ....[44]....
        /*0a9c*/ 	.word	0xffffffff


	//   ....[45]....
        /*0aa0*/ 	.word	0xffffffff


	//   ....[46]....
        /*0aa4*/ 	.word	0xffffffff


	//   ....[47]....
        /*0aa8*/ 	.word	0xffffffff


	//   ....[48]....
        /*0aac*/ 	.word	0xffffffff


	//   ....[49]....
        /*0ab0*/ 	.word	0xffffffff


	//   ....[50]....
        /*0ab4*/ 	.word	0xffffffff


	//   ....[51]....
        /*0ab8*/ 	.word	0xffffffff


	//   ....[52]....
        /*0abc*/ 	.word	0xffffffff


	//   ....[53]....
        /*0ac0*/ 	.word	0xffffffff


	//   ....[54]....
        /*0ac4*/ 	.word	0xffffffff


	//   ....[55]....
        /*0ac8*/ 	.word	0xffffffff


	//   ....[56]....
        /*0acc*/ 	.word	0xffffffff


	//   ....[57]....
        /*0ad0*/ 	.word	0xffffffff


	//   ....[58]....
        /*0ad4*/ 	.word	0xffffffff


	//   ....[59]....
        /*0ad8*/ 	.word	0xffffffff


	//   ....[60]....
        /*0adc*/ 	.word	0xffffffff


	//   ....[61]....
        /*0ae0*/ 	.word	0xffffffff


	//   ....[62]....
        /*0ae4*/ 	.word	0xffffffff


	//   ....[63]....
        /*0ae8*/ 	.word	0xffffffff


	//   ....[64]....
        /*0aec*/ 	.word	0xffffffff


	//   ....[65]....
        /*0af0*/ 	.word	0xffffffff


	//   ....[66]....
        /*0af4*/ 	.word	0xffffffff


	//   ....[67]....
        /*0af8*/ 	.word	0xffffffff


	//   ....[68]....
        /*0afc*/ 	.word	0xffffffff


	//   ....[69]....
        /*0b00*/ 	.word	0xffffffff


	//   ....[70]....
        /*0b04*/ 	.word	0xffffffff


	//   ....[71]....
        /*0b08*/ 	.word	0xffffffff


	//   ....[72]....
        /*0b0c*/ 	.word	0xffffffff


	//   ....[73]....
        /*0b10*/ 	.word	0xffffffff


	//   ....[74]....
        /*0b14*/ 	.word	0xffffffff


	//   ....[75]....
        /*0b18*/ 	.word	0xffffffff


	//   ....[76]....
        /*0b1c*/ 	.word	0xffffffff


	//   ....[77]....
        /*0b20*/ 	.word	0xffffffff


	//   ....[78]....
        /*0b24*/ 	.word	0xffffffff


	//   ....[79]....
        /*0b28*/ 	.word	0xffffffff


	//   ....[80]....
        /*0b2c*/ 	.word	0xffffffff


	//   ....[81]....
        /*0b30*/ 	.word	0xffffffff


	//   ....[82]....
        /*0b34*/ 	.word	0xffffffff


	//   ....[83]....
        /*0b38*/ 	.word	0xffffffff


	//   ....[84]....
        /*0b3c*/ 	.word	0xffffffff


	//   ....[85]....
        /*0b40*/ 	.word	0xffffffff


	//   ....[86]....
        /*0b44*/ 	.word	0xffffffff


	//   ....[87]....
        /*0b48*/ 	.word	0xffffffff


	//   ....[88]....
        /*0b4c*/ 	.word	0xffffffff


	//   ....[89]....
        /*0b50*/ 	.word	0xffffffff


	//   ....[90]....
        /*0b54*/ 	.word	0xffffffff


	//   ....[91]....
        /*0b58*/ 	.word	0xffffffff


	//   ....[92]....
        /*0b5c*/ 	.word	0xffffffff


	//   ....[93]....
        /*0b60*/ 	.word	0xffffffff


	//   ....[94]....
        /*0b64*/ 	.word	0xffffffff


	//   ....[95]....
        /*0b68*/ 	.word	0xffffffff


	//   ....[96]....
        /*0b6c*/ 	.word	0xffffffff


	//   ....[97]....
        /*0b70*/ 	.word	0xffffffff


	//   ....[98]....
        /*0b74*/ 	.word	0xffffffff


	//   ....[99]....
        /*0b78*/ 	.word	0xffffffff


	//   ....[100]....
        /*0b7c*/ 	.word	0xffffffff


	//   ....[101]....
        /*0b80*/ 	.word	0xffffffff


	//   ....[102]....
        /*0b84*/ 	.word	0xffffffff


	//   ....[103]....
        /*0b88*/ 	.word	0xffffffff


	//   ....[104]....
        /*0b8c*/ 	.word	0xffffffff


	//   ....[105]....
        /*0b90*/ 	.word	0xffffffff


	//   ....[106]....
        /*0b94*/ 	.word	0xffffffff


	//   ....[107]....
        /*0b98*/ 	.word	0xffffffff


	//   ....[108]....
        /*0b9c*/ 	.word	0xffffffff


	//   ....[109]....
        /*0ba0*/ 	.word	0xffffffff


	//   ....[110]....
        /*0ba4*/ 	.word	0xffffffff


	//   ....[111]....
        /*0ba8*/ 	.word	0xffffffff


	//   ....[112]....
        /*0bac*/ 	.word	0xffffffff


	//   ....[113]....
        /*0bb0*/ 	.word	0xffffffff


	//   ....[114]....
        /*0bb4*/ 	.word	0xffffffff


	//   ....[115]....
        /*0bb8*/ 	.word	0xffffffff


	//   ....[116]....
        /*0bbc*/ 	.word	0xffffffff


	//   ....[117]....
        /*0bc0*/ 	.word	0xffffffff


	//   ....[118]....
        /*0bc4*/ 	.word	0xffffffff


	//   ....[119]....
        /*0bc8*/ 	.word	0xffffffff


	//   ....[120]....
        /*0bcc*/ 	.word	0xffffffff


	//   ....[121]....
        /*0bd0*/ 	.word	0xffffffff


	//   ....[122]....
        /*0bd4*/ 	.word	0xffffffff


	//   ....[123]....
        /*0bd8*/ 	.word	0xffffffff


	//   ....[124]....
        /*0bdc*/ 	.word	0xffffffff


	//   ....[125]....
        /*0be0*/ 	.word	0xffffffff


	//   ....[126]....
        /*0be4*/ 	.word	0xffffffff


	//   ....[127]....
        /*0be8*/ 	.word	0xffffffff


	//   ....[128]....
        /*0bec*/ 	.word	0xffffffff


	//   ....[129]....
        /*0bf0*/ 	.word	0xffffffff


	//   ....[130]....
        /*0bf4*/ 	.word	0xffffffff


	//   ....[131]....
        /*0bf8*/ 	.word	0xffffffff


	//   ....[132]....
        /*0bfc*/ 	.word	0xffffffff


	//   ....[133]....
        /*0c00*/ 	.word	0xffffffff


	//   ....[134]....
        /*0c04*/ 	.word	0xffffffff


	//   ....[135]....
        /*0c08*/ 	.word	0xffffffff


	//   ....[136]....
        /*0c0c*/ 	.word	0xffffffff


	//   ....[137]....
        /*0c10*/ 	.word	0xffffffff


	//   ....[138]....
        /*0c14*/ 	.word	0xffffffff


	//   ....[139]....
        /*0c18*/ 	.word	0xffffffff


	//   ....[140]....
        /*0c1c*/ 	.word	0xffffffff


	//   ....[141]....
        /*0c20*/ 	.word	0xffffffff


	//   ....[142]....
        /*0c24*/ 	.word	0xffffffff


	//   ....[143]....
        /*0c28*/ 	.word	0xffffffff


	//   ....[144]....
        /*0c2c*/ 	.word	0xffffffff


	//   ....[145]....
        /*0c30*/ 	.word	0xffffffff


	//   ....[146]....
        /*0c34*/ 	.word	0xffffffff


	//   ....[147]....
        /*0c38*/ 	.word	0xffffffff


	//   ....[148]....
        /*0c3c*/ 	.word	0x0500000f


	//   ....[149]....
        /*0c40*/ 	.word	0x0500000f


	//   ....[150]....
        /*0c44*/ 	.word	0x0500000f


	//   ....[151]....
        /*0c48*/ 	.word	0x0500000f


	//   ....[152]....
        /*0c4c*/ 	.word	0x0500000f


	//   ....[153]....
        /*0c50*/ 	.word	0x0500000f


	//   ....[154]....
        /*0c54*/ 	.word	0x0500000f


	//   ....[155]....
        /*0c58*/ 	.word	0x0500000f


	//   ....[156]....
        /*0c5c*/ 	.word	0x0500000f


	//   ....[157]....
        /*0c60*/ 	.word	0x0500000f


	//   ....[158]....
        /*0c64*/ 	.word	0x0500000f


	//   ....[159]....
        /*0c68*/ 	.word	0x0500000f


	//   ....[160]....
        /*0c6c*/ 	.word	0x0500000f


	//   ....[161]....
        /*0c70*/ 	.word	0x0500000f


	//   ....[162]....
        /*0c74*/ 	.word	0x0500000f


	//   ....[163]....
        /*0c78*/ 	.word	0x0500000f


	//   ....[164]....
        /*0c7c*/ 	.word	0x0500000f


	//   ....[165]....
        /*0c80*/ 	.word	0x0500000f


	//   ....[166]....
        /*0c84*/ 	.word	0x0500000f


	//   ....[167]....
        /*0c88*/ 	.word	0x0500000f


	//   ....[168]....
        /*0c8c*/ 	.word	0x0500000f


	//   ....[169]....
        /*0c90*/ 	.word	0x0500000f


	//   ....[170]....
        /*0c94*/ 	.word	0x0500000f


	//   ....[171]....
        /*0c98*/ 	.word	0x0500000f


	//   ....[172]....
        /*0c9c*/ 	.word	0x0500000f


	//   ....[173]....
        /*0ca0*/ 	.word	0x0500000f


	//   ....[174]....
        /*0ca4*/ 	.word	0x0500000f


	//   ....[175]....
        /*0ca8*/ 	.word	0x0500000f


	//   ....[176]....
        /*0cac*/ 	.word	0x0500000f


	//   ....[177]....
        /*0cb0*/ 	.word	0x0500000f


	//   ....[178]....
        /*0cb4*/ 	.word	0x0500000f


	//   ....[179]....
        /*0cb8*/ 	.word	0x0500000f


	//   ....[180]....
        /*0cbc*/ 	.word	0x0500000f


	//   ....[181]....
        /*0cc0*/ 	.word	0x0500000f


	//   ....[182]....
        /*0cc4*/ 	.word	0x0500000f


	//   ....[183]....
        /*0cc8*/ 	.word	0x0500000f


	//   ....[184]....
        /*0ccc*/ 	.word	0x0500000f


	//   ....[185]....
        /*0cd0*/ 	.word	0x0500000f


	//   ....[186]....
        /*0cd4*/ 	.word	0x0500000f


	//   ....[187]....
        /*0cd8*/ 	.word	0x0500000f


	//   ....[188]....
        /*0cdc*/ 	.word	0x0500000f


	//   ....[189]....
        /*0ce0*/ 	.word	0x0500000f


	//   ....[190]....
        /*0ce4*/ 	.word	0x0500000f


	//   ....[191]....
        /*0ce8*/ 	.word	0x0500000f


	//   ....[192]....
        /*0cec*/ 	.word	0x0500000f


	//   ....[193]....
        /*0cf0*/ 	.word	0x0500000f


	//   ....[194]....
        /*0cf4*/ 	.word	0x0500000f


	//   ....[195]....
        /*0cf8*/ 	.word	0x0500000f


	//   ....[196]....
        /*0cfc*/ 	.word	0x0500000f


	//   ....[197]....
        /*0d00*/ 	.word	0x0500000f


	//   ....[198]....
        /*0d04*/ 	.word	0x0500000f


	//   ....[199]....
        /*0d08*/ 	.word	0x0500000f


	//   ....[200]....
        /*0d0c*/ 	.word	0x0500000f


	//   ....[201]....
        /*0d10*/ 	.word	0x0500000f


	//   ....[202]....
        /*0d14*/ 	.word	0x0500000f


	//   ....[203]....
        /*0d18*/ 	.word	0x0500000f


	//   ....[204]....
        /*0d1c*/ 	.word	0x0500000f


	//   ....[205]....
        /*0d20*/ 	.word	0x0500000f


	//   ....[206]....
        /*0d24*/ 	.word	0x0500000f


	//   ....[207]....
        /*0d28*/ 	.word	0x0500000f


	//   ....[208]....
        /*0d2c*/ 	.word	0x0500000f


	//   ....[209]....
        /*0d30*/ 	.word	0x0500000f


	//   ....[210]....
        /*0d34*/ 	.word	0x0500000f


	//   ....[211]....
        /*0d38*/ 	.word	0x0500000f


	//   ....[212]....
        /*0d3c*/ 	.word	0x0500000f


	//   ....[213]....
        /*0d40*/ 	.word	0x0500000f


	//   ....[214]....
        /*0d44*/ 	.word	0x0500000f


	//   ....[215]....
        /*0d48*/ 	.word	0x0500000f


	//   ....[216]....
        /*0d4c*/ 	.word	0x0500000f


	//   ....[217]....
        /*0d50*/ 	.word	0x0500000f


	//   ....[218]....
        /*0d54*/ 	.word	0x0500000f


	//   ....[219]....
        /*0d58*/ 	.word	0x0500000f


	//   ....[220]....
        /*0d5c*/ 	.word	0x0500000f


	//   ....[221]....
        /*0d60*/ 	.word	0x0500000f


	//   ....[222]....
        /*0d64*/ 	.word	0x0500000f


	//   ....[223]....
        /*0d68*/ 	.word	0x0500000f


	//   ....[224]....
        /*0d6c*/ 	.word	0x0500000f


	//   ....[225]....
        /*0d70*/ 	.word	0x0500000f


	//   ....[226]....
        /*0d74*/ 	.word	0x0500000f


	//   ....[227]....
        /*0d78*/ 	.word	0x0500000f


	//   ....[228]....
        /*0d7c*/ 	.word	0x0500000f


	//   ....[229]....
        /*0d80*/ 	.word	0x0500000f


	//   ....[230]....
        /*0d84*/ 	.word	0x0500000f


	//   ....[231]....
        /*0d88*/ 	.word	0x0500000f


	//   ....[232]....
        /*0d8c*/ 	.word	0x0500000f


	//   ....[233]....
        /*0d90*/ 	.word	0x0500000f


	//   ....[234]....
        /*0d94*/ 	.word	0x0500000f


	//   ....[235]....
        /*0d98*/ 	.word	0x0500000f


	//   ....[236]....
        /*0d9c*/ 	.word	0x0500000f


	//   ....[237]....
        /*0da0*/ 	.word	0x0500000f


	//   ....[238]....
        /*0da4*/ 	.word	0x0500000f


	//   ....[239]....
        /*0da8*/ 	.word	0x0500000f


	//   ....[240]....
        /*0dac*/ 	.word	0x0500000f


	//----- nvinfo : EIATTR_COOP_GROUP_INSTR_OFFSETS
	.align		4
.L_321:
        /*0db0*/ 	.byte	0x04, 0x28
        /*0db2*/ 	.short	(.L_323 - .L_322)


	//   ....[0]....
.L_322:
        /*0db4*/ 	.word	0x00000070


	//   ....[1]....
        /*0db8*/ 	.word	0x000001a0


	//   ....[2]....
        /*0dbc*/ 	.word	0x000001f0


	//   ....[3]....
        /*0dc0*/ 	.word	0x00000420


	//   ....[4]....
        /*0dc4*/ 	.word	0x00000580


	//   ....[5]....
        /*0dc8*/ 	.word	0x000006a0


	//   ....[6]....
        /*0dcc*/ 	.word	0x00000800


	//   ....[7]....
        /*0dd0*/ 	.word	0x0000ce20


	//   ....[8]....
        /*0dd4*/ 	.word	0x0000d5d0


	//   ....[9]....
        /*0dd8*/ 	.word	0x0000d5e0


	//   ....[10]....
        /*0ddc*/ 	.word	0x0000d5f0


	//   ....[11]....
        /*0de0*/ 	.word	0x0000d600


	//   ....[12]....
        /*0de4*/ 	.word	0x0000d820


	//   ....[13]....
        /*0de8*/ 	.word	0x0000d830


	//   ....[14]....
        /*0dec*/ 	.word	0x0000d840


	//   ....[15]....
        /*0df0*/ 	.word	0x0000d850


	//   ....[16]....
        /*0df4*/ 	.word	0x0000fd90


	//   ....[17]....
        /*0df8*/ 	.word	0x0000fda0


	//   ....[18]....
        /*0dfc*/ 	.word	0x0000fdb0


	//   ....[19]....
        /*0e00*/ 	.word	0x0000fdc0


	//   ....[20]....
        /*0e04*/ 	.word	0x0000fec0


	//   ....[21]....
        /*0e08*/ 	.word	0x0000fee0


	//   ....[22]....
        /*0e0c*/ 	.word	0x0000fef0


	//   ....[23]....
        /*0e10*/ 	.word	0x0000ff00


	//   ....[24]....
        /*0e14*/ 	.word	0x00013310


	//   ....[25]....
        /*0e18*/ 	.word	0x00013fd0


	//   ....[26]....
        /*0e1c*/ 	.word	0x00013fe0


	//   ....[27]....
        /*0e20*/ 	.word	0x00014000


	//   ....[28]....
        /*0e24*/ 	.word	0x00014cd0


	//   ....[29]....
        /*0e28*/ 	.word	0x00014d00


	//   ....[30]....
        /*0e2c*/ 	.word	0x00018010


	//   ....[31]....
        /*0e30*/ 	.word	0x00018c30


	//   ....[32]....
        /*0e34*/ 	.word	0x00018c60


	//   ....[33]....
        /*0e38*/ 	.word	0x00018d60


	//   ....[34]....
        /*0e3c*/ 	.word	0x00019da0


	//   ....[35]....
        /*0e40*/ 	.word	0x00019e10


	//   ....[36]....
        /*0e44*/ 	.word	0x0001d6e0


	//   ....[37]....
        /*0e48*/ 	.word	0x0001d710


	//   ....[38]....
        /*0e4c*/ 	.word	0x0001d7f0


	//   ....[39]....
        /*0e50*/ 	.word	0x0001d8d0


	//   ....[40]....
        /*0e54*/ 	.word	0x0001fcc0


	//   ....[41]....
        /*0e58*/ 	.word	0x0001fd20


	//   ....[42]....
        /*0e5c*/ 	.word	0x0001fd40


	//   ....[43]....
        /*0e60*/ 	.word	0x0001fd60


	//   ....[44]....
        /*0e64*/ 	.word	0x00020b90


	//   ....[45]....
        /*0e68*/ 	.word	0x00020bc0


	//   ....[46]....
        /*0e6c*/ 	.word	0x00020bf0


	//   ....[47]....
        /*0e70*/ 	.word	0x00020c20


	//   ....[48]....
        /*0e74*/ 	.word	0x00020c50


	//   ....[49]....
        /*0e78*/ 	.word	0x00020c80


	//   ....[50]....
        /*0e7c*/ 	.word	0x00020cb0


	//   ....[51]....
        /*0e80*/ 	.word	0x00020ce0


	//   ....[52]....
        /*0e84*/ 	.word	0x00020d10


	//   ....[53]....
        /*0e88*/ 	.word	0x00020d40


	//   ....[54]....
        /*0e8c*/ 	.word	0x00020d70


	//   ....[55]....
        /*0e90*/ 	.word	0x00020da0


	//   ....[56]....
        /*0e94*/ 	.word	0x00020dd0


	//   ....[57]....
        /*0e98*/ 	.word	0x00020e00


	//   ....[58]....
        /*0e9c*/ 	.word	0x00020e30


	//   ....[59]....
        /*0ea0*/ 	.word	0x00020e60


	//   ....[60]....
        /*0ea4*/ 	.word	0x00020e90


	//   ....[61]....
        /*0ea8*/ 	.word	0x00020ec0


	//   ....[62]....
        /*0eac*/ 	.word	0x00020ef0


	//   ....[63]....
        /*0eb0*/ 	.word	0x00020f20


	//   ....[64]....
        /*0eb4*/ 	.word	0x00020f50


	//   ....[65]....
        /*0eb8*/ 	.word	0x00020f80


	//   ....[66]....
        /*0ebc*/ 	.word	0x00020fb0


	//   ....[67]....
        /*0ec0*/ 	.word	0x00020fd0


	//   ....[68]....
        /*0ec4*/ 	.word	0x00020fe0


	//   ....[69]....
        /*0ec8*/ 	.word	0x00020ff0


	//   ....[70]....
        /*0ecc*/ 	.word	0x00021010


	//   ....[71]....
        /*0ed0*/ 	.word	0x00021020


	//   ....[72]....
        /*0ed4*/ 	.word	0x00021030


	//   ....[73]....
        /*0ed8*/ 	.word	0x00021040


	//   ....[74]....
        /*0edc*/ 	.word	0x00021070


	//   ....[75]....
        /*0ee0*/ 	.word	0x000210a0


	//   ....[76]....
        /*0ee4*/ 	.word	0x000216f0


	//   ....[77]....
        /*0ee8*/ 	.word	0x00021730


	//   ....[78]....
        /*0eec*/ 	.word	0x00021770


	//   ....[79]....
        /*0ef0*/ 	.word	0x000217b0


	//   ....[80]....
        /*0ef4*/ 	.word	0x00021e80


	//   ....[81]....
        /*0ef8*/ 	.word	0x00021e90


	//   ....[82]....
        /*0efc*/ 	.word	0x00021f60


	//   ....[83]....
        /*0f00*/ 	.word	0x00021f80


	//   ....[84]....
        /*0f04*/ 	.word	0x00022050


	//   ....[85]....
        /*0f08*/ 	.word	0x00022070


	//   ....[86]....
        /*0f0c*/ 	.word	0x00022150


	//   ....[87]....
        /*0f10*/ 	.word	0x00022170


	//   ....[88]....
        /*0f14*/ 	.word	0x00022a50


	//   ....[89]....
        /*0f18*/ 	.word	0x00022a60


	//   ....[90]....
        /*0f1c*/ 	.word	0x00022bb0


	//   ....[91]....
        /*0f20*/ 	.word	0x00022bc0


	//   ....[92]....
        /*0f24*/ 	.word	0x00022d00


	//   ....[93]....
        /*0f28*/ 	.word	0x00022d10


	//   ....[94]....
        /*0f2c*/ 	.word	0x00022e50


	//   ....[95]....
        /*0f30*/ 	.word	0x00022e60


	//   ....[96]....
        /*0f34*/ 	.word	0x00023010


	//   ....[97]....
        /*0f38*/ 	.word	0x00023200


	//   ....[98]....
        /*0f3c*/ 	.word	0x00023230


	//   ....[99]....
        /*0f40*/ 	.word	0x00023260


	//   ....[100]....
        /*0f44*/ 	.word	0x00023290


	//   ....[101]....
        /*0f48*/ 	.word	0x000232c0


	//   ....[102]....
        /*0f4c*/ 	.word	0x000232f0


	//   ....[103]....
        /*0f50*/ 	.word	0x00023470


	//   ....[104]....
        /*0f54*/ 	.word	0x000234a0


	//   ....[105]....
        /*0f58*/ 	.word	0x000234d0


	//   ....[106]....
        /*0f5c*/ 	.word	0x00023500


	//   ....[107]....
        /*0f60*/ 	.word	0x00023530


	//   ....[108]....
        /*0f64*/ 	.word	0x00023560


	//   ....[109]....
        /*0f68*/ 	.word	0x00023610


	//   ....[110]....
        /*0f6c*/ 	.word	0x00023670


	//   ....[111]....
        /*0f70*/ 	.word	0x00023700


	//   ....[112]....
        /*0f74*/ 	.word	0x00024720


	//   ....[113]....
        /*0f78*/ 	.word	0x00025db0


	//   ....[114]....
        /*0f7c*/ 	.word	0x00026ad0


	//   ....[115]....
        /*0f80*/ 	.word	0x00026ae0


	//   ....[116]....
        /*0f84*/ 	.word	0x00026b00


	//   ....[117]....
        /*0f88*/ 	.word	0x00026ba0


	//   ....[118]....
        /*0f8c*/ 	.word	0x00026bd0


	//   ....[119]....
        /*0f90*/ 	.word	0x00026c40


	//   ....[120]....
        /*0f94*/ 	.word	0x00026c70


	//   ....[121]....
        /*0f98*/ 	.word	0x00026ce0


	//   ....[122]....
        /*0f9c*/ 	.word	0x00026d10


	//   ....[123]....
        /*0fa0*/ 	.word	0x00026d80


	//   ....[124]....
        /*0fa4*/ 	.word	0x00026db0


	//   ....[125]....
        /*0fa8*/ 	.word	0x00026e20


	//   ....[126]....
        /*0fac*/ 	.word	0x00026e50


	//   ....[127]....
        /*0fb0*/ 	.word	0x00026e70


	//   ....[128]....
        /*0fb4*/ 	.word	0x00026ed0


	//   ....[129]....
        /*0fb8*/ 	.word	0x00026ee0


	//   ....[130]....
        /*0fbc*/ 	.word	0x00028d20


	//   ....[131]....
        /*0fc0*/ 	.word	0x00028d80


	//   ....[132]....
        /*0fc4*/ 	.word	0x00028db0


	//   ....[133]....
        /*0fc8*/ 	.word	0x00028dc0


	//   ....[134]....
        /*0fcc*/ 	.word	0x00028df0


	//   ....[135]....
        /*0fd0*/ 	.word	0x00028e20


	//   ....[136]....
        /*0fd4*/ 	.word	0x00028e50


	//   ....[137]....
        /*0fd8*/ 	.word	0x00028e80


	//   ....[138]....
        /*0fdc*/ 	.word	0x00029010


	//   ....[139]....
        /*0fe0*/ 	.word	0x00029040


	//   ....[140]....
        /*0fe4*/ 	.word	0x00029070


	//   ....[141]....
        /*0fe8*/ 	.word	0x000290a0


	//   ....[142]....
        /*0fec*/ 	.word	0x000290d0


	//   ....[143]....
        /*0ff0*/ 	.word	0x00029100


	//   ....[144]....
        /*0ff4*/ 	.word	0x000291c0


	//   ....[145]....
        /*0ff8*/ 	.word	0x000291e0


	//   ....[146]....
        /*0ffc*/ 	.word	0x00029250


	//   ....[147]....
        /*1000*/ 	.word	0x00029930


	//   ....[148]....
        /*1004*/ 	.word	0x00029e30


	//   ....[149]....
        /*1008*/ 	.word	0x00029ee0


	//   ....[150]....
        /*100c*/ 	.word	0x00029f70


	//   ....[151]....
        /*1010*/ 	.word	0x00029fc0


	//   ....[152]....
        /*1014*/ 	.word	0x0002a010


	//   ....[153]....
        /*1018*/ 	.word	0x0002a0a0


	//   ....[154]....
        /*101c*/ 	.word	0x0002a130


	//   ....[155]....
        /*1020*/ 	.word	0x0002a180


	//   ....[156]....
        /*1024*/ 	.word	0x0002a1d0


	//   ....[157]....
        /*1028*/ 	.word	0x0002a2c0


	//   ....[158]....
        /*102c*/ 	.word	0x0002a370


	//   ....[159]....
        /*1030*/ 	.word	0x0002a3c0


	//   ....[160]....
        /*1034*/ 	.word	0x0002a410


	//   ....[161]....
        /*1038*/ 	.word	0x0002a560


	//   ....[162]....
        /*103c*/ 	.word	0x0002a5b0


	//   ....[163]....
        /*1040*/ 	.word	0x0002a600


	//   ....[164]....
        /*1044*/ 	.word	0x0002a650


	//   ....[165]....
        /*1048*/ 	.word	0x0002a9d0


	//   ....[166]....
        /*104c*/ 	.word	0x0002aaf0


	//   ....[167]....
        /*1050*/ 	.word	0x0002ac20


	//   ....[168]....
        /*1054*/ 	.word	0x0002acb0


	//   ....[169]....
        /*1058*/ 	.word	0x0002ad10


	//   ....[170]....
        /*105c*/ 	.word	0x0002ad90


	//   ....[171]....
        /*1060*/ 	.word	0x0002adf0


	//   ....[172]....
        /*1064*/ 	.word	0x0002ae70


	//   ....[173]....
        /*1068*/ 	.word	0x0002aed0


	//   ....[174]....
        /*106c*/ 	.word	0x0002af50


	//   ....[175]....
        /*1070*/ 	.word	0x0002afb0


	//   ....[176]....
        /*1074*/ 	.word	0x0002b030


	//   ....[177]....
        /*1078*/ 	.word	0x0002b090


	//   ....[178]....
        /*107c*/ 	.word	0x0002b110


	//   ....[179]....
        /*1080*/ 	.word	0x0002b170


	//   ....[180]....
        /*1084*/ 	.word	0x0002b1d0


	//   ....[181]....
        /*1088*/ 	.word	0x0002b230


	//   ....[182]....
        /*108c*/ 	.word	0x0002b2c0


	//   ....[183]....
        /*1090*/ 	.word	0x0002b320


	//   ....[184]....
        /*1094*/ 	.word	0x0002b3a0


	//   ....[185]....
        /*1098*/ 	.word	0x0002b400


	//   ....[186]....
        /*109c*/ 	.word	0x0002b470


	//   ....[187]....
        /*10a0*/ 	.word	0x0002b4d0


	//   ....[188]....
        /*10a4*/ 	.word	0x0002b550


	//   ....[189]....
        /*10a8*/ 	.word	0x0002b5b0


	//   ....[190]....
        /*10ac*/ 	.word	0x0002b630


	//   ....[191]....
        /*10b0*/ 	.word	0x0002b690


	//   ....[192]....
        /*10b4*/ 	.word	0x0002b710


	//   ....[193]....
        /*10b8*/ 	.word	0x0002b770


	//   ....[194]....
        /*10bc*/ 	.word	0x0002b7e0


	//   ....[195]....
        /*10c0*/ 	.word	0x0002b840


	//   ....[196]....
        /*10c4*/ 	.word	0x0002b8a0


	//   ....[197]....
        /*10c8*/ 	.word	0x0002b990


	//   ....[198]....
        /*10cc*/ 	.word	0x0002b9e0


	//   ....[199]....
        /*10d0*/ 	.word	0x0002ba70


	//   ....[200]....
        /*10d4*/ 	.word	0x0002bb00


	//   ....[201]....
        /*10d8*/ 	.word	0x0002bb90


	//   ....[202]....
        /*10dc*/ 	.word	0x0002bc20


	//   ....[203]....
        /*10e0*/ 	.word	0x0002bcb0


	//   ....[204]....
        /*10e4*/ 	.word	0x0002bd40


	//   ....[205]....
        /*10e8*/ 	.word	0x0002be00


	//   ....[206]....
        /*10ec*/ 	.word	0x0002c0f0


	//   ....[207]....
        /*10f0*/ 	.word	0x0002c2e0


	//   ....[208]....
        /*10f4*/ 	.word	0x0002c330


	//   ....[209]....
        /*10f8*/ 	.word	0x0002c430


	//   ....[210]....
        /*10fc*/ 	.word	0x0002c4a0


	//   ....[211]....
        /*1100*/ 	.word	0x0002c5a0


	//   ....[212]....
        /*1104*/ 	.word	0x0002c610


	//   ....[213]....
        /*1108*/ 	.word	0x0002c710


	//   ....[214]....
        /*110c*/ 	.word	0x0002c780


	//   ....[215]....
        /*1110*/ 	.word	0x0002c880


	//   ....[216]....
        /*1114*/ 	.word	0x0002c8f0


	//   ....[217]....
        /*1118*/ 	.word	0x0002c9f0


	//   ....[218]....
        /*111c*/ 	.word	0x0002ca60


	//   ....[219]....
        /*1120*/ 	.word	0x0002cb60


	//   ....[220]....
        /*1124*/ 	.word	0x0002cbd0


	//   ....[221]....
        /*1128*/ 	.word	0x0002ccd0


	//   ....[222]....
        /*112c*/ 	.word	0x0002cd20


	//   ....[223]....
        /*1130*/ 	.word	0x0002d000


	//   ....[224]....
        /*1134*/ 	.word	0x0002d0a0


	//   ....[225]....
        /*1138*/ 	.word	0x0002d1d0


	//   ....[226]....
        /*113c*/ 	.word	0x0002d250


	//   ....[227]....
        /*1140*/ 	.word	0x0002d2d0


	//   ....[228]....
        /*1144*/ 	.word	0x0002d350


	//   ....[229]....
        /*1148*/ 	.word	0x0002d3d0


	//   ....[230]....
        /*114c*/ 	.word	0x0002d460


	//   ....[231]....
        /*1150*/ 	.word	0x0002d500


	//   ....[232]....
        /*1154*/ 	.word	0x0002d5b0


	//   ....[233]....
        /*1158*/ 	.word	0x0002d630


	//   ....[234]....
        /*115c*/ 	.word	0x0002d6b0


	//   ....[235]....
        /*1160*/ 	.word	0x0002d730


	//   ....[236]....
        /*1164*/ 	.word	0x0002d7c0


	//   ....[237]....
        /*1168*/ 	.word	0x0002d840


	//   ....[238]....
        /*116c*/ 	.word	0x0002d8e0


	//   ....[239]....
        /*1170*/ 	.word	0x0002d970


	//   ....[240]....
        /*1174*/ 	.word	0x0002daa0


	//----- nvinfo : EIATTR_REG_RECONFIG
	.align		4
.L_323:
        /*1178*/ 	.byte	0x01, 0x54
	.zero		2


	//----- nvinfo : EIATTR_SYSCALL_OFFSETS
	.align		4
        /*117c*/ 	.byte	0x04, 0x46
        /*117e*/ 	.short	(.L_325 - .L_324)


	//   ....[0]....
.L_324:
        /*1180*/ 	.word	0x00001b80


	//   ....[1]....
        /*1184*/ 	.word	0x00001cd0


	//   ....[2]....
        /*1188*/ 	.word	0x0000cfe0


	//   ....[3]....
        /*118c*/ 	.word	0x0000d320


	//   ....[4]....
        /*1190*/ 	.word	0x000257d0


	//   ....[5]....
        /*1194*/ 	.word	0x00025970


	//   ....[6]....
        /*1198*/ 	.word	0x00025ad0


	//   ....[7]....
        /*119c*/ 	.word	0x00025c20


	//   ....[8]....
        /*11a0*/ 	.word	0x000266d0


	//----- nvinfo : EIATTR_MBARRIER_INSTR_OFFSETS
	.align		4
.L_325:
        /*11a4*/ 	.byte	0x04, 0x39
        /*11a6*/ 	.short	(.L_327 - .L_326)


	//   ....[0]....
.L_326:
        /*11a8*/ 	.word	0x000002d0
        /*11ac*/ 	.word	0x000000ff
        /*11b0*/ 	.word	0x0002e800
        /*11b4*/ 	.short	0x0100
        /*11b6*/ 	.byte	0x08
	.zero		1


	//   ....[1]....
        /*11b8*/ 	.word	0x000002e0
        /*11bc*/ 	.word	0x000000ff
        /*11c0*/ 	.word	0x0002e820
        /*11c4*/ 	.short	0x0100
        /*11c6*/ 	.byte	0x08
	.zero		1


	//   ....[2]....
        /*11c8*/ 	.word	0x000003d0
        /*11cc*/ 	.word	0x000000ff
        /*11d0*/ 	.word	0x0002e830
        /*11d4*/ 	.short	0x0100
        /*11d6*/ 	.byte	0x08
	.zero		1


	//   ....[3]....
        /*11d8*/ 	.word	0x000003e0
        /*11dc*/ 	.word	0x000000ff
        /*11e0*/ 	.word	0x0002e840
        /*11e4*/ 	.short	0x0100
        /*11e6*/ 	.byte	0x08
	.zero		1


	//   ....[4]....
        /*11e8*/ 	.word	0x000003f0
        /*11ec*/ 	.word	0x000000ff
        /*11f0*/ 	.word	0x0002e838
        /*11f4*/ 	.short	0x0100
        /*11f6*/ 	.byte	0x08
	.zero		1


	//   ....[5]....
        /*11f8*/ 	.word	0x00000400
        /*11fc*/ 	.word	0x000000ff
        /*1200*/ 	.word	0x0002e848
        /*1204*/ 	.short	0x0100
        /*1206*/ 	.byte	0x08
	.zero		1


	//   ....[6]....
        /*1208*/ 	.word	0x00000530
        /*120c*/ 	.word	0x000000ff
        /*1210*/ 	.word	0x0002e850
        /*1214*/ 	.short	0x0100
        /*1216*/ 	.byte	0x08
	.zero		1


	//   ....[7]....
        /*1218*/ 	.word	0x00000540
        /*121c*/ 	.word	0x000000ff
        /*1220*/ 	.word	0x0002e860
        /*1224*/ 	.short	0x0100
        /*1226*/ 	.byte	0x08
	.zero		1


	//   ....[8]....
        /*1228*/ 	.word	0x00000550
        /*122c*/ 	.word	0x000000ff
        /*1230*/ 	.word	0x0002e858
        /*1234*/ 	.short	0x0100
        /*1236*/ 	.byte	0x08
	.zero		1


	//   ....[9]....
        /*1238*/ 	.word	0x00000560
        /*123c*/ 	.word	0x000000ff
        /*1240*/ 	.word	0x0002e868
        /*1244*/ 	.short	0x0100
        /*1246*/ 	.byte	0x08
	.zero		1


	//   ....[10]....
        /*1248*/ 	.word	0x00000650
        /*124c*/ 	.word	0x000000ff
        /*1250*/ 	.word	0x0002e870
        /*1254*/ 	.short	0x0100
        /*1256*/ 	.byte	0x06
	.zero		1


	//   ....[11]....
        /*1258*/ 	.word	0x00000660
        /*125c*/ 	.word	0x000000ff
        /*1260*/ 	.word	0x0002e880
        /*1264*/ 	.short	0x0100
        /*1266*/ 	.byte	0x06
	.zero		1


	//   ....[12]....
        /*1268*/ 	.word	0x00000670
        /*126c*/ 	.word	0x000000ff
        /*1270*/ 	.word	0x0002e878
        /*1274*/ 	.short	0x0100
        /*1276*/ 	.byte	0x06
	.zero		1


	//   ....[13]....
        /*1278*/ 	.word	0x00000680
        /*127c*/ 	.word	0x000000ff
        /*1280*/ 	.word	0x0002e888
        /*1284*/ 	.short	0x0100
        /*1286*/ 	.byte	0x06
	.zero		1


	//   ....[14]....
        /*1288*/ 	.word	0x000007b0
        /*128c*/ 	.word	0x000000ff
        /*1290*/ 	.word	0x0002e890
        /*1294*/ 	.short	0x0100
        /*1296*/ 	.byte	0x08
	.zero		1


	//   ....[15]....
        /*1298*/ 	.word	0x000007c0
        /*129c*/ 	.word	0x000000ff
        /*12a0*/ 	.word	0x0002e8a0
        /*12a4*/ 	.short	0x0100
        /*12a6*/ 	.byte	0x08
	.zero		1


	//   ....[16]....
        /*12a8*/ 	.word	0x000007d0
        /*12ac*/ 	.word	0x000000ff
        /*12b0*/ 	.word	0x0002e898
        /*12b4*/ 	.short	0x0100
        /*12b6*/ 	.byte	0x08
	.zero		1


	//   ....[17]....
        /*12b8*/ 	.word	0x000007e0
        /*12bc*/ 	.word	0x000000ff
        /*12c0*/ 	.word	0x0002e8a8
        /*12c4*/ 	.short	0x0100
        /*12c6*/ 	.byte	0x08
	.zero		1


	//   ....[18]....
        /*12c8*/ 	.word	0x00000910
        /*12cc*/ 	.word	0x000000ff
        /*12d0*/ 	.word	0x0002e8b0
        /*12d4*/ 	.short	0x0100
        /*12d6*/ 	.byte	0x08
	.zero		1


	//   ....[19]....
        /*12d8*/ 	.word	0x00000920
        /*12dc*/ 	.word	0x000000ff
        /*12e0*/ 	.word	0x0002e8c0
        /*12e4*/ 	.short	0x0100
        /*12e6*/ 	.byte	0x08
	.zero		1


	//   ....[20]....
        /*12e8*/ 	.word	0x00000930
        /*12ec*/ 	.word	0x000000ff
        /*12f0*/ 	.word	0x0002e8b8
        /*12f4*/ 	.short	0x0100
        /*12f6*/ 	.byte	0x08
	.zero		1


	//   ....[21]....
        /*12f8*/ 	.word	0x00000940
        /*12fc*/ 	.word	0x000000ff
        /*1300*/ 	.word	0x0002e8c8
        /*1304*/ 	.short	0x0100
        /*1306*/ 	.byte	0x08
	.zero		1


	//   ....[22]....
        /*1308*/ 	.word	0x00003310
        /*130c*/ 	.word	0x0000006e
        /*1310*/ 	.word	0x0002e890
        /*1314*/ 	.short	0x010a
        /*1316*/ 	.byte	0x3f
	.zero		1


	//   ....[23]....
        /*1318*/ 	.word	0x00007620
        /*131c*/ 	.word	0x0000006e
        /*1320*/ 	.word	0x0002e890
        /*1324*/ 	.short	0x010a
        /*1326*/ 	.byte	0x3f
	.zero		1


	//   ....[24]....
        /*1328*/ 	.word	0x0000b730
        /*132c*/ 	.word	0x0000006e
        /*1330*/ 	.word	0x0002e890
        /*1334*/ 	.short	0x010a
        /*1336*/ 	.byte	0x3f
	.zero		1


	//   ....[25]....
        /*1338*/ 	.word	0x0000bed0
        /*133c*/ 	.word	0x00000030
        /*1340*/ 	.word	0x00000000
        /*1344*/ 	.short	0x0101
        /*1346*/ 	.byte	0x3f
	.zero		1


	//   ....[26]....
        /*1348*/ 	.word	0x0000bf10
        /*134c*/ 	.word	0x0000006e
        /*1350*/ 	.word	0x0002e8b0
        /*1354*/ 	.short	0x010a
        /*1356*/ 	.byte	0x3f
	.zero		1


	//   ....[27]....
        /*1358*/ 	.word	0x0000c6d0
        /*135c*/ 	.word	0x0000006e
        /*1360*/ 	.word	0x00000000
        /*1364*/ 	.short	0x0101
        /*1366*/ 	.byte	0x3f
	.zero		1


	//   ....[28]....
        /*1368*/ 	.word	0x0000d0a0
        /*136c*/ 	.word	0x00000010
        /*1370*/ 	.word	0x0002e800
        /*1374*/ 	.short	0x010a
        /*1376*/ 	.byte	0x3f
	.zero		1


	//   ....[29]....
        /*1378*/ 	.word	0x0000d0f0
        /*137c*/ 	.word	0x00000010
        /*1380*/ 	.word	0x0002e800
        /*1384*/ 	.short	0x010a
        /*1386*/ 	.byte	0x3f
	.zero		1


	//   ....[30]....
        /*1388*/ 	.word	0x0000dbb0
        /*138c*/ 	.word	0x00000010
        /*1390*/ 	.word	0x0002e800
        /*1394*/ 	.short	0x010a
        /*1396*/ 	.byte	0x3f
	.zero		1


	//   ....[31]....
        /*1398*/ 	.word	0x000101a0
        /*139c*/ 	.word	0x00000010
        /*13a0*/ 	.word	0x0002e800
        /*13a4*/ 	.short	0x010a
        /*13a6*/ 	.byte	0x3f
	.zero		1


	//   ....[32]....
        /*13a8*/ 	.word	0x000122e0
        /*13ac*/ 	.word	0x00000088
        /*13b0*/ 	.word	0x0002e830
        /*13b4*/ 	.short	0x010a
        /*13b6*/ 	.byte	0x3f
	.zero		1


	//   ....[33]....
        /*13b8*/ 	.word	0x00012380
        /*13bc*/ 	.word	0x00000088
        /*13c0*/ 	.word	0x0002e830
        /*13c4*/ 	.short	0x010a
        /*13c6*/ 	.byte	0x3f
	.zero		1


	//   ....[34]....
        /*13c8*/ 	.word	0x000162e0
        /*13cc*/ 	.word	0x00000088
        /*13d0*/ 	.word	0x00000000
        /*13d4*/ 	.short	0x0101
        /*13d6*/ 	.byte	0x3f
	.zero		1


	//   ....[35]....
        /*13d8*/ 	.word	0x00016800
        /*13dc*/ 	.word	0x00000003
        /*13e0*/ 	.word	0x0002e830
        /*13e4*/ 	.short	0x010a
        /*13e6*/ 	.byte	0x3f
	.zero		1


	//   ....[36]....
        /*13e8*/ 	.word	0x00016850
        /*13ec*/ 	.word	0x00000003
        /*13f0*/ 	.word	0x0002e830
        /*13f4*/ 	.short	0x010a
        /*13f6*/ 	.byte	0x3f
	.zero		1


	//   ....[37]....
        /*13f8*/ 	.word	0x00017d70
        /*13fc*/ 	.word	0x00000003
        /*1400*/ 	.word	0x0002e850
        /*1404*/ 	.short	0x010a
        /*1406*/ 	.byte	0x3f
	.zero		1


	//   ....[38]....
        /*1408*/ 	.word	0x00017db0
        /*140c*/ 	.word	0x00000003
        /*1410*/ 	.word	0x0002e850
        /*1414*/ 	.short	0x010a
        /*1416*/ 	.byte	0x3f
	.zero		1


	//   ....[39]....
        /*1418*/ 	.word	0x0001ad20
        /*141c*/ 	.word	0x0000000e
        /*1420*/ 	.word	0x00000000
        /*1424*/ 	.short	0x0101
        /*1426*/ 	.byte	0x3f
	.zero		1


	//   ....[40]....
        /*1428*/ 	.word	0x0001b6e0
        /*142c*/ 	.word	0x00000069
        /*1430*/ 	.word	0x00000000
        /*1434*/ 	.short	0x0101
        /*1436*/ 	.byte	0x3f
	.zero		1


	//   ....[41]....
        /*1438*/ 	.word	0x0001b850
        /*143c*/ 	.word	0x00000000
        /*1440*/ 	.word	0x0002e830
        /*1444*/ 	.short	0x010a
        /*1446*/ 	.byte	0x3f
	.zero		1


	//   ....[42]....
        /*1448*/ 	.word	0x0001b8a0
        /*144c*/ 	.word	0x00000000
        /*1450*/ 	.word	0x0002e830
        /*1454*/ 	.short	0x010a
        /*1456*/ 	.byte	0x3f
	.zero		1


	//   ....[43]....
        /*1458*/ 	.word	0x0001cdc0
        /*145c*/ 	.word	0x00000003
        /*1460*/ 	.word	0x0002e850
        /*1464*/ 	.short	0x010a
        /*1466*/ 	.byte	0x3f
	.zero		1


	//   ....[44]....
        /*1468*/ 	.word	0x0001ce00
        /*146c*/ 	.word	0x00000003
        /*1470*/ 	.word	0x0002e850
        /*1474*/ 	.short	0x010a
        /*1476*/ 	.byte	0x3f
	.zero		1


	//   ....[45]....
        /*1478*/ 	.word	0x0001eca0
        /*147c*/ 	.word	0x0000000e
        /*1480*/ 	.word	0x00000000
        /*1484*/ 	.short	0x0101
        /*1486*/ 	.byte	0x3f
	.zero		1


	//   ....[46]....
        /*1488*/ 	.word	0x0001f7b0
        /*148c*/ 	.word	0x00000067
        /*1490*/ 	.word	0x00000000
        /*1494*/ 	.short	0x0101
        /*1496*/ 	.byte	0x3f
	.zero		1


	//   ....[47]....
        /*1498*/ 	.word	0x0001f830
        /*149c*/ 	.word	0x0000000d
        /*14a0*/ 	.word	0x0002e850
        /*14a4*/ 	.short	0x010a
        /*14a6*/ 	.byte	0x3f
	.zero		1


	//   ....[48]....
        /*14a8*/ 	.word	0x0001f8b0
        /*14ac*/ 	.word	0x0000000d
        /*14b0*/ 	.word	0x0002e850
        /*14b4*/ 	.short	0x010a
        /*14b6*/ 	.byte	0x3f
	.zero		1


	//   ....[49]....
        /*14b8*/ 	.word	0x00020410
        /*14bc*/ 	.word	0x00000000
        /*14c0*/ 	.word	0x00000000
        /*14c4*/ 	.short	0x0101
        /*14c6*/ 	.byte	0x3f
	.zero		1


	//   ....[50]....
        /*14c8*/ 	.word	0x00021e70
        /*14cc*/ 	.word	0x00000000
        /*14d0*/ 	.word	0x00000000
        /*14d4*/ 	.short	0x0101
        /*14d6*/ 	.byte	0x3f
	.zero		1


	//   ....[51]....
        /*14d8*/ 	.word	0x00024810
        /*14dc*/ 	.word	0x00000006
        /*14e0*/ 	.word	0x0002e820
        /*14e4*/ 	.short	0x010a
        /*14e6*/ 	.byte	0x3f
	.zero		1


	//   ....[52]....
        /*14e8*/ 	.word	0x00024900
        /*14ec*/ 	.word	0x00000007
        /*14f0*/ 	.word	0x0002e8a0
        /*14f4*/ 	.short	0x010a
        /*14f6*/ 	.byte	0x3f
	.zero		1


	//   ....[53]....
        /*14f8*/ 	.word	0x00024b50
        /*14fc*/ 	.word	0x00000007
        /*1500*/ 	.word	0x0002e8c0
        /*1504*/ 	.short	0x010a
        /*1506*/ 	.byte	0x3f
	.zero		1


	//   ....[54]....
        /*1508*/ 	.word	0x00024f10
        /*150c*/ 	.word	0x00000005
        /*1510*/ 	.word	0x0002e8a0
        /*1514*/ 	.short	0x010a
        /*1516*/ 	.byte	0x3f
	.zero		1


	//   ....[55]....
        /*1518*/ 	.word	0x00025150
        /*151c*/ 	.word	0x00000005
        /*1520*/ 	.word	0x0002e8c0
        /*1524*/ 	.short	0x010a
        /*1526*/ 	.byte	0x3f
	.zero		1


	//   ....[56]....
        /*1528*/ 	.word	0x00026080
        /*152c*/ 	.word	0x00000002
        /*1530*/ 	.word	0x0002e880
        /*1534*/ 	.short	0x010a
        /*1536*/ 	.byte	0x3f
	.zero		1


	//   ....[57]....
        /*1538*/ 	.word	0x00026250
        /*153c*/ 	.word	0x00000002
        /*1540*/ 	.word	0x0002e840
        /*1544*/ 	.short	0x010a
        /*1546*/ 	.byte	0x3f
	.zero		1


	//   ....[58]....
        /*1548*/ 	.word	0x00027000
        /*154c*/ 	.word	0x00000009
        /*1550*/ 	.word	0x0002e800
        /*1554*/ 	.short	0x0107
        /*1556*/ 	.byte	0x3f
	.zero		1


	//   ....[59]....
        /*1558*/ 	.word	0x00027100
        /*155c*/ 	.word	0x00000002
        /*1560*/ 	.word	0x0002e800
        /*1564*/ 	.short	0x0101
        /*1566*/ 	.byte	0x3f
	.zero		1


	//   ....[60]....
        /*1568*/ 	.word	0x00027120
        /*156c*/ 	.word	0x00000002
        /*1570*/ 	.word	0x0002e820
        /*1574*/ 	.short	0x010a
        /*1576*/ 	.byte	0x3f
	.zero		1


	//   ....[61]....
        /*1578*/ 	.word	0x00027480
        /*157c*/ 	.word	0x00000006
        /*1580*/ 	.word	0x0002e880
        /*1584*/ 	.short	0x010a
        /*1586*/ 	.byte	0x3f
	.zero		1


	//   ....[62]....
        /*1588*/ 	.word	0x000276e0
        /*158c*/ 	.word	0x00000006
        /*1590*/ 	.word	0x0002e840
        /*1594*/ 	.short	0x010a
        /*1596*/ 	.byte	0x3f
	.zero		1


	//   ....[63]....
        /*1598*/ 	.word	0x000279d0
        /*159c*/ 	.word	0x00000011
        /*15a0*/ 	.word	0x0002e870
        /*15a4*/ 	.short	0x010a
        /*15a6*/ 	.byte	0x3f
	.zero		1


	//   ....[64]....
        /*15a8*/ 	.word	0x00027a40
        /*15ac*/ 	.word	0x00000011
        /*15b0*/ 	.word	0x0002e860
        /*15b4*/ 	.short	0x010a
        /*15b6*/ 	.byte	0x3f
	.zero		1


	//   ....[65]....
        /*15b8*/ 	.word	0x000280d0
        /*15bc*/ 	.word	0x00000011
        /*15c0*/ 	.word	0x0002e850
        /*15c4*/ 	.short	0x0101
        /*15c6*/ 	.byte	0x3f
	.zero		1


	//   ....[66]....
        /*15c8*/ 	.word	0x00028150
        /*15cc*/ 	.word	0x00000011
        /*15d0*/ 	.word	0x00000000
        /*15d4*/ 	.short	0x0101
        /*15d6*/ 	.byte	0x3f
	.zero		1


	//   ....[67]....
        /*15d8*/ 	.word	0x00028390
        /*15dc*/ 	.word	0x00000011
        /*15e0*/ 	.word	0x0002e870
        /*15e4*/ 	.short	0x010a
        /*15e6*/ 	.byte	0x3f
	.zero		1


	//   ....[68]....
        /*15e8*/ 	.word	0x00028400
        /*15ec*/ 	.word	0x00000011
        /*15f0*/ 	.word	0x0002e860
        /*15f4*/ 	.short	0x010a
        /*15f6*/ 	.byte	0x3f
	.zero		1


	//   ....[69]....
        /*15f8*/ 	.word	0x00028ab0
        /*15fc*/ 	.word	0x00000011
        /*1600*/ 	.word	0x0002e850
        /*1604*/ 	.short	0x0101
        /*1606*/ 	.byte	0x3f
	.zero		1


	//   ....[70]....
        /*1608*/ 	.word	0x00028b00
        /*160c*/ 	.word	0x00000011
        /*1610*/ 	.word	0x00000000
        /*1614*/ 	.short	0x0101
        /*1616*/ 	.byte	0x3f
	.zero		1


	//   ....[71]....
        /*1618*/ 	.word	0x000298b0
        /*161c*/ 	.word	0x00000000
        /*1620*/ 	.word	0x0002e820
        /*1624*/ 	.short	0x010a
        /*1626*/ 	.byte	0x3f
	.zero		1


	//   ....[72]....
        /*1628*/ 	.word	0x00029a60
        /*162c*/ 	.word	0x00000006
        /*1630*/ 	.word	0x00000000
        /*1634*/ 	.short	0x010a
        /*1636*/ 	.byte	0x3f
	.zero		1


	//   ....[73]....
        /*1638*/ 	.word	0x00029ad0
        /*163c*/ 	.word	0x00000007
        /*1640*/ 	.word	0x00000000
        /*1644*/ 	.short	0x010a
        /*1646*/ 	.byte	0x3f
	.zero		1


	//   ....[74]....
        /*1648*/ 	.word	0x00029b30
        /*164c*/ 	.word	0x00000004
        /*1650*/ 	.word	0x0002e860
        /*1654*/ 	.short	0x010a
        /*1656*/ 	.byte	0x3f
	.zero		1


	//   ....[75]....
        /*1658*/ 	.word	0x00029b80
        /*165c*/ 	.word	0x00000003
        /*1660*/ 	.word	0x0002e860
        /*1664*/ 	.short	0x010a
        /*1666*/ 	.byte	0x3f
	.zero		1


	//   ....[76]....
        /*1668*/ 	.word	0x00029bc0
        /*166c*/ 	.word	0x00000004
        /*1670*/ 	.word	0x0002e880
        /*1674*/ 	.short	0x010a
        /*1676*/ 	.byte	0x3f
	.zero		1


	//   ....[77]....
        /*1678*/ 	.word	0x00029be0
        /*167c*/ 	.word	0x00000003
        /*1680*/ 	.word	0x0002e880
        /*1684*/ 	.short	0x010a
        /*1686*/ 	.byte	0x3f
	.zero		1


	//   ....[78]....
        /*1688*/ 	.word	0x00029c40
        /*168c*/ 	.word	0x0000006e
        /*1690*/ 	.word	0x0002e890
        /*1694*/ 	.short	0x010a
        /*1696*/ 	.byte	0x3f
	.zero		1


	//   ....[79]....
        /*1698*/ 	.word	0x00029c90
        /*169c*/ 	.word	0x0000006e
        /*16a0*/ 	.word	0x0002e890
        /*16a4*/ 	.short	0x010a
        /*16a6*/ 	.byte	0x3f
	.zero		1


	//   ....[80]....
        /*16a8*/ 	.word	0x00029ce0
        /*16ac*/ 	.word	0x0000006e
        /*16b0*/ 	.word	0x0002e890
        /*16b4*/ 	.short	0x010a
        /*16b6*/ 	.byte	0x3f
	.zero		1


	//   ....[81]....
        /*16b8*/ 	.word	0x00029d30
        /*16bc*/ 	.word	0x0000006e
        /*16c0*/ 	.word	0x0002e8b0
        /*16c4*/ 	.short	0x010a
        /*16c6*/ 	.byte	0x3f
	.zero		1


	//   ....[82]....
        /*16c8*/ 	.word	0x0002a200
        /*16cc*/ 	.word	0x00000010
        /*16d0*/ 	.word	0x0002e800
        /*16d4*/ 	.short	0x010a
        /*16d6*/ 	.byte	0x3f
	.zero		1


	//   ....[83]....
        /*16d8*/ 	.word	0x0002a720
        /*16dc*/ 	.word	0x00000010
        /*16e0*/ 	.word	0x0002e800
        /*16e4*/ 	.short	0x010a
        /*16e6*/ 	.byte	0x3f
	.zero		1


	//   ....[84]....
        /*16e8*/ 	.word	0x0002a770
        /*16ec*/ 	.word	0x00000088
        /*16f0*/ 	.word	0x0002e830
        /*16f4*/ 	.short	0x010a
        /*16f6*/ 	.byte	0x3f
	.zero		1


	//   ....[85]....
        /*16f8*/ 	.word	0x0002a7c0
        /*16fc*/ 	.word	0x00000003
        /*1700*/ 	.word	0x0002e830
        /*1704*/ 	.short	0x010a
        /*1706*/ 	.byte	0x3f
	.zero		1


	//   ....[86]....
        /*1708*/ 	.word	0x0002a810
        /*170c*/ 	.word	0x00000003
        /*1710*/ 	.word	0x0002e850
        /*1714*/ 	.short	0x010a
        /*1716*/ 	.byte	0x3f
	.zero		1


	//   ....[87]....
        /*1718*/ 	.word	0x0002a860
        /*171c*/ 	.word	0x00000000
        /*1720*/ 	.word	0x0002e830
        /*1724*/ 	.short	0x010a
        /*1726*/ 	.byte	0x3f
	.zero		1


	//   ....[88]....
        /*1728*/ 	.word	0x0002a8b0
        /*172c*/ 	.word	0x00000003
        /*1730*/ 	.word	0x0002e850
        /*1734*/ 	.short	0x010a
        /*1736*/ 	.byte	0x3f
	.zero		1


	//   ....[89]....
        /*1738*/ 	.word	0x0002a900
        /*173c*/ 	.word	0x0000000d
        /*1740*/ 	.word	0x0002e850
        /*1744*/ 	.short	0x010a
        /*1746*/ 	.byte	0x3f
	.zero		1


	//   ....[90]....
        /*1748*/ 	.word	0x0002bed0
        /*174c*/ 	.word	0x00000005
        /*1750*/ 	.word	0x0002e820
        /*1754*/ 	.short	0x010a
        /*1756*/ 	.byte	0x3f
	.zero		1


	//   ....[91]....
        /*1758*/ 	.word	0x0002bf20
        /*175c*/ 	.word	0x00000007
        /*1760*/ 	.word	0x0002e8a0
        /*1764*/ 	.short	0x010a
        /*1766*/ 	.byte	0x3f
	.zero		1


	//   ....[92]....
        /*1768*/ 	.word	0x0002bf70
        /*176c*/ 	.word	0x00000007
        /*1770*/ 	.word	0x0002e8c0
        /*1774*/ 	.short	0x010a
        /*1776*/ 	.byte	0x3f
	.zero		1


	//   ....[93]....
        /*1778*/ 	.word	0x0002bfc0
        /*177c*/ 	.word	0x00000005
        /*1780*/ 	.word	0x0002e8a0
        /*1784*/ 	.short	0x010a
        /*1786*/ 	.byte	0x3f
	.zero		1


	//   ....[94]....
        /*1788*/ 	.word	0x0002c010
        /*178c*/ 	.word	0x00000005
        /*1790*/ 	.word	0x0002e8c0
        /*1794*/ 	.short	0x010a
        /*1796*/ 	.byte	0x3f
	.zero		1


	//   ....[95]....
        /*1798*/ 	.word	0x0002c1b0
        /*179c*/ 	.word	0x00000002
        /*17a0*/ 	.word	0x0002e880
        /*17a4*/ 	.short	0x010a
        /*17a6*/ 	.byte	0x3f
	.zero		1


	//   ....[96]....
        /*17a8*/ 	.word	0x0002c200
        /*17ac*/ 	.word	0x00000002
        /*17b0*/ 	.word	0x0002e840
        /*17b4*/ 	.short	0x010a
        /*17b6*/ 	.byte	0x3f
	.zero		1


	//   ....[97]....
        /*17b8*/ 	.word	0x0002cd70
        /*17bc*/ 	.word	0x00000002
        /*17c0*/ 	.word	0x0002e820
        /*17c4*/ 	.short	0x010a
        /*17c6*/ 	.byte	0x3f
	.zero		1


	//   ....[98]....
        /*17c8*/ 	.word	0x0002cdc0
        /*17cc*/ 	.word	0x00000006
        /*17d0*/ 	.word	0x0002e880
        /*17d4*/ 	.short	0x010a
        /*17d6*/ 	.byte	0x3f
	.zero		1


	//   ....[99]....
        /*17d8*/ 	.word	0x0002ce10
        /*17dc*/ 	.word	0x00000006
        /*17e0*/ 	.word	0x0002e840
        /*17e4*/ 	.short	0x010a
        /*17e6*/ 	.byte	0x3f
	.zero		1


	//   ....[100]....
        /*17e8*/ 	.word	0x0002ce60
        /*17ec*/ 	.word	0x00000011
        /*17f0*/ 	.word	0x0002e870
        /*17f4*/ 	.short	0x010a
        /*17f6*/ 	.byte	0x3f
	.zero		1


	//   ....[101]....
        /*17f8*/ 	.word	0x0002ceb0
        /*17fc*/ 	.word	0x00000011
        /*1800*/ 	.word	0x0002e860
        /*1804*/ 	.short	0x010a
        /*1806*/ 	.byte	0x3f
	.zero		1


	//   ....[102]....
        /*1808*/ 	.word	0x0002cf00
        /*180c*/ 	.word	0x00000011
        /*1810*/ 	.word	0x0002e870
        /*1814*/ 	.short	0x010a
        /*1816*/ 	.byte	0x3f
	.zero		1


	//   ....[103]....
        /*1818*/ 	.word	0x0002cf50
        /*181c*/ 	.word	0x00000011
        /*1820*/ 	.word	0x0002e860
        /*1824*/ 	.short	0x010a
        /*1826*/ 	.byte	0x3f
	.zero		1


	//   ....[104]....
        /*1828*/ 	.word	0x0002d9c0
        /*182c*/ 	.word	0x00000000
        /*1830*/ 	.word	0x0002e820
        /*1834*/ 	.short	0x010a
        /*1836*/ 	.byte	0x3f
	.zero		1


	//   ....[105]....
        /*1838*/ 	.word	0x0002db60
        /*183c*/ 	.word	0x00000006
        /*1840*/ 	.word	0x00000000
        /*1844*/ 	.short	0x010a
        /*1846*/ 	.byte	0x3f
	.zero		1


	//   ....[106]....
        /*1848*/ 	.word	0x0002dbb0
        /*184c*/ 	.word	0x00000007
        /*1850*/ 	.word	0x00000000
        /*1854*/ 	.short	0x010a
        /*1856*/ 	.byte	0x3f
	.zero		1


	//   ....[107]....
        /*1858*/ 	.word	0x0002dc00
        /*185c*/ 	.word	0x00000004
        /*1860*/ 	.word	0x0002e860
        /*1864*/ 	.short	0x010a
        /*1866*/ 	.byte	0x3f
	.zero		1


	//   ....[108]....
        /*1868*/ 	.word	0x0002dc50
        /*186c*/ 	.word	0x00000003
        /*1870*/ 	.word	0x0002e860
        /*1874*/ 	.short	0x010a
        /*1876*/ 	.byte	0x3f
	.zero		1


	//   ....[109]....
        /*1878*/ 	.word	0x0002dca0
        /*187c*/ 	.word	0x00000004
        /*1880*/ 	.word	0x0002e880
        /*1884*/ 	.short	0x010a
        /*1886*/ 	.byte	0x3f
	.zero		1


	//----- nvinfo : EIATTR_NUM_MBARRIERS
	.align		4
.L_327:
        /*1888*/ 	.byte	0x03, 0x38
        /*188a*/ 	.short	0x0016


	//----- nvinfo : EIATTR_EXIT_INSTR_OFFSETS
	.align		4
        /*188c*/ 	.byte	0x04, 0x1c
        /*188e*/ 	.short	(.L_329 - .L_328)


	//   ....[0]....
.L_328:
        /*1890*/ 	.word	0x00029c30


	//----- nvinfo : EIATTR_MAX_THREADS
	.align		4
.L_329:
        /*1894*/ 	.byte	0x04, 0x05
        /*1896*/ 	.short	(.L_331 - .L_330)
.L_330:
        /*1898*/ 	.word	0x00000180
        /*189c*/ 	.word	0x00000001
        /*18a0*/ 	.word	0x00000001


	//----- nvinfo : EIATTR_CRS_STACK_SIZE
	.align		4
.L_331:
        /*18a4*/ 	.byte	0x04, 0x1e
        /*18a6*/ 	.short	(.L_333 - .L_332)
.L_332:
        /*18a8*/ 	.word	0x00000000


	//----- nvinfo : EIATTR_CBANK_PARAM_SIZE
	.align		4
.L_333:
        /*18ac*/ 	.byte	0x03, 0x19
        /*18ae*/ 	.short	0x0af0


	//----- nvinfo : EIATTR_PARAM_CBANK
	.align		4
        /*18b0*/ 	.byte	0x04, 0x0a
        /*18b2*/ 	.short	(.L_335 - .L_334)
	.align		4
.L_334:
        /*18b4*/ 	.word	index@(.nv.constant0._ZN7cutlass13device_kernelIN5flash11enable_sm90INS1_16FlashAttnFwdSm90INS1_25CollectiveMainloopFwdSm90ILi2EN4cute5tupleIJNS5_1CILi1EEES8_S8_EEENS6_IJNS7_ILi128EEENS7_ILi224EEESA_EEELi128ENS_12float_e4m3_tEfNS_4arch4Sm90ELb1ELb0ELb0ELb1ELb0ELb1ELb0ELb1ELb1ELb1ELb0ELb0EEENS1_21CollectiveEpilogueFwdINS6_IJSA_SA_SB_EEES9_NS_10bfloat16_tESF_Li256ELb1ELb1ELb0ELb1EEENS1_36VarlenDynamicPersistentTileSchedulerILi128ELi224ELi256ELi128ELb0ELb1ELb1ELb1ELb1ELb1EEEEEEEEEvNT_6ParamsE)
        /*18b8*/ 	.short	0x0210
        /*18ba*/ 	.short	0x0af0


	//----- nvinfo : EIATTR_SW_WAR
	.align		4
.L_335:
        /*18bc*/ 	.byte	0x04, 0x36
        /*18be*/ 	.short	(.L_337 - .L_336)
.L_336:
        /*18c0*/ 	.word	0x00000008
.L_337:


//--------------------- .nv.callgraph             --------------------------
	.section	.nv.callgraph,"",@"SHT_CUDA_CALLGRAPH"
	.align	4
	.sectionentsize	8
	.align		4
        /*0000*/ 	.word	0x00000000
	.align		4
        /*0004*/ 	.word	0xffffffff
	.align		4
        /*0008*/ 	.word	index@(_ZN7cutlass13device_kernelIN5flash11enable_sm90INS1_16FlashAttnFwdSm90INS1_25CollectiveMainloopFwdSm90ILi2EN4cute5tupleIJNS5_1CILi1EEES8_S8_EEENS6_IJNS7_ILi128EEENS7_ILi224EEESA_EEELi128ENS_12float_e4m3_tEfNS_4arch4Sm90ELb0ELb0ELb0ELb0ELb0ELb0ELb0ELb1ELb1ELb1ELb0ELb0EEENS1_21CollectiveEpilogueFwdINS6_IJSA_SA_SB_EEES9_NS_10bfloat16_tESF_Li256ELb0ELb1ELb0ELb1EEENS1_29StaticPersistentTileSchedulerILb0EEEEEEEEEvNT_6ParamsE)
	.align		4
        /*000c*/ 	.word	index@(__assertfail)
	.align		4
        /*0010*/ 	.word	index@(_ZN7cutlass13device_kernelIN5flash11enable_sm90INS1_16FlashAttnFwdSm90INS1_25CollectiveMainloopFwdSm90ILi2EN4cute5tupleIJNS5_1CILi1EEES8_S8_EEENS6_IJNS7_ILi128EEENS7_ILi224EEESA_EEELi128ENS_12float_e4m3_tEfNS_4arch4Sm90ELb0ELb0ELb0ELb1ELb0ELb0ELb0ELb1ELb1ELb1ELb0ELb0EEENS1_21CollectiveEpilogueFwdINS6_IJSA_SA_SB_EEES9_NS_10bfloat16_tESF_Li256ELb1ELb1ELb0ELb1EEENS1_36VarlenDynamicPersistentTileSchedulerILi128ELi224ELi256ELi128ELb0ELb1ELb1ELb0ELb1ELb1EEEEEEEEEvNT_6ParamsE)
	.align		4
        /*0014*/ 	.word	index@(__assertfail)
	.align		4
        /*0018*/ 	.word	index@(_ZN7cutlass13device_kernelIN5flash11enable_sm90INS1_16FlashAttnFwdSm90INS1_25CollectiveMainloopFwdSm90ILi2EN4cute5tupleIJNS5_1CILi1EEES8_S8_EEENS6_IJNS7_ILi128EEENS7_ILi224EEESA_EEELi128ENS_12float_e4m3_tEfNS_4arch4Sm90ELb0ELb0ELb0ELb1ELb0ELb1ELb0ELb1ELb1ELb1ELb0ELb0EEENS1_21CollectiveEpilogueFwdINS6_IJSA_SA_SB_EEES9_NS_10bfloat16_tESF_Li256ELb1ELb1ELb0ELb1EEENS1_36VarlenDynamicPersistentTileSchedulerILi128ELi224ELi256ELi128ELb0ELb1ELb1ELb0ELb1ELb1EEEEEEEEEvNT_6ParamsE)
	.align		4
        /*001c*/ 	.word	index@(__assertfail)
	.align		4
        /*0020*/ 	.word	index@(_ZN7cutlass13device_kernelIN5flash11enable_sm90INS1_16FlashAttnFwdSm90INS1_25CollectiveMainloopFwdSm90ILi2EN4cute5tupleIJNS5_1CILi1EEES8_S8_EEENS6_IJNS7_ILi128EEENS7_ILi224EEESA_EEELi128ENS_12float_e4m3_tEfNS_4arch4Sm90ELb0ELb1ELb0ELb0ELb0ELb0ELb0ELb1ELb1ELb1ELb0ELb0EEENS1_21CollectiveEpilogueFwdINS6_IJSA_SA_SB_EEES9_NS_10bfloat16_tESF_Li256ELb0ELb1ELb0ELb1EEENS1_30DynamicPersistentTileSchedulerILi256ELi128ELb0ELb1ELb1EEEEEEEEEvNT_6ParamsE)
	.align		4
        /*0024*/ 	.word	index@(__assertfail)
	.align		4
        /*0028*/ 	.word	index@(_ZN7cutlass13device_kernelIN5flash11enable_sm90INS1_16FlashAttnFwdSm90INS1_25CollectiveMainloopFwdSm90ILi2EN4cute5tupleIJNS5_1CILi1EEES8_S8_EEENS6_IJNS7_ILi128EEENS7_ILi224EEESA_EEELi128ENS_12float_e4m3_tEfNS_4arch4Sm90ELb0ELb1ELb0ELb1ELb0ELb0ELb0ELb1ELb1ELb1ELb0ELb0EEENS1_21CollectiveEpilogueFwdINS6_IJSA_SA_SB_EEES9_NS_10bfloat16_tESF_Li256ELb1ELb1ELb0ELb1EEENS1_36VarlenDynamicPersistentTileSchedulerILi128ELi224ELi256ELi128ELb0ELb1ELb1ELb1ELb0ELb1EEEEEEEEEvNT_6ParamsE)
	.align		4
        /*002c*/ 	.word	index@(__assertfail)
	.align		4
        /*0030*/ 	.word	index@(_ZN7cutlass13device_kernelIN5flash11enable_sm90INS1_16FlashAttnFwdSm90INS1_25CollectiveMainloopFwdSm90ILi2EN4cute5tupleIJNS5_1CILi1EEES8_S8_EEENS6_IJNS7_ILi128EEENS7_ILi224EEESA_EEELi128ENS_12float_e4m3_tEfNS_4arch4Sm90ELb0ELb1ELb0ELb1ELb0ELb1ELb0ELb1ELb1ELb1ELb0ELb0EEENS1_21CollectiveEpilogueFwdINS6_IJSA_SA_SB_EEES9_NS_10bfloat16_tESF_Li256ELb1ELb1ELb0ELb1EEENS1_36VarlenDynamicPersistentTileSchedulerILi128ELi224ELi256ELi128ELb0ELb1ELb1ELb1ELb0ELb1EEEEEEEEEvNT_6ParamsE)
	.align		4
        /*0034*/ 	.word	index@(__assertfail)
	.align		4
        /*0038*/ 	.word	index@(_ZN7cutlass13device_kernelIN5flash11enable_sm90INS1_16FlashAttnFwdSm90INS1_25CollectiveMainloopFwdSm90ILi2EN4cute5tupleIJNS5_1CILi1EEES8_S8_EEENS6_IJNS7_ILi128EEENS7_ILi224EEESA_EEELi128ENS_12float_e4m3_tEfNS_4arch4Sm90ELb1ELb0ELb0ELb0ELb0ELb0ELb0ELb1ELb1ELb1ELb0ELb0EEENS1_21CollectiveEpilogueFwdINS6_IJSA_SA_SB_EEES9_NS_10bfloat16_tESF_Li256ELb0ELb1ELb0ELb1EEENS1_30DynamicPersistentTileSchedulerILi256ELi128ELb0ELb1ELb1EEEEEEEEEvNT_6ParamsE)
	.align		4
        /*003c*/ 	.word	index@(__assertfail)
	.align		4
        /*0040*/ 	.word	index@(_ZN7cutlass13device_kernelIN5flash11enable_sm90INS1_16FlashAttnFwdSm90INS1_25CollectiveMainloopFwdSm90ILi2EN4cute5tupleIJNS5_1CILi1EEES8_S8_EEENS6_IJNS7_ILi128EEENS7_ILi224EEESA_EEELi128ENS_12float_e4m3_tEfNS_4arch4Sm90ELb1ELb0ELb0ELb1ELb0ELb0ELb0ELb1ELb1ELb1ELb0ELb0EEENS1_21CollectiveEpilogueFwdINS6_IJSA_SA_SB_EEES9_NS_10bfloat16_tESF_Li256ELb1ELb1ELb0ELb1EEENS1_36VarlenDynamicPersistentTileSchedulerILi128ELi224ELi256ELi128ELb0ELb1ELb1ELb1ELb1ELb1EEEEEEEEEvNT_6ParamsE)
	.align		4
        /*0044*/ 	.word	index@(__assertfail)
	.align		4
        /*0048*/ 	.word	index@(_ZN7cutlass13device_kernelIN5flash11enable_sm90INS1_16FlashAttnFwdSm90INS1_25CollectiveMainloopFwdSm90ILi2EN4cute5tupleIJNS5_1CILi1EEES8_S8_EEENS6_IJNS7_ILi128EEENS7_ILi224EEESA_EEELi128ENS_12float_e4m3_tEfNS_4arch4Sm90ELb1ELb0ELb0ELb1ELb0ELb1ELb0ELb1ELb1ELb1ELb0ELb0EEENS1_21CollectiveEpilogueFwdINS6_IJSA_SA_SB_EEES9_NS_10bfloat16_tESF_Li256ELb1ELb1ELb0ELb1EEENS1_36VarlenDynamicPersistentTileSchedulerILi128ELi224ELi256ELi128ELb0ELb1ELb1ELb1ELb1ELb1EEEEEEEEEvNT_6ParamsE)
	.align		4
        /*004c*/ 	.word	index@(__assertfail)
	.align		4
        /*0050*/ 	.word	0x00000000
	.align		4
        /*0054*/ 	.word	0xfffffffe
	.align		4
        /*0058*/ 	.word	0x00000000
	.align		4
        /*005c*/ 	.word	0xfffffffd
	.align		4
        /*0060*/ 	.word	0x00000000
	.align		4
        /*0064*/ 	.word	0xfffffffc


//--------------------- .nv.constant4             --------------------------
	.section	.nv.constant4,"a",@progbits
	.align	8
	.align		8
.nv.constant4:
        /*0000*/ 	.dword	__assertfail
	.align		8
        /*0008*/ 	.dword	__unnamed_1
	.align		8
        /*0010*/ 	.dword	__unnamed_2
	.align		8
        /*0018*/ 	.dword	__unnamed_3
	.align		8
        /*0020*/ 	.dword	__unnamed_4
	.align		8
        /*0028*/ 	.dword	__unnamed_5
	.align		8
        /*0030*/ 	.dword	__unnamed_6
	.align		8
        /*0038*/ 	.dword	_ZZN5flash28permute_output_fp8_VcolmajorIN4cute6TensorINS1_11ArrayEngineIN7cutlass10bfloat16_tELm64EEENS1_6LayoutINS1_5tupleIJNS8_IJNS1_1CILi2EEESA_NS9_ILi16EEEEEENS9_ILi1EEESD_EEENS8_IJNS8_IJSD_SA_NS9_ILi4EEEEEENS9_ILi0EEESH_EEEEEEEEEvRT_E9upper_map
	.align		8
        /*0040*/ 	.dword	_ZN74_INTERNAL_0c112913_38_flash_fwd_hdim128_e4m3_packgqa_sm90_cu_cf07d2ef_32074cuda3std3__45__cpo5beginE
	.align		8
        /*0048*/ 	.dword	_ZN74_INTERNAL_0c112913_38_flash_fwd_hdim128_e4m3_packgqa_sm90_cu_cf07d2ef_32074cuda3std3__45__cpo3endE
	.align		8
        /*0050*/ 	.dword	_ZN74_INTERNAL_0c112913_38_flash_fwd_hdim128_e4m3_packgqa_sm90_cu_cf07d2ef_32074cuda3std3__45__cpo6cbeginE
	.align		8
        /*0058*/ 	.dword	_ZN74_INTERNAL_0c112913_38_flash_fwd_hdim128_e4m3_packgqa_sm90_cu_cf07d2ef_32074cuda3std3__45__cpo4cendE
	.align		8
        /*0060*/ 	.dword	_ZN74_INTERNAL_0c112913_38_flash_fwd_hdim128_e4m3_packgqa_sm90_cu_cf07d2ef_32074cuda3std3__476_GLOBAL__N__0c112913_38_flash_fwd_hdim128_e4m3_packgqa_sm90_cu_cf07d2ef_32076ignoreE
	.align		8
        /*0068*/ 	.dword	_ZN74_INTERNAL_0c112913_38_flash_fwd_hdim128_e4m3_packgqa_sm90_cu_cf07d2ef_32074cuda3std3__419piecewise_constructE
	.align		8
        /*0070*/ 	.dword	_ZN74_INTERNAL_0c112913_38_flash_fwd_hdim128_e4m3_packgqa_sm90_cu_cf07d2ef_32074cuda3std3__48in_placeE
	.align		8
        /*0078*/ 	.dword	_ZN74_INTERNAL_0c112913_38_flash_fwd_hdim128_e4m3_packgqa_sm90_cu_cf07d2ef_32074cuda3std6ranges3__45__cpo4swapE
	.align		8
        /*0080*/ 	.dword	_ZN74_INTERNAL_0c112913_38_flash_fwd_hdim128_e4m3_packgqa_sm90_cu_cf07d2ef_32074cuda3std6ranges3__45__cpo9iter_moveE
	.align		8
        /*0088*/ 	.dword	_ZN74_INTERNAL_0c112913_38_flash_fwd_hdim128_e4m3_packgqa_sm90_cu_cf07d2ef_32074cute7productE
	.align		8
        /*0090*/ 	.dword	_ZN74_INTERNAL_0c112913_38_flash_fwd_hdim128_e4m3_packgqa_sm90_cu_cf07d2ef_32074cute1_E
	.align		8
        /*0098*/ 	.dword	$str$23
	.align		8
        /*00a0*/ 	.dword	$str$24


//--------------------- .text._ZN7cutlass13device_kernelIN5flash11enable_sm90INS1_16FlashAttnFwdSm90INS1_25CollectiveMainloopFwdSm90ILi2EN4cute5tupleIJNS5_1CILi1EEES8_S8_EEENS6_IJNS7_ILi128EEENS7_ILi224EEESA_EEELi128ENS_12float_e4m3_tEfNS_4arch4Sm90ELb0ELb0ELb0ELb0ELb0ELb0ELb0ELb1ELb1ELb1ELb0ELb0EEENS1_21CollectiveEpilogueFwdINS6_IJSA_SA_SB_EEES9_NS_10bfloat16_tESF_Li256ELb0ELb1ELb0ELb1EEENS1_29StaticPersistentTileSchedulerILb0EEEEEEEEEvNT_6ParamsE --------------------------
	.section	.text._ZN7cutlass13device_kernelIN5flash11enable_sm90INS1_16FlashAttnFwdSm90INS1_25CollectiveMainloopFwdSm90ILi2EN4cute5tupleIJNS5_1CILi1EEES8_S8_EEENS6_IJNS7_ILi128EEENS7_ILi224EEESA_EEELi128ENS_12float_e4m3_tEfNS_4arch4Sm90ELb0ELb0ELb0ELb0ELb0ELb0ELb0ELb1ELb1ELb1ELb0ELb0EEENS1_21CollectiveEpilogueFwdINS6_IJSA_SA_SB_EEES9_NS_10bfloat16_tESF_Li256ELb0ELb1ELb0ELb1EEENS1_29StaticPersistentTileSchedulerILb0EEEEEEEEEvNT_6ParamsE,"ax",@progbits
	.align	128
.text._ZN7cutlass13device_kernelIN5flash11enable_sm90INS1_16FlashAttnFwdSm90INS1_25CollectiveMainloopFwdSm90ILi2EN4cute5tupleIJNS5_1CILi1EEES8_S8_EEENS6_IJNS7_ILi128EEENS7_ILi224EEESA_EEELi128ENS_12float_e4m3_tEfNS_4arch4Sm90ELb0ELb0ELb0ELb0ELb0ELb0ELb0ELb1ELb1ELb1ELb0ELb0EEENS1_21CollectiveEpilogueFwdINS6_IJSA_SA_SB_EEES9_NS_10bfloat16_tESF_Li256ELb0ELb1ELb0ELb1EEENS1_29StaticPersistentTileSchedulerILb0EEEEEEEEEvNT_6ParamsE:
        .type           _ZN7cutlass13device_kernelIN5flash11enable_sm90INS1_16FlashAttnFwdSm90INS1_25CollectiveMainloopFwdSm90ILi2EN4cute5tupleIJNS5_1CILi1EEES8_S8_EEENS6_IJNS7_ILi128EEENS7_ILi224EEESA_EEELi128ENS_12float_e4m3_tEfNS_4arch4Sm90ELb0ELb0ELb0ELb0ELb0ELb0ELb0ELb1ELb1ELb1ELb0ELb0EEENS1_21CollectiveEpilogueFwdINS6_IJSA_SA_SB_EEES9_NS_10bfloat16_tESF_Li256ELb0ELb1ELb0ELb1EEENS1_29StaticPersistentTileSchedulerILb0EEEEEEEEEvNT_6ParamsE,@function
        .size           _ZN7cutlass13device_kernelIN5flash11enable_sm90INS1_16FlashAttnFwdSm90INS1_25CollectiveMainloopFwdSm90ILi2EN4cute5tupleIJNS5_1CILi1EEES8_S8_EEENS6_IJNS7_ILi128EEENS7_ILi224EEESA_EEELi128ENS_12float_e4m3_tEfNS_4arch4Sm90ELb0ELb0ELb0ELb0ELb0ELb0ELb0ELb1ELb1ELb1ELb0ELb0EEENS1_21CollectiveEpilogueFwdINS6_IJSA_SA_SB_EEES9_NS_10bfloat16_tESF_Li256ELb0ELb1ELb0ELb1EEENS1_29StaticPersistentTileSchedulerILb0EEEEEEEEEvNT_6ParamsE,(.L_x_2694 - _ZN7cutlass13device_kernelIN5flash11enable_sm90INS1_16FlashAttnFwdSm90INS1_25CollectiveMainloopFwdSm90ILi2EN4cute5tupleIJNS5_1CILi1EEES8_S8_EEENS6_IJNS7_ILi128EEENS7_ILi224EEESA_EEELi128ENS_12float_e4m3_tEfNS_4arch4Sm90ELb0ELb0ELb0ELb0ELb0ELb0ELb0ELb1ELb1ELb1ELb0ELb0EEENS1_21CollectiveEpilogueFwdINS6_IJSA_SA_SB_EEES9_NS_10bfloat16_tESF_Li256ELb0ELb1ELb0ELb1EEENS1_29StaticPersistentTileSchedulerILb0EEEEEEEEEvNT_6ParamsE)
        .other          _ZN7cutlass13device_kernelIN5flash11enable_sm90INS1_16FlashAttnFwdSm90INS1_25CollectiveMainloopFwdSm90ILi2EN4cute5tupleIJNS5_1CILi1EEES8_S8_EEENS6_IJNS7_ILi128EEENS7_ILi224EEESA_EEELi128ENS_12float_e4m3_tEfNS_4arch4Sm90ELb0ELb0ELb0ELb0ELb0ELb0ELb0ELb1ELb1ELb1ELb0ELb0EEENS1_21CollectiveEpilogueFwdINS6_IJSA_SA_SB_EEES9_NS_10bfloat16_tESF_Li256ELb0ELb1ELb0ELb1EEENS1_29StaticPersistentTileSchedulerILb0EEEEEEEEEvNT_6ParamsE,@"STO_CUDA_ENTRY STV_DEFAULT"
_ZN7cutlass13device_kernelIN5flash11enable_sm90INS1_16FlashAttnFwdSm90INS1_25CollectiveMainloopFwdSm90ILi2EN4cute5tupleIJNS5_1CILi1EEES8_S8_EEENS6_IJNS7_ILi128EEENS7_ILi224EEESA_EEELi128ENS_12float_e4m3_tEfNS_4arch4Sm90ELb0ELb0ELb0ELb0ELb0ELb0ELb0ELb1ELb1ELb1ELb0ELb0EEENS1_21CollectiveEpilogueFwdINS6_IJSA_SA_SB_EEES9_NS_10bfloat16_tESF_Li256ELb0ELb1ELb0ELb1EEENS1_29StaticPersistentTileSchedulerILb0EEEEEEEEEvNT_6ParamsE:
[----:B------:R-:W0:Y:S02]  /*0000*/  LDC R1, c[0x0][0x28] ;  /* 0x00000a00ff017b82 */ /* 0x000e240000000800 */
[----:B0-----:R-:W-:Y:S01]  /*0010*/  VIADD R1, R1, 0xffffffe0 ;  /* 0xffffffe001017836 */ /* 0x001fe20000000000 */
[----:B------:R-:W0:Y:S01]  /*0020*/  S2R R3, SR_TID.X ;  /* 0x0000000000037919 */ /* 0x000e220000002100 */
[----:B------:R-:W-:Y:S01]  /*0030*/  ELECT P0, URZ, PT ;  /* 0x00000000003f782f */ /* 0x000fe20003800000 */
[----:B------:R-:W-:Y:S01]  /*0040*/  BSSY B0, `(.L_x_0) ;  /* 0x000000e000007945 */ /* 0x000fe20003800000 */
[--C-:B0-----:R-:W-:Y:S02]  /*0050*/  SHF.R.U32.HI R0, RZ, 0x5, R3.reuse ;  /* 0x00000005ff007819 */ /* 0x101fe40000011603 */
[----:B------:R-:W-:-:S03]  /*0060*/  SHF.R.U32.HI R22, RZ, 0x7, R3 ;  /* 0x00000007ff167819 */ /* 0x000fc60000011603 */
[----:B------:R-:W0:Y:S02]  /*0070*/  SHFL.IDX PT, R2, R0, RZ, 0x1f ;  /* 0x00001fff00027589 */ /* 0x000e2400000e0000 */
[----:B0-----:R-:W-:-:S13]  /*0080*/  ISETP.EQ.AND P0, PT, R2, RZ, P0 ;  /* 0x000000ff0200720c */ /* 0x001fda0000702270 */
[----:B------:R-:W-:Y:S05]  /*0090*/  @!P0 BRA `(.L_x_1) ;  /* 0x0000000000208947 */ /* 0x000fea0003800000 */
[----:B------:R-:W-:Y:S02]  /*00a0*/  ULDC.64 UR4, c[0x0][0x198] ;  /* 0x0000660000047ab9 */ /* 0x000fe40000000a00 */
[----:B------:R-:W-:Y:S02]  /*00b0*/  UIADD3 UR6, UP0, UR4, 0x370, URZ ;  /* 0x0000037004067890 */ /* 0x000fe4000ff1e03f */
[----:B------:R-:W-:Y:S02]  /*00c0*/  UIADD3 UR4, UP1, UR4, 0x470, URZ ;  /* 0x0000047004047890 */ /* 0x000fe4000ff3e03f */
[----:B------:R-:W-:Y:S02]  /*00d0*/  UIADD3.X UR7, URZ, UR5, URZ, UP0, !UPT ;  /* 0x000000053f077290 */ /* 0x000fe400087fe43f */
[----:B------:R-:W-:-:S07]  /*00e0*/  UIADD3.X UR5, URZ, UR5, URZ, UP1, !UPT ;  /* 0x000000053f057290 */ /* 0x000fce0008ffe43f */
[----:B------:R0:W-:Y:S02]  /*00f0*/  UTMACCTL.PF [UR6] ;  /* 0x00000000060079b9 */ /* 0x0001e40008040000 */
[----:B------:R0:W-:Y:S02]  /*0100*/  UTMACCTL.PF [UR4] ;  /* 0x00000000040079b9 */ /* 0x0001e40008040000 */
[----:B0-----:R-:W-:Y:S01]  /*0110*/  NOP ;  /* 0x0000000000007918 */ /* 0x001fe20000000000 */
.L_x_1:
[----:B------:R-:W-:Y:S05]  /*0120*/  BSYNC B0 ;  /* 0x0000000000007941 */ /* 0x000fea0003800000 */
.L_x_0:
[----:B------:R-:W-:Y:S01]  /*0130*/  VOTEU.ANY UP0, P0 ;  /* 0x00000000003f7886 */ /* 0x000fe20000000100 */
[----:B------:R-:W0:Y:S01]  /*0140*/  SHFL.IDX PT, R3, R22, RZ, 0x1f ;  /* 0x00001fff16037589 */ /* 0x000e2200000e0000 */
[----:B------:R-:W-:Y:S01]  /*0150*/  UMOV UR4, 0x80 ;  /* 0x0000008000047882 */ /* 0x000fe20000000000 */
[----:B------:R-:W-:Y:S01]  /*0160*/  UMOV UR7, 0x100 ;  /* 0x0000010000077882 */ /* 0x000fe20000000000 */
[----:B------:R-:W-:Y:S01]  /*0170*/  VOTEU.ANY UP1, P0 ;  /* 0x00000000003f7886 */ /* 0x000fe20000020100 */
[----:B------:R-:W1:Y:S01]  /*0180*/  @UP0 S2UR UR8, SR_CgaCtaId ;  /* 0x00000000000809c3 */ /* 0x000e620000008800 */
[----:B------:R-:W2:Y:S01]  /*0190*/  SHFL.IDX PT, R2, R0, RZ, 0x1f ;  /* 0x00001fff00027589 */ /* 0x000ea200000e0000 */
[----:B------:R-:W-:Y:S01]  /*01a0*/  @UP0 UMOV UR6, 0x400 ;  /* 0x0000040000060882 */ /* 0x000fe20000000000 */
[----:B------:R-:W-:-:S04]  /*01b0*/  @UP0 UIADD3 UR4, -UR4, 0x100000, URZ ;  /* 0x0010000004040890 */ /* 0x000fc8000fffe13f */
[----:B------:R-:W-:Y:S02]  /*01c0*/  @UP0 USHF.L.U32 UR5, UR4, 0xb, URZ ;  /* 0x0000000b04050899 */ /* 0x000fe4000800063f */
[----:B------:R-:W-:Y:S01]  /*01d0*/  @UP0 USHF.L.U32 UR4, UR4, 0x1, URZ ;  /* 0x0000000104040899 */ /* 0x000fe2000800063f */
[----:B------:R-:W-:Y:S01]  /*01e0*/  VOTEU.ANY UP2, P0 ;  /* 0x00000000003f7886 */ /* 0x000fe20000040100 */
[----:B0-----:R-:W-:Y:S01]  /*01f0*/  R2UR UR9, R3 ;  /* 0x00000000030972ca */ /* 0x001fe200000e0000 */
[----:B-1----:R-:W-:Y:S01]  /*0200*/  @UP0 ULEA UR8, UR8, UR6, 0x18 ;  /* 0x0000000608080291 */ /* 0x002fe2000f8ec03f */
[----:B--2---:R-:W-:Y:S01]  /*0210*/  ISETP.NE.AND P1, PT, R2, RZ, PT ;  /* 0x000000ff0200720c */ /* 0x004fe20003f25270 */
[----:B------:R-:W-:-:S04]  /*0220*/  @UP0 UIADD3 UR6, -UR7, 0x100000, URZ ;  /* 0x0010000007060890 */ /* 0x000fc8000fffe13f */
[----:B------:R-:W-:Y:S02]  /*0230*/  @UP0 USHF.L.U32 UR7, UR6, 0xb, URZ ;  /* 0x0000000b06070899 */ /* 0x000fe4000800063f */
[----:B------:R-:W-:-:S04]  /*0240*/  @UP0 USHF.L.U32 UR6, UR6, 0x1, URZ ;  /* 0x0000000106060899 */ /* 0x000fc8000800063f */
[----:B------:R-:W-:Y:S01]  /*0250*/  UISETP.NE.AND UP0, UPT, UR9, URZ, UPT ;  /* 0x0000003f0900728c */ /* 0x000fe2000bf05270 */
[----:B------:R-:W0:Y:S02]  /*0260*/  FENCE.VIEW.ASYNC.S ;  /* 0x00000000000073c6 */ /* 0x000e240000000000 */
[----:B0-----:R0:W1:Y:S05]  /*0270*/  @UP1 SYNCS.EXCH.64 URZ, [UR8+0x2e800], UR4 ;  /* 0x02e80004083f15b2 */ /* 0x00106a0008000100 */
[----:B------:R0:W2:Y:S01]  /*0280*/  @UP2 SYNCS.EXCH.64 URZ, [UR8+0x2e820], UR6 ;  /* 0x02e82006083f25b2 */ /* 0x0000a20008000100 */
[----:B------:R-:W-:Y:S05]  /*0290*/  @P1 BRA `(.L_x_2) ;  /* 0x0000000000481947 */ /* 0x000fea0003800000 */
[----:B0-----:R-:W0:Y:S01]  /*02a0*/  S2UR UR5, SR_CgaCtaId ;  /* 0x00000000000579c3 */ /* 0x001e220000008800 */
[----:B------:R-:W-:Y:S01]  /*02b0*/  UMOV UR4, 0x400 ;  /* 0x0000040000047882 */ /* 0x000fe20000000000 */
[----:B------:R-:W-:Y:S01]  /*02c0*/  UMOV UR6, 0x1 ;  /* 0x0000000100067882 */ /* 0x000fe20000000000 */
[----:B------:R-:W-:Y:S01]  /*02d0*/  UMOV UR7, 0x2 ;  /* 0x0000000200077882 */ /* 0x000fe20000000000 */
[----:B------:R-:W-:Y:S01]  /*02e0*/  ELECT P0, URZ, PT ;  /* 0x00000000003f782f */ /* 0x000fe20003800000 */
[----:B0-----:R-:W-:Y:S02]  /*02f0*/  ULEA UR8, UR5, UR4, 0x18 ;  /* 0x0000000405087291 */ /* 0x001fe4000f8ec03f */
[----:B------:R-:W-:-:S04]  /*0300*/  UIADD3 UR4, -UR6, 0x100000, URZ ;  /* 0x0010000006047890 */ /* 0x000fc8000fffe13f */
[----:B------:R-:W-:Y:S02]  /*0310*/  USHF.L.U32 UR5, UR4, 0xb, URZ ;  /* 0x0000000b04057899 */ /* 0x000fe4000800063f */
[----:B------:R-:W-:Y:S02]  /*0320*/  USHF.L.U32 UR4, UR4, 0x1, URZ ;  /* 0x0000000104047899 */ /* 0x000fe4000800063f */
[----:B------:R-:W-:-:S04]  /*0330*/  UIADD3 UR6, -UR7, 0x100000, URZ ;  /* 0x0010000007067890 */ /* 0x000fc8000fffe13f */
[----:B------:R-:W-:Y:S02]  /*0340*/  USHF.L.U32 UR7, UR6, 0xb, URZ ;  /* 0x0000000b06077899 */ /* 0x000fe4000800063f */
[----:B------:R-:W-:Y:S01]  /*0350*/  USHF.L.U32 UR6, UR6, 0x1, URZ ;  /* 0x0000000106067899 */ /* 0x000fe2000800063f */
[----:B------:R-:W0:Y:S03]  /*0360*/  FENCE.VIEW.ASYNC.S ;  /* 0x00000000000073c6 */ /* 0x000e260000000000 */
[----:B0-----:R3:W4:Y:S08]  /*0370*/  SYNCS.EXCH.64 URZ, [UR8+0x2e830], UR4 ;  /* 0x02e83004083f75b2 */ /* 0x0017300008000100 */
[----:B------:R3:W0:Y:S01]  /*0380*/  SYNCS.EXCH.64 URZ, [UR8+0x2e840], UR6 ;  /* 0x02e84006083f75b2 */ /* 0x0006220008000100 */
[----:B------:R3:W0:Y:S01]  /*0390*/  SYNCS.EXCH.64 URZ, [UR8+0x2e838], UR4 ;  /* 0x02e83804083f75b2 */ /* 0x0006220008000100 */
[----:B------:R3:W0:Y:S02]  /*03a0*/  SYNCS.EXCH.64 URZ, [UR8+0x2e848], UR6 ;  /* 0x02e84806083f75b2 */ /* 0x0006240008000100 */
[----:B---3--:R-:W-:Y:S01]  /*03b0*/  NOP ;  /* 0x0000000000007918 */ /* 0x008fe20000000000 */
.L_x_2:
[----:B------:R-:W3:Y:S01]  /*03c0*/  SHFL.IDX PT, R2, R0, RZ, 0x1f ;  /* 0x00001fff00027589 */ /* 0x000ee200000e0000 */
[----:B------:R-:W-:Y:S01]  /*03d0*/  NOP ;  /* 0x0000000000007918 */ /* 0x000fe20000000000 */
[----:B---3--:R-:W-:-:S13]  /*03e0*/  ISETP.NE.AND P0, PT, R2, RZ, PT ;  /* 0x000000ff0200720c */ /* 0x008fda0003f05270 */
        /* <DEDUP_REMOVED lines=14> */
[----:B0-----:R3:W0:Y:S08]  /*04d0*/  SYNCS.EXCH.64 URZ, [UR8+0x2e850], UR4 ;  /* 0x02e85004083f75b2 */ /* 0x0016300008000100 */
[----:B------:R3:W0:Y:S01]  /*04e0*/  SYNCS.EXCH.64 URZ, [UR8+0x2e860], UR6 ;  /* 0x02e86006083f75b2 */ /* 0x0006220008000100 */
[----:B------:R3:W0:Y:S01]  /*04f0*/  SYNCS.EXCH.64 URZ, [UR8+0x2e858], UR4 ;  /* 0x02e85804083f75b2 */ /* 0x0006220008000100 */
[----:B------:R3:W0:Y:S02]  /*0500*/  SYNCS.EXCH.64 URZ, [UR8+0x2e868], UR6 ;  /* 0x02e86806083f75b2 */ /* 0x0006240008000100 */
[----:B---3--:R-:W-:Y:S01]  /*0510*/  NOP ;  /* 0x0000000000007918 */ /* 0x008fe20000000000 */
.L_x_3:
[----:B------:R-:W3:Y:S01]  /*0520*/  SHFL.IDX PT, R2, R0, RZ, 0x1f ;  /* 0x00001fff00027589 */ /* 0x000ee200000e0000 */
[----:B------:R-:W-:Y:S01]  /*0530*/  NOP ;  /* 0x0000000000007918 */ /* 0x000fe20000000000 */
[----:B---3--:R-:W-:-:S13]  /*0540*/  ISETP.NE.AND P0, PT, R2, RZ, PT ;  /* 0x000000ff0200720c */ /* 0x008fda0003f05270 */
[----:B------:R-:W-:Y:S05]  /*0550*/  @P0 BRA `(.L_x_4) ;  /* 0x0000000000380947 */ /* 0x000fea0003800000 */
[----:B0-----:R-:W0:Y:S01]  /*0560*/  S2UR UR5, SR_CgaCtaId ;  /* 0x00000000000579c3 */ /* 0x001e220000008800 */
[----:B------:R-:W-:Y:S01]  /*0570*/  UMOV UR4, 0x400 ;  /* 0x0000040000047882 */ /* 0x000fe20000000000 */
[----:B------:R-:W-:Y:S01]  /*0580*/  UMOV UR7, 0x1 ;  /* 0x0000000100077882 */ /* 0x000fe20000000000 */
[----:B------:R-:W-:Y:S01]  /*0590*/  ELECT P0, URZ, PT ;  /* 0x00000000003f782f */ /* 0x000fe20003800000 */
[----:B0-----:R-:W-:Y:S02]  /*05a0*/  ULEA UR6, UR5, UR4, 0x18 ;  /* 0x0000000405067291 */ /* 0x001fe4000f8ec03f */
[----:B------:R-:W-:-:S04]  /*05b0*/  UIADD3 UR4, -UR7, 0x100000, URZ ;  /* 0x0010000007047890 */ /* 0x000fc8000fffe13f */
[----:B------:R-:W-:Y:S02]  /*05c0*/  USHF.L.U32 UR5, UR4, 0xb, URZ ;  /* 0x0000000b04057899 */ /* 0x000fe4000800063f */
[----:B------:R-:W-:Y:S01]  /*05d0*/  USHF.L.U32 UR4, UR4, 0x1, URZ ;  /* 0x0000000104047899 */ /* 0x000fe2000800063f */
[----:B------:R-:W0:Y:S11]  /*05e0*/  FENCE.VIEW.ASYNC.S ;  /* 0x00000000000073c6 */ /* 0x000e360000000000 */
[----:B0-----:R3:W0:Y:S01]  /*05f0*/  SYNCS.EXCH.64 URZ, [UR6+0x2e870], UR4 ;  /* 0x02e87004063f75b2 */ /* 0x0016220008000100 */
[----:B------:R3:W0:Y:S01]  /*0600*/  SYNCS.EXCH.64 URZ, [UR6+0x2e880], UR4 ;  /* 0x02e88004063f75b2 */ /* 0x0006220008000100 */
[----:B------:R3:W0:Y:S01]  /*0610*/  SYNCS.EXCH.64 URZ, [UR6+0x2e878], UR4 ;  /* 0x02e87804063f75b2 */ /* 0x0006220008000100 */
[----:B------:R3:W0:Y:S02]  /*0620*/  SYNCS.EXCH.64 URZ, [UR6+0x2e888], UR4 ;  /* 0x02e88804063f75b2 */ /* 0x0006240008000100 */
[----:B---3--:R-:W-:Y:S01]  /*0630*/  NOP ;  /* 0x0000000000007918 */ /* 0x008fe20000000000 */
.L_x_4:
        /* <DEDUP_REMOVED lines=22> */
.L_x_5:
        /* <DEDUP_REMOVED lines=22> */
.L_x_6:
[----:B------:R-:W-:Y:S01]  /*0900*/  PLOP3.LUT P0, PT, PT, PT, UP0, 0x80, 0x0 ;  /* 0x000000000000781c */ /* 0x000fe20003f0f008 */
[----:B------:R-:W-:Y:S01]  /*0910*/  UMOV UR38, 0x1 ;  /* 0x0000000100267882 */ /* 0x000fe20000000000 */
[----:B------:R-:W-:Y:S01]  /*0920*/  NOP ;  /* 0x0000000000007918 */ /* 0x000fe20000000000 */
[----:B------:R-:W-:Y:S01]  /*0930*/  USEL UR38, UR38, 0x2, !UP0 ;  /* 0x0000000226267887 */ /* 0x000fe2000c000000 */
[----:B------:R-:W-:Y:S01]  /*0940*/  ULDC.64 UR48, c[0x0][0x208] ;  /* 0x0000820000307ab9 */ /* 0x000fe20000000a00 */
[----:B012-4-:R-:W-:Y:S08]  /*0950*/  BAR.SYNC.DEFER_BLOCKING 0x0 ;  /* 0x0000000000007b1d */ /* 0x017ff00000010000 */
[----:B------:R-:W-:Y:S05]  /*0960*/  @!P0 BRA `(.L_x_7) ;  /* 0x000000a400408947 */ /* 0x000fea0003800000 */
.L_x_8:
[----:B------:R-:W-:-:S08]  /*0970*/  NOP ;  /* 0x0000000000007918 */ /* 0x000fd00000000000 */
[----:B------:R-:W0:Y:S02]  /*0980*/  USETMAXREG.TRY_ALLOC.CTAPOOL UP0, 0xf0 ;  /* 0x000000f0000079c8 */ /* 0x000e240008000600 */
[----:B0-----:R-:W-:-:S13]  /*0990*/  PLOP3.LUT P0, PT, PT, PT, UP0, 0x80, 0x0 ;  /* 0x000000000000781c */ /* 0x001fda0003f0f008 */
[----:B------:R-:W-:Y:S05]  /*09a0*/  @!P0 BRA `(.L_x_8) ;  /* 0xfffffffc00f08947 */ /* 0x000fea000383ffff */
[----:B------:R-:W0:Y:S01]  /*09b0*/  S2R R2, SR_TID.X ;  /* 0x0000000000027919 */ /* 0x000e220000002100 */
[----:B------:R-:W1:Y:S08]  /*09c0*/  S2UR UR41, SR_CTAID.X ;  /* 0x00000000002979c3 */ /* 0x000e700000002500 */
[----:B------:R-:W-:Y:S06]  /*09d0*/  BAR.ARV 0x8, 0x180 ;  /* 0x0206000000007b1d */ /* 0x000fec0000002000 */
[----:B0-----:R-:W-:-:S04]  /*09e0*/  LOP3.LUT R0, R2, 0xffffff80, RZ, 0xc0, !PT ;  /* 0xffffff8002007812 */ /* 0x001fc800078ec0ff */
[----:B------:R-:W-:Y:S02]  /*09f0*/  ISETP.NE.AND P0, PT, R0, 0x80, PT ;  /* 0x000000800000780c */ /* 0x000fe40003f05270 */
[----:B------:R-:W1:Y:S11]  /*0a00*/  LDC R0, c[0x0][0xc34] ;  /* 0x00030d00ff007b82 */ /* 0x000e760000000800 */
[----:B------:R-:W-:Y:S06]  /*0a10*/  @!P0 BAR.ARV 0x9, 0x100 ;  /* 0x0244000000008b1d */ /* 0x000fec0000002000 */
[----:B-1----:R-:W-:-:S13]  /*0a20*/  ISETP.LE.AND P0, PT, R0, UR41, PT ;  /* 0x0000002900007c0c */ /* 0x002fda000bf03270 */
[----:B------:R-:W-:Y:S05]  /*0a30*/  @P0 EXIT ;  /* 0x000000000000094d */ /* 0x000fea0003800000 */
[----:B------:R-:W-:Y:S01]  /*0a40*/  VIADD R17, R2, 0xffffff80 ;  /* 0xffffff8002117836 */ /* 0x000fe20000000000 */
[----:B------:R-:W-:Y:S01]  /*0a50*/  ULOP3.LUT UR46, UR38, 0x1, URZ, 0xfc, !UPT ;  /* 0x00000001262e7892 */ /* 0x000fe2000f8efc3f */
[----:B------:R-:W-:Y:S01]  /*0a60*/  IMAD.MOV.U32 R231, RZ, RZ, -0x2 ;  /* 0xfffffffeffe77424 */ /* 0x000fe200078e00ff */
[----:B------:R-:W-:Y:S01]  /*0a70*/  UMOV UR45, URZ ;  /* 0x0000003f002d7c82 */ /* 0x000fe20008000000 */
[----:B------:R-:W-:Y:S01]  /*0a80*/  UMOV UR44, URZ ;  /* 0x0000003f002c7c82 */ /* 0x000fe20008000000 */
[----:B------:R-:W-:Y:S01]  /*0a90*/  SHF.R.S32.HI R0, RZ, 0x1f, R17 ;  /* 0x0000001fff007819 */ /* 0x000fe20000011411 */
[----:B------:R-:W-:-:S03]  /*0aa0*/  UMOV UR51, URZ ;  /* 0x0000003f00337c82 */ /* 0x000fc60008000000 */
[CC--:B------:R-:W-:Y:S02]  /*0ab0*/  LEA.HI R2, R0.reuse, R17.reuse, RZ, 0x7 ;  /* 0x0000001100027211 */ /* 0x0c0fe400078f38ff */
[-C--:B------:R-:W-:Y:S02]  /*0ac0*/  LEA.HI R3, R0, R17.reuse, RZ, 0x5 ;  /* 0x0000001100037211 */ /* 0x080fe400078f28ff */
[----:B------:R-:W-:Y:S02]  /*0ad0*/  LOP3.LUT R4, R2, 0xffffff80, RZ, 0xc0, !PT ;  /* 0xffffff8002047812 */ /* 0x000fe400078ec0ff */
[CC--:B------:R-:W-:Y:S01]  /*0ae0*/  LEA.HI R5, R0.reuse, R17.reuse, RZ, 0x4 ;  /* 0x0000001100057211 */ /* 0x0c0fe200078f20ff */
[----:B------:R-:W-:Y:S01]  /*0af0*/  IMAD.SHL.U32 R3, R3, 0x20, RZ ;  /* 0x0000002003037824 */ /* 0x000fe200078e00ff */
[----:B------:R-:W-:Y:S01]  /*0b00*/  LEA.HI R9, R0, R17, RZ, 0x2 ;  /* 0x0000001100097211 */ /* 0x000fe200078f10ff */
[----:B------:R-:W-:Y:S01]  /*0b10*/  IMAD.IADD R19, R17, 0x1, -R4 ;  /* 0x0000000111137824 */ /* 0x000fe200078e0a04 */
[----:B------:R-:W-:-:S02]  /*0b20*/  LOP3.LUT R6, R5, 0x3fffff0, RZ, 0xc0, !PT ;  /* 0x03fffff005067812 */ /* 0x000fc400078ec0ff */
[----:B------:R-:W-:Y:S02]  /*0b30*/  SHF.R.S32.HI R8, RZ, 0x4, R5 ;  /* 0x00000004ff087819 */ /* 0x000fe40000011405 */
[----:B------:R-:W-:Y:S01]  /*0b40*/  SHF.R.S32.HI R4, RZ, 0x1f, R19 ;  /* 0x0000001fff047819 */ /* 0x000fe20000011413 */
[----:B------:R-:W-:Y:S01]  /*0b50*/  IMAD.IADD R6, R17, 0x1, -R6 ;  /* 0x0000000111067824 */ /* 0x000fe200078e0a06 */
[----:B------:R-:W-:Y:S02]  /*0b60*/  LOP3.LUT R7, R3, 0xfffffc00, RZ, 0xc0, !PT ;  /* 0xfffffc0003077812 */ /* 0x000fe400078ec0ff */
[----:B------:R-:W-:Y:S02]  /*0b70*/  LEA.HI R3, R4, R19, RZ, 0x2 ;  /* 0x0000001304037211 */ /* 0x000fe400078f10ff */
[----:B------:R-:W-:Y:S01]  /*0b80*/  LEA.HI R5, R5, R8, RZ, 0x1 ;  /* 0x0000000805057211 */ /* 0x000fe200078f08ff */
[----:B------:R-:W-:Y:S01]  /*0b90*/  IMAD R6, R6, 0x40, R7 ;  /* 0x0000004006067824 */ /* 0x000fe200078e0207 */
[----:B------:R-:W-:-:S02]  /*0ba0*/  SHF.R.S32.HI R7, RZ, 0x2, R3 ;  /* 0x00000002ff077819 */ /* 0x000fc40000011403 */
[----:B------:R-:W-:Y:S02]  /*0bb0*/  SHF.R.S32.HI R10, RZ, 0x1f, R3 ;  /* 0x0000001fff0a7819 */ /* 0x000fe40000011403 */
[----:B------:R-:W-:Y:S02]  /*0bc0*/  LEA.HI R18, R0, R17, RZ, 0x3 ;  /* 0x0000001100127211 */ /* 0x000fe400078f18ff */
[----:B------:R-:W-:Y:S02]  /*0bd0*/  LOP3.LUT R5, R5, 0x1ffffffe, RZ, 0xc0, !PT ;  /* 0x1ffffffe05057812 */ /* 0x000fe400078ec0ff */
[----:B------:R-:W-:Y:S02]  /*0be0*/  LOP3.LUT R0, R9, 0xfffffffc, RZ, 0xc0, !PT ;  /* 0xfffffffc09007812 */ /* 0x000fe400078ec0ff */
[----:B------:R-:W-:Y:S01]  /*0bf0*/  SHF.R.S32.HI R23, RZ, 0x7, R2 ;  /* 0x00000007ff177819 */ /* 0x000fe20000011402 */
[----:B------:R-:W-:Y:S01]  /*0c00*/  IMAD.IADD R5, R8, 0x1, -R5 ;  /* 0x0000000108057824 */ /* 0x000fe200078e0a05 */
[----:B------:R-:W-:Y:S01]  /*0c10*/  LEA.HI R10, R10, R7, RZ, 0x3 ;  /* 0x000000070a0a7211 */ /* 0x000fe200078f18ff */
[----:B------:R-:W-:Y:S01]  /*0c20*/  IMAD.IADD R8, R17, 0x1, -R0 ;  /* 0x0000000111087824 */ /* 0x000fe200078e0a00 */
[----:B------:R-:W-:Y:S01]  /*0c30*/  LEA.HI R2, R2, R23, RZ, 0x1 ;  /* 0x0000001702027211 */ /* 0x000fe200078f08ff */
[----:B------:R-:W-:Y:S01]  /*0c40*/  IMAD R230, R5, 0x8, R6 ;  /* 0x0000000805e67824 */ /* 0x000fe200078e0206 */
[----:B------:R-:W-:-:S02]  /*0c50*/  LOP3.LUT R12, R18, 0xfffffff8, RZ, 0xc0, !PT ;  /* 0xfffffff8120c7812 */ /* 0x000fc400078ec0ff */
[----:B------:R-:W-:Y:S02]  /*0c60*/  LOP3.LUT R10, R10, 0xfffffff8, RZ, 0xc0, !PT ;  /* 0xfffffff80a0a7812 */ /* 0x000fe400078ec0ff */
[----:B------:R-:W-:Y:S01]  /*0c70*/  LEA.HI R4, R4, R19, RZ, 0x5 ;  /* 0x0000001304047211 */ /* 0x000fe200078f28ff */
[----:B------:R-:W-:Y:S01]  /*0c80*/  IMAD.IADD R17, R17, 0x1, -R12 ;  /* 0x0000000111117824 */ /* 0x000fe200078e0a0c */
[----:B------:R-:W-:Y:S01]  /*0c90*/  LOP3.LUT R2, R2, 0x3fffffe, RZ, 0xc0, !PT ;  /* 0x03fffffe02027812 */ /* 0x000fe200078ec0ff */
[----:B------:R-:W-:Y:S01]  /*0ca0*/  IMAD.IADD R7, R7, 0x1, -R10 ;  /* 0x0000000107077824 */ /* 0x000fe200078e0a0a */
[----:B------:R-:W-:Y:S02]  /*0cb0*/  LEA.HI R5, R8, R8, RZ, 0x1 ;  /* 0x0000000808057211 */ /* 0x000fe400078f08ff */
[----:B------:R-:W-:Y:S01]  /*0cc0*/  SHF.R.S32.HI R4, RZ, 0x5, R4 ;  /* 0x00000005ff047819 */ /* 0x000fe20000011404 */
[----:B------:R-:W-:Y:S01]  /*0cd0*/  IMAD.IADD R228, R23, 0x1, -R2 ;  /* 0x0000000117e47824 */ /* 0x000fe200078e0a02 */
[----:B------:R-:W-:Y:S01]  /*0ce0*/  LOP3.LUT R0, R3, 0x7ffffffc, RZ, 0xc0, !PT ;  /* 0x7ffffffc03007812 */ /* 0x000fe200078ec0ff */
[----:B------:R-:W-:Y:S01]  /*0cf0*/  IMAD.SHL.U32 R2, R17, 0x8, RZ ;  /* 0x0000000811027824 */ /* 0x000fe200078e00ff */
[----:B------:R-:W-:Y:S01]  /*0d00*/  LOP3.LUT R5, R5, 0x1ffffffe, RZ, 0xc0, !PT ;  /* 0x1ffffffe05057812 */ /* 0x000fe200078ec0ff */
[----:B------:R-:W-:Y:S01]  /*0d10*/  IMAD R7, R4, 0x10, R7 ;  /* 0x0000001004077824 */ /* 0x000fe200078e0207 */
[----:B------:R-:W-:Y:S01]  /*0d20*/  SHF.R.S32.HI R18, RZ, 0x3, R18 ;  /* 0x00000003ff127819 */ /* 0x000fe20000011412 */
[----:B------:R-:W-:-:S02]  /*0d30*/  VIADD R16, R2, 0x40 ;  /* 0x0000004002107836 */ /* 0x000fc40000000000 */
[----:B------:R-:W-:Y:S02]  /*0d40*/  IMAD.IADD R0, R19, 0x1, -R0 ;  /* 0x0000000113007824 */ /* 0x000fe400078e0a00 */
[----:B------:R-:W-:Y:S01]  /*0d50*/  IMAD.IADD R5, R8, 0x1, -R5 ;  /* 0x0000000108057824 */ /* 0x000fe200078e0a05 */
[----:B------:R-:W-:Y:S01]  /*0d60*/  SHF.R.S32.HI R232, RZ, 0x1f, R16 ;  /* 0x0000001fffe87819 */ /* 0x000fe20000011410 */
[----:B------:R-:W-:Y:S02]  /*0d70*/  IMAD R228, R228, 0x40, R7 ;  /* 0x00000040e4e47824 */ /* 0x000fe400078e0207 */
[----:B------:R-:W-:Y:S02]  /*0d80*/  IMAD R231, R0, R231, 0xe0 ;  /* 0x000000e000e77424 */ /* 0x000fe400078e02e7 */
[----:B------:R-:W-:-:S07]  /*0d90*/  IMAD R229, R5, 0x8, R228 ;  /* 0x0000000805e57824 */ /* 0x000fce00078e02e4 */
.L_x_39:
[----:B------:R-:W-:Y:S01]  /*0da0*/  ULDC UR4, c[0x0][0xc38] ;  /* 0x00030e0000047ab9 */ /* 0x000fe20000000800 */
[----:B------:R-:W-:Y:S01]  /*0db0*/  ULDC UR15, c[0x0][0xc44] ;  /* 0x00031100000f7ab9 */ /* 0x000fe20000000800 */
[----:B------:R-:W-:Y:S01]  /*0dc0*/  UISETP.NE.AND UP3, UPT, UR4, 0x1, UPT ;  /* 0x000000010400788c */ /* 0x000fe2000bf65270 */
[----:B------:R-:W-:Y:S01]  /*0dd0*/  IMAD.MOV.U32 R3, RZ, RZ, 0x3f800000 ;  /* 0x3f800000ff037424 */ /* 0x000fe200078e00ff */
[----:B------:R-:W-:Y:S01]  /*0de0*/  UISETP.NE.AND UP2, UPT, UR15, 0x1, UPT ;  /* 0x000000010f00788c */ /* 0x000fe2000bf45270 */
[----:B------:R-:W-:Y:S01]  /*0df0*/  IMAD.MOV.U32 R0, RZ, RZ, 0x3f800000 ;  /* 0x3f800000ff007424 */ /* 0x000fe200078e00ff */
[----:B------:R-:W-:Y:S01]  /*0e00*/  ULDC.64 UR6, c[0x0][0x990] ;  /* 0x0002640000067ab9 */ /* 0x000fe20000000a00 */
[----:B------:R-:W-:Y:S01]  /*0e10*/  ULDC.64 UR4, c[0x0][0x998] ;  /* 0x0002660000047ab9 */ /* 0x000fe20000000a00 */
[----:B------:R-:W-:Y:S02]  /*0e20*/  UISETP.NE.U32.AND UP0, UPT, UR6, URZ, UPT ;  /* 0x0000003f0600728c */ /* 0x000fe4000bf05070 */
[----:B------:R-:W-:Y:S01]  /*0e30*/  UISETP.NE.U32.AND UP1, UPT, UR4, URZ, UPT ;  /* 0x0000003f0400728c */ /* 0x000fe2000bf25070 */
[----:B------:R-:W-:-:S02]  /*0e40*/  UMOV UR43, UR41 ;  /* 0x00000029002b7c82 */ /* 0x000fc40008000000 */
[----:B------:R-:W-:Y:S01]  /*0e50*/  @UP3 ULDC UR8, c[0x0][0xc3c] ;  /* 0x00030f0000083ab9 */ /* 0x000fe20000000800 */
[----:B------:R-:W-:Y:S01]  /*0e60*/  @UP3 ULDC UR10, c[0x0][0xc40] ;  /* 0x00031000000a3ab9 */ /* 0x000fe20000000800 */
[----:B------:R-:W-:Y:S02]  /*0e70*/  UIMAD.WIDE.U32 UR8, UR41, UR8, URZ ;  /* 0x00000008290872a5 */ /* 0x000fe4000f8e003f */
[----:B------:R-:W-:Y:S02]  /*0e80*/  UISETP.NE.AND.EX UP0, UPT, UR7, URZ, UPT, UP0 ;  /* 0x0000003f0700728c */ /* 0x000fe4000bf05300 */
[----:B------:R-:W-:Y:S02]  /*0e90*/  @UP3 USHF.R.U32.HI UR43, URZ, UR10, UR9 ;  /* 0x0000000a3f2b3299 */ /* 0x000fe40008011609 */
[----:B------:R-:W-:Y:S01]  /*0ea0*/  UISETP.NE.AND.EX UP1, UPT, UR5, URZ, UPT, UP1 ;  /* 0x0000003f0500728c */ /* 0x000fe2000bf25310 */
[----:B------:R-:W-:Y:S01]  /*0eb0*/  @UP2 ULDC.64 UR10, c[0x0][0xc48] ;  /* 0x00031200000a2ab9 */ /* 0x000fe20000000a00 */
[----:B------:R-:W-:Y:S01]  /*0ec0*/  PLOP3.LUT P0, PT, PT, PT, UP0, 0x80, 0x0 ;  /* 0x000000000000781c */ /* 0x000fe20003f0f008 */
[----:B------:R-:W-:-:S02]  /*0ed0*/  UIMAD.WIDE.U32 UR8, UR43, UR10, URZ ;  /* 0x0000000a2b0872a5 */ /* 0x000fc4000f8e003f */
[----:B------:R-:W-:Y:S02]  /*0ee0*/  UMOV UR42, UR43 ;  /* 0x0000002b002a7c82 */ /* 0x000fe40008000000 */
[----:B------:R-:W-:Y:S01]  /*0ef0*/  @UP0 ULDC.64 UR12, c[0x0][0x9a8] ;  /* 0x00026a00000c0ab9 */ /* 0x000fe20000000a00 */
[----:B------:R-:W-:Y:S01]  /*0f00*/  @UP2 USHF.R.U32.HI UR42, URZ, UR11, UR9 ;  /* 0x0000000b3f2a2299 */ /* 0x000fe20008011609 */
[----:B------:R-:W-:Y:S01]  /*0f10*/  PLOP3.LUT P1, PT, PT, PT, UP1, 0x80, 0x0 ;  /* 0x000000000000781c */ /* 0x000fe20003f2f018 */
[----:B0-----:R-:W0:Y:S01]  /*0f20*/  SHFL.IDX PT, R8, R23, RZ, 0x1f ;  /* 0x00001fff17087589 */ /* 0x001e2200000e0000 */
[----:B------:R-:W-:Y:S01]  /*0f30*/  @UP1 ULDC.64 UR18, c[0x0][0x9b8] ;  /* 0x00026e0000121ab9 */ /* 0x000fe20000000a00 */
[----:B------:R-:W-:Y:S02]  /*0f40*/  @UP0 USHF.R.S32.HI UR10, URZ, 0x1f, UR42 ;  /* 0x0000001f3f0a0899 */ /* 0x000fe4000801142a */
[----:B------:R-:W-:Y:S02]  /*0f50*/  @UP1 USHF.R.S32.HI UR11, URZ, 0x1f, UR42 ;  /* 0x0000001f3f0b1899 */ /* 0x000fe4000801142a */
[----:B------:R-:W-:-:S02]  /*0f60*/  @UP0 UIADD3 UR14, -UR42, URZ, URZ ;  /* 0x0000003f2a0e0290 */ /* 0x000fc4000fffe13f */
[----:B------:R-:W-:Y:S02]  /*0f70*/  @UP1 UIADD3 UR20, -UR42, URZ, URZ ;  /* 0x0000003f2a141290 */ /* 0x000fe4000fffe13f */
[----:B------:R-:W-:Y:S02]  /*0f80*/  @UP0 UIMAD.WIDE.U32 UR8, UR42, UR12, URZ ;  /* 0x0000000c2a0802a5 */ /* 0x000fe4000f8e003f */
[----:B------:R-:W-:Y:S02]  /*0f90*/  @UP0 UIMAD UR10, UR10, UR12, URZ ;  /* 0x0000000c0a0a02a4 */ /* 0x000fe4000f8e023f */
[----:B------:R-:W-:Y:S02]  /*0fa0*/  @UP1 UIMAD UR12, UR11, UR18, URZ ;  /* 0x000000120b0c12a4 */ /* 0x000fe4000f8e023f */
[----:B------:R-:W-:Y:S02]  /*0fb0*/  @UP0 UIMAD UR14, UR15, UR14, UR43 ;  /* 0x0000000e0f0e02a4 */ /* 0x000fe4000f8e022b */
[----:B------:R-:W-:-:S02]  /*0fc0*/  @UP1 UIMAD UR20, UR15, UR20, UR43 ;  /* 0x000000140f1412a4 */ /* 0x000fc4000f8e022b */
[----:B------:R-:W-:Y:S02]  /*0fd0*/  @UP0 UIMAD UR16, UR42, UR13, UR10 ;  /* 0x0000000d2a1002a4 */ /* 0x000fe4000f8e020a */
[----:B------:R-:W-:Y:S02]  /*0fe0*/  @UP0 USHF.R.S32.HI UR15, URZ, 0x1f, UR14 ;  /* 0x0000001f3f0f0899 */ /* 0x000fe4000801140e */
[----:B------:R-:W-:Y:S02]  /*0ff0*/  @UP1 USHF.R.S32.HI UR21, URZ, 0x1f, UR20 ;  /* 0x0000001f3f151899 */ /* 0x000fe40008011414 */
[----:B------:R-:W-:Y:S02]  /*1000*/  @UP1 UIMAD.WIDE.U32 UR10, UR42, UR18, URZ ;  /* 0x000000122a0a12a5 */ /* 0x000fe4000f8e003f */
[----:B------:R-:W-:Y:S02]  /*1010*/  @UP1 UIMAD UR17, UR42, UR19, UR12 ;  /* 0x000000132a1112a4 */ /* 0x000fe4000f8e020c */
[----:B------:R-:W-:Y:S01]  /*1020*/  @UP0 UIADD3 UR9, UR9, UR16, URZ ;  /* 0x0000001009090290 */ /* 0x000fe2000fffe03f */
[----:B------:R-:W-:Y:S01]  /*1030*/  @UP0 ULDC.64 UR18, c[0x0][0x9b0] ;  /* 0x00026c0000120ab9 */ /* 0x000fe20000000a00 */
[----:B------:R-:W-:Y:S01]  /*1040*/  @UP1 ULDC.64 UR12, c[0x0][0x9c0] ;  /* 0x00027000000c1ab9 */ /* 0x000fe20000000a00 */
[----:B------:R-:W-:-:S02]  /*1050*/  @UP0 UIMAD UR15, UR15, UR18, URZ ;  /* 0x000000120f0f02a4 */ /* 0x000fc4000f8e023f */
[----:B------:R-:W-:Y:S02]  /*1060*/  @UP1 UIMAD UR16, UR21, UR12, URZ ;  /* 0x0000000c151012a4 */ /* 0x000fe4000f8e023f */
[----:B------:R-:W-:Y:S02]  /*1070*/  @UP1 UIADD3 UR11, UR11, UR17, URZ ;  /* 0x000000110b0b1290 */ /* 0x000fe4000fffe03f */
[----:B------:R-:W-:Y:S02]  /*1080*/  @UP0 UIMAD UR15, UR14, UR19, UR15 ;  /* 0x000000130e0f02a4 */ /* 0x000fe4000f8e020f */
[----:B------:R-:W-:Y:S02]  /*1090*/  @UP0 UIMAD.WIDE.U32 UR8, UR14, UR18, UR8 ;  /* 0x000000120e0802a5 */ /* 0x000fe4000f8e0008 */
[----:B------:R-:W-:Y:S02]  /*10a0*/  @UP1 UIMAD UR16, UR20, UR13, UR16 ;  /* 0x0000000d141012a4 */ /* 0x000fe4000f8e0210 */
[----:B------:R-:W-:-:S02]  /*10b0*/  @UP1 UIMAD.WIDE.U32 UR12, UR20, UR12, UR10 ;  /* 0x0000000c140c12a5 */ /* 0x000fc4000f8e000a */
[----:B------:R-:W-:Y:S02]  /*10c0*/  @UP0 UIADD3 UR10, UR9, UR15, URZ ;  /* 0x0000000f090a0290 */ /* 0x000fe4000fffe03f */
[----:B------:R-:W-:Y:S02]  /*10d0*/  @UP0 ULEA UR6, UP2, UR8, UR6, 0x2 ;  /* 0x0000000608060291 */ /* 0x000fe4000f84103f */
[----:B------:R-:W-:Y:S02]  /*10e0*/  @UP1 UIADD3 UR9, UR13, UR16, URZ ;  /* 0x000000100d091290 */ /* 0x000fe4000fffe03f */
[----:B------:R-:W-:Y:S02]  /*10f0*/  @UP1 ULEA UR4, UP3, UR12, UR4, 0x2 ;  /* 0x000000040c041291 */ /* 0x000fe4000f86103f */
[----:B------:R-:W-:Y:S01]  /*1100*/  @UP0 ULEA.HI.X UR7, UR8, UR7, UR10, 0x2, UP2 ;  /* 0x0000000708070291 */ /* 0x000fe200090f140a */
[----:B-1-3--:R-:W-:Y:S01]  /*1110*/  IMAD.U32 R4, RZ, RZ, UR6 ;  /* 0x00000006ff047e24 */ /* 0x00afe2000f8e00ff */
[----:B------:R-:W-:-:S02]  /*1120*/  @UP1 ULEA.HI.X UR5, UR12, UR5, UR9, 0x2, UP3 ;  /* 0x000000050c051291 */ /* 0x000fc400098f1409 */
[----:B------:R-:W-:Y:S01]  /*1130*/  IMAD.U32 R6, RZ, RZ, UR4 ;  /* 0x00000004ff067e24 */ /* 0x000fe2000f8e00ff */
[----:B------:R-:W1:Y:S01]  /*1140*/  S2UR UR36, SR_CgaCtaId ;  /* 0x00000000002479c3 */ /* 0x000e620000008800 */
[----:B------:R-:W-:Y:S01]  /*1150*/  IMAD.U32 R5, RZ, RZ, UR7 ;  /* 0x00000007ff057e24 */ /* 0x000fe2000f8e00ff */
[----:B0-----:R-:W-:Y:S01]  /*1160*/  R2UR UR37, R8 ;  /* 0x00000000082572ca */ /* 0x001fe200000e0000 */
[----:B------:R-:W-:Y:S01]  /*1170*/  IMAD.U32 R7, RZ, RZ, UR5 ;  /* 0x00000005ff077e24 */ /* 0x000fe2000f8e00ff */
[----:B------:R-:W-:Y:S01]  /*1180*/  ULDC.64 UR4, c[0x0][0x418] ;  /* 0x0001060000047ab9 */ /* 0x000fe20000000a00 */
[----:B------:R-:W-:Y:S01]  /*1190*/  UMOV UR39, 0x400 ;  /* 0x0000040000277882 */ /* 0x000fe20000000000 */
[----:B------:R-:W2:Y:S01]  /*11a0*/  @P0 LDG.E R3, desc[UR48][R4.64] ;  /* 0x0000003004030981 */ /* 0x000ea2000c1e1900 */
[----:B------:R-:W-:Y:S01]  /*11b0*/  ULDC UR50, c[0x0][0x424] ;  /* 0x0001090000327ab9 */ /* 0x000fe20000000800 */
[----:B------:R-:W-:Y:S02]  /*11c0*/  ULDC UR8, c[0x0][0x988] ;  /* 0x0002620000087ab9 */ /* 0x000fe40000000800 */
[----:B------:R-:W2:Y:S01]  /*11d0*/  @P1 LDG.E R0, desc[UR48][R6.64] ;  /* 0x0000003006001981 */ /* 0x000ea2000c1e1900 */
[----:B------:R-:W-:-:S04]  /*11e0*/  UISETP.NE.U32.AND UP0, UPT, UR4, URZ, UPT ;  /* 0x0000003f0400728c */ /* 0x000fc8000bf05070 */
[----:B------:R-:W-:Y:S02]  /*11f0*/  ULEA.HI UR4, UR37, UR37, URZ, 0x1 ;  /* 0x0000002525047291 */ /* 0x000fe4000f8f083f */
[----:B------:R-:W-:Y:S02]  /*1200*/  UISETP.NE.AND.EX UP0, UPT, UR5, URZ, UPT, UP0 ;  /* 0x0000003f0500728c */ /* 0x000fe4000bf05300 */
[----:B------:R-:W-:Y:S02]  /*1210*/  ULOP3.LUT UR4, UR4, 0x1e, URZ, 0xc0, !UPT ;  /* 0x0000001e04047892 */ /* 0x000fe4000f8ec03f */
[----:B------:R-:W-:Y:S01]  /*1220*/  USEL UR50, UR50, 0x1, UP0 ;  /* 0x0000000132327887 */ /* 0x000fe20008000000 */
[----:B------:R-:W-:Y:S01]  /*1230*/  ULDC UR5, c[0x0][0x2f0] ;  /* 0x0000bc0000057ab9 */ /* 0x000fe20000000800 */
[----:B-1----:R-:W-:Y:S02]  /*1240*/  ULEA UR39, UR36, UR39, 0x18 ;  /* 0x0000002724277291 */ /* 0x002fe4000f8ec03f */
[----:B------:R-:W-:-:S02]  /*1250*/  UIADD3 UR4, UR37, -UR4, URZ ;  /* 0x8000000425047290 */ /* 0x000fc4000fffe03f */
[----:B------:R-:W-:Y:S02]  /*1260*/  UIADD3 UR7, UR39, 0x1c400, URZ ;  /* 0x0001c40027077890 */ /* 0x000fe4000fffe03f */
[----:B------:R-:W-:Y:S02]  /*1270*/  UIMAD UR50, UR50, UR5, URZ ;  /* 0x00000005323272a4 */ /* 0x000fe4000f8e023f */
[----:B------:R-:W-:Y:S02]  /*1280*/  ULOP3.LUT UP0, URZ, UR7, 0x9f, URZ, 0xc0, !UPT ;  /* 0x0000009f073f7892 */ /* 0x000fe4000f80c03f */
[----:B------:R-:W-:Y:S02]  /*1290*/  UIADD3 UR5, UR50, 0xdf, URZ ;  /* 0x000000df32057890 */ /* 0x000fe4000fffe03f */
[----:B------:R-:W-:Y:S02]  /*12a0*/  ULEA UR6, UR4, UR7, 0xd ;  /* 0x0000000704067291 */ /* 0x000fe4000f8e683f */
[----:B------:R-:W-:Y:S01]  /*12b0*/  PLOP3.LUT P0, PT, PT, PT, UP0, 0x80, 0x0 ;  /* 0x000000000000781c */ /* 0x000fe20003f0f008 */
[----:B------:R-:W-:Y:S01]  /*12c0*/  UMOV UR4, URZ ;  /* 0x0000003f00047c82 */ /* 0x000fe20008000000 */
[----:B------:R-:W-:-:S02]  /*12d0*/  USHF.R.U32.HI UR6, URZ, 0x4, UR6 ;  /* 0x000000043f067899 */ /* 0x000fc40008011606 */
[----:B------:R-:W-:Y:S02]  /*12e0*/  UIMAD.WIDE UR4, UR5, -0x6db6db6d, UR4 ;  /* 0x92492493050478a5 */ /* 0x000fe4000f8e0204 */
[----:B------:R-:W-:Y:S02]  /*12f0*/  ULOP3.LUT UR52, UR6, 0x3fff, URZ, 0xc0, !UPT ;  /* 0x00003fff06347892 */ /* 0x000fe4000f8ec03f */
[----:B------:R-:W-:-:S04]  /*1300*/  USHF.R.U32.HI UR47, URZ, 0x1f, UR5 ;  /* 0x0000001f3f2f7899 */ /* 0x000fc80008011605 */
[----:B------:R-:W-:Y:S01]  /*1310*/  ULEA.HI.SX32 UR47, UR5, UR47, 0x19 ;  /* 0x0000002f052f7291 */ /* 0x000fe2000f8fca3f */
[----:B--2---:R-:W-:-:S04]  /*1320*/  FMUL.FTZ R0, R3, R0 ;  /* 0x0000000003007220 */ /* 0x004fc80000410000 */
[----:B------:R-:W-:-:S05]  /*1330*/  FMUL.FTZ R0, R0, UR8 ;  /* 0x0000000800007c20 */ /* 0x000fca0008410000 */
[----:B------:R-:W-:Y:S01]  /*1340*/  R2UR UR40, R0 ;  /* 0x00000000002872ca */ /* 0x000fe200000e0000 */
[----:B-----5:R-:W-:-:S14]  /*1350*/  @!P0 BRA `(.L_x_9) ;  /* 0x0000000000408947 */ /* 0x020fdc0003800000 */
[----:B------:R-:W-:Y:S01]  /*1360*/  MOV R0, 0x0 ;  /* 0x0000000000007802 */ /* 0x000fe20000000f00 */
[----:B------:R-:W-:Y:S01]  /*1370*/  ULDC.64 UR4, c[0x4][0x98] ;  /* 0x0100260000047ab9 */ /* 0x000fe20000000a00 */
[----:B------:R-:W-:Y:S01]  /*1380*/  ULDC.64 UR6, c[0x4][0x30] ;  /* 0x01000c0000067ab9 */ /* 0x000fe20000000a00 */
[----:B------:R-:W-:Y:S01]  /*1390*/  IMAD.U32 R4, RZ, RZ, UR4 ;  /* 0x00000004ff047e24 */ /* 0x000fe2000f8e00ff */
[----:B------:R0:W1:Y:S01]  /*13a0*/  LDC.64 R14, c[0x4][R0] ;  /* 0x01000000000e7b82 */ /* 0x0000620000000a00 */
[----:B------:R-:W-:Y:S01]  /*13b0*/  IMAD.U32 R5, RZ, RZ, UR5 ;  /* 0x00000005ff057e24 */ /* 0x000fe2000f8e00ff */
[----:B------:R-:W-:Y:S01]  /*13c0*/  ULDC.64 UR4, c[0x4][0xa0] ;  /* 0x0100280000047ab9 */ /* 0x000fe20000000a00 */
[----:B------:R-:W-:Y:S02]  /*13d0*/  IMAD.U32 R10, RZ, RZ, UR6 ;  /* 0x00000006ff0a7e24 */ /* 0x000fe4000f8e00ff */
[----:B------:R-:W-:Y:S02]  /*13e0*/  IMAD.U32 R6, RZ, RZ, UR4 ;  /* 0x00000004ff067e24 */ /* 0x000fe4000f8e00ff */
[----:B------:R-:W-:-:S02]  /*13f0*/  IMAD.U32 R7, RZ, RZ, UR5 ;  /* 0x00000005ff077e24 */ /* 0x000fc4000f8e00ff */
[----:B------:R-:W-:Y:S02]  /*1400*/  IMAD.U32 R11, RZ, RZ, UR7 ;  /* 0x00000007ff0b7e24 */ /* 0x000fe4000f8e00ff */
[----:B------:R-:W-:Y:S02]  /*1410*/  IMAD.MOV.U32 R8, RZ, RZ, 0x70 ;  /* 0x00000070ff087424 */ /* 0x000fe400078e00ff */
[----:B------:R-:W-:Y:S02]  /*1420*/  IMAD.MOV.U32 R12, RZ, RZ, 0x1 ;  /* 0x00000001ff0c7424 */ /* 0x000fe400078e00ff */
[----:B0-----:R-:W-:-:S07]  /*1430*/  IMAD.MOV.U32 R13, RZ, RZ, RZ ;  /* 0x000000ffff0d7224 */ /* 0x001fce00078e00ff */
[----:B------:R-:W-:-:S07]  /*1440*/  LEPC R20, `(.L_x_9) ;  /* 0x000000001014794e */ /* 0x000fce0000000000 */
[----:B-1----:R-:W-:Y:S05]  /*1450*/  CALL.ABS.NOINC R14 ;  /* 0x000000000e007343 */ /* 0x002fea0003c00000 */
.L_x_9:
[----:B------:R-:W-:Y:S01]  /*1460*/  ULOP3.LUT UR4, UR45, 0x1, URZ, 0xc0, !UPT ;  /* 0x000000012d047892 */ /* 0x000fe2000f8ec03f */
[----:B------:R-:W-:-:S05]  /*1470*/  IMAD.U32 R3, RZ, RZ, UR46 ;  /* 0x0000002eff037e24 */ /* 0x000fca000f8e00ff */
[----:B------:R-:W-:Y:S01]  /*1480*/  IMAD.U32 R0, RZ, RZ, UR4 ;  /* 0x00000004ff007e24 */ /* 0x000fe2000f8e00ff */
[----:B------:R-:W-:-:S04]  /*1490*/  ISETP.NE.AND P0, PT, R3, 0x3, PT ;  /* 0x000000030300780c */ /* 0x000fc80003f05270 */
[----:B------:R-:W-:-:S04]  /*14a0*/  SHF.L.U32 R0, R0, 0x1f, RZ ;  /* 0x0000001f00007819 */ /* 0x000fc800000006ff */
[----:B------:R-:W0:Y:S02]  /*14b0*/  SYNCS.PHASECHK.TRANS64.TRYWAIT P1, [UR39+0x2e800], R0 ;  /* 0x02e80000ff0075a7 */ /* 0x000e240008020167 */
[----:B0-----:R-:W-:Y:S05]  /*14c0*/  @!P1 BRA `(.L_x_10) ;  /* 0x000000d000549947 */ /* 0x001fea0003800000 */
.L_x_97:
[----:B------:R-:W-:Y:S05]  /*14d0*/  @!P0 BRA `(.L_x_11) ;  /* 0x0000000000048947 */ /* 0x000fea0003800000 */
[----:B------:R-:W-:Y:S01]  /*14e0*/  BPT.TRAP 0x1 ;  /* 0x000000040000795c */ /* 0x000fe20000300000 */
.L_x_11:
[----:B------:R-:W-:Y:S02]  /*14f0*/  IMAD.U32 R4, RZ, RZ, UR51 ;  /* 0x00000033ff047e24 */ /* 0x000fe4000f8e00ff */
[----:B0-----:R-:W-:-:S03]  /*1500*/  IMAD.U32 R3, RZ, RZ, UR44 ;  /* 0x0000002cff037e24 */ /* 0x001fc6000f8e00ff */
[----:B------:R-:W-:Y:S02]  /*1510*/  LEA R4, R4, UR39, 0x3 ;  /* 0x0000002704047c11 */ /* 0x000fe4000f8e18ff */
[----:B------:R-:W-:-:S04]  /*1520*/  SHF.L.U32 R3, R3, 0x1f, RZ ;  /* 0x0000001f03037819 */ /* 0x000fc800000006ff */
[----:B------:R0:W1:Y:S01]  /*1530*/  SYNCS.PHASECHK.TRANS64.TRYWAIT P1, [R4+URZ+0x2e830], R3 ;  /* 0x02e83003040075a7 */ /* 0x000062000802017f */
[----:B------:R-:W-:Y:S05]  /*1540*/  @!P0 BRA `(.L_x_12) ;  /* 0x0000000000048947 */ /* 0x000fea0003800000 */
[----:B------:R-:W-:Y:S01]  /*1550*/  BPT.TRAP 0x1 ;  /* 0x000000040000795c */ /* 0x000fe20000300000 */
.L_x_12:
[----:B-1----:R-:W-:Y:S05]  /*1560*/  @P1 BRA `(.L_x_13) ;  /* 0x0000000000081947 */ /* 0x002fea0003800000 */
[----:B------:R-:W1:Y:S02]  /*1570*/  SYNCS.PHASECHK.TRANS64.TRYWAIT P1, [R4+URZ+0x2e830], R3 ;  /* 0x02e83003040075a7 */ /* 0x000e64000802017f */
[----:B-1----:R-:W-:Y:S05]  /*1580*/  @!P1 BRA `(.L_x_14) ;  /* 0x000000d0003c9947 */ /* 0x002fea0003800000 */
.L_x_13:
[----:B------:R-:W2:Y:S01]  /*1590*/  S2R R152, SR_TID.X ;  /* 0x0000000000987919 */ /* 0x000ea20000002100 */
[----:B------:R-:W-:Y:S01]  /*15a0*/  UIADD3 UR4, UR39, 0x20400, URZ ;  /* 0x0002040027047890 */ /* 0x000fe2000fffe03f */
[----:B------:R-:W-:-:S03]  /*15b0*/  IMAD.MOV.U32 R87, RZ, RZ, RZ ;  /* 0x000000ffff577224 */ /* 0x000fc600078e00ff */
[----:B------:R-:W-:-:S04]  /*15c0*/  USHF.R.U32.HI UR4, URZ, 0x4, UR4 ;  /* 0x000000043f047899 */ /* 0x000fc80008011604 */
[----:B------:R-:W-:-:S06]  /*15d0*/  ULOP3.LUT UR4, UR4, 0x3fff, URZ, 0xc0, !UPT ;  /* 0x00003fff04047892 */ /* 0x000fcc000f8ec03f */
[----:B------:R-:W-:Y:S01]  /*15e0*/  IMAD.U32 R0, RZ, RZ, UR4 ;  /* 0x00000004ff007e24 */ /* 0x000fe2000f8e00ff */
[----:B------:R-:W-:Y:S05]  /*15f0*/  WARPSYNC.ALL ;  /* 0x0000000000007948 */ /* 0x000fea0003800000 */
[----:B------:R-:W-:Y:S02]  /*1600*/  LOP3.LUT R0, R0, 0x10000, RZ, 0xfc, !PT ;  /* 0x0001000000007812 */ /* 0x000fe400078efcff */
[----:B--2---:R-:W-:Y:S02]  /*1610*/  LOP3.LUT P1, RZ, R152, 0x7f, RZ, 0xc0, !PT ;  /* 0x0000007f98ff7812 */ /* 0x004fe4000782c0ff */
[----:B------:R-:W-:Y:S01]  /*1620*/  R2UR UR20, R0 ;  /* 0x00000000001472ca */ /* 0x000fe200000e0000 */
[----:B------:R-:W-:Y:S01]  /*1630*/  ULOP3.LUT UR12, UR52, 0x10000, URZ, 0xfc, !UPT ;  /* 0x00010000340c7892 */ /* 0x000fe2000f8efc3f */
[----:B------:R-:W-:Y:S01]  /*1640*/  WARPGROUP.ARRIVE ;  /* 0x00000000000079c5 */ /* 0x000fe20000000000 */
[----:B------:R-:W-:Y:S01]  /*1650*/  UMOV UR17, 0x40000040 ;  /* 0x4000004000117882 */ /* 0x000fe20000000000 */
[----:B------:R-:W-:Y:S01]  /*1660*/  UMOV UR19, 0x40000040 ;  /* 0x4000004000137882 */ /* 0x000fe20000000000 */
[----:B------:R-:W-:Y:S01]  /*1670*/  UIADD3 UR7, UR12, 0x2, URZ ;  /* 0x000000020c077890 */ /* 0x000fe2000fffe03f */
[----:B------:R-:W-:Y:S01]  /*1680*/  VIADD R5, R231, UR50 ;  /* 0x00000032e7057c36 */ /* 0x000fe20008000000 */
[----:B------:R-:W-:Y:S01]  /*1690*/  UIADD3 UR11, UR12, 0x4, URZ ;  /* 0x000000040c0b7890 */ /* 0x000fe2000fffe03f */
[----:B------:R-:W-:Y:S01]  /*16a0*/  IMAD.U32 R6, RZ, RZ, UR47 ;  /* 0x0000002fff067e24 */ /* 0x000fe2000f8e00ff */
[----:B------:R-:W-:Y:S01]  /*16b0*/  UMOV UR16, UR12 ;  /* 0x0000000c00107c82 */ /* 0x000fe20008000000 */
[----:B------:R-:W-:Y:S01]  /*16c0*/  UIADD3 UR14, UR12, 0x6, URZ ;  /* 0x000000060c0e7890 */ /* 0x000fe2000fffe03f */
[----:B------:R-:W-:Y:S01]  /*16d0*/  P2R R7, PR, RZ, 0x1 ;  /* 0x00000001ff077803 */ /* 0x000fe20000000000 */
[----:B------:R-:W-:Y:S01]  /*16e0*/  UMOV UR15, 0x40000040 ;  /* 0x40000040000f7882 */ /* 0x000fe20000000000 */
[----:B------:R-:W-:Y:S01]  /*16f0*/  UIMAD UR20, UR51, 0x700, UR20 ;  /* 0x00000700331478a4 */ /* 0x000fe2000f8e0214 */
[----:B------:R-:W-:Y:S01]  /*1700*/  IMAD R5, R6, -0xe0, R5 ;  /* 0xffffff2006057824 */ /* 0x000fe200078e0205 */
[----:B------:R-:W-:Y:S01]  /*1710*/  UISETP.GE.AND UP0, UPT, UR50, 0xe1, UPT ;  /* 0x000000e13200788c */ /* 0x000fe2000bf06270 */
[----:B------:R-:W-:Y:S01]  /*1720*/  IMAD.U32 R82, RZ, RZ, UR40 ;  /* 0x00000028ff527e24 */ /* 0x000fe2000f8e00ff */
[----:B------:R-:W-:-:S02]  /*1730*/  UIADD3 UR4, UR20, 0x300, URZ ;  /* 0x0000030014047890 */ /* 0x000fc4000fffe03f */
[----:B------:R-:W-:Y:S01]  /*1740*/  UIADD3 UR5, UR20, 0x400, URZ ;  /* 0x0000040014057890 */ /* 0x000fe2000fffe03f */
[C---:B------:R-:W-:Y:S01]  /*1750*/  ISETP.GT.AND P2, PT, R5.reuse, RZ, PT ;  /* 0x000000ff0500720c */ /* 0x040fe20003f44270 */
[----:B------:R-:W-:Y:S01]  /*1760*/  UMOV UR18, UR20 ;  /* 0x0000001400127c82 */ /* 0x000fe20008000000 */
[----:B------:R-:W-:Y:S01]  /*1770*/  UIADD3 UR6, UR20, 0x500, URZ ;  /* 0x0000050014067890 */ /* 0x000fe2000fffe03f */
[----:B------:R-:W-:Y:S01]  /*1780*/  QGMMA.64x32x32.F32.E4M3.E4M3 R136, gdesc[UR16], RZ, !UPT, gsb0 ;  /* 0x00600000108879f3 */ /* 0x000fe2000c0008ff */
[----:B------:R-:W-:Y:S01]  /*1790*/  UIADD3 UR18, UR20, 0x100, URZ ;  /* 0x0000010014127890 */ /* 0x000fe2000fffe03f */
[C---:B------:R-:W-:Y:S01]  /*17a0*/  ISETP.GT.AND P5, PT, R5.reuse, 0x1, PT ;  /* 0x000000010500780c */ /* 0x040fe20003fa4270 */
[----:B------:R-:W-:Y:S01]  /*17b0*/  UMOV UR19, 0x40000040 ;  /* 0x4000004000137882 */ /* 0x000fe20000000000 */
[----:B------:R-:W-:Y:S01]  /*17c0*/  UIADD3 UR8, UR20, 0x2, URZ ;  /* 0x0000000214087890 */ /* 0x000fe2000fffe03f */
[C---:B------:R-:W-:Y:S01]  /*17d0*/  ISETP.GT.AND P4, PT, R5.reuse, 0x8, PT ;  /* 0x000000080500780c */ /* 0x040fe20003f84270 */
[----:B------:R-:W-:Y:S01]  /*17e0*/  UIADD3 UR9, UR20, 0x402, URZ ;  /* 0x0000040214097890 */ /* 0x000fe2000fffe03f */
[C---:B------:R-:W-:Y:S01]  /*17f0*/  ISETP.GT.AND P1, PT, R5.reuse, 0x9, PT ;  /* 0x000000090500780c */ /* 0x040fe20003f24270 */
[----:B------:R-:W-:Y:S01]  /*1800*/  UIADD3 UR10, UR20, 0x502, URZ ;  /* 0x00000502140a7890 */ /* 0x000fe2000fffe03f */
[C---:B------:R-:W-:Y:S01]  /*1810*/  ISETP.GT.AND P3, PT, R5.reuse, 0x10, PT ;  /* 0x000000100500780c */ /* 0x040fe20003f64270 */
[----:B------:R-:W-:Y:S01]  /*1820*/  UIADD3 UR13, UR20, 0x4, URZ ;  /* 0x00000004140d7890 */ /* 0x000fe2000fffe03f */
[C---:B------:R-:W-:Y:S01]  /*1830*/  ISETP.GT.AND P0, PT, R5.reuse, 0xb9, PT ;  /* 0x000000b90500780c */ /* 0x040fe20003f04270 */
[----:B------:R-:W-:Y:S01]  /*1840*/  UIADD3 UR12, UR20, 0x504, URZ ;  /* 0x00000504140c7890 */ /* 0x000fe2000fffe03f */
[----:B------:R-:W-:Y:S01]  /*1850*/  ISETP.GT.AND P6, PT, R5, 0xc0, PT ;  /* 0x000000c00500780c */ /* 0x000fe20003fc4270 */
[----:B------:R-:W-:-:S02]  /*1860*/  WARPGROUP.DEPBAR.LE gsb0, 0x0 ;  /* 0x00008000000079c5 */ /* 0x000fc40000010000 */
[----:B------:R-:W-:-:S06]  /*1870*/  WARPGROUP.ARRIVE ;  /* 0x00000000000079c5 */ /* 0x000fcc0000000000 */
[----:B------:R-:W-:Y:S01]  /*1880*/  QGMMA.64x32x32.F32.E4M3.E4M3 R120, gdesc[UR16], RZ, !UPT, gsb0 ;  /* 0x00600000107879f3 */ /* 0x000fe2000c0008ff */
[----:B------:R-:W-:Y:S01]  /*1890*/  UIADD3 UR18, UR20, 0x200, URZ ;  /* 0x0000020014127890 */ /* 0x000fe2000fffe03f */
[----:B------:R-:W-:Y:S01]  /*18a0*/  UMOV UR19, 0x40000040 ;  /* 0x4000004000137882 */ /* 0x000fe20000000000 */
[----:B------:R-:W-:Y:S02]  /*18b0*/  WARPGROUP.DEPBAR.LE gsb0, 0x0 ;  /* 0x00008000000079c5 */ /* 0x000fe40000010000 */
[----:B------:R-:W-:-:S06]  /*18c0*/  WARPGROUP.ARRIVE ;  /* 0x00000000000079c5 */ /* 0x000fcc0000000000 */
[----:B------:R-:W-:Y:S01]  /*18d0*/  QGMMA.64x32x32.F32.E4M3.E4M3 R104, gdesc[UR16], RZ, !UPT, gsb0 ;  /* 0x00600000106879f3 */ /* 0x000fe2000c0008ff */
[----:B------:R-:W-:Y:S01]  /*18e0*/  UMOV UR18, UR4 ;  /* 0x0000000400127c82 */ /* 0x000fe20008000000 */
[----:B------:R-:W-:Y:S01]  /*18f0*/  UMOV UR19, 0x40000040 ;  /* 0x4000004000137882 */ /* 0x000fe20000000000 */
[----:B------:R-:W-:Y:S01]  /*1900*/  UIADD3 UR4, UR20, 0x600, URZ ;  /* 0x0000060014047890 */ /* 0x000fe2000fffe03f */
[----:B------:R-:W-:Y:S02]  /*1910*/  WARPGROUP.DEPBAR.LE gsb0, 0x0 ;  /* 0x00008000000079c5 */ /* 0x000fe40000010000 */
[----:B------:R-:W-:-:S06]  /*1920*/  WARPGROUP.ARRIVE ;  /* 0x00000000000079c5 */ /* 0x000fcc0000000000 */
[----:B------:R-:W-:Y:S01]  /*1930*/  QGMMA.64x32x32.F32.E4M3.E4M3 R88, gdesc[UR16], RZ, !UPT, gsb0 ;  /* 0x00600000105879f3 */ /* 0x000fe2000c0008ff */
[----:B------:R-:W-:Y:S01]  /*1940*/  UMOV UR18, UR5 ;  /* 0x0000000500127c82 */ /* 0x000fe20008000000 */
[----:B------:R-:W-:Y:S01]  /*1950*/  UMOV UR19, 0x40000040 ;  /* 0x4000004000137882 */ /* 0x000fe20000000000 */
[----:B------:R-:W-:Y:S01]  /*1960*/  UMOV UR5, 0x40000040 ;  /* 0x4000004000057882 */ /* 0x000fe20000000000 */
[----:B------:R-:W-:Y:S02]  /*1970*/  WARPGROUP.DEPBAR.LE gsb0, 0x0 ;  /* 0x00008000000079c5 */ /* 0x000fe40000010000 */
[----:B------:R-:W-:-:S06]  /*1980*/  WARPGROUP.ARRIVE ;  /* 0x00000000000079c5 */ /* 0x000fcc0000000000 */
[----:B------:R-:W-:Y:S01]  /*1990*/  QGMMA.64x32x32.F32.E4M3.E4M3 R56, gdesc[UR16], RZ, !UPT, gsb0 ;  /* 0x00600000103879f3 */ /* 0x000fe2000c0008ff */
[----:B------:R-:W-:Y:S01]  /*19a0*/  UMOV UR18, UR6 ;  /* 0x0000000600127c82 */ /* 0x000fe20008000000 */
[----:B------:R-:W-:Y:S01]  /*19b0*/  UMOV UR19, 0x40000040 ;  /* 0x4000004000137882 */ /* 0x000fe20000000000 */
[----:B------:R-:W-:Y:S01]  /*19c0*/  UMOV UR6, UR8 ;  /* 0x0000000800067c82 */ /* 0x000fe20008000000 */
[----:B------:R-:W-:Y:S01]  /*19d0*/  UIADD3 UR8, UR20, 0x302, URZ ;  /* 0x0000030214087890 */ /* 0x000fe2000fffe03f */
[----:B------:R-:W-:Y:S02]  /*19e0*/  WARPGROUP.DEPBAR.LE gsb0, 0x0 ;  /* 0x00008000000079c5 */ /* 0x000fe40000010000 */
[----:B------:R-:W-:-:S06]  /*19f0*/  WARPGROUP.ARRIVE ;  /* 0x00000000000079c5 */ /* 0x000fcc0000000000 */
[----:B------:R-:W-:Y:S01]  /*1a00*/  QGMMA.64x32x32.F32.E4M3.E4M3 R40, gdesc[UR16], RZ, !UPT, gsb0 ;  /* 0x00600000102879f3 */ /* 0x000fe2000c0008ff */
[----:B------:R-:W-:Y:S01]  /*1a10*/  UMOV UR18, UR4 ;  /* 0x0000000400127c82 */ /* 0x000fe20008000000 */
[----:B------:R-:W-:Y:S01]  /*1a20*/  UMOV UR19, 0x40000040 ;  /* 0x4000004000137882 */ /* 0x000fe20000000000 */
[----:B------:R-:W-:Y:S01]  /*1a30*/  UMOV UR4, UR7 ;  /* 0x0000000700047c82 */ /* 0x000fe20008000000 */
[----:B------:R-:W-:Y:S01]  /*1a40*/  UMOV UR7, 0x40000040 ;  /* 0x4000004000077882 */ /* 0x000fe20000000000 */
[----:B------:R-:W-:Y:S02]  /*1a50*/  WARPGROUP.DEPBAR.LE gsb0, 0x0 ;  /* 0x00008000000079c5 */ /* 0x000fe40000010000 */
[----:B------:R-:W-:-:S06]  /*1a60*/  WARPGROUP.ARRIVE ;  /* 0x00000000000079c5 */ /* 0x000fcc0000000000 */
[----:B------:R-:W-:Y:S03]  /*1a70*/  QGMMA.64x32x32.F32.E4M3.E4M3 R24, gdesc[UR16], RZ, !UPT, gsb0 ;  /* 0x00600000101879f3 */ /* 0x000fe6000c0008ff */
[----:B------:R-:W-:Y:S02]  /*1a80*/  WARPGROUP.DEPBAR.LE gsb0, 0x0 ;  /* 0x00008000000079c5 */ /* 0x000fe40000010000 */
[----:B------:R-:W-:-:S06]  /*1a90*/  WARPGROUP.ARRIVE ;  /* 0x00000000000079c5 */ /* 0x000fcc0000000000 */
[----:B------:R-:W-:Y:S01]  /*1aa0*/  QGMMA.64x32x32.F32.E4M3.E4M3 R136, gdesc[UR4], R136, gsb0 ;  /* 0x00600000048879f3 */ /* 0x000fe20008000888 */
[----:B------:R-:W-:Y:S01]  /*1ab0*/  UIADD3 UR6, UR20, 0x102, URZ ;  /* 0x0000010214067890 */ /* 0x000fe2000fffe03f */
[----:B------:R-:W-:Y:S01]  /*1ac0*/  UMOV UR7, 0x40000040 ;  /* 0x4000004000077882 */ /* 0x000fe20000000000 */
        /* <DEDUP_REMOVED lines=8> */
[----:B------:R-:W-:Y:S01]  /*1b50*/  UMOV UR6, UR8 ;  /* 0x0000000800067c82 */ /* 0x000fe20008000000 */
[----:B------:R-:W-:Y:S01]  /*1b60*/  UMOV UR7, 0x40000040 ;  /* 0x4000004000077882 */ /* 0x000fe20000000000 */
[----:B------:R-:W-:Y:S01]  /*1b70*/  UIADD3 UR8, UR20, 0x602, URZ ;  /* 0x0000060214087890 */ /* 0x000fe2000fffe03f */
[----:B------:R-:W-:Y:S02]  /*1b80*/  WARPGROUP.DEPBAR.LE gsb0, 0x0 ;  /* 0x00008000000079c5 */ /* 0x000fe40000010000 */
[----:B------:R-:W-:-:S06]  /*1b90*/  WARPGROUP.ARRIVE ;  /* 0x00000000000079c5 */ /* 0x000fcc0000000000 */
[----:B------:R-:W-:Y:S01]  /*1ba0*/  QGMMA.64x32x32.F32.E4M3.E4M3 R88, gdesc[UR4], R88, gsb0 ;  /* 0x00600000045879f3 */ /* 0x000fe20008000858 */
[----:B------:R-:W-:Y:S01]  /*1bb0*/  UMOV UR6, UR9 ;  /* 0x0000000900067c82 */ /* 0x000fe20008000000 */
[----:B------:R-:W-:Y:S01]  /*1bc0*/  UMOV UR7, 0x40000040 ;  /* 0x4000004000077882 */ /* 0x000fe20000000000 */
[----:B------:R-:W-:Y:S01]  /*1bd0*/  UMOV UR9, 0x40000040 ;  /* 0x4000004000097882 */ /* 0x000fe20000000000 */
[----:B------:R-:W-:Y:S02]  /*1be0*/  WARPGROUP.DEPBAR.LE gsb0, 0x0 ;  /* 0x00008000000079c5 */ /* 0x000fe40000010000 */
[----:B------:R-:W-:-:S06]  /*1bf0*/  WARPGROUP.ARRIVE ;  /* 0x00000000000079c5 */ /* 0x000fcc0000000000 */
[----:B------:R-:W-:Y:S01]  /*1c00*/  QGMMA.64x32x32.F32.E4M3.E4M3 R56, gdesc[UR4], R56, gsb0 ;  /* 0x00600000043879f3 */ /* 0x000fe20008000838 */
[----:B------:R-:W-:Y:S01]  /*1c10*/  UMOV UR6, UR10 ;  /* 0x0000000a00067c82 */ /* 0x000fe20008000000 */
[----:B------:R-:W-:Y:S01]  /*1c20*/  UMOV UR7, 0x40000040 ;  /* 0x4000004000077882 */ /* 0x000fe20000000000 */
[----:B------:R-:W-:Y:S01]  /*1c30*/  UMOV UR10, UR13 ;  /* 0x0000000d000a7c82 */ /* 0x000fe20008000000 */
        /* <DEDUP_REMOVED lines=11> */
[----:B------:R-:W-:Y:S02]  /*1cf0*/  UIADD3 UR6, UR20, 0x304, URZ ;  /* 0x0000030414067890 */ /* 0x000fe4000fffe03f */
[----:B------:R-:W-:Y:S01]  /*1d00*/  UIADD3 UR7, UR20, 0x404, URZ ;  /* 0x0000040414077890 */ /* 0x000fe2000fffe03f */
        /* <DEDUP_REMOVED lines=27> */
[----:B------:R-:W-:Y:S01]  /*1ec0*/  UMOV UR12, UR14 ;  /* 0x0000000e000c7c82 */ /* 0x000fe20008000000 */
[----:B------:R-:W-:Y:S01]  /*1ed0*/  UMOV UR14, UR7 ;  /* 0x00000007000e7c82 */ /* 0x000fe20008000000 */
        /* <DEDUP_REMOVED lines=9> */
[----:B------:R-:W-:Y:S03]  /*1f70*/  QGMMA.64x32x32.F32.E4M3.E4M3 R24, gdesc[UR8], R24, gsb0 ;  /* 0x00600000081879f3 */ /* 0x000fe60008000818 */
[----:B------:R-:W-:Y:S02]  /*1f80*/  WARPGROUP.DEPBAR.LE gsb0, 0x0 ;  /* 0x00008000000079c5 */ /* 0x000fe40000010000 */
[----:B------:R-:W-:-:S06]  /*1f90*/  WARPGROUP.ARRIVE ;  /* 0x00000000000079c5 */ /* 0x000fcc0000000000 */
[----:B------:R-:W-:Y:S01]  /*1fa0*/  QGMMA.64x32x32.F32.E4M3.E4M3 R136, gdesc[UR12], R136, gsb0 ;  /* 0x006000000c8879f3 */ /* 0x000fe20008000888 */
[----:B------:R-:W-:Y:S01]  /*1fb0*/  UIADD3 UR14, UR20, 0x106, URZ ;  /* 0x00000106140e7890 */ /* 0x000fe2000fffe03f */
[----:B------:R-:W-:Y:S01]  /*1fc0*/  UMOV UR15, 0x40000040 ;  /* 0x40000040000f7882 */ /* 0x000fe20000000000 */
[----:B------:R-:W-:Y:S02]  /*1fd0*/  WARPGROUP.DEPBAR.LE gsb0, 0x0 ;  /* 0x00008000000079c5 */ /* 0x000fe40000010000 */
[----:B------:R-:W-:Y:S01]  /*1fe0*/  WARPGROUP.ARRIVE ;  /* 0x00000000000079c5 */ /* 0x000fe20000000000 */
[----:B------:R-:W-:Y:S02]  /*1ff0*/  FSEL R136, R136, -INF , P2 ;  /* 0xff80000088887808 */ /* 0x000fe40001000000 */
[----:B------:R-:W-:Y:S02]  /*2000*/  FSEL R137, R137, -INF , P5 ;  /* 0xff80000089897808 */ /* 0x000fe40002800000 */
[----:B------:R-:W-:Y:S01]  /*2010*/  FSEL R140, R140, -INF , P4 ;  /* 0xff8000008c8c7808 */ /* 0x000fe20002000000 */
[----:B------:R-:W-:Y:S01]  /*2020*/  QGMMA.64x32x32.F32.E4M3.E4M3 R120, gdesc[UR12], R120, gsb0 ;  /* 0x006000000c7879f3 */ /* 0x000fe20008000878 */
[----:B------:R-:W-:Y:S01]  /*2030*/  UIADD3 UR14, UR20, 0x206, URZ ;  /* 0x00000206140e7890 */ /* 0x000fe2000fffe03f */
[----:B01----:R-:W-:Y:S01]  /*2040*/  FMNMX.FTZ R3, R136, R137, !PT ;  /* 0x0000008988037209 */ /* 0x003fe20007810000 */
[----:B------:R-:W-:Y:S01]  /*2050*/  UMOV UR15, 0x40000040 ;  /* 0x40000040000f7882 */ /* 0x000fe20000000000 */
[----:B------:R-:W-:-:S02]  /*2060*/  FSEL R141, R141, -INF , P1 ;  /* 0xff8000008d8d7808 */ /* 0x000fc40000800000 */
[----:B------:R-:W-:Y:S02]  /*2070*/  FMNMX.FTZ R6, R140, R3, !PT ;  /* 0x000000038c067209 */ /* 0x000fe40007810000 */
[----:B------:R-:W-:Y:S02]  /*2080*/  FSEL R138, R138, -INF , P2 ;  /* 0xff8000008a8a7808 */ /* 0x000fe40001000000 */
[----:B------:R-:W-:Y:S02]  /*2090*/  ISETP.GT.AND P2, PT, R5, 0x11, PT ;  /* 0x000000110500780c */ /* 0x000fe40003f44270 */
[----:B------:R-:W-:Y:S02]  /*20a0*/  FSEL R144, R144, -INF , P3 ;  /* 0xff80000090907808 */ /* 0x000fe40001800000 */
[----:B------:R-:W-:Y:S02]  /*20b0*/  FMNMX.FTZ R3, R141, R6, !PT ;  /* 0x000000068d037209 */ /* 0x000fe40007810000 */
[----:B------:R-:W-:-:S02]  /*20c0*/  FSEL R139, R139, -INF , P5 ;  /* 0xff8000008b8b7808 */ /* 0x000fc40002800000 */
[----:B------:R-:W-:Y:S02]  /*20d0*/  ISETP.GT.AND P5, PT, R5, 0x18, PT ;  /* 0x000000180500780c */ /* 0x000fe40003fa4270 */
[----:B------:R-:W-:Y:S02]  /*20e0*/  FSEL R145, R145, -INF , P2 ;  /* 0xff80000091917808 */ /* 0x000fe40001000000 */
[----:B------:R-:W-:Y:S02]  /*20f0*/  FMNMX.FTZ R6, R144, R3, !PT ;  /* 0x0000000390067209 */ /* 0x000fe40007810000 */
[----:B------:R-:W-:Y:S02]  /*2100*/  FSEL R142, R142, -INF , P4 ;  /* 0xff8000008e8e7808 */ /* 0x000fe40002000000 */
[----:B------:R-:W-:Y:S02]  /*2110*/  ISETP.GT.AND P4, PT, R5, 0x19, PT ;  /* 0x000000190500780c */ /* 0x000fe40003f84270 */
[----:B------:R-:W-:-:S02]  /*2120*/  FSEL R148, R148, -INF , P5 ;  /* 0xff80000094947808 */ /* 0x000fc40002800000 */
[----:B------:R-:W-:Y:S02]  /*2130*/  FMNMX.FTZ R3, R145, R6, !PT ;  /* 0x0000000691037209 */ /* 0x000fe40007810000 */
[----:B------:R-:W-:Y:S02]  /*2140*/  FSEL R147, R147, -INF , P2 ;  /* 0xff80000093937808 */ /* 0x000fe40001000000 */
[----:B------:R-:W-:Y:S02]  /*2150*/  FSEL R149, R149, -INF , P4 ;  /* 0xff80000095957808 */ /* 0x000fe40002000000 */
[----:B------:R-:W-:Y:S02]  /*2160*/  ISETP.GT.AND P2, PT, R5, 0x20, PT ;  /* 0x000000200500780c */ /* 0x000fe40003f44270 */
[----:B------:R-:W-:Y:S02]  /*2170*/  FMNMX.FTZ R6, R148, R3, !PT ;  /* 0x0000000394067209 */ /* 0x000fe40007810000 */
[----:B------:R-:W-:-:S02]  /*2180*/  FSEL R150, R150, -INF , P5 ;  /* 0xff80000096967808 */ /* 0x000fc40002800000 */
[----:B------:R-:W-:Y:S02]  /*2190*/  ISETP.GT.AND P5, PT, R5, 0x21, PT ;  /* 0x000000210500780c */ /* 0x000fe40003fa4270 */
[----:B------:R-:W-:Y:S02]  /*21a0*/  FMNMX.FTZ R3, R149, R6, !PT ;  /* 0x0000000695037209 */ /* 0x000fe40007810000 */
[----:B------:R-:W-:Y:S02]  /*21b0*/  FSEL R151, R151, -INF , P4 ;  /* 0xff80000097977808 */ /* 0x000fe40002000000 */
[----:B------:R-:W-:Y:S02]  /*21c0*/  ISETP.GT.AND P4, PT, R5, 0x28, PT ;  /* 0x000000280500780c */ /* 0x000fe40003f84270 */
[----:B------:R-:W-:Y:S02]  /*21d0*/  FSEL R143, R143, -INF , P1 ;  /* 0xff8000008f8f7808 */ /* 0x000fe40000800000 */
[----:B------:R-:W-:-:S02]  /*21e0*/  ISETP.GT.AND P1, PT, R5, 0x29, PT ;  /* 0x000000290500780c */ /* 0x000fc40003f24270 */
[----:B------:R-:W-:Y:S02]  /*21f0*/  FSEL R146, R146, -INF , P3 ;  /* 0xff80000092927808 */ /* 0x000fe40001800000 */
[----:B------:R-:W-:Y:S01]  /*2200*/  ISETP.GT.AND P3, PT, R5, 0x30, PT ;  /* 0x000000300500780c */ /* 0x000fe20003f64270 */
[----:B------:R-:W-:Y:S02]  /*2210*/  WARPGROUP.DEPBAR.LE gsb0, 0x0 ;  /* 0x00008000000079c5 */ /* 0x000fe40000010000 */
[----:B------:R-:W-:Y:S01]  /*2220*/  WARPGROUP.ARRIVE ;  /* 0x00000000000079c5 */ /* 0x000fe20000000000 */
[----:B------:R-:W-:Y:S02]  /*2230*/  FSEL R120, R120, -INF , P2 ;  /* 0xff80000078787808 */ /* 0x000fe40001000000 */
[----:B------:R-:W-:Y:S02]  /*2240*/  FSEL R121, R121, -INF , P5 ;  /* 0xff80000079797808 */ /* 0x000fe40002800000 */
[----:B------:R-:W-:Y:S01]  /*2250*/  FMNMX.FTZ R6, R120, R3, !PT ;  /* 0x0000000378067209 */ /* 0x000fe20007810000 */
[----:B------:R-:W-:Y:S01]  /*2260*/  QGMMA.64x32x32.F32.E4M3.E4M3 R104, gdesc[UR12], R104, gsb0 ;  /* 0x006000000c6879f3 */ /* 0x000fe20008000868 */
[----:B------:R-:W-:Y:S01]  /*2270*/  UIADD3 UR14, UR20, 0x306, URZ ;  /* 0x00000306140e7890 */ /* 0x000fe2000fffe03f */
[----:B------:R-:W-:Y:S01]  /*2280*/  FSEL R124, R124, -INF , P4 ;  /* 0xff8000007c7c7808 */ /* 0x000fe20002000000 */
[----:B------:R-:W-:Y:S01]  /*2290*/  UMOV UR15, 0x40000040 ;  /* 0x40000040000f7882 */ /* 0x000fe20000000000 */
[----:B------:R-:W-:Y:S01]  /*22a0*/  FMNMX.FTZ R3, R121, R6, !PT ;  /* 0x0000000679037209 */ /* 0x000fe20007810000 */
[----:B------:R-:W-:Y:S01]  /*22b0*/  UIADD3 UR20, UR20, 0x606, URZ ;  /* 0x0000060614147890 */ /* 0x000fe2000fffe03f */
        /* <DEDUP_REMOVED lines=33> */
[----:B------:R-:W-:Y:S01]  /*24d0*/  UMOV UR14, UR6 ;  /* 0x00000006000e7c82 */ /* 0x000fe20008000000 */
[----:B------:R-:W-:Y:S01]  /*24e0*/  UMOV UR15, 0x40000040 ;  /* 0x40000040000f7882 */ /* 0x000fe20000000000 */
[----:B------:R-:W-:-:S02]  /*24f0*/  FSEL R108, R108, -INF , P4 ;  /* 0xff8000006c6c7808 */ /* 0x000fc40002000000 */
[----:B------:R-:W-:Y:S02]  /*2500*/  FMNMX.FTZ R3, R105, R6, !PT ;  /* 0x0000000669037209 */ /* 0x000fe40007810000 */
[----:B------:R-:W-:Y:S02]  /*2510*/  FSEL R109, R109, -INF , P1 ;  /* 0xff8000006d6d7808 */ /* 0x000fe40000800000 */
[----:B------:R-:W-:Y:S02]  /*2520*/  FMNMX.FTZ R6, R108, R3, !PT ;  /* 0x000000036c067209 */ /* 0x000fe40007810000 */
[----:B------:R-:W-:Y:S02]  /*2530*/  FSEL R106, R106, -INF , P2 ;  /* 0xff8000006a6a7808 */ /* 0x000fe40001000000 */
[----:B------:R-:W-:Y:S02]  /*2540*/  ISETP.GT.AND P2, PT, R5, 0x51, PT ;  /* 0x000000510500780c */ /* 0x000fe40003f44270 */
        /* <DEDUP_REMOVED lines=11> */
[----:B------:R-:W-:Y:S02]  /*2600*/  FSEL R117, R117, -INF , P4 ;  /* 0xff80000075757808 */ /* 0x000fe40002000000 */
[----:B------:R-:W-:-:S02]  /*2610*/  ISETP.GT.AND P3, PT, R5, 0x60, PT ;  /* 0x000000600500780c */ /* 0x000fc40003f64270 */
[----:B------:R-:W-:Y:S02]  /*2620*/  FMNMX.FTZ R6, R116, R3, !PT ;  /* 0x0000000374067209 */ /* 0x000fe40007810000 */
[----:B------:R-:W-:Y:S02]  /*2630*/  FSEL R111, R111, -INF , P1 ;  /* 0xff8000006f6f7808 */ /* 0x000fe40000800000 */
[----:B------:R-:W-:Y:S02]  /*2640*/  ISETP.GT.AND P1, PT, R5, 0x61, PT ;  /* 0x000000610500780c */ /* 0x000fe40003f24270 */
[----:B------:R-:W-:Y:S02]  /*2650*/  FMNMX.FTZ R3, R117, R6, !PT ;  /* 0x0000000675037209 */ /* 0x000fe40007810000 */
[----:B------:R-:W-:Y:S02]  /*2660*/  FSEL R115, R115, -INF , P2 ;  /* 0xff80000073737808 */ /* 0x000fe40001000000 */
[----:B------:R-:W-:-:S02]  /*2670*/  ISETP.GT.AND P2, PT, R5, 0x68, PT ;  /* 0x000000680500780c */ /* 0x000fc40003f44270 */
[----:B------:R-:W-:Y:S02]  /*2680*/  FSEL R118, R118, -INF , P5 ;  /* 0xff80000076767808 */ /* 0x000fe40002800000 */
[----:B------:R-:W-:Y:S02]  /*2690*/  ISETP.GT.AND P5, PT, R5, 0x69, PT ;  /* 0x000000690500780c */ /* 0x000fe40003fa4270 */
[----:B------:R-:W-:Y:S02]  /*26a0*/  FSEL R119, R119, -INF , P4 ;  /* 0xff80000077777808 */ /* 0x000fe40002000000 */
[----:B------:R-:W-:Y:S01]  /*26b0*/  ISETP.GT.AND P4, PT, R5, 0x70, PT ;  /* 0x000000700500780c */ /* 0x000fe20003f84270 */
[----:B------:R-:W-:Y:S02]  /*26c0*/  WARPGROUP.DEPBAR.LE gsb0, 0x0 ;  /* 0x00008000000079c5 */ /* 0x000fe40000010000 */
[----:B------:R-:W-:Y:S01]  /*26d0*/  WARPGROUP.ARRIVE ;  /* 0x00000000000079c5 */ /* 0x000fe20000000000 */
[----:B------:R-:W-:-:S02]  /*26e0*/  FSEL R88, R88, -INF , P3 ;  /* 0xff80000058587808 */ /* 0x000fc40001800000 */
[----:B------:R-:W-:Y:S02]  /*26f0*/  FSEL R89, R89, -INF , P1 ;  /* 0xff80000059597808 */ /* 0x000fe40000800000 */
[----:B------:R-:W-:Y:S01]  /*2700*/  FMNMX.FTZ R6, R88, R3, !PT ;  /* 0x0000000358067209 */ /* 0x000fe20007810000 */
[----:B------:R-:W-:Y:S01]  /*2710*/  QGMMA.64x32x32.F32.E4M3.E4M3 R56, gdesc[UR12], R56, gsb0 ;  /* 0x006000000c3879f3 */ /* 0x000fe20008000838 */
[----:B------:R-:W-:Y:S01]  /*2720*/  UMOV UR14, UR7 ;  /* 0x00000007000e7c82 */ /* 0x000fe20008000000 */
[----:B------:R-:W-:Y:S01]  /*2730*/  UMOV UR15, 0x40000040 ;  /* 0x40000040000f7882 */ /* 0x000fe20000000000 */
[----:B------:R-:W-:Y:S02]  /*2740*/  FSEL R92, R92, -INF , P2 ;  /* 0xff8000005c5c7808 */ /* 0x000fe40001000000 */
[----:B------:R-:W-:Y:S02]  /*2750*/  FMNMX.FTZ R3, R89, R6, !PT ;  /* 0x0000000659037209 */ /* 0x000fe40007810000 */
        /* <DEDUP_REMOVED lines=20> */
[----:B------:R-:W-:Y:S02]  /*28a0*/  FMNMX.FTZ R3, R101, R6, !PT ;  /* 0x0000000665037209 */ /* 0x000fe40007810000 */
[----:B------:R-:W-:Y:S02]  /*28b0*/  FSEL R99, R99, -INF , P3 ;  /* 0xff80000063637808 */ /* 0x000fe40001800000 */
[C---:B------:R-:W-:Y:S02]  /*28c0*/  ISETP.GT.AND P3, PT, R5.reuse, 0x88, PT ;  /* 0x000000880500780c */ /* 0x040fe40003f64270 */
        /* <DEDUP_REMOVED lines=47> */
[----:B------:R-:W-:Y:S02]  /*2bc0*/  FSEL R6, R44, -INF , P5 ;  /* 0xff8000002c067808 */ /* 0x000fe40002800000 */
[----:B------:R-:W-:Y:S02]  /*2bd0*/  FMNMX.FTZ R3, R41, R8, !PT ;  /* 0x0000000829037209 */ /* 0x000fe40007810000 */
[----:B------:R-:W-:Y:S02]  /*2be0*/  FSEL R45, R45, -INF , P4 ;  /* 0xff8000002d2d7808 */ /* 0x000fe40002000000 */
[----:B------:R-:W-:-:S02]  /*2bf0*/  FMNMX.FTZ R8, R6, R3, !PT ;  /* 0x0000000306087209 */ /* 0x000fc40007810000 */
[----:B------:R-:W-:Y:S02]  /*2c00*/  FSEL R42, R42, -INF , P1 ;  /* 0xff8000002a2a7808 */ /* 0x000fe40000800000 */
[----:B------:R-:W-:Y:S02]  /*2c10*/  ISETP.GT.AND P1, PT, R5, 0xb1, PT ;  /* 0x000000b10500780c */ /* 0x000fe40003f24270 */
[----:B------:R-:W-:Y:S02]  /*2c20*/  FSEL R48, R48, -INF , P3 ;  /* 0xff80000030307808 */ /* 0x000fe40001800000 */
[----:B------:R-:W-:Y:S02]  /*2c30*/  FMNMX.FTZ R3, R45, R8, !PT ;  /* 0x000000082d037209 */ /* 0x000fe40007810000 */
[----:B------:R-:W-:Y:S02]  /*2c40*/  FSEL R43, R43, -INF , P2 ;  /* 0xff8000002b2b7808 */ /* 0x000fe40001000000 */
[----:B------:R-:W-:-:S02]  /*2c50*/  ISETP.GT.AND P2, PT, R5, 0xb8, PT ;  /* 0x000000b80500780c */ /* 0x000fc40003f44270 */
[----:B------:R-:W-:Y:S02]  /*2c60*/  FSEL R73, R49, -INF , P1 ;  /* 0xff80000031497808 */ /* 0x000fe40000800000 */
[----:B------:R-:W-:Y:S02]  /*2c70*/  FMNMX.FTZ R8, R48, R3, !PT ;  /* 0x0000000330087209 */ /* 0x000fe40007810000 */
[----:B------:R-:W-:Y:S02]  /*2c80*/  FSEL R52, R52, -INF , P2 ;  /* 0xff80000034347808 */ /* 0x000fe40001000000 */
[----:B------:R-:W-:Y:S02]  /*2c90*/  FMNMX.FTZ R3, R73, R8, !PT ;  /* 0x0000000849037209 */ /* 0x000fe40007810000 */
[----:B------:R-:W-:Y:S02]  /*2ca0*/  FSEL R53, R53, -INF , P0 ;  /* 0xff80000035357808 */ /* 0x000fe40000000000 */
[----:B------:R-:W-:-:S02]  /*2cb0*/  FMNMX.FTZ R8, R52, R3, !PT ;  /* 0x0000000334087209 */ /* 0x000fc40007810000 */
[----:B------:R-:W-:Y:S02]  /*2cc0*/  ISETP.GT.AND P0, PT, R5, 0xc1, PT ;  /* 0x000000c10500780c */ /* 0x000fe40003f04270 */
[----:B------:R-:W-:Y:S02]  /*2cd0*/  FMNMX.FTZ R8, R53, R8, !PT ;  /* 0x0000000835087209 */ /* 0x000fe40007810000 */
[----:B------:R-:W-:Y:S02]  /*2ce0*/  FSEL R51, R51, -INF , P1 ;  /* 0xff80000033337808 */ /* 0x000fe40000800000 */
[C---:B------:R-:W-:Y:S02]  /*2cf0*/  ISETP.GT.AND P1, PT, R5.reuse, 0xc8, PT ;  /* 0x000000c80500780c */ /* 0x040fe40003f24270 */
[----:B------:R-:W-:Y:S02]  /*2d00*/  FSEL R54, R54, -INF , P2 ;  /* 0xff80000036367808 */ /* 0x000fe40001000000 */
[----:B------:R-:W-:-:S02]  /*2d10*/  ISETP.GT.AND P2, PT, R5, 0xc9, PT ;  /* 0x000000c90500780c */ /* 0x000fc40003f44270 */
[----:B------:R-:W-:Y:S02]  /*2d20*/  FSEL R50, R50, -INF , P3 ;  /* 0xff80000032327808 */ /* 0x000fe40001800000 */
[----:B------:R-:W-:Y:S02]  /*2d30*/  ISETP.GT.AND P3, PT, R5, 0xd0, PT ;  /* 0x000000d00500780c */ /* 0x000fe40003f64270 */
[----:B------:R-:W-:Y:S02]  /*2d40*/  FSEL R47, R47, -INF , P4 ;  /* 0xff8000002f2f7808 */ /* 0x000fe40002000000 */
[C---:B------:R-:W-:Y:S02]  /*2d50*/  ISETP.GT.AND P4, PT, R5.reuse, 0xd1, PT ;  /* 0x000000d10500780c */ /* 0x040fe40003f84270 */
[----:B------:R-:W-:Y:S02]  /*2d60*/  FSEL R46, R46, -INF , P5 ;  /* 0xff8000002e2e7808 */ /* 0x000fe40002800000 */
[----:B------:R-:W-:-:S02]  /*2d70*/  ISETP.GT.AND P5, PT, R5, 0xd8, PT ;  /* 0x000000d80500780c */ /* 0x000fc40003fa4270 */
[----:B------:R-:W-:Y:S02]  /*2d80*/  P2R R11, PR, RZ, 0x4 ;  /* 0x00000004ff0b7803 */ /* 0x000fe40000000000 */
[----:B------:R-:W-:Y:S01]  /*2d90*/  P2R R12, PR, RZ, 0x2 ;  /* 0x00000002ff0c7803 */ /* 0x000fe20000000000 */
[----:B------:R-:W-:Y:S02]  /*2da0*/  WARPGROUP.DEPBAR.LE gsb0, 0x0 ;  /* 0x00008000000079c5 */ /* 0x000fe40000010000 */
[----:B------:R-:W-:Y:S02]  /*2db0*/  FSEL R75, R24, -INF , P6 ;  /* 0xff800000184b7808 */ /* 0x000fe40003000000 */
[----:B------:R-:W-:Y:S02]  /*2dc0*/  FSEL R79, R25, -INF , P0 ;  /* 0xff800000194f7808 */ /* 0x000fe40000000000 */
[----:B------:R-:W-:Y:S02]  /*2dd0*/  FMNMX.FTZ R8, R75, R8, !PT ;  /* 0x000000084b087209 */ /* 0x000fe40007810000 */
[----:B------:R-:W-:-:S02]  /*2de0*/  FSEL R83, R28, -INF , P1 ;  /* 0xff8000001c537808 */ /* 0x000fc40000800000 */
[----:B------:R-:W-:Y:S02]  /*2df0*/  FMNMX.FTZ R8, R79, R8, !PT ;  /* 0x000000084f087209 */ /* 0x000fe40007810000 */
[----:B------:R-:W-:Y:S02]  /*2e00*/  FSEL R81, R29, -INF , P2 ;  /* 0xff8000001d517808 */ /* 0x000fe40001000000 */
[----:B------:R-:W-:Y:S02]  /*2e10*/  FMNMX.FTZ R8, R83, R8, !PT ;  /* 0x0000000853087209 */ /* 0x000fe40007810000 */
[----:B------:R-:W-:Y:S02]  /*2e20*/  FSEL R85, R32, -INF , P3 ;  /* 0xff80000020557808 */ /* 0x000fe40001800000 */
[----:B------:R-:W-:Y:S02]  /*2e30*/  FMNMX.FTZ R8, R81, R8, !PT ;  /* 0x0000000851087209 */ /* 0x000fe40007810000 */
[----:B------:R-:W-:-:S02]  /*2e40*/  FSEL R77, R33, -INF , P4 ;  /* 0xff800000214d7808 */ /* 0x000fc40002000000 */
[----:B------:R-:W-:Y:S02]  /*2e50*/  FMNMX.FTZ R8, R85, R8, !PT ;  /* 0x0000000855087209 */ /* 0x000fe40007810000 */
[----:B------:R-:W-:Y:S02]  /*2e60*/  FSEL R78, R36, -INF , P5 ;  /* 0xff800000244e7808 */ /* 0x000fe40002800000 */
[----:B------:R-:W-:Y:S02]  /*2e70*/  FMNMX.FTZ R3, R77, R8, !PT ;  /* 0x000000084d037209 */ /* 0x000fe40007810000 */
[----:B------:R-:W-:Y:S02]  /*2e80*/  ISETP.GT.AND P6, PT, R5, 0xd9, PT ;  /* 0x000000d90500780c */ /* 0x000fe40003fc4270 */
[----:B------:R-:W-:Y:S02]  /*2e90*/  FMNMX.FTZ R29, R138, R139, !PT ;  /* 0x0000008b8a1d7209 */ /* 0x000fe40007810000 */
[----:B------:R-:W-:-:S02]  /*2ea0*/  FSEL R80, R37, -INF , P6 ;  /* 0xff80000025507808 */ /* 0x000fc40003000000 */
[----:B------:R-:W-:Y:S02]  /*2eb0*/  FMNMX.FTZ R3, R78, R3, !PT ;  /* 0x000000034e037209 */ /* 0x000fe40007810000 */
[----:B------:R-:W-:Y:S02]  /*2ec0*/  FMNMX.FTZ R36, R142, R29, !PT ;  /* 0x0000001d8e247209 */ /* 0x000fe40007810000 */
[----:B------:R-:W-:Y:S02]  /*2ed0*/  FMNMX.FTZ R8, R80, R3, !PT ;  /* 0x0000000350087209 */ /* 0x000fe40007810000 */
[----:B------:R-:W-:Y:S02]  /*2ee0*/  FMNMX.FTZ R29, R143, R36, !PT ;  /* 0x000000248f1d7209 */ /* 0x000fe40007810000 */
[----:B------:R-:W-:Y:S01]  /*2ef0*/  ISETP.GT.AND P1, PT, R5, 0xb9, PT ;  /* 0x000000b90500780c */ /* 0x000fe20003f24270 */
[----:B------:R-:W0:Y:S01]  /*2f00*/  SHFL.BFLY PT, R3, R8, 0x2, 0x1f ;  /* 0x0c401f0008037f89 */ /* 0x000e2200000e0000 */
[----:B------:R-:W-:-:S02]  /*2f10*/  FMNMX.FTZ R36, R146, R29, !PT ;  /* 0x0000001d92247209 */ /* 0x000fc40007810000 */
[----:B------:R-:W-:Y:S02]  /*2f20*/  P2R R13, PR, RZ, 0x1 ;  /* 0x00000001ff0d7803 */ /* 0x000fe40000000000 */
[----:B------:R-:W-:Y:S02]  /*2f30*/  FMNMX.FTZ R33, R147, R36, !PT ;  /* 0x0000002493217209 */ /* 0x000fe40007810000 */
[----:B------:R-:W-:Y:S02]  /*2f40*/  ISETP.GT.AND P0, PT, R5, 0xc0, PT ;  /* 0x000000c00500780c */ /* 0x000fe40003f04270 */
[----:B------:R-:W-:Y:S02]  /*2f50*/  FMNMX.FTZ R40, R150, R33, !PT ;  /* 0x0000002196287209 */ /* 0x000fe40007810000 */
[----:B------:R-:W-:Y:S02]  /*2f60*/  FSEL R55, R55, -INF , P1 ;  /* 0xff80000037377808 */ /* 0x000fe40000800000 */
[----:B------:R-:W-:-:S02]  /*2f70*/  FMNMX.FTZ R33, R151, R40, !PT ;  /* 0x0000002897217209 */ /* 0x000fc40007810000 */
[----:B------:R-:W-:Y:S02]  /*2f80*/  FSEL R26, R26, -INF , P0 ;  /* 0xff8000001a1a7808 */ /* 0x000fe40000000000 */
[----:B------:R-:W-:Y:S02]  /*2f90*/  FMNMX.FTZ R40, R122, R33, !PT ;  /* 0x000000217a287209 */ /* 0x000fe40007810000 */
[----:B------:R-:W-:Y:S02]  /*2fa0*/  ISETP.NE.AND P0, PT, R13, RZ, PT ;  /* 0x000000ff0d00720c */ /* 0x000fe40003f05270 */
[----:B------:R-:W-:Y:S02]  /*2fb0*/  FMNMX.FTZ R33, R123, R40, !PT ;  /* 0x000000287b217209 */ /* 0x000fe40007810000 */
[----:B------:R-:W-:Y:S02]  /*2fc0*/  ISETP.NE.AND P1, PT, R12, RZ, PT ;  /* 0x000000ff0c00720c */ /* 0x000fe40003f25270 */
[----:B0-----:R-:W-:-:S02]  /*2fd0*/  FMNMX.FTZ R9, R8, R3, !PT ;  /* 0x0000000308097209 */ /* 0x001fc40007810000 */
[----:B------:R-:W-:Y:S02]  /*2fe0*/  FMNMX.FTZ R40, R126, R33, !PT ;  /* 0x000000217e287209 */ /* 0x000fe40007810000 */
[----:B------:R-:W-:Y:S01]  /*2ff0*/  FSEL R27, R27, -INF , P0 ;  /* 0xff8000001b1b7808 */ /* 0x000fe20000000000 */
[----:B------:R-:W0:Y:S01]  /*3000*/  SHFL.BFLY PT, R10, R9, 0x1, 0x1f ;  /* 0x0c201f00090a7f89 */ /* 0x000e2200000e0000 */
[----:B------:R-:W-:Y:S02]  /*3010*/  FMNMX.FTZ R33, R127, R40, !PT ;  /* 0x000000287f217209 */ /* 0x000fe40007810000 */
[----:B------:R-:W-:Y:S02]  /*3020*/  FSEL R30, R30, -INF , P1 ;  /* 0xff8000001e1e7808 */ /* 0x000fe40000800000 */
[----:B------:R-:W-:Y:S02]  /*3030*/  FMNMX.FTZ R40, R130, R33, !PT ;  /* 0x0000002182287209 */ /* 0x000fe40007810000 */
[----:B------:R-:W-:-:S02]  /*3040*/  ISETP.NE.AND P0, PT, R7, RZ, PT ;  /* 0x000000ff0700720c */ /* 0x000fc40003f05270 */
[----:B------:R-:W-:-:S04]  /*3050*/  FMNMX.FTZ R49, R131, R40, !PT ;  /* 0x0000002883317209 */ /* 0x000fc80007810000 */
[----:B------:R-:W-:-:S04]  /*3060*/  FMNMX.FTZ R74, R134, R49, !PT ;  /* 0x00000031864a7209 */ /* 0x000fc80007810000 */
[----:B------:R-:W-:-:S04]  /*3070*/  FMNMX.FTZ R49, R135, R74, !PT ;  /* 0x0000004a87317209 */ /* 0x000fc80007810000 */
[----:B------:R-:W-:Y:S02]  /*3080*/  FMNMX.FTZ R76, R106, R49, !PT ;  /* 0x000000316a4c7209 */ /* 0x000fe40007810000 */
[----:B0-----:R-:W-:Y:S02]  /*3090*/  FMNMX.FTZ R3, R9, R10, !PT ;  /* 0x0000000a09037209 */ /* 0x001fe40007810000 */
[----:B------:R-:W-:Y:S02]  /*30a0*/  FMNMX.FTZ R49, R107, R76, !PT ;  /* 0x0000004c6b317209 */ /* 0x000fe40007810000 */
[C---:B------:R-:W-:Y:S01]  /*30b0*/  FSETP.NEU.FTZ.AND P2, PT, R3.reuse, -INF , PT ;  /* 0xff8000000300780b */ /* 0x040fe20003f5d000 */
[----:B------:R-:W-:-:S01]  /*30c0*/  FFMA.FTZ R82, R3, R82, -8 ;  /* 0xc100000003527423 */ /* 0x000fc20000010052 */
[----:B------:R-:W-:-:S04]  /*30d0*/  FMNMX.FTZ R76, R110, R49, !PT ;  /* 0x000000316e4c7209 */ /* 0x000fc80007810000 */
[----:B------:R-:W-:Y:S02]  /*30e0*/  FMNMX.FTZ R49, R111, R76, !PT ;  /* 0x0000004c6f317209 */ /* 0x000fe40007810000 */
[----:B------:R-:W-:Y:S02]  /*30f0*/  FSEL R82, R82, RZ, P2 ;  /* 0x000000ff52527208 */ /* 0x000fe40001000000 */
[----:B------:R-:W-:Y:S02]  /*3100*/  FMNMX.FTZ R76, R114, R49, !PT ;  /* 0x00000031724c7209 */ /* 0x000fe40007810000 */
[----:B------:R-:W-:Y:S01]  /*3110*/  ISETP.NE.AND P2, PT, R11, RZ, PT ;  /* 0x000000ff0b00720c */ /* 0x000fe20003f45270 */
[--C-:B------:R-:W-:Y:S01]  /*3120*/  FFMA.FTZ R44, R109, UR40, -R82.reuse ;  /* 0x000000286d2c7c23 */ /* 0x100fe20008010852 */
[----:B------:R-:W-:Y:S01]  /*3130*/  FMNMX.FTZ R109, R115, R76, !PT ;  /* 0x0000004c736d7209 */ /* 0x000fe20007810000 */
[--C-:B------:R-:W-:Y:S01]  /*3140*/  FFMA.FTZ R76, R89, UR40, -R82.reuse ;  /* 0x00000028594c7c23 */ /* 0x100fe20008010852 */
[----:B------:R-:W-:-:S01]  /*3150*/  FFMA.FTZ R88, R88, UR40, -R82 ;  /* 0x0000002858587c23 */ /* 0x000fc20008010852 */
[--C-:B------:R-:W-:Y:S01]  /*3160*/  FFMA.FTZ R86, R92, UR40, -R82.reuse ;  /* 0x000000285c567c23 */ /* 0x100fe20008010852 */
[----:B------:R-:W-:Y:S01]  /*3170*/  FMNMX.FTZ R84, R118, R109, !PT ;  /* 0x0000006d76547209 */ /* 0x000fe20007810000 */
[--C-:B------:R-:W-:Y:S01]  /*3180*/  FFMA.FTZ R104, R104, UR40, -R82.reuse ;  /* 0x0000002868687c23 */ /* 0x100fe20008010852 */
[----:B------:R-:W-:Y:S01]  /*3190*/  MUFU.EX2 R49, R88 ;  /* 0x0000005800317308 */ /* 0x000fe20000000800 */
[----:B------:R-:W-:-:S01]  /*31a0*/  FFMA.FTZ R37, R108, UR40, -R82 ;  /* 0x000000286c257c23 */ /* 0x000fc20008010852 */
[----:B------:R-:W-:Y:S01]  /*31b0*/  FMNMX.FTZ R89, R119, R84, !PT ;  /* 0x0000005477597209 */ /* 0x000fe20007810000 */
[----:B------:R-:W-:-:S01]  /*31c0*/  FFMA.FTZ R108, R77, UR40, -R82 ;  /* 0x000000284d6c7c23 */ /* 0x000fc20008010852 */
[--C-:B------:R-:W-:Y:S01]  /*31d0*/  FFMA.FTZ R5, R136, UR40, -R82.reuse ;  /* 0x0000002888057c23 */ /* 0x100fe20008010852 */
[----:B------:R-:W-:-:S01]  /*31e0*/  FFMA.FTZ R8, R137, UR40, -R82 ;  /* 0x0000002889087c23 */ /* 0x000fc20008010852 */
[----:B------:R-:W-:Y:S01]  /*31f0*/  FMNMX.FTZ R84, R90, R89, !PT ;  /* 0x000000595a547209 */ /* 0x000fe20007810000 */
[----:B------:R-:W-:-:S01]  /*3200*/  FFMA.FTZ R77, R78, UR40, -R82 ;  /* 0x000000284e4d7c23 */ /* 0x000fc20008010852 */
[----:B------:R0:W-:Y:S01]  /*3210*/  MUFU.EX2 R29, R104 ;  /* 0x00000068001d7308 */ /* 0x0001e20000000800 */
[----:B------:R-:W-:-:S01]  /*3220*/  FFMA.FTZ R78, R80, UR40, -R82 ;  /* 0x00000028504e7c23 */ /* 0x000fc20008010852 */
[----:B------:R-:W-:Y:S01]  /*3230*/  FMNMX.FTZ R89, R91, R84, !PT ;  /* 0x000000545b597209 */ /* 0x000fe20007810000 */
[----:B------:R-:W-:-:S01]  /*3240*/  FFMA.FTZ R7, R140, UR40, -R82 ;  /* 0x000000288c077c23 */ /* 0x000fc20008010852 */
[--C-:B------:R-:W-:Y:S01]  /*3250*/  FFMA.FTZ R12, R141, UR40, -R82.reuse ;  /* 0x000000288d0c7c23 */ /* 0x100fe20008010852 */
[----:B------:R-:W-:-:S01]  /*3260*/  FFMA.FTZ R74, R116, UR40, -R82 ;  /* 0x00000028744a7c23 */ /* 0x000fc20008010852 */
[----:B------:R-:W-:Y:S01]  /*3270*/  FMNMX.FTZ R84, R94, R89, !PT ;  /* 0x000000595e547209 */ /* 0x000fe20007810000 */
[----:B------:R-:W-:-:S01]  /*3280*/  FFMA.FTZ R9, R144, UR40, -R82 ;  /* 0x0000002890097c23 */ /* 0x000fc20008010852 */
[----:B------:R-:W-:Y:S01]  /*3290*/  MUFU.EX2 R5, R5 ;  /* 0x0000000500057308 */ /* 0x000fe20000000800 */
[----:B0-----:R-:W-:-:S01]  /*32a0*/  FFMA.FTZ R104, R65, UR40, -R82 ;  /* 0x0000002841687c23 */ /* 0x001fc20008010852 */
[----:B------:R-:W-:Y:S01]  /*32b0*/  FMNMX.FTZ R89, R95, R84, !PT ;  /* 0x000000545f597209 */ /* 0x000fe20007810000 */
[----:B------:R-:W-:-:S01]  /*32c0*/  FFMA.FTZ R84, R96, UR40, -R82 ;  /* 0x0000002860547c23 */ /* 0x000fc20008010852 */
[--C-:B------:R-:W-:Y:S01]  /*32d0*/  FFMA.FTZ R96, R97, UR40, -R82.reuse ;  /* 0x0000002861607c23 */ /* 0x100fe20008010852 */
[----:B------:R-:W-:Y:S01]  /*32e0*/  FSEL R65, R38, -INF , P5 ;  /* 0xff80000026417808 */ /* 0x000fe20002800000 */
[--C-:B------:R-:W-:Y:S01]  /*32f0*/  FFMA.FTZ R10, R145, UR40, -R82.reuse ;  /* 0x00000028910a7c23 */ /* 0x100fe20008010852 */
[----:B------:R-:W-:Y:S01]  /*3300*/  FMNMX.FTZ R88, R98, R89, !PT ;  /* 0x0000005962587209 */ /* 0x000fe20007810000 */
[----:B------:R-:W-:Y:S01]  /*3310*/  MUFU.EX2 R8, R8 ;  /* 0x0000000800087308 */ /* 0x000fe20000000800 */
[----:B------:R-:W-:-:S01]  /*3320*/  FFMA.FTZ R28, R125, UR40, -R82 ;  /* 0x000000287d1c7c23 */ /* 0x000fc20008010852 */
[--C-:B------:R-:W-:Y:S01]  /*3330*/  FFMA.FTZ R36, R105, UR40, -R82.reuse ;  /* 0x0000002869247c23 */ /* 0x100fe20008010852 */
[----:B------:R-:W-:Y:S01]  /*3340*/  FMNMX.FTZ R89, R99, R88, !PT ;  /* 0x0000005863597209 */ /* 0x000fe20007810000 */
[--C-:B------:R-:W-:Y:S01]  /*3350*/  FFMA.FTZ R13, R148, UR40, -R82.reuse ;  /* 0x00000028940d7c23 */ /* 0x100fe20008010852 */
[----:B------:R-:W-:-:S01]  /*3360*/  FFMA.FTZ R20, R149, UR40, -R82 ;  /* 0x0000002895147c23 */ /* 0x000fc20008010852 */
        /* <DEDUP_REMOVED lines=10> */
[----:B------:R0:W-:Y:S01]  /*3410*/  MUFU.EX2 R89, R96 ;  /* 0x0000006000597308 */ /* 0x0001e20000000800 */
[----:B------:R-:W-:-:S01]  /*3420*/  FFMA.FTZ R24, R129, UR40, -R82 ;  /* 0x0000002881187c23 */ /* 0x000fc20008010852 */
[--C-:B------:R-:W-:Y:S01]  /*3430*/  FFMA.FTZ R25, R132, UR40, -R82.reuse ;  /* 0x0000002884197c23 */ /* 0x100fe20008010852 */
[----:B------:R-:W-:Y:S01]  /*3440*/  FMNMX.FTZ R97, R59, R92, !PT ;  /* 0x0000005c3b617209 */ /* 0x000fe20007810000 */
[--C-:B------:R-:W-:Y:S01]  /*3450*/  FFMA.FTZ R32, R133, UR40, -R82.reuse ;  /* 0x0000002885207c23 */ /* 0x100fe20008010852 */
[----:B------:R-:W-:-:S01]  /*3460*/  FFMA.FTZ R112, R112, UR40, -R82 ;  /* 0x0000002870707c23 */ /* 0x000fc20008010852 */
[--C-:B------:R-:W-:Y:S01]  /*3470*/  FFMA.FTZ R40, R113, UR40, -R82.reuse ;  /* 0x0000002871287c23 */ /* 0x100fe20008010852 */
[----:B------:R-:W-:Y:S01]  /*3480*/  FMNMX.FTZ R92, R62, R97, !PT ;  /* 0x000000613e5c7209 */ /* 0x000fe20007810000 */
[----:B------:R-:W1:Y:S01]  /*3490*/  MUFU.EX2 R12, R12 ;  /* 0x0000000c000c7308 */ /* 0x000e620000000800 */
[----:B0-----:R-:W-:Y:S01]  /*34a0*/  FSEL R96, R39, -INF , P6 ;  /* 0xff80000027607808 */ /* 0x001fe20003000000 */
        /* <DEDUP_REMOVED lines=11> */
[----:B------:R-:W-:-:S02]  /*3560*/  FFMA.FTZ R68, R68, UR40, -R82 ;  /* 0x0000002844447c23 */ /* 0x000fc40008010852 */
[----:B------:R-:W-:Y:S01]  /*3570*/  FMNMX.FTZ R92, R70, R101, !PT ;  /* 0x00000065465c7209 */ /* 0x000fe20007810000 */
[----:B------:R-:W-:Y:S01]  /*3580*/  MUFU.EX2 R9, R9 ;  /* 0x0000000900097308 */ /* 0x000fe20000000800 */
[----:B-1----:R-:W-:Y:S02]  /*3590*/  F2FP.SATFINITE.E4M3.F32.PACK_AB_MERGE_C R200, R12, R7, RZ ;  /* 0x000000070cc8723e */ /* 0x002fe400048070ff */
[----:B------:R-:W-:Y:S02]  /*35a0*/  FMNMX.FTZ R101, R71, R92, !PT ;  /* 0x0000005c47657209 */ /* 0x000fe40007810000 */
[----:B------:R-:W-:Y:S02]  /*35b0*/  F2FP.SATFINITE.E4M3.F32.PACK_AB_MERGE_C R200, R8, R5, R200 ;  /* 0x0000000508c8723e */ /* 0x000fe400048070c8 */
[----:B------:R-:W-:Y:S01]  /*35c0*/  FMNMX.FTZ R92, R42, R101, !PT ;  /* 0x000000652a5c7209 */ /* 0x000fe20007810000 */
[----:B------:R-:W-:Y:S03]  /*35d0*/  MUFU.EX2 R10, R10 ;  /* 0x0000000a000a7308 */ /* 0x000fe60000000800 */
[----:B------:R-:W-:-:S04]  /*35e0*/  FMNMX.FTZ R101, R43, R92, !PT ;  /* 0x0000005c2b657209 */ /* 0x000fc80007810000 */
[----:B------:R-:W-:Y:S01]  /*35f0*/  FMNMX.FTZ R92, R46, R101, !PT ;  /* 0x000000652e5c7209 */ /* 0x000fe20007810000 */
[----:B------:R-:W-:Y:S03]  /*3600*/  MUFU.EX2 R13, R13 ;  /* 0x0000000d000d7308 */ /* 0x000fe60000000800 */
[----:B------:R-:W-:-:S04]  /*3610*/  FMNMX.FTZ R101, R47, R92, !PT ;  /* 0x0000005c2f657209 */ /* 0x000fc80007810000 */
[----:B------:R-:W-:Y:S01]  /*3620*/  FMNMX.FTZ R92, R50, R101, !PT ;  /* 0x00000065325c7209 */ /* 0x000fe20007810000 */
[----:B------:R-:W0:Y:S03]  /*3630*/  MUFU.EX2 R20, R20 ;  /* 0x0000001400147308 */ /* 0x000e260000000800 */
[----:B------:R-:W-:Y:S01]  /*3640*/  FMNMX.FTZ R101, R51, R92, !PT ;  /* 0x0000005c33657209 */ /* 0x000fe20007810000 */
[----:B------:R-:W-:-:S03]  /*3650*/  FFMA.FTZ R92, R72, UR40, -R82 ;  /* 0x00000028485c7c23 */ /* 0x000fc60008010852 */
[----:B------:R-:W-:Y:S01]  /*3660*/  FMNMX.FTZ R72, R54, R101, !PT ;  /* 0x0000006536487209 */ /* 0x000fe20007810000 */
[----:B------:R-:W-:Y:S03]  /*3670*/  MUFU.EX2 R33, R112 ;  /* 0x0000007000217308 */ /* 0x000fe60000000800 */
[----:B------:R-:W-:-:S04]  /*3680*/  FMNMX.FTZ R109, R55, R72, !PT ;  /* 0x00000048376d7209 */ /* 0x000fc80007810000 */
[----:B------:R-:W-:Y:S01]  /*3690*/  FMNMX.FTZ R72, R26, R109, !PT ;  /* 0x0000006d1a487209 */ /* 0x000fe20007810000 */
[----:B------:R1:W-:Y:S01]  /*36a0*/  MUFU.EX2 R101, R92 ;  /* 0x0000005c00657308 */ /* 0x0003e20000000800 */
[----:B0-----:R-:W-:Y:S02]  /*36b0*/  F2FP.SATFINITE.E4M3.F32.PACK_AB_MERGE_C R202, R20, R13, RZ ;  /* 0x0000000d14ca723e */ /* 0x001fe400048070ff */
[----:B------:R-:W-:Y:S02]  /*36c0*/  FMNMX.FTZ R109, R27, R72, !PT ;  /* 0x000000481b6d7209 */ /* 0x000fe40007810000 */
[----:B------:R-:W-:Y:S01]  /*36d0*/  FSEL R72, R31, -INF , P2 ;  /* 0xff8000001f487808 */ /* 0x000fe20001000000 */
[----:B------:R-:W-:Y:S01]  /*36e0*/  FFMA.FTZ R31, R69, UR40, -R82 ;  /* 0x00000028451f7c23 */ /* 0x000fe20008010852 */
[----:B------:R-:W-:Y:S01]  /*36f0*/  FMNMX.FTZ R109, R30, R109, !PT ;  /* 0x0000006d1e6d7209 */ /* 0x000fe20007810000 */
[----:B------:R-:W-:Y:S01]  /*3700*/  MUFU.EX2 R11, R11 ;  /* 0x0000000b000b7308 */ /* 0x000fe20000000800 */
[----:B------:R-:W-:-:S02]  /*3710*/  FSEL R69, R34, -INF , P3 ;  /* 0xff80000022457808 */ /* 0x000fc40001800000 */
[----:B------:R-:W-:Y:S02]  /*3720*/  FMNMX.FTZ R34, R72, R109, !PT ;  /* 0x0000006d48227209 */ /* 0x000fe40007810000 */
[----:B-1----:R-:W-:Y:S02]  /*3730*/  FSEL R92, R35, -INF , P4 ;  /* 0xff800000235c7808 */ /* 0x002fe40002000000 */
[----:B------:R-:W-:Y:S01]  /*3740*/  FMNMX.FTZ R35, R69, R34, !PT ;  /* 0x0000002245237209 */ /* 0x000fe20007810000 */
[----:B------:R-:W-:Y:S01]  /*3750*/  MUFU.EX2 R14, R14 ;  /* 0x0000000e000e7308 */ /* 0x000fe20000000800 */
[----:B------:R-:W-:Y:S02]  /*3760*/  LOP3.LUT P2, RZ, R152, 0x7f, RZ, 0xc0, !PT ;  /* 0x0000007f98ff7812 */ /* 0x000fe4000784c0ff */
[----:B------:R-:W-:Y:S01]  /*3770*/  FMNMX.FTZ R38, R92, R35, !PT ;  /* 0x000000235c267209 */ /* 0x000fe20007810000 */
[----:B------:R-:W-:-:S01]  /*3780*/  FFMA.FTZ R35, R41, UR40, -R82 ;  /* 0x0000002829237c23 */ /* 0x000fc20008010852 */
[--C-:B------:R-:W-:Y:S01]  /*3790*/  FFMA.FTZ R41, R48, UR40, -R82.reuse ;  /* 0x0000002830297c23 */ /* 0x100fe20008010852 */
[----:B------:R-:W-:-:S01]  /*37a0*/  FFMA.FTZ R48, R73, UR40, -R82 ;  /* 0x0000002849307c23 */ /* 0x000fc20008010852 */
[----:B------:R-:W-:Y:S01]  /*37b0*/  FMNMX.FTZ R39, R65, R38, !PT ;  /* 0x0000002641277209 */ /* 0x000fe20007810000 */
[----:B------:R-:W-:-:S01]  /*37c0*/  FFMA.FTZ R38, R6, UR40, -R82 ;  /* 0x0000002806267c23 */ /* 0x000fc20008010852 */
[--C-:B------:R-:W-:Y:S01]  /*37d0*/  FFMA.FTZ R73, R83, UR40, -R82.reuse ;  /* 0x0000002853497c23 */ /* 0x100fe20008010852 */
[----:B------:R-:W-:Y:S01]  /*37e0*/  IMAD.U32 R83, RZ, RZ, UR40 ;  /* 0x00000028ff537e24 */ /* 0x000fe2000f8e00ff */
[----:B------:R-:W-:Y:S01]  /*37f0*/  FMNMX.FTZ R100, R96, R39, !PT ;  /* 0x0000002760647209 */ /* 0x000fe20007810000 */
[----:B------:R0:W-:Y:S01]  /*3800*/  MUFU.EX2 R34, R104 ;  /* 0x0000006800227308 */ /* 0x0001e20000000800 */
[----:B------:R-:W-:-:S01]  /*3810*/  FFMA.FTZ R39, R45, UR40, -R82 ;  /* 0x000000282d277c23 */ /* 0x000fc20008010852 */
[--C-:B------:R-:W-:Y:S01]  /*3820*/  FFMA.FTZ R45, R52, UR40, -R82.reuse ;  /* 0x00000028342d7c23 */ /* 0x100fe20008010852 */
[----:B------:R-:W-:-:S01]  /*3830*/  FFMA.FTZ R52, R53, UR40, -R82 ;  /* 0x0000002835347c23 */ /* 0x000fc20008010852 */
[----:B------:R-:W1:Y:S01]  /*3840*/  SHFL.BFLY PT, R109, R100, 0x2, 0x1f ;  /* 0x0c401f00646d7f89 */ /* 0x000e6200000e0000 */
[----:B------:R-:W-:-:S01]  /*3850*/  FFMA.FTZ R53, R75, UR40, -R82 ;  /* 0x000000284b357c23 */ /* 0x000fc20008010852 */
[--C-:B------:R-:W-:Y:S01]  /*3860*/  FFMA.FTZ R75, R85, UR40, -R82.reuse ;  /* 0x00000028554b7c23 */ /* 0x100fe20008010852 */
[----:B------:R-:W-:Y:S01]  /*3870*/  @!P2 VIADD R4, R4, 0x2e840 ;  /* 0x0002e8400404a836 */ /* 0x000fe20000000000 */
[----:B------:R-:W-:Y:S01]  /*3880*/  MUFU.EX2 R21, R21 ;  /* 0x0000001500157308 */ /* 0x000fe20000000800 */
[----:B0-----:R-:W-:-:S01]  /*3890*/  FFMA.FTZ R104, R81, UR40, -R82 ;  /* 0x0000002851687c23 */ /* 0x001fc20008010852 */
[----:B------:R-:W-:-:S06]  /*38a0*/  F2FP.SATFINITE.E4M3.F32.PACK_AB_MERGE_C R202, R10, R9, R202 ;  /* 0x000000090aca723e */ /* 0x000fcc00048070ca */
[----:B------:R-:W0:Y:S08]  /*38b0*/  MUFU.EX2 R28, R28 ;  /* 0x0000001c001c7308 */ /* 0x000e300000000800 */
[----:B------:R-:W-:Y:S01]  /*38c0*/  MUFU.EX2 R15, R15 ;  /* 0x0000000f000f7308 */ /* 0x000fe20000000800 */
[----:B-1----:R-:W-:Y:S01]  /*38d0*/  FMNMX.FTZ R109, R100, R109, !PT ;  /* 0x0000006d646d7209 */ /* 0x002fe20007810000 */
[----:B------:R-:W-:-:S06]  /*38e0*/  FFMA.FTZ R100, R79, UR40, -R82 ;  /* 0x000000284f647c23 */ /* 0x000fcc0008010852 */
[----:B------:R-:W-:Y:S01]  /*38f0*/  MUFU.EX2 R24, R24 ;  /* 0x0000001800187308 */ /* 0x000fe20000000800 */
[----:B------:R-:W1:Y:S01]  /*3900*/  SHFL.BFLY PT, R6, R109, 0x1, 0x1f ;  /* 0x0c201f006d067f89 */ /* 0x000e6200000e0000 */
[----:B0-----:R-:W-:-:S04]  /*3910*/  F2FP.SATFINITE.E4M3.F32.PACK_AB_MERGE_C R204, R28, R21, RZ ;  /* 0x000000151ccc723e */ /* 0x001fc800048070ff */
[----:B------:R-:W-:Y:S02]  /*3920*/  F2FP.SATFINITE.E4M3.F32.PACK_AB_MERGE_C R204, R14, R11, R204 ;  /* 0x0000000b0ecc723e */ /* 0x000fe400048070cc */
[----:B------:R-:W-:Y:S08]  /*3930*/  MUFU.EX2 R25, R25 ;  /* 0x0000001900197308 */ /* 0x000ff00000000800 */
[----:B------:R-:W0:Y:S08]  /*3940*/  MUFU.EX2 R32, R32 ;  /* 0x0000002000207308 */ /* 0x000e300000000800 */
[----:B------:R-:W-:Y:S01]  /*3950*/  MUFU.EX2 R36, R36 ;  /* 0x0000002400247308 */ /* 0x000fe20000000800 */
[----:B-1----:R-:W-:-:S04]  /*3960*/  FMNMX.FTZ R6, R109, R6, !PT ;  /* 0x000000066d067209 */ /* 0x002fc80007810000 */
[C---:B------:R-:W-:Y:S01]  /*3970*/  FSETP.NEU.FTZ.AND P1, PT, R6.reuse, -INF , PT ;  /* 0xff8000000600780b */ /* 0x040fe20003f3d000 */
[----:B------:R-:W-:-:S02]  /*3980*/  FFMA.FTZ R83, R6, R83, -8 ;  /* 0xc100000006537423 */ /* 0x000fc40000010053 */
[----:B------:R-:W-:Y:S01]  /*3990*/  MUFU.EX2 R37, R37 ;  /* 0x0000002500257308 */ /* 0x000fe20000000800 */
[----:B0-----:R-:W-:Y:S02]  /*39a0*/  F2FP.SATFINITE.E4M3.F32.PACK_AB_MERGE_C R206, R32, R25, RZ ;  /* 0x0000001920ce723e */ /* 0x001fe400048070ff */
[----:B------:R-:W-:Y:S02]  /*39b0*/  FSEL R83, R83, RZ, P1 ;  /* 0x000000ff53537208 */ /* 0x000fe40000800000 */
[----:B------:R-:W-:Y:S02]  /*39c0*/  PLOP3.LUT P1, PT, PT, PT, UP0, 0x80, 0x0 ;  /* 0x000000000000781c */ /* 0x000fe40003f2f008 */
[----:B------:R-:W-:Y:S01]  /*39d0*/  F2FP.SATFINITE.E4M3.F32.PACK_AB_MERGE_C R206, R24, R15, R206 ;  /* 0x0000000f18ce723e */ /* 0x000fe200048070ce */
[----:B------:R-:W-:-:S01]  /*39e0*/  FFMA.FTZ R79, R138, UR40, -R83 ;  /* 0x000000288a4f7c23 */ /* 0x000fc20008010853 */
[--C-:B------:R-:W-:Y:S01]  /*39f0*/  FFMA.FTZ R80, R139, UR40, -R83.reuse ;  /* 0x000000288b507c23 */ /* 0x100fe20008010853 */
[----:B------:R-:W-:-:S01]  /*3a00*/  FFMA.FTZ R109, R142, UR40, -R83 ;  /* 0x000000288e6d7c23 */ /* 0x000fc20008010853 */
[--C-:B------:R-:W-:Y:S01]  /*3a10*/  FFMA.FTZ R116, R143, UR40, -R83.reuse ;  /* 0x000000288f747c23 */ /* 0x100fe20008010853 */
[----:B------:R-:W-:-:S01]  /*3a20*/  FFMA.FTZ R81, R146, UR40, -R83 ;  /* 0x0000002892517c23 */ /* 0x000fc20008010853 */
[--C-:B------:R-:W-:Y:S01]  /*3a30*/  FFMA.FTZ R125, R110, UR40, -R83.reuse ;  /* 0x000000286e7d7c23 */ /* 0x100fe20008010853 */
[----:B------:R-:W-:Y:S01]  /*3a40*/  MUFU.EX2 R79, R79 ;  /* 0x0000004f004f7308 */ /* 0x000fe20000000800 */
[----:B------:R-:W-:-:S01]  /*3a50*/  FFMA.FTZ R82, R147, UR40, -R83 ;  /* 0x0000002893527c23 */ /* 0x000fc20008010853 */
[--C-:B------:R-:W-:Y:S01]  /*3a60*/  FFMA.FTZ R110, R114, UR40, -R83.reuse ;  /* 0x00000028726e7c23 */ /* 0x100fe20008010853 */
[----:B------:R-:W-:-:S01]  /*3a70*/  FFMA.FTZ R114, R118, UR40, -R83 ;  /* 0x0000002876727c23 */ /* 0x000fc20008010853 */
[--C-:B------:R-:W-:Y:S01]  /*3a80*/  FFMA.FTZ R118, R94, UR40, -R83.reuse ;  /* 0x000000285e767c23 */ /* 0x100fe20008010853 */
[----:B------:R-:W-:-:S01]  /*3a90*/  FFMA.FTZ R128, R111, UR40, -R83 ;  /* 0x000000286f807c23 */ /* 0x000fc20008010853 */
[--C-:B------:R-:W-:Y:S01]  /*3aa0*/  FFMA.FTZ R94, R98, UR40, -R83.reuse ;  /* 0x00000028625e7c23 */ /* 0x100fe20008010853 */
[----:B------:R-:W-:-:S01]  /*3ab0*/  FFMA.FTZ R117, R150, UR40, -R83 ;  /* 0x0000002896757c23 */ /* 0x000fc20008010853 */
[----:B------:R-:W0:Y:S01]  /*3ac0*/  MUFU.EX2 R80, R80 ;  /* 0x0000005000507308 */ /* 0x000e220000000800 */
[----:B------:R-:W-:-:S01]  /*3ad0*/  FFMA.FTZ R111, R115, UR40, -R83 ;  /* 0x00000028736f7c23 */ /* 0x000fc20008010853 */
[--C-:B------:R-:W-:Y:S01]  /*3ae0*/  FFMA.FTZ R98, R102, UR40, -R83.reuse ;  /* 0x0000002866627c23 */ /* 0x100fe20008010853 */
[----:B------:R-:W-:-:S01]  /*3af0*/  FFMA.FTZ R115, R119, UR40, -R83 ;  /* 0x0000002877737c23 */ /* 0x000fc20008010853 */
[----:B------:R-:W-:Y:S01]  /*3b00*/  FADD.FTZ R102, R5, R8 ;  /* 0x0000000805667221 */ /* 0x000fe20000010000 */
[----:B------:R-:W-:-:S01]  /*3b10*/  FFMA.FTZ R113, R130, UR40, -R83 ;  /* 0x0000002882717c23 */ /* 0x000fc20008010853 */
[--C-:B------:R-:W-:Y:S01]  /*3b20*/  FFMA.FTZ R119, R95, UR40, -R83.reuse ;  /* 0x000000285f777c23 */ /* 0x100fe20008010853 */
[----:B------:R-:W-:-:S01]  /*3b30*/  FFMA.FTZ R95, R99, UR40, -R83 ;  /* 0x00000028635f7c23 */ /* 0x000fc20008010853 */
[----:B------:R-:W1:Y:S01]  /*3b40*/  MUFU.EX2 R109, R109 ;  /* 0x0000006d006d7308 */ /* 0x000e620000000800 */
[----:B------:R-:W-:-:S01]  /*3b50*/  FFMA.FTZ R124, R151, UR40, -R83 ;  /* 0x00000028977c7c23 */ /* 0x000fc20008010853 */
[--C-:B------:R-:W-:Y:S01]  /*3b60*/  FFMA.FTZ R99, R103, UR40, -R83.reuse ;  /* 0x0000002867637c23 */ /* 0x100fe20008010853 */
[----:B------:R-:W-:-:S01]  /*3b70*/  FFMA.FTZ R85, R122, UR40, -R83 ;  /* 0x000000287a557c23 */ /* 0x000fc20008010853 */
[----:B------:R-:W-:Y:S01]  /*3b80*/  FADD.FTZ R103, R7, R102 ;  /* 0x0000006607677221 */ /* 0x000fe20000010000 */
[----:B------:R-:W-:-:S01]  /*3b90*/  FFMA.FTZ R122, R127, UR40, -R83 ;  /* 0x000000287f7a7c23 */ /* 0x000fc20008010853 */
[--C-:B------:R-:W-:Y:S01]  /*3ba0*/  FFMA.FTZ R112, R123, UR40, -R83.reuse ;  /* 0x000000287b707c23 */ /* 0x100fe20008010853 */
[----:B------:R-:W-:-:S01]  /*3bb0*/  FFMA.FTZ R102, R58, UR40, -R83 ;  /* 0x000000283a667c23 */ /* 0x000fc20008010853 */
[----:B------:R-:W2:Y:S01]  /*3bc0*/  MUFU.EX2 R116, R116 ;  /* 0x0000007400747308 */ /* 0x000ea20000000800 */
[----:B0-----:R-:W-:-:S01]  /*3bd0*/  FADD.FTZ R130, R79, R80 ;  /* 0x000000504f827221 */ /* 0x001fc20000010000 */
[----:B------:R-:W-:Y:S01]  /*3be0*/  @!P2 PRMT R58, RZ, 0x654, R4 ;  /* 0x00000654ff3aa816 */ /* 0x000fe20000000004 */
[----:B------:R-:W-:-:S01]  /*3bf0*/  FFMA.FTZ R121, R126, UR40, -R83 ;  /* 0x000000287e797c23 */ /* 0x000fc20008010853 */
[--C-:B------:R-:W-:Y:S01]  /*3c00*/  FFMA.FTZ R120, R131, UR40, -R83.reuse ;  /* 0x0000002883787c23 */ /* 0x100fe20008010853 */
[----:B------:R-:W-:-:S01]  /*3c10*/  FFMA.FTZ R123, R134, UR40, -R83 ;  /* 0x00000028867b7c23 */ /* 0x000fc20008010853 */
[----:B------:R0:W-:Y:S01]  /*3c20*/  @!P2 SYNCS.ARRIVE.TRANS64.RED.A1T0 RZ, [R58+URZ], RZ ;  /* 0x000000ff3affa9a7 */ /* 0x0001e2000810043f */
[----:B------:R-:W-:-:S01]  /*3c30*/  FFMA.FTZ R126, R135, UR40, -R83 ;  /* 0x00000028877e7c23 */ /* 0x000fc20008010853 */
[----:B------:R-:W3:Y:S01]  /*3c40*/  MUFU.EX2 R81, R81 ;  /* 0x0000005100517308 */ /* 0x000ee20000000800 */
[----:B-1----:R-:W-:-:S01]  /*3c50*/  FADD.FTZ R127, R109, R130 ;  /* 0x000000826d7f7221 */ /* 0x002fc20000010000 */
[----:B------:R-:W-:Y:S01]  /*3c60*/  FADD.FTZ R130, R12, R103 ;  /* 0x000000670c827221 */ /* 0x000fe20000010000 */
[----:B------:R-:W-:-:S01]  /*3c70*/  FFMA.FTZ R106, R106, UR40, -R83 ;  /* 0x000000286a6a7c23 */ /* 0x000fc20008010853 */
[--C-:B------:R-:W-:Y:S01]  /*3c80*/  FFMA.FTZ R107, R107, UR40, -R83.reuse ;  /* 0x000000286b6b7c23 */ /* 0x100fe20008010853 */
[----:B------:R-:W-:-:S01]  /*3c90*/  FFMA.FTZ R66, R66, UR40, -R83 ;  /* 0x0000002842427c23 */ /* 0x000fc20008010853 */
[----:B------:R-:W-:Y:S01]  /*3ca0*/  FADD.FTZ R103, R9, R130 ;  /* 0x0000008209677221 */ /* 0x000fe20000010000 */
[----:B0-----:R-:W-:-:S01]  /*3cb0*/  FFMA.FTZ R58, R62, UR40, -R83 ;  /* 0x000000283e3a7c23 */ /* 0x001fc20008010853 */
[----:B------:R-:W0:Y:S01]  /*3cc0*/  MUFU.EX2 R82, R82 ;  /* 0x0000005200527308 */ /* 0x000e220000000800 */
[----:B--2---:R-:W-:-:S01]  /*3cd0*/  FADD.FTZ R132, R116, R127 ;  /* 0x0000007f74847221 */ /* 0x004fc20000010000 */
[----:B------:R-:W-:Y:S01]  /*3ce0*/  FADD.FTZ R130, R10, R103 ;  /* 0x000000670a827221 */ /* 0x000fe20000010000 */
[----:B------:R-:W-:-:S01]  /*3cf0*/  FFMA.FTZ R67, R67, UR40, -R83 ;  /* 0x0000002843437c23 */ /* 0x000fc20008010853 */
[--C-:B------:R-:W-:Y:S01]  /*3d00*/  FFMA.FTZ R90, R90, UR40, -R83.reuse ;  /* 0x000000285a5a7c23 */ /* 0x100fe20008010853 */
[----:B------:R-:W-:-:S01]  /*3d10*/  FFMA.FTZ R91, R91, UR40, -R83 ;  /* 0x000000285b5b7c23 */ /* 0x000fc20008010853 */
[----:B------:R-:W-:Y:S01]  /*3d20*/  FADD.FTZ R103, R13, R130 ;  /* 0x000000820d677221 */ /* 0x000fe20000010000 */
[----:B------:R-:W-:-:S01]  /*3d30*/  FFMA.FTZ R59, R59, UR40, -R83 ;  /* 0x000000283b3b7c23 */ /* 0x000fc20008010853 */
[----:B------:R-:W1:Y:S01]  /*3d40*/  MUFU.EX2 R117, R117 ;  /* 0x0000007500757308 */ /* 0x000e620000000800 */
[----:B---3--:R-:W-:-:S01]  /*3d50*/  FADD.FTZ R127, R81, R132 ;  /* 0x00000084517f7221 */ /* 0x008fc20000010000 */
[--C-:B------:R-:W-:Y:S01]  /*3d60*/  FFMA.FTZ R63, R63, UR40, -R83.reuse ;  /* 0x000000283f3f7c23 */ /* 0x100fe20008010853 */
[----:B------:R-:W-:-:S01]  /*3d70*/  FFMA.FTZ R70, R70, UR40, -R83 ;  /* 0x0000002846467c23 */ /* 0x000fc20008010853 */
[--C-:B------:R-:W-:Y:S01]  /*3d80*/  FFMA.FTZ R71, R71, UR40, -R83.reuse ;  /* 0x0000002847477c23 */ /* 0x100fe20008010853 */
[----:B------:R-:W-:-:S01]  /*3d90*/  FFMA.FTZ R46, R46, UR40, -R83 ;  /* 0x000000282e2e7c23 */ /* 0x000fc20008010853 */
[--C-:B------:R-:W-:Y:S01]  /*3da0*/  FFMA.FTZ R47, R47, UR40, -R83.reuse ;  /* 0x000000282f2f7c23 */ /* 0x100fe20008010853 */
[----:B------:R-:W-:-:S01]  /*3db0*/  FFMA.FTZ R50, R50, UR40, -R83 ;  /* 0x0000002832327c23 */ /* 0x000fc20008010853 */
[----:B------:R-:W2:Y:S01]  /*3dc0*/  MUFU.EX2 R124, R124 ;  /* 0x0000007c007c7308 */ /* 0x000ea20000000800 */
[----:B0-----:R-:W-:-:S01]  /*3dd0*/  FADD.FTZ R62, R82, R127 ;  /* 0x0000007f523e7221 */ /* 0x001fc20000010000 */
[--C-:B------:R-:W-:Y:S01]  /*3de0*/  FFMA.FTZ R51, R51, UR40, -R83.reuse ;  /* 0x0000002833337c23 */ /* 0x100fe20008010853 */
[----:B------:R-:W-:-:S01]  /*3df0*/  FFMA.FTZ R54, R54, UR40, -R83 ;  /* 0x0000002836367c23 */ /* 0x000fc20008010853 */
[--C-:B------:R-:W-:Y:S01]  /*3e00*/  FFMA.FTZ R55, R55, UR40, -R83.reuse ;  /* 0x0000002837377c23 */ /* 0x100fe20008010853 */
[----:B------:R-:W-:-:S01]  /*3e10*/  FFMA.FTZ R27, R27, UR40, -R83 ;  /* 0x000000281b1b7c23 */ /* 0x000fc20008010853 */
[--C-:B------:R-:W-:Y:S01]  /*3e20*/  FFMA.FTZ R30, R30, UR40, -R83.reuse ;  /* 0x000000281e1e7c23 */ /* 0x100fe20008010853 */
[----:B------:R-:W-:-:S01]  /*3e30*/  FFMA.FTZ R72, R72, UR40, -R83 ;  /* 0x0000002848487c23 */ /* 0x000fc20008010853 */
[----:B------:R-:W-:Y:S01]  /*3e40*/  MUFU.EX2 R85, R85 ;  /* 0x0000005500557308 */ /* 0x000fe20000000800 */
[----:B-1----:R-:W-:-:S01]  /*3e50*/  FADD.FTZ R127, R117, R62 ;  /* 0x0000003e757f7221 */ /* 0x002fc20000010000 */
[----:B------:R-:W-:Y:S01]  /*3e60*/  FADD.FTZ R62, R20, R103 ;  /* 0x00000067143e7221 */ /* 0x000fe20000010000 */
[----:B------:R-:W-:-:S01]  /*3e70*/  FFMA.FTZ R69, R69, UR40, -R83 ;  /* 0x0000002845457c23 */ /* 0x000fc20008010853 */
[--C-:B------:R-:W-:Y:S01]  /*3e80*/  FFMA.FTZ R92, R92, UR40, -R83.reuse ;  /* 0x000000285c5c7c23 */ /* 0x100fe20008010853 */
[----:B------:R-:W-:-:S01]  /*3e90*/  FFMA.FTZ R65, R65, UR40, -R83 ;  /* 0x0000002841417c23 */ /* 0x000fc20008010853 */
[----:B------:R-:W-:Y:S01]  /*3ea0*/  FADD.FTZ R103, R11, R62 ;  /* 0x0000003e0b677221 */ /* 0x000fe20000010000 */
[----:B------:R-:W-:-:S01]  /*3eb0*/  FFMA.FTZ R62, R42, UR40, -R83 ;  /* 0x000000282a3e7c23 */ /* 0x000fc20008010853 */
[----:B------:R-:W-:Y:S01]  /*3ec0*/  MUFU.EX2 R112, R112 ;  /* 0x0000007000707308 */ /* 0x000fe20000000800 */
[----:B------:R-:W-:-:S02]  /*3ed0*/  F2FP.SATFINITE.E4M3.F32.PACK_AB_MERGE_C R201, R116, R109, RZ ;  /* 0x0000006d74c9723e */ /* 0x000fc400048070ff */
[----:B--2---:R-:W-:Y:S02]  /*3ee0*/  F2FP.SATFINITE.E4M3.F32.PACK_AB_MERGE_C R203, R124, R117, RZ ;  /* 0x000000757ccb723e */ /* 0x004fe400048070ff */
[----:B------:R-:W-:Y:S01]  /*3ef0*/  F2FP.SATFINITE.E4M3.F32.PACK_AB_MERGE_C R201, R80, R79, R201 ;  /* 0x0000004f50c9723e */ /* 0x000fe200048070c9 */
[----:B------:R-:W-:Y:S01]  /*3f00*/  IMAD.MOV.U32 R80, RZ, RZ, R87 ;  /* 0x000000ffff507224 */ /* 0x000fe200078e0057 */
[----:B------:R-:W-:Y:S01]  /*3f10*/  F2FP.SATFINITE.E4M3.F32.PACK_AB_MERGE_C R203, R82, R81, R203 ;  /* 0x0000005152cb723e */ /* 0x000fe200048070cb */
[----:B------:R-:W-:Y:S01]  /*3f20*/  MUFU.EX2 R121, R121 ;  /* 0x0000007900797308 */ /* 0x000fe20000000800 */
[--C-:B------:R-:W-:Y:S02]  /*3f30*/  IMAD.MOV.U32 R82, RZ, RZ, R87.reuse ;  /* 0x000000ffff527224 */ /* 0x100fe400078e0057 */
[--C-:B------:R-:W-:Y:S02]  /*3f40*/  IMAD.MOV.U32 R81, RZ, RZ, R87.reuse ;  /* 0x000000ffff517224 */ /* 0x100fe400078e0057 */
[----:B------:R-:W-:-:S03]  /*3f50*/  IMAD.MOV.U32 R79, RZ, RZ, R87 ;  /* 0x000000ffff4f7224 */ /* 0x000fc600078e0057 */
[----:B------:R-:W0:Y:S08]  /*3f60*/  MUFU.EX2 R122, R122 ;  /* 0x0000007a007a7308 */ /* 0x000e300000000800 */
[----:B------:R1:W-:Y:S08]  /*3f70*/  MUFU.EX2 R4, R102 ;  /* 0x0000006600047308 */ /* 0x0003f00000000800 */
[----:B------:R-:W2:Y:S01]  /*3f80*/  MUFU.EX2 R113, R113 ;  /* 0x0000007100717308 */ /* 0x000ea20000000800 */
[----:B-1----:R-:W-:-:S01]  /*3f90*/  FADD.FTZ R102, R124, R127 ;  /* 0x0000007f7c667221 */ /* 0x002fc20000010000 */
[----:B0-----:R-:W-:-:S03]  /*3fa0*/  F2FP.SATFINITE.E4M3.F32.PACK_AB_MERGE_C R205, R122, R121, RZ ;  /* 0x000000797acd723e */ /* 0x001fc600048070ff */
[----:B------:R-:W-:Y:S01]  /*3fb0*/  FADD.FTZ R127, R85, R102 ;  /* 0x00000066557f7221 */ /* 0x000fe20000010000 */
[----:B------:R-:W-:-:S01]  /*3fc0*/  FADD.FTZ R102, R14, R103 ;  /* 0x000000670e667221 */ /* 0x000fc20000010000 */
[C---:B------:R-:W-:Y:S01]  /*3fd0*/  F2FP.SATFINITE.E4M3.F32.PACK_AB_MERGE_C R205, R112.reuse, R85, R205 ;  /* 0x0000005570cd723e */ /* 0x040fe200048070cd */
[----:B------:R-:W0:Y:S01]  /*3fe0*/  MUFU.EX2 R120, R120 ;  /* 0x0000007800787308 */ /* 0x000e220000000800 */
[----:B------:R-:W-:-:S01]  /*3ff0*/  FADD.FTZ R42, R112, R127 ;  /* 0x0000007f702a7221 */ /* 0x000fc20000010000 */
[----:B------:R-:W-:Y:S01]  /*4000*/  FADD.FTZ R103, R21, R102 ;  /* 0x0000006615677221 */ /* 0x000fe20000010000 */
[----:B------:R-:W-:-:S01]  /*4010*/  FFMA.FTZ R102, R43, UR40, -R83 ;  /* 0x000000282b667c23 */ /* 0x000fc20008010853 */
[----:B------:R-:W-:Y:S02]  /*4020*/  IMAD.MOV.U32 R85, RZ, RZ, R87 ;  /* 0x000000ffff557224 */ /* 0x000fe400078e0057 */
[----:B------:R-:W-:-:S01]  /*4030*/  FADD.FTZ R43, R121, R42 ;  /* 0x0000002a792b7221 */ /* 0x000fc20000010000 */
[----:B------:R-:W-:Y:S01]  /*4040*/  FADD.FTZ R130, R28, R103 ;  /* 0x000000671c827221 */ /* 0x000fe20000010000 */
[----:B------:R-:W-:Y:S01]  /*4050*/  IMAD.MOV.U32 R28, RZ, RZ, R87 ;  /* 0x000000ffff1c7224 */ /* 0x000fe200078e0057 */
[----:B------:R-:W1:Y:S01]  /*4060*/  MUFU.EX2 R123, R123 ;  /* 0x0000007b007b7308 */ /* 0x000e620000000800 */
[----:B------:R-:W-:-:S01]  /*4070*/  FADD.FTZ R132, R122, R43 ;  /* 0x0000002b7a847221 */ /* 0x000fc20000010000 */
[----:B------:R-:W-:-:S03]  /*4080*/  FADD.FTZ R43, R15, R130 ;  /* 0x000000820f2b7221 */ /* 0x000fc60000010000 */
[----:B--2---:R-:W-:Y:S01]  /*4090*/  FADD.FTZ R103, R113, R132 ;  /* 0x0000008471677221 */ /* 0x004fe20000010000 */
[----:B------:R-:W-:-:S01]  /*40a0*/  FADD.FTZ R130, R24, R43 ;  /* 0x0000002b18827221 */ /* 0x000fc20000010000 */
[----:B------:R-:W-:Y:S01]  /*40b0*/  IMAD.MOV.U32 R24, RZ, RZ, R87 ;  /* 0x000000ffff187224 */ /* 0x000fe200078e0057 */
[----:B------:R-:W2:Y:S01]  /*40c0*/  MUFU.EX2 R126, R126 ;  /* 0x0000007e007e7308 */ /* 0x000ea20000000800 */
[----:B0-----:R-:W-:-:S01]  /*40d0*/  FADD.FTZ R132, R120, R103 ;  /* 0x0000006778847221 */ /* 0x001fc20000010000 */
[----:B------:R-:W-:Y:S01]  /*40e0*/  FADD.FTZ R103, R25, R130 ;  /* 0x0000008219677221 */ /* 0x000fe20000010000 */
[----:B------:R-:W-:-:S05]  /*40f0*/  IMAD.MOV.U32 R25, RZ, RZ, R87 ;  /* 0x000000ffff197224 */ /* 0x000fca00078e0057 */
[----:B------:R-:W0:Y:S01]  /*4100*/  MUFU.EX2 R106, R106 ;  /* 0x0000006a006a7308 */ /* 0x000e220000000800 */
[----:B-1----:R-:W-:-:S07]  /*4110*/  FADD.FTZ R127, R123, R132 ;  /* 0x000000847b7f7221 */ /* 0x002fce0000010000 */
[----:B------:R-:W1:Y:S01]  /*4120*/  MUFU.EX2 R107, R107 ;  /* 0x0000006b006b7308 */ /* 0x000e620000000800 */
[----:B--2---:R-:W-:-:S01]  /*4130*/  FADD.FTZ R127, R126, R127 ;  /* 0x0000007f7e7f7221 */ /* 0x004fc20000010000 */
[----:B------:R-:W-:-:S04]  /*4140*/  F2FP.SATFINITE.E4M3.F32.PACK_AB_MERGE_C R207, R126, R123, RZ ;  /* 0x0000007b7ecf723e */ /* 0x000fc800048070ff */
[----:B------:R-:W-:Y:S02]  /*4150*/  F2FP.SATFINITE.E4M3.F32.PACK_AB_MERGE_C R207, R120, R113, R207 ;  /* 0x0000007178cf723e */ /* 0x000fe400048070cf */
[----:B------:R-:W2:Y:S08]  /*4160*/  MUFU.EX2 R125, R125 ;  /* 0x0000007d007d7308 */ /* 0x000eb00000000800 */
[----:B------:R3:W-:Y:S08]  /*4170*/  MUFU.EX2 R42, R66 ;  /* 0x00000042002a7308 */ /* 0x0007f00000000800 */
[----:B------:R-:W4:Y:S01]  /*4180*/  MUFU.EX2 R44, R44 ;  /* 0x0000002c002c7308 */ /* 0x000f220000000800 */
[----:B---3--:R-:W-:-:S01]  /*4190*/  FFMA.FTZ R66, R26, UR40, -R83 ;  /* 0x000000281a427c23 */ /* 0x008fc20008010853 */
[----:B------:R-:W-:Y:S01]  /*41a0*/  FADD.FTZ R26, R32, R103 ;  /* 0x00000067201a7221 */ /* 0x000fe20000010000 */
[----:B------:R-:W-:-:S01]  /*41b0*/  FFMA.FTZ R83, R96, UR40, -R83 ;  /* 0x0000002860537c23 */ /* 0x000fc20008010853 */
[----:B------:R-:W-:-:S02]  /*41c0*/  IMAD.MOV.U32 R32, RZ, RZ, R87 ;  /* 0x000000ffff207224 */ /* 0x000fc400078e0057 */
[----:B------:R-:W-:-:S01]  /*41d0*/  FADD.FTZ R103, R29, R26 ;  /* 0x0000001a1d677221 */ /* 0x000fc20000010000 */
[----:B0-----:R-:W-:Y:S01]  /*41e0*/  FADD.FTZ R26, R106, R127 ;  /* 0x0000007f6a1a7221 */ /* 0x001fe20000010000 */
[----:B------:R-:W0:Y:S02]  /*41f0*/  MUFU.EX2 R128, R128 ;  /* 0x0000008000807308 */ /* 0x000e240000000800 */
[----:B------:R-:W-:-:S01]  /*4200*/  FADD.FTZ R130, R36, R103 ;  /* 0x0000006724827221 */ /* 0x000fc20000010000 */
[----:B-1----:R-:W-:-:S04]  /*4210*/  FADD.FTZ R26, R107, R26 ;  /* 0x0000001a6b1a7221 */ /* 0x002fc80000010000 */
[----:B--2---:R-:W-:Y:S01]  /*4220*/  FADD.FTZ R103, R125, R26 ;  /* 0x0000001a7d677221 */ /* 0x004fe20000010000 */
[----:B------:R-:W1:Y:S01]  /*4230*/  MUFU.EX2 R110, R110 ;  /* 0x0000006e006e7308 */ /* 0x000e620000000800 */
[----:B----4-:R-:W-:-:S04]  /*4240*/  F2FP.SATFINITE.E4M3.F32.PACK_AB_MERGE_C R208, R44, R37, RZ ;  /* 0x000000252cd0723e */ /* 0x010fc800048070ff */
[----:B------:R-:W-:Y:S01]  /*4250*/  F2FP.SATFINITE.E4M3.F32.PACK_AB_MERGE_C R208, R36, R29, R208 ;  /* 0x0000001d24d0723e */ /* 0x000fe200048070d0 */
[----:B------:R-:W-:Y:S02]  /*4260*/  IMAD.MOV.U32 R36, RZ, RZ, R87 ;  /* 0x000000ffff247224 */ /* 0x000fe400078e0057 */
[----:B------:R-:W-:Y:S01]  /*4270*/  MUFU.EX2 R40, R40 ;  /* 0x0000002800287308 */ /* 0x000fe20000000800 */
[----:B0-----:R-:W-:-:S01]  /*4280*/  FADD.FTZ R103, R128, R103 ;  /* 0x0000006780677221 */ /* 0x001fc20000010000 */
[----:B------:R-:W-:Y:S01]  /*4290*/  F2FP.SATFINITE.E4M3.F32.PACK_AB_MERGE_C R125, R128, R125, RZ ;  /* 0x0000007d807d723e */ /* 0x000fe200048070ff */
[----:B------:R-:W-:-:S03]  /*42a0*/  IMAD.MOV.U32 R29, RZ, RZ, R87 ;  /* 0x000000ffff1d7224 */ /* 0x000fc600078e0057 */
[----:B------:R-:W-:Y:S02]  /*42b0*/  F2FP.SATFINITE.E4M3.F32.PACK_AB_MERGE_C R209, R107, R106, R125 ;  /* 0x0000006a6bd1723e */ /* 0x000fe4000480707d */
[----:B------:R-:W0:Y:S01]  /*42c0*/  MUFU.EX2 R111, R111 ;  /* 0x0000006f006f7308 */ /* 0x000e220000000800 */
[----:B-1----:R-:W-:-:S07]  /*42d0*/  FADD.FTZ R12, R110, R103 ;  /* 0x000000676e0c7221 */ /* 0x002fce0000010000 */
[----:B------:R-:W1:Y:S08]  /*42e0*/  MUFU.EX2 R74, R74 ;  /* 0x0000004a004a7308 */ /* 0x000e700000000800 */
[----:B------:R2:W-:Y:S01]  /*42f0*/  MUFU.EX2 R43, R67 ;  /* 0x00000043002b7308 */ /* 0x0005e20000000800 */
[----:B0-----:R-:W-:-:S07]  /*4300*/  FADD.FTZ R13, R111, R12 ;  /* 0x0000000c6f0d7221 */ /* 0x001fce0000010000 */
[----:B------:R-:W0:Y:S01]  /*4310*/  MUFU.EX2 R114, R114 ;  /* 0x0000007200727308 */ /* 0x000e220000000800 */
[----:B--2---:R-:W-:-:S01]  /*4320*/  FADD.FTZ R67, R37, R130 ;  /* 0x0000008225437221 */ /* 0x004fc20000010000 */
[----:B------:R-:W-:-:S03]  /*4330*/  IMAD.MOV.U32 R37, RZ, RZ, R87 ;  /* 0x000000ffff257224 */ /* 0x000fc600078e0057 */
[----:B------:R-:W-:Y:S01]  /*4340*/  FADD.FTZ R130, R44, R67 ;  /* 0x000000432c827221 */ /* 0x000fe20000010000 */
[----:B------:R-:W-:Y:S02]  /*4350*/  IMAD.MOV.U32 R44, RZ, RZ, R87 ;  /* 0x000000ffff2c7224 */ /* 0x000fe400078e0057 */
[----:B------:R-:W2:Y:S01]  /*4360*/  MUFU.EX2 R105, R105 ;  /* 0x0000006900697308 */ /* 0x000ea20000000800 */
[----:B------:R-:W-:-:S04]  /*4370*/  FADD.FTZ R67, R33, R130 ;  /* 0x0000008221437221 */ /* 0x000fc80000010000 */
[----:B------:R-:W-:-:S03]  /*4380*/  FADD.FTZ R67, R40, R67 ;  /* 0x0000004328437221 */ /* 0x000fc60000010000 */
[----:B------:R-:W3:Y:S01]  /*4390*/  MUFU.EX2 R115, R115 ;  /* 0x0000007300737308 */ /* 0x000ee20000000800 */
[----:B-1----:R-:W-:-:S01]  /*43a0*/  FADD.FTZ R12, R74, R67 ;  /* 0x000000434a0c7221 */ /* 0x002fc20000010000 */
[----:B0-----:R-:W-:Y:S01]  /*43b0*/  FADD.FTZ R20, R114, R13 ;  /* 0x0000000d72147221 */ /* 0x001fe20000010000 */
[----:B------:R-:W-:-:S05]  /*43c0*/  IMAD.MOV.U32 R67, RZ, RZ, R87 ;  /* 0x000000ffff437224 */ /* 0x000fca00078e0057 */
[----:B------:R-:W0:Y:S01]  /*43d0*/  MUFU.EX2 R90, R90 ;  /* 0x0000005a005a7308 */ /* 0x000e220000000800 */
[----:B--2---:R-:W-:-:S01]  /*43e0*/  FADD.FTZ R12, R105, R12 ;  /* 0x0000000c690c7221 */ /* 0x004fc20000010000 */
[----:B------:R-:W-:-:S03]  /*43f0*/  F2FP.SATFINITE.E4M3.F32.PACK_AB_MERGE_C R74, R105, R74, RZ ;  /* 0x0000004a694a723e */ /* 0x000fc600048070ff */
[----:B------:R-:W-:Y:S01]  /*4400*/  FADD.FTZ R21, R49, R12 ;  /* 0x0000000c31157221 */ /* 0x000fe20000010000 */
[----:B------:R-:W-:Y:S01]  /*4410*/  F2FP.SATFINITE.E4M3.F32.PACK_AB_MERGE_C R210, R40, R33, R74 ;  /* 0x0000002128d2723e */ /* 0x000fe2000480704a */
[----:B------:R-:W-:Y:S01]  /*4420*/  IMAD.MOV.U32 R74, RZ, RZ, R87 ;  /* 0x000000ffff4a7224 */ /* 0x000fe200078e0057 */
[----:B------:R-:W1:Y:S01]  /*4430*/  MUFU.EX2 R76, R76 ;  /* 0x0000004c004c7308 */ /* 0x000e620000000800 */
[----:B---3--:R-:W-:-:S01]  /*4440*/  FADD.FTZ R13, R115, R20 ;  /* 0x00000014730d7221 */ /* 0x008fc20000010000 */
[----:B------:R-:W-:Y:S01]  /*4450*/  F2FP.SATFINITE.E4M3.F32.PACK_AB_MERGE_C R114, R115, R114, RZ ;  /* 0x000000727372723e */ /* 0x000fe200048070ff */
[--C-:B------:R-:W-:Y:S02]  /*4460*/  IMAD.MOV.U32 R40, RZ, RZ, R87.reuse ;  /* 0x000000ffff287224 */ /* 0x100fe400078e0057 */
[----:B------:R-:W-:Y:S01]  /*4470*/  IMAD.MOV.U32 R33, RZ, RZ, R87 ;  /* 0x000000ffff217224 */ /* 0x000fe200078e0057 */
[----:B------:R-:W-:Y:S02]  /*4480*/  F2FP.SATFINITE.E4M3.F32.PACK_AB_MERGE_C R211, R111, R110, R114 ;  /* 0x0000006e6fd3723e */ /* 0x000fe40004807072 */
[----:B------:R-:W2:Y:S01]  /*4490*/  MUFU.EX2 R91, R91 ;  /* 0x0000005b005b7308 */ /* 0x000ea20000000800 */
[----:B0-----:R-:W-:-:S07]  /*44a0*/  FADD.FTZ R12, R90, R13 ;  /* 0x0000000d5a0c7221 */ /* 0x001fce0000010000 */
[----:B------:R-:W0:Y:S01]  /*44b0*/  MUFU.EX2 R86, R86 ;  /* 0x0000005600567308 */ /* 0x000e220000000800 */
[----:B-1----:R-:W-:-:S07]  /*44c0*/  FADD.FTZ R21, R76, R21 ;  /* 0x000000154c157221 */ /* 0x002fce0000010000 */
[----:B------:R-:W1:Y:S01]  /*44d0*/  MUFU.EX2 R118, R118 ;  /* 0x0000007600767308 */ /* 0x000e620000000800 */
[----:B--2---:R-:W-:-:S07]  /*44e0*/  FADD.FTZ R13, R91, R12 ;  /* 0x0000000c5b0d7221 */ /* 0x004fce0000010000 */
[----:B------:R-:W2:Y:S01]  /*44f0*/  MUFU.EX2 R93, R93 ;  /* 0x0000005d005d7308 */ /* 0x000ea20000000800 */
[----:B0-----:R-:W-:-:S07]  /*4500*/  FADD.FTZ R12, R86, R21 ;  /* 0x00000015560c7221 */ /* 0x001fce0000010000 */
[----:B------:R-:W0:Y:S01]  /*4510*/  MUFU.EX2 R119, R119 ;  /* 0x0000007700777308 */ /* 0x000e220000000800 */
[----:B-1----:R-:W-:-:S07]  /*4520*/  FADD.FTZ R20, R118, R13 ;  /* 0x0000000d76147221 */ /* 0x002fce0000010000 */
[----:B------:R-:W1:Y:S01]  /*4530*/  MUFU.EX2 R84, R84 ;  /* 0x0000005400547308 */ /* 0x000e620000000800 */
[----:B--2---:R-:W-:-:S01]  /*4540*/  FADD.FTZ R13, R93, R12 ;  /* 0x0000000c5d0d7221 */ /* 0x004fc20000010000 */
[----:B------:R-:W-:-:S04]  /*4550*/  F2FP.SATFINITE.E4M3.F32.PACK_AB_MERGE_C R86, R93, R86, RZ ;  /* 0x000000565d56723e */ /* 0x000fc800048070ff */
[----:B------:R-:W-:Y:S01]  /*4560*/  F2FP.SATFINITE.E4M3.F32.PACK_AB_MERGE_C R212, R76, R49, R86 ;  /* 0x000000314cd4723e */ /* 0x000fe20004807056 */
[----:B------:R-:W-:Y:S01]  /*4570*/  IMAD.MOV.U32 R86, RZ, RZ, R87 ;  /* 0x000000ffff567224 */ /* 0x000fe200078e0057 */
[----:B------:R-:W2:Y:S01]  /*4580*/  MUFU.EX2 R94, R94 ;  /* 0x0000005e005e7308 */ /* 0x000ea20000000800 */
[----:B0-----:R-:W-:-:S01]  /*4590*/  FADD.FTZ R21, R119, R20 ;  /* 0x0000001477157221 */ /* 0x001fc20000010000 */
[----:B------:R-:W-:Y:S01]  /*45a0*/  F2FP.SATFINITE.E4M3.F32.PACK_AB_MERGE_C R118, R119, R118, RZ ;  /* 0x000000767776723e */ /* 0x000fe200048070ff */
[--C-:B------:R-:W-:Y:S02]  /*45b0*/  IMAD.MOV.U32 R76, RZ, RZ, R87.reuse ;  /* 0x000000ffff4c7224 */ /* 0x100fe400078e0057 */
[----:B------:R-:W-:Y:S01]  /*45c0*/  IMAD.MOV.U32 R49, RZ, RZ, R87 ;  /* 0x000000ffff317224 */ /* 0x000fe200078e0057 */
[----:B------:R-:W-:Y:S02]  /*45d0*/  F2FP.SATFINITE.E4M3.F32.PACK_AB_MERGE_C R213, R91, R90, R118 ;  /* 0x0000005a5bd5723e */ /* 0x000fe40004807076 */
[----:B------:R-:W0:Y:S01]  /*45e0*/  MUFU.EX2 R95, R95 ;  /* 0x0000005f005f7308 */ /* 0x000e220000000800 */
[----:B-1----:R-:W-:-:S04]  /*45f0*/  FADD.FTZ R12, R84, R13 ;  /* 0x0000000d540c7221 */ /* 0x002fc80000010000 */
[----:B------:R-:W-:-:S03]  /*4600*/  FADD.FTZ R13, R89, R12 ;  /* 0x0000000c590d7221 */ /* 0x000fc60000010000 */
[----:B------:R-:W1:Y:S01]  /*4610*/  MUFU.EX2 R88, R88 ;  /* 0x0000005800587308 */ /* 0x000e620000000800 */
[----:B--2---:R-:W-:-:S07]  /*4620*/  FADD.FTZ R20, R94, R21 ;  /* 0x000000155e147221 */ /* 0x004fce0000010000 */
[----:B------:R-:W2:Y:S01]  /*4630*/  MUFU.EX2 R98, R98 ;  /* 0x0000006200627308 */ /* 0x000ea20000000800 */
[----:B0-----:R-:W-:-:S07]  /*4640*/  FADD.FTZ R5, R95, R20 ;  /* 0x000000145f057221 */ /* 0x001fce0000010000 */
[----:B------:R-:W0:Y:S01]  /*4650*/  MUFU.EX2 R99, R99 ;  /* 0x0000006300637308 */ /* 0x000e220000000800 */
[----:B-1----:R-:W-:-:S01]  /*4660*/  FADD.FTZ R8, R88, R13 ;  /* 0x0000000d58087221 */ /* 0x002fc20000010000 */
[----:B------:R-:W-:-:S03]  /*4670*/  F2FP.SATFINITE.E4M3.F32.PACK_AB_MERGE_C R88, R97, R88, RZ ;  /* 0x000000586158723e */ /* 0x000fc600048070ff */
[----:B------:R-:W-:Y:S01]  /*4680*/  FADD.FTZ R97, R97, R8 ;  /* 0x0000000861617221 */ /* 0x000fe20000010000 */
[----:B------:R-:W-:Y:S01]  /*4690*/  F2FP.SATFINITE.E4M3.F32.PACK_AB_MERGE_C R214, R89, R84, R88 ;  /* 0x0000005459d6723e */ /* 0x000fe20004807058 */
[----:B------:R-:W-:Y:S01]  /*46a0*/  IMAD.MOV.U32 R84, RZ, RZ, R87 ;  /* 0x000000ffff547224 */ /* 0x000fe200078e0057 */
[----:B------:R-:W1:Y:S01]  /*46b0*/  MUFU.EX2 R56, R56 ;  /* 0x0000003800387308 */ /* 0x000e620000000800 */
[----:B--2---:R-:W-:-:S07]  /*46c0*/  FADD.FTZ R10, R98, R5 ;  /* 0x00000005620a7221 */ /* 0x004fce0000010000 */
[----:B------:R-:W2:Y:S01]  /*46d0*/  MUFU.EX2 R57, R57 ;  /* 0x0000003900397308 */ /* 0x000ea20000000800 */
[C---:B0-----:R-:W-:Y:S01]  /*46e0*/  F2FP.SATFINITE.E4M3.F32.PACK_AB_MERGE_C R98, R99.reuse, R98, RZ ;  /* 0x000000626362723e */ /* 0x041fe200048070ff */
[----:B------:R-:W-:-:S03]  /*46f0*/  FADD.FTZ R99, R99, R10 ;  /* 0x0000000a63637221 */ /* 0x000fc60000010000 */
[----:B------:R-:W-:Y:S01]  /*4700*/  F2FP.SATFINITE.E4M3.F32.PACK_AB_MERGE_C R215, R95, R94, R98 ;  /* 0x0000005e5fd7723e */ /* 0x000fe20004807062 */
[----:B------:R-:W-:-:S02]  /*4710*/  FADD.FTZ R10, R4, R99 ;  /* 0x00000063040a7221 */ /* 0x000fc40000010000 */
        /* <DEDUP_REMOVED lines=9> */
[----:B--2---:R-:W-:-:S07]  /*47b0*/  FADD.FTZ R10, R58, R9 ;  /* 0x000000093a0a7221 */ /* 0x004fce0000010000 */
[----:B------:R-:W2:Y:S01]  /*47c0*/  MUFU.EX2 R64, R64 ;  /* 0x0000004000407308 */ /* 0x000ea20000000800 */
[C---:B0-----:R-:W-:Y:S01]  /*47d0*/  F2FP.SATFINITE.E4M3.F32.PACK_AB_MERGE_C R60, R61.reuse, R60, RZ ;  /* 0x0000003c3d3c723e */ /* 0x041fe200048070ff */
[----:B------:R-:W-:-:S03]  /*47e0*/  FADD.FTZ R61, R61, R8 ;  /* 0x000000083d3d7221 */ /* 0x000fc60000010000 */
[----:B------:R-:W-:Y:S01]  /*47f0*/  F2FP.SATFINITE.E4M3.F32.PACK_AB_MERGE_C R216, R57, R56, R60 ;  /* 0x0000003839d8723e */ /* 0x000fe2000480703c */
[--C-:B------:R-:W-:Y:S02]  /*4800*/  IMAD.MOV.U32 R60, RZ, RZ, R87.reuse ;  /* 0x000000ffff3c7224 */ /* 0x100fe400078e0057 */
[----:B------:R-:W0:Y:S01]  /*4810*/  MUFU.EX2 R68, R68 ;  /* 0x0000004400447308 */ /* 0x000e220000000800 */
[C---:B-1----:R-:W-:Y:S01]  /*4820*/  F2FP.SATFINITE.E4M3.F32.PACK_AB_MERGE_C R58, R63.reuse, R58, RZ ;  /* 0x0000003a3f3a723e */ /* 0x042fe200048070ff */
[----:B------:R-:W-:Y:S01]  /*4830*/  FADD.FTZ R63, R63, R10 ;  /* 0x0000000a3f3f7221 */ /* 0x000fe20000010000 */
[----:B------:R-:W-:Y:S02]  /*4840*/  IMAD.MOV.U32 R57, RZ, RZ, R87 ;  /* 0x000000ffff397224 */ /* 0x000fe400078e0057 */
[----:B------:R-:W-:Y:S01]  /*4850*/  F2FP.SATFINITE.E4M3.F32.PACK_AB_MERGE_C R217, R59, R4, R58 ;  /* 0x000000043bd9723e */ /* 0x000fe2000480703a */
[----:B------:R-:W-:-:S01]  /*4860*/  FADD.FTZ R10, R42, R63 ;  /* 0x0000003f2a0a7221 */ /* 0x000fc20000010000 */
[----:B------:R-:W-:Y:S01]  /*4870*/  IMAD.MOV.U32 R63, RZ, RZ, R87 ;  /* 0x000000ffff3f7224 */ /* 0x000fe200078e0057 */
[----:B------:R-:W1:Y:S01]  /*4880*/  MUFU.EX2 R70, R70 ;  /* 0x0000004600467308 */ /* 0x000e620000000800 */
[----:B--2---:R-:W-:-:S01]  /*4890*/  FADD.FTZ R8, R64, R61 ;  /* 0x0000003d40087221 */ /* 0x004fc20000010000 */
[----:B------:R-:W-:Y:S01]  /*48a0*/  FADD.FTZ R9, R43, R10 ;  /* 0x0000000a2b097221 */ /* 0x000fe20000010000 */
[----:B------:R-:W-:-:S02]  /*48b0*/  IMAD.MOV.U32 R61, RZ, RZ, R87 ;  /* 0x000000ffff3d7224 */ /* 0x000fc400078e0057 */
[----:B------:R-:W-:Y:S01]  /*48c0*/  FADD.FTZ R5, R101, R8 ;  /* 0x0000000865057221 */ /* 0x000fe20000010000 */
[----:B------:R-:W-:Y:S02]  /*48d0*/  IMAD.MOV.U32 R59, RZ, RZ, R87 ;  /* 0x000000ffff3b7224 */ /* 0x000fe400078e0057 */
[----:B------:R-:W2:Y:S01]  /*48e0*/  MUFU.EX2 R31, R31 ;  /* 0x0000001f001f7308 */ /* 0x000ea20000000800 */
[----:B0-----:R-:W-:-:S01]  /*48f0*/  FADD.FTZ R8, R68, R5 ;  /* 0x0000000544087221 */ /* 0x001fc20000010000 */
[--C-:B------:R-:W-:Y:S02]  /*4900*/  IMAD.MOV.U32 R58, RZ, RZ, R87.reuse ;  /* 0x000000ffff3a7224 */ /* 0x100fe400078e0057 */
[----:B------:R-:W-:-:S04]  /*4910*/  IMAD.MOV.U32 R56, RZ, RZ, R87 ;  /* 0x000000ffff387224 */ /* 0x000fc800078e0057 */
[----:B------:R-:W0:Y:S01]  /*4920*/  MUFU.EX2 R71, R71 ;  /* 0x0000004700477308 */ /* 0x000e220000000800 */
[----:B-1----:R-:W-:-:S07]  /*4930*/  FADD.FTZ R10, R70, R9 ;  /* 0x00000009460a7221 */ /* 0x002fce0000010000 */
[----:B------:R-:W1:Y:S01]  /*4940*/  MUFU.EX2 R26, R62 ;  /* 0x0000003e001a7308 */ /* 0x000e620000000800 */
[C---:B--2---:R-:W-:Y:S01]  /*4950*/  F2FP.SATFINITE.E4M3.F32.PACK_AB_MERGE_C R68, R31.reuse, R68, RZ ;  /* 0x000000441f44723e */ /* 0x044fe200048070ff */
[----:B------:R-:W-:-:S03]  /*4960*/  FADD.FTZ R31, R31, R8 ;  /* 0x000000081f1f7221 */ /* 0x000fc60000010000 */
[----:B------:R-:W-:Y:S01]  /*4970*/  F2FP.SATFINITE.E4M3.F32.PACK_AB_MERGE_C R218, R101, R64, R68 ;  /* 0x0000004065da723e */ /* 0x000fe20004807044 */
[----:B------:R-:W-:-:S01]  /*4980*/  FADD.FTZ R8, R34, R31 ;  /* 0x0000001f22087221 */ /* 0x000fc20000010000 */
[--C-:B------:R-:W-:Y:S01]  /*4990*/  IMAD.MOV.U32 R68, RZ, RZ, R87.reuse ;  /* 0x000000ffff447224 */ /* 0x100fe200078e0057 */
[----:B------:R-:W2:Y:S01]  /*49a0*/  MUFU.EX2 R35, R35 ;  /* 0x0000002300237308 */ /* 0x000ea20000000800 */
[C---:B0-----:R-:W-:Y:S01]  /*49b0*/  F2FP.SATFINITE.E4M3.F32.PACK_AB_MERGE_C R70, R71.reuse, R70, RZ ;  /* 0x000000464746723e */ /* 0x041fe200048070ff */
[----:B------:R-:W-:Y:S01]  /*49c0*/  FADD.FTZ R71, R71, R10 ;  /* 0x0000000a47477221 */ /* 0x000fe20000010000 */
[--C-:B------:R-:W-:Y:S02]  /*49d0*/  IMAD.MOV.U32 R64, RZ, RZ, R87.reuse ;  /* 0x000000ffff407224 */ /* 0x100fe400078e0057 */
[----:B------:R-:W-:Y:S01]  /*49e0*/  F2FP.SATFINITE.E4M3.F32.PACK_AB_MERGE_C R219, R43, R42, R70 ;  /* 0x0000002a2bdb723e */ /* 0x000fe20004807046 */
[----:B------:R-:W-:Y:S02]  /*49f0*/  IMAD.MOV.U32 R70, RZ, RZ, R87 ;  /* 0x000000ffff467224 */ /* 0x000fe400078e0057 */
[----:B------:R-:W0:Y:S01]  /*4a00*/  MUFU.EX2 R7, R102 ;  /* 0x0000006600077308 */ /* 0x000e220000000800 */
[----:B-1----:R-:W-:-:S01]  /*4a10*/  FADD.FTZ R10, R26, R71 ;  /* 0x000000471a0a7221 */ /* 0x002fc20000010000 */
[----:B------:R-:W-:-:S02]  /*4a20*/  IMAD.MOV.U32 R71, RZ, RZ, R87 ;  /* 0x000000ffff477224 */ /* 0x000fc400078e0057 */
[--C-:B------:R-:W-:Y:S02]  /*4a30*/  IMAD.MOV.U32 R62, RZ, RZ, R87.reuse ;  /* 0x000000ffff3e7224 */ /* 0x100fe400078e0057 */
[----:B------:R-:W-:Y:S02]  /*4a40*/  IMAD.MOV.U32 R43, RZ, RZ, R87 ;  /* 0x000000ffff2b7224 */ /* 0x000fe400078e0057 */
[----:B------:R-:W1:Y:S01]  /*4a50*/  MUFU.EX2 R38, R38 ;  /* 0x0000002600267308 */ /* 0x000e620000000800 */
[----:B--2---:R-:W-:-:S01]  /*4a60*/  FADD.FTZ R9, R35, R8 ;  /* 0x0000000823097221 */ /* 0x004fc20000010000 */
[--C-:B------:R-:W-:Y:S02]  /*4a70*/  IMAD.MOV.U32 R42, RZ, RZ, R87.reuse ;  /* 0x000000ffff2a7224 */ /* 0x100fe400078e0057 */
[----:B------:R-:W-:-:S04]  /*4a80*/  IMAD.MOV.U32 R31, RZ, RZ, R87 ;  /* 0x000000ffff1f7224 */ /* 0x000fc800078e0057 */
[----:B------:R-:W2:Y:S01]  /*4a90*/  MUFU.EX2 R46, R46 ;  /* 0x0000002e002e7308 */ /* 0x000ea20000000800 */
[----:B0-----:R-:W-:-:S07]  /*4aa0*/  FADD.FTZ R11, R7, R10 ;  /* 0x0000000a070b7221 */ /* 0x001fce0000010000 */
[----:B------:R-:W0:Y:S01]  /*4ab0*/  MUFU.EX2 R39, R39 ;  /* 0x0000002700277308 */ /* 0x000e220000000800 */
[----:B-1----:R-:W-:-:S07]  /*4ac0*/  FADD.FTZ R8, R38, R9 ;  /* 0x0000000926087221 */ /* 0x002fce0000010000 */
[----:B------:R-:W1:Y:S01]  /*4ad0*/  MUFU.EX2 R47, R47 ;  /* 0x0000002f002f7308 */ /* 0x000e620000000800 */
[----:B--2---:R-:W-:-:S07]  /*4ae0*/  FADD.FTZ R10, R46, R11 ;  /* 0x0000000b2e0a7221 */ /* 0x004fce0000010000 */
[----:B------:R-:W2:Y:S01]  /*4af0*/  MUFU.EX2 R41, R41 ;  /* 0x0000002900297308 */ /* 0x000ea20000000800 */
[----:B0-----:R-:W-:-:S01]  /*4b00*/  FADD.FTZ R8, R39, R8 ;  /* 0x0000000827087221 */ /* 0x001fc20000010000 */
[----:B------:R-:W-:Y:S01]  /*4b10*/  F2FP.SATFINITE.E4M3.F32.PACK_AB_MERGE_C R38, R39, R38, RZ ;  /* 0x000000262726723e */ /* 0x000fe200048070ff */
[----:B------:R-:W-:-:S03]  /*4b20*/  IMAD.MOV.U32 R39, RZ, RZ, R87 ;  /* 0x000000ffff277224 */ /* 0x000fc600078e0057 */
[----:B------:R-:W-:Y:S01]  /*4b30*/  F2FP.SATFINITE.E4M3.F32.PACK_AB_MERGE_C R220, R35, R34, R38 ;  /* 0x0000002223dc723e */ /* 0x000fe20004807026 */
[--C-:B------:R-:W-:Y:S01]  /*4b40*/  IMAD.MOV.U32 R38, RZ, RZ, R87.reuse ;  /* 0x000000ffff267224 */ /* 0x100fe200078e0057 */
[----:B------:R-:W0:Y:S01]  /*4b50*/  MUFU.EX2 R50, R50 ;  /* 0x0000003200327308 */ /* 0x000e220000000800 */
[C---:B-1----:R-:W-:Y:S01]  /*4b60*/  F2FP.SATFINITE.E4M3.F32.PACK_AB_MERGE_C R46, R47.reuse, R46, RZ ;  /* 0x0000002e2f2e723e */ /* 0x042fe200048070ff */
[----:B------:R-:W-:Y:S01]  /*4b70*/  FADD.FTZ R47, R47, R10 ;  /* 0x0000000a2f2f7221 */ /* 0x000fe20000010000 */
[--C-:B------:R-:W-:Y:S02]  /*4b80*/  IMAD.MOV.U32 R35, RZ, RZ, R87.reuse ;  /* 0x000000ffff237224 */ /* 0x100fe400078e0057 */
[----:B------:R-:W-:Y:S01]  /*4b90*/  F2FP.SATFINITE.E4M3.F32.PACK_AB_MERGE_C R221, R7, R26, R46 ;  /* 0x0000001a07dd723e */ /* 0x000fe2000480702e */
[----:B------:R-:W-:Y:S02]  /*4ba0*/  IMAD.MOV.U32 R46, RZ, RZ, R87 ;  /* 0x000000ffff2e7224 */ /* 0x000fe400078e0057 */
[----:B------:R-:W1:Y:S01]  /*4bb0*/  MUFU.EX2 R48, R48 ;  /* 0x0000003000307308 */ /* 0x000e620000000800 */
[----:B--2---:R-:W-:-:S01]  /*4bc0*/  FADD.FTZ R9, R41, R8 ;  /* 0x0000000829097221 */ /* 0x004fc20000010000 */
[----:B------:R-:W-:-:S02]  /*4bd0*/  IMAD.MOV.U32 R34, RZ, RZ, R87 ;  /* 0x000000ffff227224 */ /* 0x000fc400078e0057 */
[----:B------:R-:W-:-:S04]  /*4be0*/  IMAD.MOV.U32 R26, RZ, RZ, R87 ;  /* 0x000000ffff1a7224 */ /* 0x000fc800078e0057 */
[----:B------:R-:W2:Y:S01]  /*4bf0*/  MUFU.EX2 R51, R51 ;  /* 0x0000003300337308 */ /* 0x000ea20000000800 */
[----:B0-----:R-:W-:-:S01]  /*4c00*/  FADD.FTZ R8, R50, R47 ;  /* 0x0000002f32087221 */ /* 0x001fc20000010000 */
[----:B------:R-:W-:-:S06]  /*4c10*/  IMAD.MOV.U32 R47, RZ, RZ, R87 ;  /* 0x000000ffff2f7224 */ /* 0x000fcc00078e0057 */
        /* <DEDUP_REMOVED lines=9> */
[C---:B--2---:R-:W-:Y:S01]  /*4cb0*/  F2FP.SATFINITE.E4M3.F32.PACK_AB_MERGE_C R45, R52.reuse, R45, RZ ;  /* 0x0000002d342d723e */ /* 0x044fe200048070ff */
[----:B------:R-:W-:-:S03]  /*4cc0*/  FADD.FTZ R52, R52, R11 ;  /* 0x0000000b34347221 */ /* 0x000fc60000010000 */
[----:B------:R-:W-:Y:S01]  /*4cd0*/  F2FP.SATFINITE.E4M3.F32.PACK_AB_MERGE_C R222, R48, R41, R45 ;  /* 0x0000002930de723e */ /* 0x000fe2000480702d */
[--C-:B------:R-:W-:Y:S02]  /*4ce0*/  IMAD.MOV.U32 R48, RZ, RZ, R87.reuse ;  /* 0x000000ffff307224 */ /* 0x100fe400078e0057 */
        /* <DEDUP_REMOVED lines=21> */
[----:B------:R2:W3:Y:S01]  /*4e40*/  MUFU.EX2 R5, R72 ;  /* 0x0000004800057308 */ /* 0x0004e20000000800 */
[----:B0-----:R-:W-:-:S07]  /*4e50*/  FADD.FTZ R8, R30, R9 ;  /* 0x000000091e087221 */ /* 0x001fce0000010000 */
[----:B------:R-:W0:Y:S01]  /*4e60*/  MUFU.EX2 R75, R75 ;  /* 0x0000004b004b7308 */ /* 0x000e220000000800 */
[C---:B-1----:R-:W-:Y:S01]  /*4e70*/  F2FP.SATFINITE.E4M3.F32.PACK_AB_MERGE_C R73, R104.reuse, R73, RZ ;  /* 0x000000496849723e */ /* 0x042fe200048070ff */
[----:B------:R-:W-:Y:S01]  /*4e80*/  FADD.FTZ R104, R104, R11 ;  /* 0x0000000b68687221 */ /* 0x000fe20000010000 */
[----:B--2---:R-:W-:Y:S02]  /*4e90*/  IMAD.MOV.U32 R72, RZ, RZ, R87 ;  /* 0x000000ffff487224 */ /* 0x004fe400078e0057 */
[----:B------:R-:W-:Y:S01]  /*4ea0*/  F2FP.SATFINITE.E4M3.F32.PACK_AB_MERGE_C R224, R100, R53, R73 ;  /* 0x0000003564e0723e */ /* 0x000fe20004807049 */
[----:B------:R-:W-:Y:S02]  /*4eb0*/  IMAD.MOV.U32 R73, RZ, RZ, R87 ;  /* 0x000000ffff497224 */ /* 0x000fe400078e0057 */
[----:B------:R-:W1:Y:S01]  /*4ec0*/  MUFU.EX2 R69, R69 ;  /* 0x0000004500457308 */ /* 0x000e620000000800 */
[----:B---3--:R-:W-:-:S01]  /*4ed0*/  FADD.FTZ R8, R5, R8 ;  /* 0x0000000805087221 */ /* 0x008fc20000010000 */
[----:B------:R-:W-:Y:S01]  /*4ee0*/  F2FP.SATFINITE.E4M3.F32.PACK_AB_MERGE_C R30, R5, R30, RZ ;  /* 0x0000001e051e723e */ /* 0x000fe200048070ff */
[----:B------:R-:W-:-:S03]  /*4ef0*/  IMAD.MOV.U32 R53, RZ, RZ, R87 ;  /* 0x000000ffff357224 */ /* 0x000fc600078e0057 */
[----:B------:R-:W-:Y:S01]  /*4f00*/  F2FP.SATFINITE.E4M3.F32.PACK_AB_MERGE_C R225, R27, R66, R30 ;  /* 0x000000421be1723e */ /* 0x000fe2000480701e */
[----:B------:R-:W-:Y:S01]  /*4f10*/  IMAD.MOV.U32 R66, RZ, RZ, R87 ;  /* 0x000000ffff427224 */ /* 0x000fe200078e0057 */
[----:B------:R-:W2:Y:S01]  /*4f20*/  MUFU.EX2 R108, R108 ;  /* 0x0000006c006c7308 */ /* 0x000ea20000000800 */
[----:B0-----:R-:W-:-:S01]  /*4f30*/  FADD.FTZ R5, R75, R104 ;  /* 0x000000684b057221 */ /* 0x001fc20000010000 */
[--C-:B------:R-:W-:Y:S02]  /*4f40*/  IMAD.MOV.U32 R30, RZ, RZ, R87.reuse ;  /* 0x000000ffff1e7224 */ /* 0x100fe400078e0057 */
[----:B------:R-:W-:-:S04]  /*4f50*/  IMAD.MOV.U32 R27, RZ, RZ, R87 ;  /* 0x000000ffff1b7224 */ /* 0x000fc800078e0057 */
[----:B------:R-:W0:Y:S01]  /*4f60*/  MUFU.EX2 R92, R92 ;  /* 0x0000005c005c7308 */ /* 0x000e220000000800 */
[----:B-1----:R-:W-:-:S07]  /*4f70*/  FADD.FTZ R7, R69, R8 ;  /* 0x0000000845077221 */ /* 0x002fce0000010000 */
[----:B------:R-:W-:Y:S01]  /*4f80*/  MUFU.EX2 R65, R65 ;  /* 0x0000004100417308 */ /* 0x000fe20000000800 */
[----:B--2---:R-:W-:-:S07]  /*4f90*/  FADD.FTZ R8, R108, R5 ;  /* 0x000000056c087221 */ /* 0x004fce0000010000 */
[----:B------:R1:W2:Y:S01]  /*4fa0*/  MUFU.EX2 R4, R83 ;  /* 0x0000005300047308 */ /* 0x0002a20000000800 */
[----:B0-----:R-:W-:-:S07]  /*4fb0*/  FADD.FTZ R10, R92, R7 ;  /* 0x000000075c0a7221 */ /* 0x001fce0000010000 */
[----:B------:R-:W0:Y:S01]  /*4fc0*/  MUFU.EX2 R77, R77 ;  /* 0x0000004d004d7308 */ /* 0x000e220000000800 */
[----:B-1----:R-:W-:-:S07]  /*4fd0*/  IMAD.MOV.U32 R83, RZ, RZ, R87 ;  /* 0x000000ffff537224 */ /* 0x002fce00078e0057 */
[----:B------:R-:W1:Y:S01]  /*4fe0*/  MUFU.EX2 R78, R78 ;  /* 0x0000004e004e7308 */ /* 0x000e620000000800 */
[----:B--2---:R-:W-:Y:S01]  /*4ff0*/  F2FP.SATFINITE.E4M3.F32.PACK_AB_MERGE_C R9, R4, R65, RZ ;  /* 0x000000410409723e */ /* 0x004fe200048070ff */
[----:B------:R-:W-:-:S03]  /*5000*/  FADD.FTZ R65, R65, R10 ;  /* 0x0000000a41417221 */ /* 0x000fc60000010000 */
[----:B------:R-:W-:Y:S01]  /*5010*/  F2FP.SATFINITE.E4M3.F32.PACK_AB_MERGE_C R227, R92, R69, R9 ;  /* 0x000000455ce3723e */ /* 0x000fe20004807009 */
[----:B------:R-:W-:-:S01]  /*5020*/  FADD.FTZ R4, R4, R65 ;  /* 0x0000004104047221 */ /* 0x000fc20000010000 */
[----:B------:R-:W-:Y:S02]  /*5030*/  IMAD.MOV.U32 R69, RZ, RZ, R87 ;  /* 0x000000ffff457224 */ /* 0x000fe400078e0057 */
[----:B0-----:R-:W-:-:S01]  /*5040*/  FADD.FTZ R5, R77, R8 ;  /* 0x000000084d057221 */ /* 0x001fc20000010000 */
[----:B------:R-:W-:Y:S01]  /*5050*/  IMAD.MOV.U32 R65, RZ, RZ, R87 ;  /* 0x000000ffff417224 */ /* 0x000fe200078e0057 */
[C---:B-1----:R-:W-:Y:S02]  /*5060*/  F2FP.SATFINITE.E4M3.F32.PACK_AB_MERGE_C R7, R78.reuse, R77, RZ ;  /* 0x0000004d4e07723e */ /* 0x042fe400048070ff */
[----:B------:R-:W-:Y:S01]  /*5070*/  FADD.FTZ R5, R78, R5 ;  /* 0x000000054e057221 */ /* 0x000fe20000010000 */
[----:B------:R-:W-:Y:S01]  /*5080*/  IMAD.MOV.U32 R78, RZ, RZ, R87 ;  /* 0x000000ffff4e7224 */ /* 0x000fe200078e0057 */
[----:B------:R-:W-:Y:S01]  /*5090*/  F2FP.SATFINITE.E4M3.F32.PACK_AB_MERGE_C R226, R108, R75, R7 ;  /* 0x0000004b6ce2723e */ /* 0x000fe20004807007 */
[----:B------:R-:W-:-:S02]  /*50a0*/  IMAD.MOV.U32 R77, RZ, RZ, R87 ;  /* 0x000000ffff4d7224 */ /* 0x000fc400078e0057 */
[----:B------:R-:W-:Y:S01]  /*50b0*/  IMAD.MOV.U32 R75, RZ, RZ, R87 ;  /* 0x000000ffff4b7224 */ /* 0x000fe200078e0057 */
[----:B------:R-:W-:Y:S06]  /*50c0*/  @!P1 BRA `(.L_x_15) ;  /* 0x0000003800109947 */ /* 0x000fec0003800000 */
[----:B------:R-:W-:Y:S01]  /*50d0*/  IMAD.MOV.U32 R9, RZ, RZ, R6 ;  /* 0x000000ffff097224 */ /* 0x000fe200078e0006 */
[----:B------:R-:W-:Y:S01]  /*50e0*/  CS2R R86, SRZ ;  /* 0x0000000000567805 */ /* 0x000fe2000001ff00 */
[----:B------:R-:W-:Y:S01]  /*50f0*/  IMAD.MOV.U32 R7, RZ, RZ, R3 ;  /* 0x000000ffff077224 */ /* 0x000fe200078e0003 */
[----:B------:R-:W-:Y:S02]  /*5100*/  CS2R R84, SRZ ;  /* 0x0000000000547805 */ /* 0x000fe4000001ff00 */
[----:B------:R-:W-:Y:S02]  /*5110*/  CS2R R82, SRZ ;  /* 0x0000000000527805 */ /* 0x000fe4000001ff00 */
[----:B------:R-:W-:Y:S02]  /*5120*/  CS2R R80, SRZ ;  /* 0x0000000000507805 */ /* 0x000fe4000001ff00 */
[----:B------:R-:W-:Y:S02]  /*5130*/  CS2R R78, SRZ ;  /* 0x00000000004e7805 */ /* 0x000fe4000001ff00 */
[----:B------:R-:W-:-:S02]  /*5140*/  CS2R R76, SRZ ;  /* 0x00000000004c7805 */ /* 0x000fc4000001ff00 */
[----:B------:R-:W-:Y:S02]  /*5150*/  CS2R R74, SRZ ;  /* 0x00000000004a7805 */ /* 0x000fe4000001ff00 */
        /* <DEDUP_REMOVED lines=24> */
[----:B------:R-:W-:Y:S01]  /*52e0*/  CS2R R24, SRZ ;  /* 0x0000000000187805 */ /* 0x000fe2000001ff00 */
[----:B------:R-:W-:Y:S01]  /*52f0*/  UIADD3 UR47, UR47, -0x2, URZ ;  /* 0xfffffffe2f2f7890 */ /* 0x000fe2000fffe03f */
[----:B------:R-:W-:Y:S01]  /*5300*/  UMOV UR52, UR44 ;  /* 0x0000002c00347c82 */ /* 0x000fe20008000000 */
[----:B------:R-:W-:-:S10]  /*5310*/  UMOV UR50, UR51 ;  /* 0x0000003300327c82 */ /* 0x000fd40008000000 */
.L_x_25:
[----:B------:R-:W-:Y:S01]  /*5320*/  ISETP.NE.AND P2, PT, RZ, UR37, PT ;  /* 0x00000025ff007c0c */ /* 0x000fe2000bf45270 */
[----:B------:R-:W-:-:S04]  /*5330*/  UISETP.NE.AND UP0, UPT, UR50, 0x1, UPT ;  /* 0x000000013200788c */ /* 0x000fc8000bf05270 */
[----:B------:R-:W-:-:S04]  /*5340*/  USEL UR44, URZ, 0x1, UP0 ;  /* 0x000000013f2c7887 */ /* 0x000fc80008000000 */
[----:B------:R-:W-:-:S04]  /*5350*/  ULOP3.LUT UR44, UR52, UR44, URZ, 0x3c, !UPT ;  /* 0x0000002c342c7292 */ /* 0x000fc8000f8e3c3f */
[----:B------:R-:W-:Y:S08]  /*5360*/  @P2 BRA `(.L_x_16) ;  /* 0x0000000000382947 */ /* 0x000ff00003800000 */
[----:B------:R-:W-:Y:S05]  /*5370*/  @!P0 BRA `(.L_x_17) ;  /* 0x0000000000048947 */ /* 0x000fea0003800000 */
[----:B------:R-:W-:Y:S01]  /*5380*/  BPT.TRAP 0x1 ;  /* 0x000000040000795c */ /* 0x000fe20000300000 */
.L_x_17:
[----:B------:R-:W-:Y:S01]  /*5390*/  UIADD3 UR6, UR50, 0x1, URZ ;  /* 0x0000000132067890 */ /* 0x000fe2000fffe03f */
[----:B------:R-:W-:-:S03]  /*53a0*/  IMAD.U32 R3, RZ, RZ, UR44 ;  /* 0x0000002cff037e24 */ /* 0x000fc6000f8e00ff */
[----:B------:R-:W-:Y:S02]  /*53b0*/  UISETP.NE.AND UP0, UPT, UR6, 0x2, UPT ;  /* 0x000000020600788c */ /* 0x000fe4000bf05270 */
[----:B------:R-:W-:Y:S02]  /*53c0*/  SHF.L.U32 R3, R3, 0x1f, RZ ;  /* 0x0000001f03037819 */ /* 0x000fe400000006ff */
[----:B------:R-:W-:-:S04]  /*53d0*/  USEL UR6, UR6, URZ, UP0 ;  /* 0x0000003f06067287 */ /* 0x000fc80008000000 */
[----:B------:R-:W-:-:S09]  /*53e0*/  ULEA UR6, UR6, UR39, 0x3 ;  /* 0x0000002706067291 */ /* 0x000fd2000f8e183f */
[----:B------:R0:W1:Y:S01]  /*53f0*/  SYNCS.PHASECHK.TRANS64.TRYWAIT P1, [UR6+0x2e830], R3 ;  /* 0x02e83003ff0075a7 */ /* 0x0000620008020146 */
[----:B------:R-:W-:Y:S05]  /*5400*/  @!P0 BRA `(.L_x_18) ;  /* 0x0000000000048947 */ /* 0x000fea0003800000 */
[----:B------:R-:W-:Y:S01]  /*5410*/  BPT.TRAP 0x1 ;  /* 0x000000040000795c */ /* 0x000fe20000300000 */
.L_x_18:
[----:B-1----:R-:W-:Y:S05]  /*5420*/  @P1 BRA `(.L_x_16) ;  /* 0x0000000000081947 */ /* 0x002fea0003800000 */
[----:B------:R-:W1:Y:S02]  /*5430*/  SYNCS.PHASECHK.TRANS64.TRYWAIT P1, [UR6+0x2e830], R3 ;  /* 0x02e83003ff0075a7 */ /* 0x000e640008020146 */
[----:B-1----:R-:W-:Y:S05]  /*5440*/  @!P1 BRA `(.L_x_19) ;  /* 0x0000009000a09947 */ /* 0x002fea0003800000 */
.L_x_16:
[----:B01----:R-:W-:Y:S01]  /*5450*/  VIADD R3, R22, 0x8 ;  /* 0x0000000816037836 */ /* 0x003fe20000000000 */
[----:B------:R-:W-:Y:S01]  /*5460*/  R2UR UR53, R0 ;  /* 0x00000000003572ca */ /* 0x000fe200000e0000 */
[----:B------:R-:W-:Y:S01]  /*5470*/  UIADD3 UR51, UR50, 0x1, URZ ;  /* 0x0000000132337890 */ /* 0x000fe2000fffe03f */
[----:B------:R-:W-:Y:S02]  /*5480*/  UMOV UR19, 0x40000040 ;  /* 0x4000004000137882 */ /* 0x000fe40000000000 */
[----:B------:R0:W-:Y:S01]  /*5490*/  BAR.SYNC.DEFER_BLOCKING R3, 0x100 ;  /* 0x000400030000751d */ /* 0x0001e20000010000 */
[----:B------:R-:W-:-:S04]  /*54a0*/  UISETP.NE.AND UP0, UPT, UR51, 0x2, UPT ;  /* 0x000000023300788c */ /* 0x000fc8000bf05270 */
[----:B------:R-:W-:Y:S01]  /*54b0*/  USEL UR51, UR51, URZ, UP0 ;  /* 0x0000003f33337287 */ /* 0x000fe20008000000 */
[----:B------:R-:W-:Y:S01]  /*54c0*/  UMOV UR20, UR16 ;  /* 0x0000001000147c82 */ /* 0x000fe20008000000 */
[----:B------:R-:W-:Y:S02]  /*54d0*/  UMOV UR21, UR17 ;  /* 0x0000001100157c82 */ /* 0x000fe40008000000 */
[----:B------:R-:W-:Y:S01]  /*54e0*/  UIMAD UR53, UR51, 0x700, UR53 ;  /* 0x00000700333578a4 */ /* 0x000fe2000f8e0235 */
[----:B------:R-:W-:Y:S01]  /*54f0*/  UMOV UR23, 0x40000040 ;  /* 0x4000004000177882 */ /* 0x000fe20000000000 */
[----:B------:R-:W-:Y:S02]  /*5500*/  UMOV UR24, UR16 ;  /* 0x0000001000187c82 */ /* 0x000fe40008000000 */
[----:B------:R-:W-:Y:S02]  /*5510*/  UIADD3 UR22, UR53, 0x100, URZ ;  /* 0x0000010035167890 */ /* 0x000fe4000fffe03f */
[----:B------:R-:W-:-:S02]  /*5520*/  UIADD3 UR26, UR53, 0x200, URZ ;  /* 0x00000200351a7890 */ /* 0x000fc4000fffe03f */
[----:B------:R-:W-:Y:S01]  /*5530*/  UMOV UR18, UR53 ;  /* 0x0000003500127c82 */ /* 0x000fe20008000000 */
[----:B------:R-:W-:Y:S01]  /*5540*/  UMOV UR25, UR17 ;  /* 0x0000001100197c82 */ /* 0x000fe20008000000 */
[----:B------:R-:W-:Y:S01]  /*5550*/  UMOV UR27, 0x40000040 ;  /* 0x40000040001b7882 */ /* 0x000fe20000000000 */
[----:B------:R-:W-:Y:S01]  /*5560*/  UIADD3 UR30, UR53, 0x300, URZ ;  /* 0x00000300351e7890 */ /* 0x000fe2000fffe03f */
[----:B------:R-:W-:Y:S01]  /*5570*/  UMOV UR28, UR16 ;  /* 0x00000010001c7c82 */ /* 0x000fe20008000000 */
[----:B------:R-:W-:Y:S01]  /*5580*/  UMOV UR29, UR17 ;  /* 0x00000011001d7c82 */ /* 0x000fe20008000000 */
[----:B------:R-:W-:Y:S01]  /*5590*/  WARPGROUP.ARRIVE ;  /* 0x00000000000079c5 */ /* 0x000fe20000000000 */
[----:B------:R-:W-:Y:S01]  /*55a0*/  UMOV UR31, 0x40000040 ;  /* 0x40000040001f7882 */ /* 0x000fe20000000000 */
[----:B------:R-:W-:Y:S01]  /*55b0*/  UIADD3 UR34, UR53, 0x400, URZ ;  /* 0x0000040035227890 */ /* 0x000fe2000fffe03f */
[----:B------:R-:W-:Y:S01]  /*55c0*/  UMOV UR32, UR16 ;  /* 0x0000001000207c82 */ /* 0x000fe20008000000 */
[----:B------:R-:W-:-:S02]  /*55d0*/  UMOV UR33, UR17 ;  /* 0x0000001100217c82 */ /* 0x000fc40008000000 */
[----:B------:R-:W-:Y:S01]  /*55e0*/  QGMMA.64x32x32.F32.E4M3.E4M3 R184, gdesc[UR16], RZ, !UPT, gsb0 ;  /* 0x0060000010b879f3 */ /* 0x000fe2000c0008ff */
[----:B------:R-:W-:Y:S01]  /*55f0*/  UMOV UR35, 0x40000040 ;  /* 0x4000004000237882 */ /* 0x000fe20000000000 */
[----:B------:R-:W-:Y:S01]  /*5600*/  UIADD3 UR18, UR53, 0x500, URZ ;  /* 0x0000050035127890 */ /* 0x000fe2000fffe03f */
[----:B------:R-:W-:Y:S01]  /*5610*/  UMOV UR19, 0x40000040 ;  /* 0x4000004000137882 */ /* 0x000fe20000000000 */
[----:B------:R-:W-:Y:S01]  /*5620*/  UIADD3 UR6, UR53, 0x600, URZ ;  /* 0x0000060035067890 */ /* 0x000fe2000fffe03f */
[----:B------:R-:W-:Y:S01]  /*5630*/  UMOV UR7, 0x40000040 ;  /* 0x4000004000077882 */ /* 0x000fe20000000000 */
[----:B------:R-:W-:Y:S01]  /*5640*/  UIADD3 UR10, UR53, 0x602, URZ ;  /* 0x00000602350a7890 */ /* 0x000fe2000fffe03f */
[----:B------:R-:W-:Y:S01]  /*5650*/  UMOV UR11, 0x40000040 ;  /* 0x40000040000b7882 */ /* 0x000fe20000000000 */
[----:B------:R-:W-:Y:S01]  /*5660*/  UIADD3 UR14, UR53, 0x6, URZ ;  /* 0x00000006350e7890 */ /* 0x000fe2000fffe03f */
[----:B------:R-:W-:Y:S01]  /*5670*/  UMOV UR15, 0x40000040 ;  /* 0x40000040000f7882 */ /* 0x000fe20000000000 */
[----:B------:R-:W-:-:S02]  /*5680*/  WARPGROUP.DEPBAR.LE gsb0, 0x0 ;  /* 0x00008000000079c5 */ /* 0x000fc40000010000 */
[----:B------:R-:W-:-:S06]  /*5690*/  WARPGROUP.ARRIVE ;  /* 0x00000000000079c5 */ /* 0x000fcc0000000000 */
[----:B------:R-:W-:Y:S01]  /*56a0*/  QGMMA.64x32x32.F32.E4M3.E4M3 R168, gdesc[UR20], RZ, !UPT, gsb0 ;  /* 0x0060000014a879f3 */ /* 0x000fe2000c0008ff */
[----:B------:R-:W-:Y:S01]  /*56b0*/  UIADD3 UR22, UR53, 0x102, URZ ;  /* 0x0000010235167890 */ /* 0x000fe2000fffe03f */
[----:B------:R-:W-:Y:S01]  /*56c0*/  UMOV UR20, UR4 ;  /* 0x0000000400147c82 */ /* 0x000fe20008000000 */
[----:B------:R-:W-:Y:S01]  /*56d0*/  UMOV UR21, UR5 ;  /* 0x0000000500157c82 */ /* 0x000fe20008000000 */
[----:B------:R-:W-:Y:S01]  /*56e0*/  UMOV UR23, 0x40000040 ;  /* 0x4000004000177882 */ /* 0x000fe20000000000 */
[----:B------:R-:W-:Y:S02]  /*56f0*/  WARPGROUP.DEPBAR.LE gsb0, 0x0 ;  /* 0x00008000000079c5 */ /* 0x000fe40000010000 */
        /* <DEDUP_REMOVED lines=38> */
[----:B------:R-:W-:Y:S01]  /*5960*/  UMOV UR20, UR8 ;  /* 0x0000000800147c82 */ /* 0x000fe20008000000 */
[----:B------:R-:W-:Y:S01]  /*5970*/  UMOV UR21, UR9 ;  /* 0x0000000900157c82 */ /* 0x000fe20008000000 */
        /* <DEDUP_REMOVED lines=31> */
[----:B------:R-:W-:Y:S02]  /*5b70*/  UIADD3 UR6, UR53, 0x604, URZ ;  /* 0x0000060435067890 */ /* 0x000fe4000fffe03f */
        /* <DEDUP_REMOVED lines=46> */
[----:B------:R-:W-:Y:S01]  /*5e60*/  UIADD3 UR53, UR53, 0x606, URZ ;  /* 0x0000060635357890 */ /* 0x000fe2000fffe03f */
[----:B------:R-:W-:Y:S02]  /*5e70*/  WARPGROUP.DEPBAR.LE gsb0, 0x0 ;  /* 0x00008000000079c5 */ /* 0x000fe40000010000 */
[----:B------:R-:W-:-:S06]  /*5e80*/  WARPGROUP.ARRIVE ;  /* 0x00000000000079c5 */ /* 0x000fcc0000000000 */
[----:B------:R-:W-:Y:S03]  /*5e90*/  QGMMA.64x32x32.F32.E4M3.E4M3 R168, gdesc[UR20], R168, gsb0 ;  /* 0x0060000014a879f3 */ /* 0x000fe600080008a8 */
        /* <DEDUP_REMOVED lines=18> */
[----:B0-----:R-:W-:Y:S05]  /*5fc0*/  @P2 BRA `(.L_x_20) ;  /* 0x00000000002c2947 */ /* 0x001fea0003800000 */
[----:B------:R-:W-:Y:S05]  /*5fd0*/  @!P0 BRA `(.L_x_21) ;  /* 0x0000000000048947 */ /* 0x000fea0003800000 */
[----:B------:R-:W-:Y:S01]  /*5fe0*/  BPT.TRAP 0x1 ;  /* 0x000000040000795c */ /* 0x000fe20000300000 */
.L_x_21:
[----:B------:R-:W-:Y:S01]  /*5ff0*/  ULEA UR6, UR50, UR39, 0x3 ;  /* 0x0000002732067291 */ /* 0x000fe2000f8e183f */
[----:B------:R-:W-:-:S05]  /*6000*/  IMAD.U32 R3, RZ, RZ, UR52 ;  /* 0x00000034ff037e24 */ /* 0x000fca000f8e00ff */
[----:B------:R-:W-:-:S04]  /*6010*/  SHF.L.U32 R3, R3, 0x1f, RZ ;  /* 0x0000001f03037819 */ /* 0x000fc800000006ff */
[----:B------:R0:W1:Y:S01]  /*6020*/  SYNCS.PHASECHK.TRANS64.TRYWAIT P1, [UR6+0x2e850], R3 ;  /* 0x02e85003ff0075a7 */ /* 0x0000620008020146 */
[----:B------:R-:W-:Y:S05]  /*6030*/  @!P0 BRA `(.L_x_22) ;  /* 0x0000000000048947 */ /* 0x000fea0003800000 */
[----:B------:R-:W-:Y:S01]  /*6040*/  BPT.TRAP 0x1 ;  /* 0x000000040000795c */ /* 0x000fe20000300000 */
.L_x_22:
[----:B-1----:R-:W-:Y:S05]  /*6050*/  @P1 BRA `(.L_x_20) ;  /* 0x0000000000081947 */ /* 0x002fea0003800000 */
[----:B------:R-:W1:Y:S02]  /*6060*/  SYNCS.PHASECHK.TRANS64.TRYWAIT P1, [UR6+0x2e850], R3 ;  /* 0x02e85003ff0075a7 */ /* 0x000e640008020146 */
[----:B-1----:R-:W-:Y:S05]  /*6070*/  @!P1 BRA `(.L_x_23) ;  /* 0x0000008400ac9947 */ /* 0x002fea0003800000 */
.L_x_20:
[----:B------:R-:W-:Y:S01]  /*6080*/  UIADD3 UR6, UR39, 0x400, URZ ;  /* 0x0000040027067890 */ /* 0x000fe2000fffe03f */
[----:B------:R-:W-:Y:S01]  /*6090*/  WARPGROUP.ARRIVE ;  /* 0x00000000000079c5 */ /* 0x000fe20000000000 */
[----:B------:R-:W-:Y:S01]  /*60a0*/  UMOV UR7, 0xc0000010 ;  /* 0xc000001000077882 */ /* 0x000fe20000000000 */
[----:B-1----:R-:W-:Y:S01]  /*60b0*/  FMNMX.FTZ R6, R184, R7, !PT ;  /* 0x00000007b8067209 */ /* 0x002fe20007810000 */
[----:B------:R-:W-:Y:S01]  /*60c0*/  USHF.R.U32.HI UR6, URZ, 0x4, UR6 ;  /* 0x000000043f067899 */ /* 0x000fe20008011606 */
[----:B------:R-:W-:Y:S02]  /*60d0*/  FMNMX.FTZ R8, R186, R9, !PT ;  /* 0x00000009ba087209 */ /* 0x000fe40007810000 */
[----:B------:R-:W1:Y:S01]  /*60e0*/  S2R R233, SR_TID.X ;  /* 0x0000000000e97919 */ /* 0x000e620000002100 */
[----:B0-----:R-:W-:Y:S01]  /*60f0*/  FMNMX.FTZ R3, R185, R6, !PT ;  /* 0x00000006b9037209 */ /* 0x001fe20007810000 */
[----:B------:R-:W-:Y:S01]  /*6100*/  ULOP3.LUT UR6, UR6, 0x3fff, URZ, 0xc0, !UPT ;  /* 0x00003fff06067892 */ /* 0x000fe2000f8ec03f */
[----:B------:R-:W-:-:S02]  /*6110*/  FMNMX.FTZ R11, R187, R8, !PT ;  /* 0x00000008bb0b7209 */ /* 0x000fc40007810000 */
[----:B------:R-:W-:Y:S01]  /*6120*/  FMNMX.FTZ R6, R188, R3, !PT ;  /* 0x00000003bc067209 */ /* 0x000fe20007810000 */
[----:B------:R-:W-:Y:S01]  /*6130*/  ULOP3.LUT UR6, UR6, 0x10000, URZ, 0xfc, !UPT ;  /* 0x0001000006067892 */ /* 0x000fe2000f8efc3f */
[----:B------:R-:W-:Y:S02]  /*6140*/  FMNMX.FTZ R8, R190, R11, !PT ;  /* 0x0000000bbe087209 */ /* 0x000fe40007810000 */
[----:B------:R-:W-:Y:S01]  /*6150*/  FMNMX.FTZ R3, R189, R6, !PT ;  /* 0x00000006bd037209 */ /* 0x000fe20007810000 */
[----:B------:R-:W-:Y:S01]  /*6160*/  UIMAD UR10, UR50, 0x700, UR6 ;  /* 0x00000700320a78a4 */ /* 0x000fe2000f8e0206 */
[----:B------:R-:W-:Y:S02]  /*6170*/  FMNMX.FTZ R11, R191, R8, !PT ;  /* 0x00000008bf0b7209 */ /* 0x000fe40007810000 */
[----:B------:R-:W-:Y:S02]  /*6180*/  FMNMX.FTZ R6, R192, R3, !PT ;  /* 0x00000003c0067209 */ /* 0x000fe40007810000 */
[----:B------:R-:W-:-:S02]  /*6190*/  FMNMX.FTZ R8, R194, R11, !PT ;  /* 0x0000000bc2087209 */ /* 0x000fc40007810000 */
[----:B------:R-:W-:Y:S01]  /*61a0*/  UMOV UR6, UR10 ;  /* 0x0000000a00067c82 */ /* 0x000fe20008000000 */
[----:B------:R-:W-:Y:S01]  /*61b0*/  FMNMX.FTZ R3, R193, R6, !PT ;  /* 0x00000006c1037209 */ /* 0x000fe20007810000 */
[----:B------:R-:W-:Y:S01]  /*61c0*/  QGMMA.64x128x32.F32.E4M3.E4M3 R24, R200, gdesc[UR4], R24, gsb0 ;  /* 0x01e00004c8187df3 */ /* 0x000fe20008000818 */
[----:B------:R-:W-:Y:S01]  /*61d0*/  UIADD3 UR6, UR10, 0x100, URZ ;  /* 0x000001000a067890 */ /* 0x000fe2000fffe03f */
[----:B------:R-:W-:Y:S01]  /*61e0*/  FMNMX.FTZ R11, R195, R8, !PT ;  /* 0x00000008c30b7209 */ /* 0x000fe20007810000 */
[----:B------:R-:W-:Y:S01]  /*61f0*/  UMOV UR7, 0xc0000010 ;  /* 0xc000001000077882 */ /* 0x000fe20000000000 */
[----:B------:R-:W-:Y:S02]  /*6200*/  FMNMX.FTZ R6, R196, R3, !PT ;  /* 0x00000003c4067209 */ /* 0x000fe40007810000 */
[----:B------:R-:W-:Y:S02]  /*6210*/  FMNMX.FTZ R8, R198, R11, !PT ;  /* 0x0000000bc6087209 */ /* 0x000fe40007810000 */
[----:B------:R-:W-:-:S02]  /*6220*/  FMNMX.FTZ R3, R197, R6, !PT ;  /* 0x00000006c5037209 */ /* 0x000fc40007810000 */
[----:B------:R-:W-:Y:S02]  /*6230*/  FMNMX.FTZ R11, R199, R8, !PT ;  /* 0x00000008c70b7209 */ /* 0x000fe40007810000 */
[----:B------:R-:W-:Y:S02]  /*6240*/  FMNMX.FTZ R6, R168, R3, !PT ;  /* 0x00000003a8067209 */ /* 0x000fe40007810000 */
[----:B------:R-:W-:Y:S02]  /*6250*/  FMNMX.FTZ R8, R170, R11, !PT ;  /* 0x0000000baa087209 */ /* 0x000fe40007810000 */
        /* <DEDUP_REMOVED lines=62> */
[----:B------:R-:W-:Y:S01]  /*6640*/  FMNMX.FTZ R6, R104, R3, !PT ;  /* 0x0000000368067209 */ /* 0x000fe20007810000 */
[----:B------:R-:W-:-:S02]  /*6650*/  WARPGROUP.DEPBAR.LE gsb0, 0x0 ;  /* 0x00008000000079c5 */ /* 0x000fc40000010000 */
[----:B------:R-:W-:Y:S01]  /*6660*/  WARPGROUP.ARRIVE ;  /* 0x00000000000079c5 */ /* 0x000fe20000000000 */
[----:B------:R-:W-:Y:S02]  /*6670*/  FMNMX.FTZ R3, R105, R6, !PT ;  /* 0x0000000669037209 */ /* 0x000fe40007810000 */
[----:B------:R-:W-:Y:S02]  /*6680*/  FMNMX.FTZ R8, R106, R11, !PT ;  /* 0x0000000b6a087209 */ /* 0x000fe40007810000 */
[----:B------:R-:W-:Y:S01]  /*6690*/  FMNMX.FTZ R6, R108, R3, !PT ;  /* 0x000000036c067209 */ /* 0x000fe20007810000 */
[----:B------:R-:W-:Y:S01]  /*66a0*/  QGMMA.64x128x32.F32.E4M3.E4M3 R24, R204, gdesc[UR4], R24, gsb0 ;  /* 0x01e00004cc187df3 */ /* 0x000fe20008000818 */
[----:B------:R-:W-:Y:S01]  /*66b0*/  UIADD3 UR6, UR10, 0x200, URZ ;  /* 0x000002000a067890 */ /* 0x000fe2000fffe03f */
[----:B------:R-:W-:Y:S01]  /*66c0*/  FMNMX.FTZ R11, R107, R8, !PT ;  /* 0x000000086b0b7209 */ /* 0x000fe20007810000 */
[----:B------:R-:W-:Y:S01]  /*66d0*/  UMOV UR7, 0xc0000010 ;  /* 0xc000001000077882 */ /* 0x000fe20000000000 */
        /* <DEDUP_REMOVED lines=26> */
[----:B-1----:R-:W-:Y:S01]  /*6880*/  LOP3.LUT P1, RZ, R233, 0x7f, RZ, 0xc0, !PT ;  /* 0x0000007fe9ff7812 */ /* 0x002fe2000782c0ff */
[----:B------:R-:W0:Y:S01]  /*6890*/  SHFL.BFLY PT, R3, R10, 0x2, 0x1f ;  /* 0x0c401f000a037f89 */ /* 0x000e2200000e0000 */
[----:B------:R-:W-:-:S05]  /*68a0*/  FMNMX.FTZ R8, R103, R8, !PT ;  /* 0x0000000867087209 */ /* 0x000fca0007810000 */
[----:B------:R-:W1:Y:S01]  /*68b0*/  SHFL.BFLY PT, R13, R8, 0x2, 0x1f ;  /* 0x0c401f00080d7f89 */ /* 0x000e6200000e0000 */
[----:B0-----:R-:W-:Y:S01]  /*68c0*/  FMNMX.FTZ R11, R10, R3, !PT ;  /* 0x000000030a0b7209 */ /* 0x001fe20007810000 */
[----:B------:R-:W-:-:S04]  /*68d0*/  IMAD.U32 R10, RZ, RZ, UR40 ;  /* 0x00000028ff0a7e24 */ /* 0x000fc8000f8e00ff */
[----:B------:R-:W0:Y:S01]  /*68e0*/  SHFL.BFLY PT, R6, R11, 0x1, 0x1f ;  /* 0x0c201f000b067f89 */ /* 0x000e2200000e0000 */
[----:B-1----:R-:W-:-:S05]  /*68f0*/  FMNMX.FTZ R13, R8, R13, !PT ;  /* 0x0000000d080d7209 */ /* 0x002fca0007810000 */
[----:B------:R-:W1:Y:S01]  /*6900*/  SHFL.BFLY PT, R12, R13, 0x1, 0x1f ;  /* 0x0c201f000d0c7f89 */ /* 0x000e6200000e0000 */
[----:B0-----:R-:W-:-:S05]  /*6910*/  FMNMX.FTZ R3, R11, R6, !PT ;  /* 0x000000060b037209 */ /* 0x001fca0007810000 */
[----:B------:R-:W-:Y:S01]  /*6920*/  FADD.FTZ R7, -R3, R7 ;  /* 0x0000000703077221 */ /* 0x000fe20000010100 */
[----:B-1----:R-:W-:-:S03]  /*6930*/  FMNMX.FTZ R6, R13, R12, !PT ;  /* 0x0000000c0d067209 */ /* 0x002fc60007810000 */
[----:B------:R-:W-:Y:S02]  /*6940*/  FMUL.FTZ R8, R7, UR40 ;  /* 0x0000002807087c20 */ /* 0x000fe40008410000 */
[----:B------:R-:W-:-:S01]  /*6950*/  FADD.FTZ R7, -R6, R9 ;  /* 0x0000000906077221 */ /* 0x000fc20000010100 */
[----:B------:R-:W-:-:S03]  /*6960*/  FFMA.FTZ R9, R3, R10, -8 ;  /* 0xc100000003097423 */ /* 0x000fc6000001000a */
[----:B------:R-:W-:Y:S01]  /*6970*/  FMUL.FTZ R7, R7, UR40 ;  /* 0x0000002807077c20 */ /* 0x000fe20008410000 */
[----:B------:R-:W-:-:S01]  /*6980*/  FFMA.FTZ R10, R185, UR40, -R9 ;  /* 0x00000028b90a7c23 */ /* 0x000fc20008010809 */
[----:B------:R-:W-:Y:S02]  /*6990*/  IMAD.U32 R185, RZ, RZ, UR40 ;  /* 0x00000028ffb97e24 */ /* 0x000fe4000f8e00ff */
[----:B------:R-:W-:-:S01]  /*69a0*/  FFMA.FTZ R11, R184, UR40, -R9 ;  /* 0x00000028b80b7c23 */ /* 0x000fc20008010809 */
[--C-:B------:R-:W-:Y:S01]  /*69b0*/  FFMA.FTZ R12, R188, UR40, -R9.reuse ;  /* 0x00000028bc0c7c23 */ /* 0x100fe20008010809 */
        /* <DEDUP_REMOVED lines=11> */
[----:B------:R-:W-:Y:S01]  /*6a70*/  FFMA.FTZ R180, R180, UR40, -R9 ;  /* 0x00000028b4b47c23 */ /* 0x000fe20008010809 */
[----:B------:R-:W-:-:S02]  /*6a80*/  WARPGROUP.DEPBAR.LE gsb0, 0x0 ;  /* 0x00008000000079c5 */ /* 0x000fc40000010000 */
[----:B------:R-:W-:Y:S01]  /*6a90*/  WARPGROUP.ARRIVE ;  /* 0x00000000000079c5 */ /* 0x000fe20000000000 */
[----:B------:R-:W-:-:S01]  /*6aa0*/  FFMA.FTZ R181, R181, UR40, -R9 ;  /* 0x00000028b5b57c23 */ /* 0x000fc20008010809 */
[--C-:B------:R-:W-:Y:S01]  /*6ab0*/  FFMA.FTZ R152, R152, UR40, -R9.reuse ;  /* 0x0000002898987c23 */ /* 0x100fe20008010809 */
[----:B------:R-:W-:-:S01]  /*6ac0*/  FFMA.FTZ R153, R153, UR40, -R9 ;  /* 0x0000002899997c23 */ /* 0x000fc20008010809 */
[--C-:B------:R-:W-:Y:S01]  /*6ad0*/  FFMA.FTZ R156, R156, UR40, -R9.reuse ;  /* 0x000000289c9c7c23 */ /* 0x100fe20008010809 */
[----:B------:R-:W-:-:S01]  /*6ae0*/  FFMA.FTZ R157, R157, UR40, -R9 ;  /* 0x000000289d9d7c23 */ /* 0x000fc20008010809 */
[----:B------:R-:W-:Y:S01]  /*6af0*/  QGMMA.64x128x32.F32.E4M3.E4M3 R24, R208, gdesc[UR4], R24, gsb0 ;  /* 0x01e00004d0187df3 */ /* 0x000fe20008000818 */
[----:B------:R-:W-:Y:S01]  /*6b00*/  UIADD3 UR6, UR10, 0x300, URZ ;  /* 0x000003000a067890 */ /* 0x000fe2000fffe03f */
[--C-:B------:R-:W-:Y:S01]  /*6b10*/  FFMA.FTZ R160, R160, UR40, -R9.reuse ;  /* 0x00000028a0a07c23 */ /* 0x100fe20008010809 */
[----:B------:R-:W-:Y:S01]  /*6b20*/  UMOV UR7, 0xc0000010 ;  /* 0xc000001000077882 */ /* 0x000fe20000000000 */
        /* <DEDUP_REMOVED lines=35> */
[----:B------:R-:W-:-:S01]  /*6d60*/  FFMA.FTZ R101, R6, R185, -8 ;  /* 0xc100000006657423 */ /* 0x000fc200000100b9 */
[----:B------:R-:W-:Y:S03]  /*6d70*/  MUFU.EX2 R8, R8 ;  /* 0x0000000800087308 */ /* 0x000fe60000000800 */
        /* <DEDUP_REMOVED lines=9> */
[--C-:B------:R-:W-:Y:S01]  /*6e10*/  FFMA.FTZ R170, R170, UR40, -R101.reuse ;  /* 0x00000028aaaa7c23 */ /* 0x100fe20008010865 */
[----:B------:R-:W-:-:S01]  /*6e20*/  FFMA.FTZ R171, R171, UR40, -R101 ;  /* 0x00000028abab7c23 */ /* 0x000fc20008010865 */
[--C-:B------:R-:W-:Y:S01]  /*6e30*/  FFMA.FTZ R174, R174, UR40, -R101.reuse ;  /* 0x00000028aeae7c23 */ /* 0x100fe20008010865 */
[----:B------:R-:W-:-:S01]  /*6e40*/  FFMA.FTZ R175, R175, UR40, -R101 ;  /* 0x00000028afaf7c23 */ /* 0x000fc20008010865 */
        /* <DEDUP_REMOVED lines=8> */
[----:B------:R-:W1:Y:S01]  /*6ed0*/  MUFU.EX2 R184, R184 ;  /* 0x000000b800b87308 */ /* 0x000e620000000800 */
[----:B0-----:R-:W-:-:S01]  /*6ee0*/  FFMA.FTZ R5, R8, R5, R11 ;  /* 0x0000000508057223 */ /* 0x001fc2000001000b */
        /* <DEDUP_REMOVED lines=14> */
[----:B------:R-:W2:Y:S01]  /*6fd0*/  MUFU.EX2 R185, R185 ;  /* 0x000000b900b97308 */ /* 0x000ea20000000800 */
[----:B-1----:R-:W-:-:S01]  /*6fe0*/  FFMA.FTZ R4, R7, R4, R184 ;  /* 0x0000000407047223 */ /* 0x002fc200000100b8 */
[--C-:B------:R-:W-:Y:S01]  /*6ff0*/  FFMA.FTZ R122, R122, UR40, -R101.reuse ;  /* 0x000000287a7a7c23 */ /* 0x100fe20008010865 */
[----:B------:R-:W-:-:S01]  /*7000*/  FFMA.FTZ R123, R123, UR40, -R101 ;  /* 0x000000287b7b7c23 */ /* 0x000fc20008010865 */
[--C-:B------:R-:W-:Y:S01]  /*7010*/  FFMA.FTZ R126, R126, UR40, -R101.reuse ;  /* 0x000000287e7e7c23 */ /* 0x100fe20008010865 */
[----:B------:R-:W-:-:S01]  /*7020*/  FFMA.FTZ R127, R127, UR40, -R101 ;  /* 0x000000287f7f7c23 */ /* 0x000fc20008010865 */
[--C-:B------:R-:W-:Y:S01]  /*7030*/  FFMA.FTZ R130, R130, UR40, -R101.reuse ;  /* 0x0000002882827c23 */ /* 0x100fe20008010865 */
[----:B------:R-:W-:-:S01]  /*7040*/  FFMA.FTZ R131, R131, UR40, -R101 ;  /* 0x0000002883837c23 */ /* 0x000fc20008010865 */
[----:B------:R-:W1:Y:S01]  /*7050*/  MUFU.EX2 R12, R12 ;  /* 0x0000000c000c7308 */ /* 0x000e620000000800 */
[----:B0-----:R-:W-:-:S01]  /*7060*/  FADD.FTZ R5, R10, R5 ;  /* 0x000000050a057221 */ /* 0x001fc20000010000 */
[--C-:B------:R-:W-:Y:S01]  /*7070*/  FFMA.FTZ R134, R134, UR40, -R101.reuse ;  /* 0x0000002886867c23 */ /* 0x100fe20008010865 */
[----:B------:R-:W-:-:S01]  /*7080*/  FFMA.FTZ R135, R135, UR40, -R101 ;  /* 0x0000002887877c23 */ /* 0x000fc20008010865 */
[--C-:B------:R-:W-:Y:S01]  /*7090*/  FFMA.FTZ R106, R106, UR40, -R101.reuse ;  /* 0x000000286a6a7c23 */ /* 0x100fe20008010865 */
[----:B------:R-:W-:-:S01]  /*70a0*/  FFMA.FTZ R107, R107, UR40, -R101 ;  /* 0x000000286b6b7c23 */ /* 0x000fc20008010865 */
[--C-:B------:R-:W-:Y:S01]  /*70b0*/  FFMA.FTZ R110, R110, UR40, -R101.reuse ;  /* 0x000000286e6e7c23 */ /* 0x100fe20008010865 */
[----:B------:R-:W-:-:S01]  /*70c0*/  FFMA.FTZ R111, R111, UR40, -R101 ;  /* 0x000000286f6f7c23 */ /* 0x000fc20008010865 */
[----:B------:R-:W0:Y:S01]  /*70d0*/  MUFU.EX2 R186, R186 ;  /* 0x000000ba00ba7308 */ /* 0x000e220000000800 */
[----:B--2---:R-:W-:-:S01]  /*70e0*/  FADD.FTZ R193, R185, R4 ;  /* 0x00000004b9c17221 */ /* 0x004fc20000010000 */
[--C-:B------:R-:W-:Y:S01]  /*70f0*/  FFMA.FTZ R114, R114, UR40, -R101.reuse ;  /* 0x0000002872727c23 */ /* 0x100fe20008010865 */
[----:B------:R-:W-:-:S01]  /*7100*/  FFMA.FTZ R115, R115, UR40, -R101 ;  /* 0x0000002873737c23 */ /* 0x000fc20008010865 */
[--C-:B------:R-:W-:Y:S01]  /*7110*/  FFMA.FTZ R118, R118, UR40, -R101.reuse ;  /* 0x0000002876767c23 */ /* 0x100fe20008010865 */
[----:B------:R-:W-:-:S01]  /*7120*/  FFMA.FTZ R119, R119, UR40, -R101 ;  /* 0x0000002877777c23 */ /* 0x000fc20008010865 */
[--C-:B------:R-:W-:Y:S01]  /*7130*/  FFMA.FTZ R90, R90, UR40, -R101.reuse ;  /* 0x000000285a5a7c23 */ /* 0x100fe20008010865 */
[----:B------:R-:W-:-:S01]  /*7140*/  FFMA.FTZ R91, R91, UR40, -R101 ;  /* 0x000000285b5b7c23 */ /* 0x000fc20008010865 */
[----:B------:R-:W2:Y:S01]  /*7150*/  MUFU.EX2 R13, R13 ;  /* 0x0000000d000d7308 */ /* 0x000ea20000000800 */
[----:B-1----:R-:W-:-:S01]  /*7160*/  FADD.FTZ R4, R12, R5 ;  /* 0x000000050c047221 */ /* 0x002fc20000010000 */
[--C-:B------:R-:W-:Y:S01]  /*7170*/  FFMA.FTZ R94, R94, UR40, -R101.reuse ;  /* 0x000000285e5e7c23 */ /* 0x100fe20008010865 */
[----:B------:R-:W-:-:S01]  /*7180*/  FFMA.FTZ R95, R95, UR40, -R101 ;  /* 0x000000285f5f7c23 */ /* 0x000fc20008010865 */
[----:B------:R-:W-:Y:S01]  /*7190*/  FFMA.FTZ R98, R98, UR40, -R101 ;  /* 0x0000002862627c23 */ /* 0x000fe20008010865 */
[----:B------:R-:W-:-:S02]  /*71a0*/  IMAD.U32 R195, RZ, RZ, UR51 ;  /* 0x00000033ffc37e24 */ /* 0x000fc4000f8e00ff */
[--C-:B------:R-:W-:Y:S01]  /*71b0*/  FFMA.FTZ R99, R99, UR40, -R101.reuse ;  /* 0x0000002863637c23 */ /* 0x100fe20008010865 */
[----:B------:R-:W-:-:S01]  /*71c0*/  FFMA.FTZ R102, R102, UR40, -R101 ;  /* 0x0000002866667c23 */ /* 0x000fc20008010865 */
[----:B------:R-:W1:Y:S01]  /*71d0*/  MUFU.EX2 R187, R187 ;  /* 0x000000bb00bb7308 */ /* 0x000e620000000800 */
[----:B0-----:R-:W-:-:S01]  /*71e0*/  FADD.FTZ R192, R186, R193 ;  /* 0x000000c1bac07221 */ /* 0x001fc20000010000 */
[----:B------:R-:W-:Y:S01]  /*71f0*/  @!P1 LEA R195, R195, UR39, 0x3 ;  /* 0x00000027c3c39c11 */ /* 0x000fe2000f8e18ff */
[----:B------:R-:W-:-:S05]  /*7200*/  FFMA.FTZ R101, R103, UR40, -R101 ;  /* 0x0000002867657c23 */ /* 0x000fca0008010865 */
[----:B------:R-:W0:Y:S01]  /*7210*/  MUFU.EX2 R14, R14 ;  /* 0x0000000e000e7308 */ /* 0x000e220000000800 */
[----:B--2---:R-:W-:-:S07]  /*7220*/  FADD.FTZ R5, R13, R4 ;  /* 0x000000040d057221 */ /* 0x004fce0000010000 */
[----:B------:R-:W2:Y:S01]  /*7230*/  MUFU.EX2 R188, R188 ;  /* 0x000000bc00bc7308 */ /* 0x000ea20000000800 */
[----:B-1----:R-:W-:-:S07]  /*7240*/  FADD.FTZ R193, R187, R192 ;  /* 0x000000c0bbc17221 */ /* 0x002fce0000010000 */
[----:B------:R-:W1:Y:S01]  /*7250*/  MUFU.EX2 R15, R15 ;  /* 0x0000000f000f7308 */ /* 0x000e620000000800 */
[----:B0-----:R-:W-:-:S01]  /*7260*/  FADD.FTZ R4, R14, R5 ;  /* 0x000000050e047221 */ /* 0x001fc20000010000 */
[----:B------:R-:W-:Y:S02]  /*7270*/  WARPGROUP.DEPBAR.LE gsb0, 0x0 ;  /* 0x00008000000079c5 */ /* 0x000fe40000010000 */
[----:B------:R-:W-:-:S04]  /*7280*/  WARPGROUP.ARRIVE ;  /* 0x00000000000079c5 */ /* 0x000fc80000000000 */
[----:B------:R-:W0:Y:S01]  /*7290*/  MUFU.EX2 R189, R189 ;  /* 0x000000bd00bd7308 */ /* 0x000e220000000800 */
[----:B--2---:R-:W-:-:S01]  /*72a0*/  FADD.FTZ R192, R188, R193 ;  /* 0x000000c1bcc07221 */ /* 0x004fc20000010000 */
[----:B------:R-:W-:Y:S01]  /*72b0*/  QGMMA.64x128x32.F32.E4M3.E4M3 R24, R212, gdesc[UR4], R24, gsb0 ;  /* 0x01e00004d4187df3 */ /* 0x000fe20008000818 */
[----:B------:R-:W-:Y:S01]  /*72c0*/  UIADD3 UR6, UR10, 0x400, URZ ;  /* 0x000004000a067890 */ /* 0x000fe2000fffe03f */
[----:B------:R-:W-:-:S04]  /*72d0*/  UMOV UR7, 0xc0000010 ;  /* 0xc000001000077882 */ /* 0x000fc80000000000 */
[----:B------:R-:W2:Y:S01]  /*72e0*/  MUFU.EX2 R20, R20 ;  /* 0x0000001400147308 */ /* 0x000ea20000000800 */
[----:B-1----:R-:W-:-:S07]  /*72f0*/  FADD.FTZ R5, R15, R4 ;  /* 0x000000040f057221 */ /* 0x002fce0000010000 */
[----:B------:R-:W1:Y:S01]  /*7300*/  MUFU.EX2 R190, R190 ;  /* 0x000000be00be7308 */ /* 0x000e620000000800 */
[----:B0-----:R-:W-:-:S07]  /*7310*/  FADD.FTZ R193, R189, R192 ;  /* 0x000000c0bdc17221 */ /* 0x001fce0000010000 */
[----:B------:R-:W0:Y:S01]  /*7320*/  MUFU.EX2 R21, R21 ;  /* 0x0000001500157308 */ /* 0x000e220000000800 */
[----:B--2---:R-:W-:-:S07]  /*7330*/  FADD.FTZ R4, R20, R5 ;  /* 0x0000000514047221 */ /* 0x004fce0000010000 */
        /* <DEDUP_REMOVED lines=29> */
[----:B--2---:R-:W-:-:S01]  /*7510*/  FADD.FTZ R193, R179, R192 ;  /* 0x000000c0b3c17221 */ /* 0x004fc20000010000 */
[----:B------:R-:W-:Y:S02]  /*7520*/  WARPGROUP.DEPBAR.LE gsb0, 0x0 ;  /* 0x00008000000079c5 */ /* 0x000fe40000010000 */
[----:B------:R-:W-:-:S04]  /*7530*/  WARPGROUP.ARRIVE ;  /* 0x00000000000079c5 */ /* 0x000fc80000000000 */
[----:B------:R-:W2:Y:S01]  /*7540*/  MUFU.EX2 R181, R181 ;  /* 0x000000b500b57308 */ /* 0x000ea20000000800 */
[----:B-1----:R-:W-:-:S01]  /*7550*/  FADD.FTZ R4, R180, R5 ;  /* 0x00000005b4047221 */ /* 0x002fc20000010000 */
[----:B------:R-:W-:Y:S01]  /*7560*/  QGMMA.64x128x32.F32.E4M3.E4M3 R24, R216, gdesc[UR4], R24, gsb0 ;  /* 0x01e00004d8187df3 */ /* 0x000fe20008000818 */
[----:B------:R-:W-:Y:S01]  /*7570*/  UIADD3 UR6, UR10, 0x500, URZ ;  /* 0x000005000a067890 */ /* 0x000fe2000fffe03f */
[----:B------:R-:W-:-:S04]  /*7580*/  UMOV UR7, 0xc0000010 ;  /* 0xc000001000077882 */ /* 0x000fc80000000000 */
        /* <DEDUP_REMOVED lines=40> */
[----:B0-----:R-:W-:-:S04]  /*7810*/  FADD.FTZ R193, R167, R192 ;  /* 0x000000c0a7c17221 */ /* 0x001fc80000010000 */
[----:B------:R-:W0:Y:S01]  /*7820*/  MUFU.EX2 R138, R138 ;  /* 0x0000008a008a7308 */ /* 0x000e220000000800 */
[----:B------:R-:W-:-:S07]  /*7830*/  UMOV UR7, 0xc0000010 ;  /* 0xc000001000077882 */ /* 0x000fce0000000000 */
        /* <DEDUP_REMOVED lines=34> */
[----:B------:R-:W-:Y:S02]  /*7a60*/  WARPGROUP.DEPBAR.LE gsb0, 0x0 ;  /* 0x00008000000079c5 */ /* 0x000fe40000010000 */
[----:B------:R-:W-:-:S04]  /*7a70*/  WARPGROUP.ARRIVE ;  /* 0x00000000000079c5 */ /* 0x000fc80000000000 */
[----:B------:R-:W0:Y:S01]  /*7a80*/  MUFU.EX2 R123, R123 ;  /* 0x0000007b007b7308 */ /* 0x000e220000000800 */
[----:B-1----:R-:W-:-:S01]  /*7a90*/  FADD.FTZ R192, R122, R193 ;  /* 0x000000c17ac07221 */ /* 0x002fc20000010000 */
[----:B------:R-:W-:Y:S06]  /*7aa0*/  QGMMA.64x128x32.F32.E4M3.E4M3 R24, R224, gdesc[UR4], R24, gsb0 ;  /* 0x01e00004e0187df3 */ /* 0x000fec0008000818 */
        /* <DEDUP_REMOVED lines=35> */
[----:B-1----:R-:W-:-:S01]  /*7ce0*/  FADD.FTZ R193, R107, R192 ;  /* 0x000000c06bc17221 */ /* 0x002fc20000010000 */
[----:B------:R-:W-:-:S06]  /*7cf0*/  WARPGROUP.DEPBAR.LE gsb0, 0x0 ;  /* 0x00008000000079c5 */ /* 0x000fcc0000010000 */
[----:B------:R-:W1:Y:S01]  /*7d00*/  MUFU.EX2 R109, R109 ;  /* 0x0000006d006d7308 */ /* 0x000e620000000800 */
[----:B--2---:R-:W-:-:S07]  /*7d10*/  FADD.FTZ R4, R108, R5 ;  /* 0x000000056c047221 */ /* 0x004fce0000010000 */
[----:B------:R-:W2:Y:S01]  /*7d20*/  MUFU.EX2 R111, R111 ;  /* 0x0000006f006f7308 */ /* 0x000ea20000000800 */
[----:B0-----:R-:W-:-:S07]  /*7d30*/  FADD.FTZ R192, R110, R193 ;  /* 0x000000c16ec07221 */ /* 0x001fce0000010000 */
[----:B------:R-:W0:Y:S01]  /*7d40*/  MUFU.EX2 R112, R112 ;  /* 0x0000007000707308 */ /* 0x000e220000000800 */
[----:B-1----:R-:W-:-:S01]  /*7d50*/  FADD.FTZ R5, R109, R4 ;  /* 0x000000046d057221 */ /* 0x002fc20000010000 */
[----:B------:R-:W-:-:S05]  /*7d60*/  IADD3 R4, -R22, 0xb, RZ ;  /* 0x0000000b16047810 */ /* 0x000fca0007ffe1ff */
[----:B------:R1:W-:Y:S06]  /*7d70*/  BAR.ARV R4, 0x100 ;  /* 0x000400040000751d */ /* 0x0003ec0000002000 */
[----:B------:R-:W3:Y:S01]  /*7d80*/  MUFU.EX2 R114, R114 ;  /* 0x0000007200727308 */ /* 0x000ee20000000800 */
[----:B--2---:R-:W-:-:S01]  /*7d90*/  FADD.FTZ R193, R111, R192 ;  /* 0x000000c06fc17221 */ /* 0x004fc20000010000 */
[----:B-1----:R-:W-:Y:S02]  /*7da0*/  @!P1 VIADD R4, R195, 0x2e840 ;  /* 0x0002e840c3049836 */ /* 0x002fe40000000000 */
[----:B0-----:R-:W-:-:S03]  /*7db0*/  FADD.FTZ R192, R112, R5 ;  /* 0x0000000570c07221 */ /* 0x001fc60000010000 */
[----:B------:R-:W-:Y:S01]  /*7dc0*/  @!P1 PRMT R4, RZ, 0x654, R4 ;  /* 0x00000654ff049816 */ /* 0x000fe20000000004 */
[----:B------:R-:W0:Y:S03]  /*7dd0*/  MUFU.EX2 R113, R113 ;  /* 0x0000007100717308 */ /* 0x000e260000000800 */
[----:B------:R1:W-:Y:S05]  /*7de0*/  @!P1 SYNCS.ARRIVE.TRANS64.RED.A1T0 RZ, [R4+URZ], RZ ;  /* 0x000000ff04ff99a7 */ /* 0x0003ea000810043f */
[----:B------:R-:W2:Y:S01]  /*7df0*/  MUFU.EX2 R115, R115 ;  /* 0x0000007300737308 */ /* 0x000ea20000000800 */
[----:B---3--:R-:W-:-:S07]  /*7e00*/  FADD.FTZ R194, R114, R193 ;  /* 0x000000c172c27221 */ /* 0x008fce0000010000 */
[----:B------:R-:W3:Y:S01]  /*7e10*/  MUFU.EX2 R116, R116 ;  /* 0x0000007400747308 */ /* 0x000ee20000000800 */
[----:B0-----:R-:W-:-:S07]  /*7e20*/  FADD.FTZ R5, R113, R192 ;  /* 0x000000c071057221 */ /* 0x001fce0000010000 */
[----:B------:R-:W0:Y:S01]  /*7e30*/  MUFU.EX2 R118, R118 ;  /* 0x0000007600767308 */ /* 0x000e220000000800 */
[----:B--2---:R-:W-:-:S07]  /*7e40*/  FADD.FTZ R193, R115, R194 ;  /* 0x000000c273c17221 */ /* 0x004fce0000010000 */
        /* <DEDUP_REMOVED lines=36> */
[----:B-1----:R-:W-:-:S03]  /*8090*/  FADD.FTZ R5, R9, R4 ;  /* 0x0000000409057221 */ /* 0x002fc60000010000 */
[----:B0-----:R-:W-:Y:S01]  /*80a0*/  FADD.FTZ R4, R101, R103 ;  /* 0x0000006765047221 */ /* 0x001fe20000010000 */
[----:B------:R-:W-:Y:S06]  /*80b0*/  @!P0 BRA `(.L_x_24) ;  /* 0x0000000000048947 */ /* 0x000fec0003800000 */
[----:B------:R-:W-:Y:S01]  /*80c0*/  BPT.TRAP 0x1 ;  /* 0x000000040000795c */ /* 0x000fe20000300000 */
.L_x_24:
[----:B------:R-:W-:Y:S01]  /*80d0*/  ULEA UR6, UR50, UR39, 0x3 ;  /* 0x0000002732067291 */ /* 0x000fe2000f8e183f */
[----:B------:R-:W-:Y:S01]  /*80e0*/  ISETP.LT.AND P1, PT, RZ, UR47, PT ;  /* 0x0000002fff007c0c */ /* 0x000fe2000bf21270 */
[----:B------:R-:W-:Y:S01]  /*80f0*/  UIADD3 UR7, UR47, -0x1, URZ ;  /* 0xffffffff2f077890 */ /* 0x000fe2000fffe03f */
[----:B------:R-:W-:Y:S01]  /*8100*/  F2FP.SATFINITE.E4M3.F32.PACK_AB_MERGE_C R9, R9, R100, RZ ;  /* 0x000000640909723e */ /* 0x000fe200048070ff */
[----:B------:R-:W-:Y:S01]  /*8110*/  UIADD3 UR6, UR6, 0x2e860, URZ ;  /* 0x0002e86006067890 */ /* 0x000fe2000fffe03f */
[----:B------:R-:W-:Y:S01]  /*8120*/  F2FP.SATFINITE.E4M3.F32.PACK_AB_MERGE_C R12, R13, R12, RZ ;  /* 0x0000000c0d0c723e */ /* 0x000fe200048070ff */
[----:B------:R-:W-:Y:S01]  /*8130*/  UMOV UR52, UR44 ;  /* 0x0000002c00347c82 */ /* 0x000fe20008000000 */
[----:B------:R-:W-:Y:S01]  /*8140*/  F2FP.SATFINITE.E4M3.F32.PACK_AB_MERGE_C R186, R187, R186, RZ ;  /* 0x000000babbba723e */ /* 0x000fe200048070ff */
[----:B------:R-:W-:Y:S01]  /*8150*/  UPRMT UR6, UR36, 0x654, UR6 ;  /* 0x0000065424067896 */ /* 0x000fe20008000006 */
[----:B------:R-:W-:Y:S01]  /*8160*/  F2FP.SATFINITE.E4M3.F32.PACK_AB_MERGE_C R20, R21, R20, RZ ;  /* 0x000000141514723e */ /* 0x000fe200048070ff */
[----:B------:R-:W-:Y:S01]  /*8170*/  UMOV UR47, UR7 ;  /* 0x00000007002f7c82 */ /* 0x000fe20008000000 */
[----:B------:R-:W-:Y:S01]  /*8180*/  F2FP.SATFINITE.E4M3.F32.PACK_AB_MERGE_C R190, R191, R190, RZ ;  /* 0x000000bebfbe723e */ /* 0x000fe200048070ff */
[----:B------:R-:W-:Y:S01]  /*8190*/  UMOV UR50, UR51 ;  /* 0x0000003300327c82 */ /* 0x000fe20008000000 */
[----:B------:R-:W-:Y:S01]  /*81a0*/  F2FP.SATFINITE.E4M3.F32.PACK_AB_MERGE_C R172, R173, R172, RZ ;  /* 0x000000acadac723e */ /* 0x000fe200048070ff */
[-C--:B------:R-:W-:Y:S01]  /*81b0*/  FMUL.FTZ R26, R26, R7.reuse ;  /* 0x000000071a1a7220 */ /* 0x080fe20000410000 */
[----:B------:R-:W-:Y:S01]  /*81c0*/  F2FP.SATFINITE.E4M3.F32.PACK_AB_MERGE_C R174, R175, R174, RZ ;  /* 0x000000aeafae723e */ /* 0x000fe200048070ff */
[-C--:B------:R-:W-:Y:S01]  /*81d0*/  FMUL.FTZ R27, R27, R7.reuse ;  /* 0x000000071b1b7220 */ /* 0x080fe20000410000 */
[----:B------:R-:W-:Y:S01]  /*81e0*/  F2FP.SATFINITE.E4M3.F32.PACK_AB_MERGE_C R180, R181, R180, RZ ;  /* 0x000000b4b5b4723e */ /* 0x000fe200048070ff */
[----:B------:R-:W-:Y:S01]  /*81f0*/  SYNCS.ARRIVE.TRANS64.RED.A1T0 RZ, [UR6], RZ ;  /* 0x000000ffffff79a7 */ /* 0x000fe20008100406 */
[----:B------:R-:W-:Y:S01]  /*8200*/  F2FP.SATFINITE.E4M3.F32.PACK_AB_MERGE_C R182, R183, R182, RZ ;  /* 0x000000b6b7b6723e */ /* 0x000fe200048070ff */
[-C--:B------:R-:W-:Y:S01]  /*8210*/  FMUL.FTZ R30, R30, R7.reuse ;  /* 0x000000071e1e7220 */ /* 0x080fe20000410000 */
        /* <DEDUP_REMOVED lines=38> */
[----:B------:R-:W-:Y:S01]  /*8480*/  F2FP.SATFINITE.E4M3.F32.PACK_AB_MERGE_C R226, R97, R96, R9 ;  /* 0x0000006061e2723e */ /* 0x000fe20004807009 */
[-C--:B------:R-:W-:Y:S01]  /*8490*/  FMUL.FTZ R70, R70, R7.reuse ;  /* 0x0000000746467220 */ /* 0x080fe20000410000 */
        /* <DEDUP_REMOVED lines=8> */
[----:B------:R-:W-:Y:S01]  /*8520*/  FMUL.FTZ R87, R87, R7 ;  /* 0x0000000757577220 */ /* 0x000fe20000410000 */
[----:B------:R-:W-:Y:S01]  /*8530*/  F2FP.SATFINITE.E4M3.F32.PACK_AB_MERGE_C R200, R10, R11, R12 ;  /* 0x0000000b0ac8723e */ /* 0x000fe2000480700c */
        /* <DEDUP_REMOVED lines=52> */
[-C--:B------:R-:W-:Y:S01]  /*8880*/  FMUL.FTZ R76, R76, R8.reuse ;  /* 0x000000084c4c7220 */ /* 0x080fe20000410000 */
[-C--:B------:R-:W-:Y:S01]  /*8890*/  FMUL.FTZ R77, R77, R8.reuse ;  /* 0x000000084d4d7220 */ /* 0x080fe20000410000 */
[-C--:B------:R-:W-:Y:S01]  /*88a0*/  FMUL.FTZ R80, R80, R8.reuse ;  /* 0x0000000850507220 */ /* 0x080fe20000410000 */
[-C--:B------:R-:W-:Y:S01]  /*88b0*/  FMUL.FTZ R81, R81, R8.reuse ;  /* 0x0000000851517220 */ /* 0x080fe20000410000 */
[-C--:B------:R-:W-:Y:S01]  /*88c0*/  FMUL.FTZ R84, R84, R8.reuse ;  /* 0x0000000854547220 */ /* 0x080fe20000410000 */
[----:B------:R-:W-:Y:S01]  /*88d0*/  FMUL.FTZ R85, R85, R8 ;  /* 0x0000000855557220 */ /* 0x000fe20000410000 */
[----:B------:R-:W-:-:S02]  /*88e0*/  IMAD.MOV.U32 R9, RZ, RZ, R6 ;  /* 0x000000ffff097224 */ /* 0x000fc400078e0006 */
[----:B------:R-:W-:Y:S01]  /*88f0*/  IMAD.MOV.U32 R7, RZ, RZ, R3 ;  /* 0x000000ffff077224 */ /* 0x000fe200078e0003 */
[----:B------:R-:W-:Y:S06]  /*8900*/  @P1 BRA `(.L_x_25) ;  /* 0xffffffc800841947 */ /* 0x000fec000383ffff */
.L_x_15:
[----:B------:R-:W-:Y:S06]  /*8910*/  BAR.ARV 0x8, 0x180 ;  /* 0x0206000000007b1d */ /* 0x000fec0000002000 */
[----:B------:R-:W-:Y:S05]  /*8920*/  @!P0 BRA `(.L_x_26) ;  /* 0x0000000000048947 */ /* 0x000fea0003800000 */
[----:B------:R-:W-:Y:S01]  /*8930*/  BPT.TRAP 0x1 ;  /* 0x000000040000795c */ /* 0x000fe20000300000 */
.L_x_26:
[----:B------:R-:W-:Y:S01]  /*8940*/  ULEA UR4, UR51, UR39, 0x3 ;  /* 0x0000002733047291 */ /* 0x000fe2000f8e183f */
[----:B------:R-:W-:-:S05]  /*8950*/  IMAD.U32 R0, RZ, RZ, UR44 ;  /* 0x0000002cff007e24 */ /* 0x000fca000f8e00ff */
[----:B------:R-:W-:-:S04]  /*8960*/  SHF.L.U32 R0, R0, 0x1f, RZ ;  /* 0x0000001f00007819 */ /* 0x000fc800000006ff */
[----:B------:R0:W1:Y:S01]  /*8970*/  SYNCS.PHASECHK.TRANS64.TRYWAIT P1, [UR4+0x2e850], R0 ;  /* 0x02e85000ff0075a7 */ /* 0x0000620008020144 */
[----:B------:R-:W-:Y:S05]  /*8980*/  @!P0 BRA `(.L_x_27) ;  /* 0x0000000000048947 */ /* 0x000fea0003800000 */
[----:B------:R-:W-:Y:S01]  /*8990*/  BPT.TRAP 0x1 ;  /* 0x000000040000795c */ /* 0x000fe20000300000 */
.L_x_27:
[----:B-1----:R-:W-:Y:S05]  /*89a0*/  @P1 BRA `(.L_x_28) ;  /* 0x0000000000081947 */ /* 0x002fea0003800000 */
[----:B------:R-:W1:Y:S02]  /*89b0*/  SYNCS.PHASECHK.TRANS64.TRYWAIT P1, [UR4+0x2e850], R0 ;  /* 0x02e85000ff0075a7 */ /* 0x000e640008020144 */
[----:B-1----:R-:W-:Y:S05]  /*89c0*/  @!P1 BRA `(.L_x_29) ;  /* 0x0000005c00709947 */ /* 0x002fea0003800000 */
.L_x_28:
[----:B------:R-:W-:Y:S01]  /*89d0*/  UIADD3 UR5, UR39, 0x400, URZ ;  /* 0x0000040027057890 */ /* 0x000fe2000fffe03f */
[----:B------:R-:W-:Y:S01]  /*89e0*/  WARPGROUP.ARRIVE ;  /* 0x00000000000079c5 */ /* 0x000fe20000000000 */
[----:B------:R-:W-:Y:S01]  /*89f0*/  UMOV UR7, 0xc0000010 ;  /* 0xc000001000077882 */ /* 0x000fe20000000000 */
[----:B-1----:R-:W-:Y:S01]  /*8a00*/  IMAD.MOV.U32 R7, RZ, RZ, 0x3f800000 ;  /* 0x3f800000ff077424 */ /* 0x002fe200078e00ff */
[----:B------:R-:W-:-:S04]  /*8a10*/  USHF.R.U32.HI UR5, URZ, 0x4, UR5 ;  /* 0x000000043f057899 */ /* 0x000fc80008011605 */
[----:B------:R-:W-:-:S04]  /*8a20*/  ULOP3.LUT UR5, UR5, 0x3fff, URZ, 0xc0, !UPT ;  /* 0x00003fff05057892 */ /* 0x000fc8000f8ec03f */
[----:B------:R-:W-:-:S04]  /*8a30*/  ULOP3.LUT UR5, UR5, 0x10000, URZ, 0xfc, !UPT ;  /* 0x0001000005057892 */ /* 0x000fc8000f8efc3f */
[----:B------:R-:W-:-:S07]  /*8a40*/  UIMAD UR5, UR51, 0x700, UR5 ;  /* 0x00000700330578a4 */ /* 0x000fce000f8e0205 */
[----:B------:R-:W-:Y:S02]  /*8a50*/  UMOV UR6, UR5 ;  /* 0x0000000500067c82 */ /* 0x000fe40008000000 */
[----:B------:R-:W-:Y:S01]  /*8a60*/  QGMMA.64x128x32.F32.E4M3.E4M3 R24, R200, gdesc[UR4], R24, gsb0 ;  /* 0x01e00004c8187df3 */ /* 0x000fe20008000818 */
[----:B------:R-:W-:Y:S01]  /*8a70*/  UIADD3 UR6, UR5, 0x100, URZ ;  /* 0x0000010005067890 */ /* 0x000fe2000fffe03f */
[----:B------:R-:W-:Y:S01]  /*8a80*/  UMOV UR7, 0xc0000010 ;  /* 0xc000001000077882 */ /* 0x000fe20000000000 */
[----:B------:R-:W-:Y:S02]  /*8a90*/  WARPGROUP.DEPBAR.LE gsb0, 0x0 ;  /* 0x00008000000079c5 */ /* 0x000fe40000010000 */
[----:B------:R-:W-:-:S07]  /*8aa0*/  WARPGROUP.ARRIVE ;  /* 0x00000000000079c5 */ /* 0x000fce0000000000 */
        /* <DEDUP_REMOVED lines=11> */
[----:B------:R-:W-:Y:S02]  /*8b60*/  ULDC.64 UR6, c[0x0][0x9a0] ;  /* 0x0002680000067ab9 */ /* 0x000fe40000000a00 */
[----:B------:R-:W-:-:S04]  /*8b70*/  UISETP.NE.U32.AND UP0, UPT, UR6, URZ, UPT ;  /* 0x0000003f0600728c */ /* 0x000fc8000bf05070 */
[----:B------:R-:W-:-:S06]  /*8b80*/  UISETP.NE.AND.EX UP0, UPT, UR7, URZ, UPT, UP0 ;  /* 0x0000003f0700728c */ /* 0x000fcc000bf05300 */
[----:B------:R-:W-:-:S05]  /*8b90*/  PLOP3.LUT P1, PT, PT, PT, UP0, 0x80, 0x0 ;  /* 0x000000000000781c */ /* 0x000fca0003f2f008 */
[----:B------:R-:W-:Y:S01]  /*8ba0*/  @UP0 USHF.R.S32.HI UR10, URZ, 0x1f, UR42 ;  /* 0x0000001f3f0a0899 */ /* 0x000fe2000801142a */
[----:B------:R-:W-:Y:S01]  /*8bb0*/  @UP0 ULDC.64 UR12, c[0x0][0x9c8] ;  /* 0x00027200000c0ab9 */ /* 0x000fe20000000a00 */
[----:B------:R-:W-:Y:S02]  /*8bc0*/  @UP0 UIADD3 UR8, -UR42, URZ, URZ ;  /* 0x0000003f2a080290 */ /* 0x000fe4000fffe13f */
[----:B------:R-:W-:Y:S01]  /*8bd0*/  @UP0 UIMAD UR10, UR10, UR12, URZ ;  /* 0x0000000c0a0a02a4 */ /* 0x000fe2000f8e023f */
[----:B------:R-:W-:Y:S02]  /*8be0*/  @UP0 ULDC UR9, c[0x0][0xc44] ;  /* 0x0003110000090ab9 */ /* 0x000fe40000000800 */
[----:B------:R-:W-:Y:S02]  /*8bf0*/  @UP0 UIMAD UR11, UR9, UR8, UR43 ;  /* 0x00000008090b02a4 */ /* 0x000fe4000f8e022b */
[----:B------:R-:W-:Y:S02]  /*8c00*/  @UP0 UIMAD.WIDE.U32 UR8, UR42, UR12, URZ ;  /* 0x0000000c2a0802a5 */ /* 0x000fe4000f8e003f */
[----:B------:R-:W-:-:S02]  /*8c10*/  @UP0 UIMAD UR10, UR42, UR13, UR10 ;  /* 0x0000000d2a0a02a4 */ /* 0x000fc4000f8e020a */
[----:B------:R-:W-:Y:S02]  /*8c20*/  @UP0 USHF.R.S32.HI UR14, URZ, 0x1f, UR11 ;  /* 0x0000001f3f0e0899 */ /* 0x000fe4000801140b */
[----:B------:R-:W-:Y:S01]  /*8c30*/  @UP0 UIADD3 UR9, UR9, UR10, URZ ;  /* 0x0000000a09090290 */ /* 0x000fe2000fffe03f */
[----:B------:R-:W-:Y:S02]  /*8c40*/  @UP0 ULDC.64 UR12, c[0x0][0x9d0] ;  /* 0x00027400000c0ab9 */ /* 0x000fe40000000a00 */
[----:B------:R-:W-:Y:S02]  /*8c50*/  @UP0 UIMAD UR10, UR14, UR12, URZ ;  /* 0x0000000c0e0a02a4 */ /* 0x000fe4000f8e023f */
[----:B------:R-:W-:Y:S02]  /*8c60*/  @UP0 UIMAD.WIDE.U32 UR8, UR11, UR12, UR8 ;  /* 0x0000000c0b0802a5 */ /* 0x000fe4000f8e0008 */
[----:B------:R-:W-:Y:S02]  /*8c70*/  @UP0 UIMAD UR10, UR11, UR13, UR10 ;  /* 0x0000000d0b0a02a4 */ /* 0x000fe4000f8e020a */
[----:B------:R-:W-:-:S02]  /*8c80*/  @UP0 ULEA UR6, UP1, UR8, UR6, 0x2 ;  /* 0x0000000608060291 */ /* 0x000fc4000f82103f */
[----:B------:R-:W-:-:S04]  /*8c90*/  @UP0 UIADD3 UR9, UR9, UR10, URZ ;  /* 0x0000000a09090290 */ /* 0x000fc8000fffe03f */
[----:B------:R-:W-:Y:S01]  /*8ca0*/  IMAD.U32 R8, RZ, RZ, UR6 ;  /* 0x00000006ff087e24 */ /* 0x000fe2000f8e00ff */
[----:B------:R-:W-:Y:S02]  /*8cb0*/  @UP0 ULEA.HI.X UR7, UR8, UR7, UR9, 0x2, UP1 ;  /* 0x0000000708070291 */ /* 0x000fe400088f1409 */
[----:B------:R-:W-:-:S04]  /*8cc0*/  UIADD3 UR6, UR5, 0x400, URZ ;  /* 0x0000040005067890 */ /* 0x000fc8000fffe03f */
[----:B------:R-:W-:Y:S01]  /*8cd0*/  IMAD.U32 R9, RZ, RZ, UR7 ;  /* 0x00000007ff097e24 */ /* 0x000fe2000f8e00ff */
[----:B------:R-:W-:-:S04]  /*8ce0*/  UMOV UR7, 0xc0000010 ;  /* 0xc000001000077882 */ /* 0x000fc80000000000 */
[----:B------:R1:W2:Y:S01]  /*8cf0*/  @P1 LDG.E R7, desc[UR48][R8.64] ;  /* 0x0000003008071981 */ /* 0x0002a2000c1e1900 */
[----:B------:R-:W-:Y:S02]  /*8d00*/  WARPGROUP.DEPBAR.LE gsb0, 0x0 ;  /* 0x00008000000079c5 */ /* 0x000fe40000010000 */
[----:B------:R-:W-:-:S06]  /*8d10*/  WARPGROUP.ARRIVE ;  /* 0x00000000000079c5 */ /* 0x000fcc0000000000 */
[----:B------:R-:W-:Y:S01]  /*8d20*/  QGMMA.64x128x32.F32.E4M3.E4M3 R24, R216, gdesc[UR4], R24, gsb0 ;  /* 0x01e00004d8187df3 */ /* 0x000fe20008000818 */
[----:B------:R-:W-:Y:S01]  /*8d30*/  UIADD3 UR6, UR5, 0x500, URZ ;  /* 0x0000050005067890 */ /* 0x000fe2000fffe03f */
[----:B------:R-:W-:Y:S01]  /*8d40*/  UMOV UR7, 0xc0000010 ;  /* 0xc000001000077882 */ /* 0x000fe20000000000 */
[----:B0-----:R-:W0:Y:S04]  /*8d50*/  SHFL.BFLY PT, R0, R5, 0x2, 0x1f ;  /* 0x0c401f0005007f89 */ /* 0x001e2800000e0000 */
[----:B------:R-:W3:Y:S01]  /*8d60*/  SHFL.BFLY PT, R11, R4, 0x2, 0x1f ;  /* 0x0c401f00040b7f89 */ /* 0x000ee200000e0000 */
[----:B------:R-:W-:Y:S02]  /*8d70*/  WARPGROUP.DEPBAR.LE gsb0, 0x0 ;  /* 0x00008000000079c5 */ /* 0x000fe40000010000 */
[----:B------:R-:W-:-:S06]  /*8d80*/  WARPGROUP.ARRIVE ;  /* 0x00000000000079c5 */ /* 0x000fcc0000000000 */
[----:B------:R-:W-:Y:S01]  /*8d90*/  QGMMA.64x128x32.F32.E4M3.E4M3 R24, R220, gdesc[UR4], R24, gsb0 ;  /* 0x01e00004dc187df3 */ /* 0x000fe20008000818 */
[----:B------:R-:W-:Y:S01]  /*8da0*/  UIADD3 UR6, UR5, 0x600, URZ ;  /* 0x0000060005067890 */ /* 0x000fe2000fffe03f */
[----:B------:R-:W-:Y:S01]  /*8db0*/  UMOV UR7, 0xc0000010 ;  /* 0xc000001000077882 */ /* 0x000fe20000000000 */
[----:B0-----:R-:W-:-:S01]  /*8dc0*/  FADD.FTZ R0, R0, R5 ;  /* 0x0000000500007221 */ /* 0x001fc20000010000 */
[----:B---3--:R-:W-:-:S04]  /*8dd0*/  FADD.FTZ R11, R11, R4 ;  /* 0x000000040b0b7221 */ /* 0x008fc80000010000 */
[----:B-1----:R-:W0:Y:S04]  /*8de0*/  SHFL.BFLY PT, R9, R0, 0x1, 0x1f ;  /* 0x0c201f0000097f89 */ /* 0x002e2800000e0000 */
[----:B------:R-:W1:Y:S01]  /*8df0*/  SHFL.BFLY PT, R8, R11, 0x1, 0x1f ;  /* 0x0c201f000b087f89 */ /* 0x000e6200000e0000 */
[----:B0-----:R-:W-:-:S01]  /*8e00*/  FADD.FTZ R10, R0, R9 ;  /* 0x00000009000a7221 */ /* 0x001fc20000010000 */
[----:B-1----:R-:W-:-:S04]  /*8e10*/  FADD.FTZ R13, R11, R8 ;  /* 0x000000080b0d7221 */ /* 0x002fc80000010000 */
[C---:B------:R-:W-:Y:S01]  /*8e20*/  FSETP.NE.FTZ.AND P1, PT, R10.reuse, RZ, PT ;  /* 0x000000ff0a00720b */ /* 0x040fe20003f35000 */
[----:B------:R-:W-:Y:S01]  /*8e30*/  FMUL.FTZ R5, R10, 0.00390625 ;  /* 0x3b8000000a057820 */ /* 0x000fe20000410000 */
[----:B------:R-:W-:Y:S01]  /*8e40*/  FMUL.FTZ R14, R13, 0.00390625 ;  /* 0x3b8000000d0e7820 */ /* 0x000fe20000410000 */
[----:B------:R-:W-:-:S03]  /*8e50*/  IMAD.MOV.U32 R8, RZ, RZ, RZ ;  /* 0x000000ffff087224 */ /* 0x000fc600078e00ff */
[----:B------:R-:W-:Y:S02]  /*8e60*/  FSETP.NE.FTZ.AND P2, PT, R5, RZ, PT ;  /* 0x000000ff0500720b */ /* 0x000fe40003f55000 */
[----:B------:R-:W-:-:S05]  /*8e70*/  FSETP.NE.FTZ.AND P3, PT, R14, RZ, PT ;  /* 0x000000ff0e00720b */ /* 0x000fca0003f75000 */
[----:B------:R-:W-:Y:S01]  /*8e80*/  @P1 MUFU.RCP R8, R10 ;  /* 0x0000000a00081308 */ /* 0x000fe20000001000 */
[----:B------:R-:W-:Y:S01]  /*8e90*/  FSETP.NE.FTZ.AND P1, PT, R13, RZ, PT ;  /* 0x000000ff0d00720b */ /* 0x000fe20003f35000 */
[----:B------:R-:W-:Y:S01]  /*8ea0*/  IMAD.MOV.U32 R12, RZ, RZ, RZ ;  /* 0x000000ffff0c7224 */ /* 0x000fe200078e00ff */
[----:B------:R-:W-:Y:S02]  /*8eb0*/  WARPGROUP.DEPBAR.LE gsb0, 0x0 ;  /* 0x00008000000079c5 */ /* 0x000fe40000010000 */
[----:B------:R-:W-:-:S06]  /*8ec0*/  WARPGROUP.ARRIVE ;  /* 0x00000000000079c5 */ /* 0x000fcc0000000000 */
[----:B------:R-:W-:Y:S01]  /*8ed0*/  QGMMA.64x128x32.F32.E4M3.E4M3 R24, R224, gdesc[UR4], R24, gsb0 ;  /* 0x01e00004e0187df3 */ /* 0x000fe20008000818 */
[----:B------:R-:W0:Y:S08]  /*8ee0*/  @P2 MUFU.LG2 R5, R5 ;  /* 0x0000000500052308 */ /* 0x000e300000000c00 */
[----:B------:R-:W1:Y:S08]  /*8ef0*/  @P3 MUFU.LG2 R9, R14 ;  /* 0x0000000e00093308 */ /* 0x000e700000000c00 */
[----:B------:R-:W3:Y:S01]  /*8f00*/  @P1 MUFU.RCP R12, R13 ;  /* 0x0000000d000c1308 */ /* 0x000ee20000001000 */
[----:B------:R-:W-:-:S02]  /*8f10*/  IMAD.U32 R11, RZ, RZ, UR40 ;  /* 0x00000028ff0b7e24 */ /* 0x000fc4000f8e00ff */
[----:B------:R-:W-:Y:S02]  /*8f20*/  IMAD.U32 R20, RZ, RZ, UR40 ;  /* 0x00000028ff147e24 */ /* 0x000fe4000f8e00ff */
[----:B0-----:R-:W-:Y:S01]  /*8f30*/  @P2 FMUL.FTZ R5, R5, 0.69314718246459960938 ;  /* 0x3f31721805052820 */ /* 0x001fe20000410000 */
[----:B------:R-:W-:Y:S01]  /*8f40*/  @P2 FMUL.FTZ R10, R11, 0.69314718246459960938 ;  /* 0x3f3172180b0a2820 */ /* 0x000fe20000410000 */
[----:B------:R-:W-:Y:S01]  /*8f50*/  @P3 FMUL.FTZ R20, R20, 0.69314718246459960938 ;  /* 0x3f31721814143820 */ /* 0x000fe20000410000 */
[----:B-1----:R-:W-:Y:S01]  /*8f60*/  @P3 FMUL.FTZ R9, R9, 0.69314718246459960938 ;  /* 0x3f31721809093820 */ /* 0x002fe20000410000 */
[----:B------:R-:W-:Y:S02]  /*8f70*/  IMAD.MOV.U32 R4, RZ, RZ, -0x800000 ;  /* 0xff800000ff047424 */ /* 0x000fe400078e00ff */
[----:B------:R-:W-:Y:S01]  /*8f80*/  @P2 FFMA.FTZ R4, R10, R3, R5 ;  /* 0x000000030a042223 */ /* 0x000fe20000010005 */
[----:B------:R-:W-:Y:S02]  /*8f90*/  IMAD.MOV.U32 R0, RZ, RZ, -0x800000 ;  /* 0xff800000ff007424 */ /* 0x000fe400078e00ff */
[----:B------:R-:W-:Y:S01]  /*8fa0*/  @P3 FFMA.FTZ R0, R20, R6, R9 ;  /* 0x0000000614003223 */ /* 0x000fe20000010009 */
[-C--:B--2---:R-:W-:Y:S01]  /*8fb0*/  FMUL.FTZ R11, R8, R7.reuse ;  /* 0x00000007080b7220 */ /* 0x084fe20000410000 */
[----:B---3--:R-:W-:Y:S01]  /*8fc0*/  FMUL.FTZ R88, R12, R7 ;  /* 0x000000070c587220 */ /* 0x008fe20000410000 */
[----:B------:R-:W-:-:S02]  /*8fd0*/  WARPGROUP.DEPBAR.LE gsb0, 0x0 ;  /* 0x00008000000079c5 */ /* 0x000fc40000010000 */
[----:B------:R-:W-:Y:S05]  /*8fe0*/  @!P0 BRA `(.L_x_30) ;  /* 0x0000000000048947 */ /* 0x000fea0003800000 */
[----:B------:R-:W-:Y:S01]  /*8ff0*/  BPT.TRAP 0x1 ;  /* 0x000000040000795c */ /* 0x000fe20000300000 */
.L_x_30:
[----:B------:R-:W0:Y:S01]  /*9000*/  S2R R89, SR_TID.X ;  /* 0x0000000000597919 */ /* 0x000e220000002100 */
[----:B------:R-:W-:Y:S01]  /*9010*/  ULDC.64 UR6, c[0x4][0x38] ;  /* 0x01000e0000067ab9 */ /* 0x000fe20000000a00 */
[----:B------:R-:W1:Y:S01]  /*9020*/  S2UR UR5, SR_SWINHI ;  /* 0x00000000000579c3 */ /* 0x000e620000002f00 */
[-C--:B------:R-:W-:Y:S01]  /*9030*/  FMUL.FTZ R8, R24, R11.reuse ;  /* 0x0000000b18087220 */ /* 0x080fe20000410000 */
[-C--:B------:R-:W-:Y:S01]  /*9040*/  FMUL.FTZ R9, R29, R11.reuse ;  /* 0x0000000b1d097220 */ /* 0x080fe20000410000 */
[-C--:B------:R-:W-:Y:S01]  /*9050*/  FMUL.FTZ R14, R32, R11.reuse ;  /* 0x0000000b200e7220 */ /* 0x080fe20000410000 */
[-C--:B------:R-:W-:Y:S01]  /*9060*/  FMUL.FTZ R21, R37, R11.reuse ;  /* 0x0000000b25157220 */ /* 0x080fe20000410000 */
[-C--:B------:R-:W-:Y:S01]  /*9070*/  FMUL.FTZ R5, R28, R11.reuse ;  /* 0x0000000b1c057220 */ /* 0x080fe20000410000 */
[-C--:B------:R-:W-:Y:S01]  /*9080*/  FMUL.FTZ R13, R36, R11.reuse ;  /* 0x0000000b240d7220 */ /* 0x080fe20000410000 */
[----:B------:R-:W-:Y:S01]  /*9090*/  FMUL.FTZ R10, R25, R11 ;  /* 0x0000000b190a7220 */ /* 0x000fe20000410000 */
[-C--:B------:R-:W-:Y:S01]  /*90a0*/  FMUL.FTZ R12, R27, R88.reuse ;  /* 0x000000581b0c7220 */ /* 0x080fe20000410000 */
[-C--:B------:R-:W-:Y:S01]  /*90b0*/  FMUL.FTZ R20, R34, R88.reuse ;  /* 0x0000005822147220 */ /* 0x080fe20000410000 */
[----:B------:R-:W-:Y:S01]  /*90c0*/  FMUL.FTZ R15, R38, R88 ;  /* 0x00000058260f7220 */ /* 0x000fe20000410000 */
[----:B------:R-:W-:Y:S01]  /*90d0*/  ULDC.64 UR8, c[0x0][0xb90] ;  /* 0x0002e40000087ab9 */ /* 0x000fe20000000a00 */
[----:B------:R-:W-:Y:S01]  /*90e0*/  USHF.R.S32.HI UR14, URZ, 0x1f, UR42 ;  /* 0x0000001f3f0e7899 */ /* 0x000fe2000801142a */
[----:B------:R-:W-:Y:S01]  /*90f0*/  ULDC.64 UR10, c[0x0][0xb98] ;  /* 0x0002e600000a7ab9 */ /* 0x000fe20000000a00 */
[----:B0-----:R-:W-:-:S05]  /*9100*/  IMAD.SHL.U32 R3, R89, 0x4, RZ ;  /* 0x0000000459037824 */ /* 0x001fca00078e00ff */
[----:B------:R-:W-:-:S04]  /*9110*/  LOP3.LUT R3, R3, 0xc, RZ, 0xc0, !PT ;  /* 0x0000000c03037812 */ /* 0x000fc800078ec0ff */
[----:B------:R-:W-:-:S05]  /*9120*/  IADD3 R6, P0, R3, UR6, RZ ;  /* 0x0000000603067c10 */ /* 0x000fca000ff1e0ff */
[----:B------:R-:W-:-:S05]  /*9130*/  IMAD.X R7, RZ, RZ, UR7, P0 ;  /* 0x00000007ff077e24 */ /* 0x000fca00080e06ff */
[----:B------:R0:W2:Y:S01]  /*9140*/  LDG.E.CONSTANT R3, desc[UR48][R6.64] ;  /* 0x0000003006037981 */ /* 0x0000a2000c1e9900 */
        /* <DEDUP_REMOVED lines=9> */
[-C--:B0-----:R-:W-:Y:S01]  /*91e0*/  FMUL.FTZ R6, R30, R88.reuse ;  /* 0x000000581e067220 */ /* 0x081fe20000410000 */
        /* <DEDUP_REMOVED lines=19> */
[-C--:B------:R-:W-:Y:S01]  /*9320*/  FMUL.FTZ R26, R35, R88.reuse ;  /* 0x00000058231a7220 */ /* 0x080fe20000410000 */
[-C--:B------:R-:W-:Y:S01]  /*9330*/  FMUL.FTZ R27, R46, R88.reuse ;  /* 0x000000582e1b7220 */ /* 0x080fe20000410000 */
[-C--:B------:R-:W-:Y:S01]  /*9340*/  FMUL.FTZ R30, R42, R88.reuse ;  /* 0x000000582a1e7220 */ /* 0x080fe20000410000 */
[----:B------:R-:W-:Y:S01]  /*9350*/  F2FP.BF16.F32.PACK_AB R6, R6, R7 ;  /* 0x000000070606723e */ /* 0x000fe200000010ff */
[----:B------:R-:W-:Y:S01]  /*9360*/  UMOV UR6, UR39 ;  /* 0x0000002700067c82 */ /* 0x000fe20008000000 */
[----:B-1----:R-:W-:Y:S01]  /*9370*/  UMOV UR7, UR5 ;  /* 0x0000000500077c82 */ /* 0x002fe20008000000 */
[----:B------:R-:W-:Y:S01]  /*9380*/  LOP3.LUT P0, R7, R89, 0x3, RZ, 0xc0, !PT ;  /* 0x0000000359077812 */ /* 0x000fe2000780c0ff */
[----:B------:R-:W-:Y:S01]  /*9390*/  FMUL.FTZ R31, R47, R88 ;  /* 0x000000582f1f7220 */ /* 0x000fe20000410000 */
[----:B------:R-:W-:Y:S01]  /*93a0*/  F2FP.BF16.F32.PACK_AB R5, R5, R8 ;  /* 0x000000080505723e */ /* 0x000fe200000010ff */
[----:B------:R-:W-:Y:S01]  /*93b0*/  FMUL.FTZ R34, R43, R88 ;  /* 0x000000582b227220 */ /* 0x000fe20000410000 */
[----:B------:R-:W-:Y:S01]  /*93c0*/  F2FP.BF16.F32.PACK_AB R11, R11, R12 ;  /* 0x0000000c0b0b723e */ /* 0x000fe200000010ff */
[----:B------:R-:W-:Y:S01]  /*93d0*/  FMUL.FTZ R46, R58, R88 ;  /* 0x000000583a2e7220 */ /* 0x000fe20000410000 */
[----:B------:R-:W-:Y:S01]  /*93e0*/  F2FP.BF16.F32.PACK_AB R8, R25, R26 ;  /* 0x0000001a1908723e */ /* 0x000fe200000010ff */
[----:B------:R-:W-:Y:S01]  /*93f0*/  IMAD.U32 R26, RZ, RZ, UR6 ;  /* 0x00000006ff1a7e24 */ /* 0x000fe2000f8e00ff */
[----:B------:R-:W-:Y:S01]  /*9400*/  F2FP.BF16.F32.PACK_AB R30, R27, R30 ;  /* 0x0000001e1b1e723e */ /* 0x000fe200000010ff */
[----:B------:R-:W-:Y:S01]  /*9410*/  IMAD.U32 R27, RZ, RZ, UR7 ;  /* 0x00000007ff1b7e24 */ /* 0x000fe2000f8e00ff */
[----:B------:R-:W-:Y:S01]  /*9420*/  ISETP.EQ.OR P0, PT, R7, 0x3, !P0 ;  /* 0x000000030700780c */ /* 0x000fe20004702670 */
[-C--:B------:R-:W-:Y:S01]  /*9430*/  FMUL.FTZ R58, R67, R88.reuse ;  /* 0x00000058433a7220 */ /* 0x080fe20000410000 */
[----:B------:R-:W-:Y:S01]  /*9440*/  FMUL.FTZ R67, R86, R88 ;  /* 0x0000005856437220 */ /* 0x000fe20000410000 */
[----:B------:R-:W-:Y:S01]  /*9450*/  F2FP.BF16.F32.PACK_AB R31, R31, R34 ;  /* 0x000000221f1f723e */ /* 0x000fe200000010ff */
[-C--:B------:R-:W-:Y:S01]  /*9460*/  FMUL.FTZ R43, R62, R88.reuse ;  /* 0x000000583e2b7220 */ /* 0x080fe20000410000 */
[----:B------:R-:W-:Y:S01]  /*9470*/  SEL R84, R6, R11, P0 ;  /* 0x0000000b06547207 */ /* 0x000fe20000000000 */
[----:B------:R-:W-:Y:S01]  /*9480*/  FMUL.FTZ R35, R54, R88 ;  /* 0x0000005836237220 */ /* 0x000fe20000410000 */
[----:B------:R-:W-:Y:S01]  /*9490*/  SEL R86, R11, R6, P0 ;  /* 0x000000060b567207 */ /* 0x000fe20000000000 */
[----:B------:R-:W-:Y:S01]  /*94a0*/  IMAD.WIDE R6, R230, 0x2, R26 ;  /* 0x00000002e6067825 */ /* 0x000fe200078e021a */
[----:B------:R-:W-:-:S03]  /*94b0*/  F2FP.BF16.F32.PACK_AB R10, R9, R10 ;  /* 0x0000000a090a723e */ /* 0x000fc600000010ff */
[-C--:B------:R-:W-:Y:S01]  /*94c0*/  FMUL.FTZ R38, R50, R88.reuse ;  /* 0x0000005832267220 */ /* 0x080fe20000410000 */
[----:B------:R-:W-:Y:S01]  /*94d0*/  SEL R92, R30, R31, P0 ;  /* 0x0000001f1e5c7207 */ /* 0x000fe20000000000 */
[----:B------:R-:W-:Y:S01]  /*94e0*/  FMUL.FTZ R39, R55, R88 ;  /* 0x0000005837277220 */ /* 0x000fe20000410000 */
[----:B------:R-:W-:Y:S01]  /*94f0*/  SEL R94, R31, R30, P0 ;  /* 0x0000001e1f5e7207 */ /* 0x000fe20000000000 */
[----:B------:R-:W-:Y:S01]  /*9500*/  FMUL.FTZ R42, R51, R88 ;  /* 0x00000058332a7220 */ /* 0x000fe20000410000 */
[----:B------:R-:W-:Y:S01]  /*9510*/  F2FP.BF16.F32.PACK_AB R15, R15, R20 ;  /* 0x000000140f0f723e */ /* 0x000fe200000010ff */
[-C--:B------:R-:W-:Y:S01]  /*9520*/  FMUL.FTZ R47, R63, R88.reuse ;  /* 0x000000583f2f7220 */ /* 0x080fe20000410000 */
[----:B------:R-:W-:Y:S01]  /*9530*/  IADD3 R31, P6, R6, 0x4060, RZ ;  /* 0x00004060061f7810 */ /* 0x000fe20007fde0ff */
[-C--:B------:R-:W-:Y:S01]  /*9540*/  FMUL.FTZ R50, R59, R88.reuse ;  /* 0x000000583b327220 */ /* 0x080fe20000410000 */
[-C--:B------:R-:W-:Y:S01]  /*9550*/  FMUL.FTZ R51, R70, R88.reuse ;  /* 0x0000005846337220 */ /* 0x080fe20000410000 */
[-C--:B------:R-:W-:Y:S01]  /*9560*/  FMUL.FTZ R54, R66, R88.reuse ;  /* 0x0000005842367220 */ /* 0x080fe20000410000 */
[-C--:B------:R-:W-:Y:S01]  /*9570*/  FMUL.FTZ R55, R71, R88.reuse ;  /* 0x0000005847377220 */ /* 0x080fe20000410000 */
[----:B------:R-:W-:Y:S01]  /*9580*/  FMUL.FTZ R62, R74, R88 ;  /* 0x000000584a3e7220 */ /* 0x000fe20000410000 */
[----:B------:R-:W-:Y:S01]  /*9590*/  F2FP.BF16.F32.PACK_AB R43, R43, R46 ;  /* 0x0000002e2b2b723e */ /* 0x000fe200000010ff */
[-C--:B------:R-:W-:Y:S01]  /*95a0*/  FMUL.FTZ R59, R78, R88.reuse ;  /* 0x000000584e3b7220 */ /* 0x080fe20000410000 */
[----:B------:R-:W-:Y:S01]  /*95b0*/  F2FP.BF16.F32.PACK_AB R49, R48, R49 ;  /* 0x000000313031723e */ /* 0x000fe200000010ff */
[-C--:B------:R-:W-:Y:S01]  /*95c0*/  FMUL.FTZ R63, R79, R88.reuse ;  /* 0x000000584f3f7220 */ /* 0x080fe20000410000 */
[-C--:B------:R-:W-:Y:S01]  /*95d0*/  FMUL.FTZ R66, R75, R88.reuse ;  /* 0x000000584b427220 */ /* 0x080fe20000410000 */
[-C--:B------:R-:W-:Y:S01]  /*95e0*/  FMUL.FTZ R70, R82, R88.reuse ;  /* 0x0000005852467220 */ /* 0x080fe20000410000 */
[-C--:B------:R-:W-:Y:S01]  /*95f0*/  FMUL.FTZ R71, R87, R88.reuse ;  /* 0x0000005857477220 */ /* 0x080fe20000410000 */
[----:B------:R-:W-:Y:S01]  /*9600*/  FMUL.FTZ R74, R83, R88 ;  /* 0x00000058534a7220 */ /* 0x000fe20000410000 */
[----:B------:R-:W-:Y:S01]  /*9610*/  SEL R46, R5, R10, P0 ;  /* 0x0000000a052e7207 */ /* 0x000fe20000000000 */
[----:B------:R-:W0:Y:S01]  /*9620*/  LDC R85, c[0x0][0xc38] ;  /* 0x00030e00ff557b82 */ /* 0x000e220000000800 */
[----:B------:R-:W-:Y:S01]  /*9630*/  SEL R48, R10, R5, P0 ;  /* 0x000000050a307207 */ /* 0x000fe20000000000 */
[----:B------:R-:W-:Y:S01]  /*9640*/  IMAD R5, R18, 0x40, R2 ;  /* 0x0000004012057824 */ /* 0x000fe200078e0202 */
[----:B------:R-:W-:Y:S01]  /*9650*/  SEL R88, R15, R8, P0 ;  /* 0x000000080f587207 */ /* 0x000fe20000000000 */
[----:B------:R-:W-:Y:S01]  /*9660*/  UIADD3 UR5, -UR42, URZ, URZ ;  /* 0x0000003f2a057290 */ /* 0x000fe2000fffe13f */
[----:B------:R-:W-:Y:S01]  /*9670*/  SEL R90, R8, R15, P0 ;  /* 0x0000000f085a7207 */ /* 0x000fe20000000000 */
[----:B------:R-:W-:Y:S01]  /*9680*/  IMAD.WIDE R26, R5, 0x2, R26 ;  /* 0x00000002051a7825 */ /* 0x000fe200078e021a */
[----:B------:R-:W-:Y:S01]  /*9690*/  LOP3.LUT R30, R31, 0x380, RZ, 0xc0, !PT ;  /* 0x000003801f1e7812 */ /* 0x000fe200078ec0ff */
[----:B------:R-:W-:Y:S01]  /*96a0*/  ULDC UR6, c[0x0][0xc44] ;  /* 0x0003110000067ab9 */ /* 0x000fe20000000800 */
[----:B------:R-:W-:Y:S01]  /*96b0*/  IADD3 R8, P2, R6, 0x20, RZ ;  /* 0x0000002006087810 */ /* 0x000fe20007f5e0ff */
[----:B------:R-:W-:Y:S01]  /*96c0*/  UIMAD UR13, UR6, UR5, UR43 ;  /* 0x00000005060d72a4 */ /* 0x000fe2000f8e022b */
[----:B------:R-:W-:Y:S01]  /*96d0*/  SHF.R.U64 R30, R30, 0x3, RZ ;  /* 0x000000031e1e7819 */ /* 0x000fe200000012ff */
[----:B------:R-:W-:Y:S01]  /*96e0*/  UIADD3 UR4, UR4, 0x2e860, URZ ;  /* 0x0002e86004047890 */ /* 0x000fe2000fffe03f */
[----:B------:R-:W-:Y:S01]  /*96f0*/  LOP3.LUT R5, R8, 0x380, RZ, 0xc0, !PT ;  /* 0x0000038008057812 */ /* 0x000fe200078ec0ff */
[----:B------:R-:W-:Y:S01]  /*9700*/  USHF.R.S32.HI UR12, URZ, 0x1f, UR13 ;  /* 0x0000001f3f0c7899 */ /* 0x000fe2000801140d */
[----:B------:R-:W-:Y:S01]  /*9710*/  LOP3.LUT R30, R30, R31, RZ, 0x3c, !PT ;  /* 0x0000001f1e1e7212 */ /* 0x000fe200078e3cff */
[--C-:B------:R-:W-:Y:S01]  /*9720*/  IMAD.X R31, RZ, RZ, R7.reuse, P6 ;  /* 0x000000ffff1f7224 */ /* 0x100fe200030e0607 */
[----:B------:R-:W-:Y:S01]  /*9730*/  SHF.R.U64 R5, R5, 0x3, RZ ;  /* 0x0000000305057819 */ /* 0x000fe200000012ff */
[----:B------:R-:W-:Y:S01]  /*9740*/  UIMAD UR5, UR12, UR8, URZ ;  /* 0x000000080c0572a4 */ /* 0x000fe2000f8e023f */
[----:B------:R-:W-:Y:S01]  /*9750*/  IADD3 R10, P6, R6, 0x40, RZ ;  /* 0x00000040060a7810 */ /* 0x000fe20007fde0ff */
[----:B------:R-:W-:Y:S01]  /*9760*/  UPRMT UR4, UR36, 0x654, UR4 ;  /* 0x0000065424047896 */ /* 0x000fe20008000004 */
[----:B------:R-:W-:Y:S01]  /*9770*/  F2FP.BF16.F32.PACK_AB R41, R40, R41 ;  /* 0x000000292829723e */ /* 0x000fe200000010ff */
[----:B------:R-:W-:Y:S01]  /*9780*/  UIMAD.WIDE.U32 UR6, UR13, UR8, URZ ;  /* 0x000000080d0672a5 */ /* 0x000fe2000f8e003f */
[----:B------:R-:W-:Y:S01]  /*9790*/  LOP3.LUT R40, R5, R8, RZ, 0x3c, !PT ;  /* 0x0000000805287212 */ /* 0x000fe200078e3cff */
[----:B------:R-:W-:Y:S01]  /*97a0*/  UIMAD UR5, UR13, UR9, UR5 ;  /* 0x000000090d0572a4 */ /* 0x000fe2000f8e0205 */
[----:B------:R-:W-:Y:S01]  /*97b0*/  LOP3.LUT R5, R10, 0x380, RZ, 0xc0, !PT ;  /* 0x000003800a057812 */ /* 0x000fe200078ec0ff */
[----:B------:R-:W-:Y:S01]  /*97c0*/  UIMAD UR8, UR14, UR10, URZ ;  /* 0x0000000a0e0872a4 */ /* 0x000fe2000f8e023f */
[----:B------:R-:W-:Y:S01]  /*97d0*/  F2FP.BF16.F32.PACK_AB R28, R28, R29 ;  /* 0x0000001d1c1c723e */ /* 0x000fe200000010ff */
[----:B------:R-:W-:Y:S01]  /*97e0*/  IMAD.X R29, RZ, RZ, R7, P6 ;  /* 0x000000ffff1d7224 */ /* 0x000fe200030e0607 */
[----:B------:R-:W-:Y:S01]  /*97f0*/  F2FP.BF16.F32.PACK_AB R33, R32, R33 ;  /* 0x000000212021723e */ /* 0x000fe200000010ff */
[----:B------:R-:W-:Y:S01]  /*9800*/  UIADD3 UR7, UR7, UR5, URZ ;  /* 0x0000000507077290 */ /* 0x000fe2000fffe03f */
[----:B------:R-:W-:Y:S01]  /*9810*/  SHF.R.U64 R5, R5, 0x3, RZ ;  /* 0x0000000305057819 */ /* 0x000fe200000012ff */
[----:B------:R-:W-:Y:S01]  /*9820*/  SYNCS.ARRIVE.TRANS64.RED.A1T0 RZ, [UR4], RZ ;  /* 0x000000ffffff79a7 */ /* 0x000fe20008100404 */
[----:B------:R-:W-:Y:S01]  /*9830*/  F2FP.BF16.F32.PACK_AB R59, R59, R62 ;  /* 0x0000003e3b3b723e */ /* 0x000fe200000010ff */
[----:B------:R-:W-:Y:S01]  /*9840*/  UIMAD UR8, UR42, UR11, UR8 ;  /* 0x0000000b2a0872a4 */ /* 0x000fe2000f8e0208 */
[----:B------:R-:W-:Y:S01]  /*9850*/  F2FP.BF16.F32.PACK_AB R65, R64, R65 ;  /* 0x000000414041723e */ /* 0x000fe200000010ff */
[----:B------:R-:W-:Y:S01]  /*9860*/  UIMAD.WIDE.U32 UR6, UR42, UR10, UR6 ;  /* 0x0000000a2a0672a5 */ /* 0x000fe2000f8e0006 */
[----:B------:R-:W-:Y:S01]  /*9870*/  SEL R62, R28, R33, P0 ;  /* 0x000000211c3e7207 */ /* 0x000fe20000000000 */
[----:B------:R-:W-:Y:S01]  /*9880*/  ULDC.64 UR4, c[0x0][0xb50] ;  /* 0x0002d40000047ab9 */ /* 0x000fe20000000a00 */
[----:B------:R-:W-:-:S02]  /*9890*/  SEL R64, R33, R28, P0 ;  /* 0x0000001c21407207 */ /* 0x000fc40000000000 */
[----:B------:R-:W-:Y:S02]  /*98a0*/  LOP3.LUT R28, R5, R10, RZ, 0x3c, !PT ;  /* 0x0000000a051c7212 */ /* 0x000fe400078e3cff */
[----:B------:R-:W1:Y:S01]  /*98b0*/  LDC R5, c[0x0][0xbe8] ;  /* 0x0002fa00ff057b82 */ /* 0x000e620000000800 */
[----:B------:R-:W-:Y:S02]  /*98c0*/  F2FP.BF16.F32.PACK_AB R36, R36, R37 ;  /* 0x000000252424723e */ /* 0x000fe400000010ff */
[----:B------:R-:W-:Y:S02]  /*98d0*/  F2FP.BF16.F32.PACK_AB R67, R67, R70 ;  /* 0x000000464343723e */ /* 0x000fe400000010ff */
[----:B------:R-:W-:Y:S02]  /*98e0*/  F2FP.BF16.F32.PACK_AB R73, R72, R73 ;  /* 0x000000494849723e */ /* 0x000fe400000010ff */
[----:B------:R-:W-:Y:S02]  /*98f0*/  SEL R70, R36, R41, P0 ;  /* 0x0000002924467207 */ /* 0x000fe40000000000 */
[----:B------:R-:W-:Y:S01]  /*9900*/  SEL R72, R41, R36, P0 ;  /* 0x0000002429487207 */ /* 0x000fe20000000000 */
[----:B------:R-:W-:Y:S01]  /*9910*/  IMAD.X R41, RZ, RZ, R7, P2 ;  /* 0x000000ffff297224 */ /* 0x000fe200010e0607 */
[----:B------:R-:W-:-:S02]  /*9920*/  F2FP.BF16.F32.PACK_AB R24, R21, R24 ;  /* 0x000000181518723e */ /* 0x000fc400000010ff */
[----:B------:R-:W-:Y:S02]  /*9930*/  IADD3 R21, P2, R26, 0x2000, RZ ;  /* 0x000020001a157810 */ /* 0x000fe40007f5e0ff */
[----:B------:R-:W-:Y:S02]  /*9940*/  F2FP.BF16.F32.PACK_AB R50, R47, R50 ;  /* 0x000000322f32723e */ /* 0x000fe400000010ff */
[----:B------:R-:W-:Y:S02]  /*9950*/  LOP3.LUT R20, R21, 0x380, RZ, 0xc0, !PT ;  /* 0x0000038015147812 */ /* 0x000fe400078ec0ff */
[----:B------:R-:W-:Y:S02]  /*9960*/  F2FP.BF16.F32.PACK_AB R60, R60, R61 ;  /* 0x0000003d3c3c723e */ /* 0x000fe400000010ff */
[----:B------:R-:W-:Y:S02]  /*9970*/  SHF.R.U64 R20, R20, 0x3, RZ ;  /* 0x0000000314147819 */ /* 0x000fe400000012ff */
[----:B------:R-:W-:-:S02]  /*9980*/  SEL R100, R43, R50, P0 ;  /* 0x000000322b647207 */ /* 0x000fc40000000000 */
[----:B------:R-:W-:Y:S01]  /*9990*/  LOP3.LUT R20, R20, R21, RZ, 0x3c, !PT ;  /* 0x0000001514147212 */ /* 0x000fe200078e3cff */
[----:B------:R-:W-:Y:S01]  /*99a0*/  IMAD.X R21, RZ, RZ, R27, P2 ;  /* 0x000000ffff157224 */ /* 0x000fe200010e061b */
[----:B-1----:R-:W-:Y:S02]  /*99b0*/  ISETP.NE.AND P2, PT, R5, 0x1, PT ;  /* 0x000000010500780c */ /* 0x002fe40003f45270 */
[----:B------:R-:W-:Y:S02]  /*99c0*/  SEL R80, R60, R65, P0 ;  /* 0x000000413c507207 */ /* 0x000fe40000000000 */
[----:B------:R-:W-:Y:S02]  /*99d0*/  SEL R50, R50, R43, P0 ;  /* 0x0000002b32327207 */ /* 0x000fe40000000000 */
[----:B------:R-:W-:Y:S02]  /*99e0*/  SEL R60, R65, R60, P0 ;  /* 0x0000003c413c7207 */ /* 0x000fe40000000000 */
[----:B------:R-:W-:-:S02]  /*99f0*/  LOP3.LUT R43, R6, 0x380, RZ, 0xc0, !PT ;  /* 0x00000380062b7812 */ /* 0x000fc400078ec0ff */
[----:B------:R-:W-:Y:S01]  /*9a00*/  MOV R65, R30 ;  /* 0x0000001e00417202 */ /* 0x000fe20000000f00 */
[----:B------:R-:W-:Y:S01]  /*9a10*/  IMAD R30, RZ, RZ, -UR43 ;  /* 0x8000002bff1e7e24 */ /* 0x000fe2000f8e02ff */
[----:B------:R-:W-:Y:S01]  /*9a20*/  F2FP.BF16.F32.PACK_AB R13, R13, R14 ;  /* 0x0000000e0d0d723e */ /* 0x000fe200000010ff */
[----:B------:R-:W1:Y:S01]  /*9a30*/  @P2 LDC R31, c[0x0][0xbec] ;  /* 0x0002fb00ff1f2b82 */ /* 0x000e620000000800 */
[----:B------:R-:W-:Y:S01]  /*9a40*/  F2FP.BF16.F32.PACK_AB R35, R35, R38 ;  /* 0x000000262323723e */ /* 0x000fe200000010ff */
[----:B0-----:R-:W-:Y:S01]  /*9a50*/  IMAD R85, R85, R30, UR41 ;  /* 0x0000002955557e24 */ /* 0x001fe2000f8e021e */
[----:B------:R-:W-:Y:S02]  /*9a60*/  F2FP.BF16.F32.PACK_AB R42, R39, R42 ;  /* 0x0000002a272a723e */ /* 0x000fe400000010ff */
[C---:B------:R-:W-:Y:S02]  /*9a70*/  IADD3 R14, P5, R6.reuse, 0x4040, RZ ;  /* 0x00004040060e7810 */ /* 0x040fe40007fbe0ff */
[C---:B------:R-:W-:Y:S01]  /*9a80*/  IADD3 R12, P4, R6.reuse, 0x4020, RZ ;  /* 0x00004020060c7810 */ /* 0x040fe20007f9e0ff */
[----:B------:R-:W0:Y:S01]  /*9a90*/  @P2 LDC R30, c[0x0][0xbf0] ;  /* 0x0002fc00ff1e2b82 */ /* 0x000e220000000800 */
[C---:B------:R-:W-:Y:S01]  /*9aa0*/  IADD3 R11, P3, R6.reuse, 0x4000, RZ ;  /* 0x00004000060b7810 */ /* 0x040fe20007f7e0ff */
[----:B------:R-:W-:Y:S01]  /*9ab0*/  IMAD.X R33, RZ, RZ, R7, P5 ;  /* 0x000000ffff217224 */ /* 0x000fe200028e0607 */
[----:B------:R-:W-:-:S02]  /*9ac0*/  IADD3 R9, P1, R6, 0x60, RZ ;  /* 0x0000006006097810 */ /* 0x000fc40007f3e0ff */
[----:B------:R-:W-:Y:S01]  /*9ad0*/  SHF.R.U64 R43, R43, 0x3, RZ ;  /* 0x000000032b2b7819 */ /* 0x000fe200000012ff */
[--C-:B------:R-:W-:Y:S01]  /*9ae0*/  IMAD.X R37, RZ, RZ, R7.reuse, P3 ;  /* 0x000000ffff257224 */ /* 0x100fe200018e0607 */
[----:B------:R-:W-:Y:S01]  /*9af0*/  SEL R96, R35, R42, P0 ;  /* 0x0000002a23607207 */ /* 0x000fe20000000000 */
[--C-:B------:R-:W-:Y:S01]  /*9b00*/  IMAD.X R39, RZ, RZ, R7.reuse, P1 ;  /* 0x000000ffff277224 */ /* 0x100fe200008e0607 */
[----:B------:R-:W-:Y:S01]  /*9b10*/  SEL R98, R42, R35, P0 ;  /* 0x000000232a627207 */ /* 0x000fe20000000000 */
[--C-:B------:R-:W-:Y:S01]  /*9b20*/  IMAD.X R35, RZ, RZ, R7.reuse, P4 ;  /* 0x000000ffff237224 */ /* 0x100fe200020e0607 */
[----:B------:R-:W-:Y:S01]  /*9b30*/  LOP3.LUT R42, R43, R6, RZ, 0x3c, !PT ;  /* 0x000000062b2a7212 */ /* 0x000fe200078e3cff */
[----:B------:R-:W-:Y:S01]  /*9b40*/  IMAD.MOV.U32 R43, RZ, RZ, R7 ;  /* 0x000000ffff2b7224 */ /* 0x000fe200078e0007 */
[----:B------:R-:W-:Y:S02]  /*9b50*/  LOP3.LUT R7, R12, 0x380, RZ, 0xc0, !PT ;  /* 0x000003800c077812 */ /* 0x000fe400078ec0ff */
[----:B------:R-:W-:-:S02]  /*9b60*/  F2FP.BF16.F32.PACK_AB R51, R51, R54 ;  /* 0x000000363333723e */ /* 0x000fc400000010ff */
[----:B------:R-:W-:Y:S02]  /*9b70*/  F2FP.BF16.F32.PACK_AB R57, R56, R57 ;  /* 0x000000393839723e */ /* 0x000fe400000010ff */
[----:B------:R-:W-:Y:S02]  /*9b80*/  LOP3.LUT R6, R11, 0x380, RZ, 0xc0, !PT ;  /* 0x000003800b067812 */ /* 0x000fe400078ec0ff */
[----:B------:R-:W-:Y:S02]  /*9b90*/  SEL R54, R13, R24, P0 ;  /* 0x000000180d367207 */ /* 0x000fe40000000000 */
[----:B------:R-:W-:Y:S02]  /*9ba0*/  SEL R56, R24, R13, P0 ;  /* 0x0000000d18387207 */ /* 0x000fe40000000000 */
[----:B------:R-:W-:Y:S02]  /*9bb0*/  SHF.R.U64 R7, R7, 0x3, RZ ;  /* 0x0000000307077819 */ /* 0x000fe400000012ff */
[----:B------:R-:W-:-:S02]  /*9bc0*/  LOP3.LUT R13, R14, 0x380, RZ, 0xc0, !PT ;  /* 0x000003800e0d7812 */ /* 0x000fc400078ec0ff */
[----:B------:R-:W-:Y:S02]  /*9bd0*/  SHF.R.U64 R6, R6, 0x3, RZ ;  /* 0x0000000306067819 */ /* 0x000fe400000012ff */
[----:B------:R-:W-:Y:S02]  /*9be0*/  LOP3.LUT R34, R7, R12, RZ, 0x3c, !PT ;  /* 0x0000000c07227212 */ /* 0x000fe400078e3cff */
[----:B------:R-:W-:Y:S02]  /*9bf0*/  SHF.R.U64 R13, R13, 0x3, RZ ;  /* 0x000000030d0d7819 */ /* 0x000fe400000012ff */
[----:B------:R-:W-:Y:S02]  /*9c00*/  F2FP.BF16.F32.PACK_AB R68, R68, R69 ;  /* 0x000000454444723e */ /* 0x000fe400000010ff */
[----:B------:R-:W-:Y:S02]  /*9c10*/  F2FP.BF16.F32.PACK_AB R74, R71, R74 ;  /* 0x0000004a474a723e */ /* 0x000fe400000010ff */
[----:B------:R-:W-:-:S02]  /*9c20*/  LOP3.LUT R36, R6, R11, RZ, 0x3c, !PT ;  /* 0x0000000b06247212 */ /* 0x000fc400078e3cff */
[----:B------:R-:W-:Y:S02]  /*9c30*/  IADD3 R25, P6, R26, 0x1000, RZ ;  /* 0x000010001a197810 */ /* 0x000fe40007fde0ff */
[----:B------:R-:W-:Y:S02]  /*9c40*/  LOP3.LUT R6, R9, 0x380, RZ, 0xc0, !PT ;  /* 0x0000038009067812 */ /* 0x000fe400078ec0ff */
[----:B------:R-:W-:Y:S01]  /*9c50*/  MOV R69, R34 ;  /* 0x0000002200457202 */ /* 0x000fe20000000f00 */
[----:B------:R-:W-:Y:S01]  /*9c60*/  IMAD R34, R85, 0x80, R229 ;  /* 0x0000008055227824 */ /* 0x000fe200078e02e5 */
[----:B------:R-:W-:Y:S02]  /*9c70*/  LOP3.LUT R32, R13, R14, RZ, 0x3c, !PT ;  /* 0x0000000e0d207212 */ /* 0x000fe400078e3cff */
[----:B------:R-:W-:Y:S02]  /*9c80*/  F2FP.BF16.F32.PACK_AB R66, R63, R66 ;  /* 0x000000423f42723e */ /* 0x000fe400000010ff */
[----:B------:R-:W-:-:S02]  /*9c90*/  SEL R106, R67, R74, P0 ;  /* 0x0000004a436a7207 */ /* 0x000fc40000000000 */
[----:B------:R-:W-:Y:S02]  /*9ca0*/  LOP3.LUT R24, R25, 0x380, RZ, 0xc0, !PT ;  /* 0x0000038019187812 */ /* 0x000fe400078ec0ff */
[----:B------:R-:W-:Y:S02]  /*9cb0*/  MOV R63, R42 ;  /* 0x0000002a003f7202 */ /* 0x000fe40000000f00 */
[----:B------:R-:W-:Y:S02]  /*9cc0*/  SEL R74, R74, R67, P0 ;  /* 0x000000434a4a7207 */ /* 0x000fe40000000000 */
[----:B------:R-:W-:Y:S02]  /*9cd0*/  SHF.R.U64 R6, R6, 0x3, RZ ;  /* 0x0000000306067819 */ /* 0x000fe400000012ff */
[----:B------:R-:W-:Y:S01]  /*9ce0*/  MOV R42, R28 ;  /* 0x0000001c002a7202 */ /* 0x000fe20000000f00 */
[----:B-1----:R-:W-:Y:S01]  /*9cf0*/  @P2 IMAD.HI.U32 R29, R34, R31, RZ ;  /* 0x0000001f221d2227 */ /* 0x002fe200078e00ff */
[----:B------:R-:W-:-:S02]  /*9d00*/  MOV R67, R32 ;  /* 0x0000002000437202 */ /* 0x000fc40000000f00 */
[----:B------:R-:W-:Y:S01]  /*9d10*/  SHF.R.U64 R24, R24, 0x3, RZ ;  /* 0x0000000318187819 */ /* 0x000fe200000012ff */
[----:B------:R-:W-:Y:S01]  /*9d20*/  IMAD.MOV.U32 R28, RZ, RZ, R34 ;  /* 0x000000ffff1c7224 */ /* 0x000fe200078e0022 */
[----:B------:R-:W-:Y:S02]  /*9d30*/  F2FP.BF16.F32.PACK_AB R58, R55, R58 ;  /* 0x0000003a373a723e */ /* 0x000fe400000010ff */
[----:B------:R-:W-:Y:S02]  /*9d40*/  LOP3.LUT R38, R6, R9, RZ, 0x3c, !PT ;  /* 0x0000000906267212 */ /* 0x000fe400078e3cff */
[----:B------:R-:W-:Y:S02]  /*9d50*/  SEL R82, R68, R73, P0 ;  /* 0x0000004944527207 */ /* 0x000fe40000000000 */
[----:B0-----:R-:W-:Y:S02]  /*9d60*/  @P2 SHF.R.U32.HI R28, RZ, R30, R29 ;  /* 0x0000001eff1c2219 */ /* 0x001fe4000001161d */
[----:B------:R-:W-:-:S02]  /*9d70*/  SEL R68, R73, R68, P0 ;  /* 0x0000004449447207 */ /* 0x000fc40000000000 */
[----:B------:R-:W-:Y:S01]  /*9d80*/  LOP3.LUT R24, R24, R25, RZ, 0x3c, !PT ;  /* 0x0000001918187212 */ /* 0x000fe200078e3cff */
[----:B------:R-:W-:Y:S01]  /*9d90*/  IMAD.X R25, RZ, RZ, R27, P6 ;  /* 0x000000ffff197224 */ /* 0x000fe200030e061b */
[----:B------:R-:W-:Y:S01]  /*9da0*/  IADD3 R15, P1, R26, 0x3000, RZ ;  /* 0x000030001a0f7810 */ /* 0x000fe20007f3e0ff */
[----:B------:R-:W-:Y:S01]  /*9db0*/  IMAD.MOV R32, RZ, RZ, -R28 ;  /* 0x000000ffff207224 */ /* 0x000fe200078e0a1c */
[----:B------:R-:W-:Y:S02]  /*9dc0*/  F2FP.BF16.F32.PACK_AB R44, R44, R45 ;  /* 0x0000002d2c2c723e */ /* 0x000fe400000010ff */
[----:B------:R-:W-:Y:S02]  /*9dd0*/  SEL R102, R51, R58, P0 ;  /* 0x0000003a33667207 */ /* 0x000fe40000000000 */
[----:B------:R-:W-:Y:S02]  /*9de0*/  MOV R71, R36 ;  /* 0x0000002400477202 */ /* 0x000fe40000000f00 */
[----:B------:R-:W-:-:S02]  /*9df0*/  MOV R73, R38 ;  /* 0x0000002600497202 */ /* 0x000fc40000000f00 */
[----:B------:R-:W-:Y:S02]  /*9e00*/  SEL R58, R58, R51, P0 ;  /* 0x000000333a3a7207 */ /* 0x000fe40000000000 */
[----:B------:R-:W-:Y:S02]  /*9e10*/  IADD3 R45, P6, R26, 0x7000, RZ ;  /* 0x000070001a2d7810 */ /* 0x000fe40007fde0ff */
[----:B------:R-:W-:Y:S02]  /*9e20*/  F2FP.BF16.F32.PACK_AB R52, R52, R53 ;  /* 0x000000353434723e */ /* 0x000fe400000010ff */
[----:B------:R-:W-:Y:S02]  /*9e30*/  LOP3.LUT R14, R15, 0x380, RZ, 0xc0, !PT ;  /* 0x000003800f0e7812 */ /* 0x000fe400078ec0ff */
[----:B------:R-:W-:Y:S02]  /*9e40*/  LOP3.LUT R6, R45, 0x380, RZ, 0xc0, !PT ;  /* 0x000003802d067812 */ /* 0x000fe400078ec0ff */
[----:B------:R-:W-:-:S02]  /*9e50*/  SEL R76, R44, R49, P0 ;  /* 0x000000312c4c7207 */ /* 0x000fc40000000000 */
[----:B------:R-:W-:Y:S02]  /*9e60*/  SEL R78, R52, R57, P0 ;  /* 0x00000039344e7207 */ /* 0x000fe40000000000 */
[----:B------:R-:W-:Y:S02]  /*9e70*/  SEL R104, R59, R66, P0 ;  /* 0x000000423b687207 */ /* 0x000fe40000000000 */
[----:B------:R-:W-:Y:S02]  /*9e80*/  SHF.R.U64 R14, R14, 0x3, RZ ;  /* 0x000000030e0e7819 */ /* 0x000fe400000012ff */
[----:B------:R-:W-:Y:S02]  /*9e90*/  SEL R44, R49, R44, P0 ;  /* 0x0000002c312c7207 */ /* 0x000fe40000000000 */
[----:B------:R-:W-:Y:S02]  /*9ea0*/  SEL R52, R57, R52, P0 ;  /* 0x0000003439347207 */ /* 0x000fe40000000000 */
[----:B------:R-:W-:Y:S01]  /*9eb0*/  SEL R66, R66, R59, P0 ;  /* 0x0000003b42427207 */ /* 0x000fe20000000000 */
[----:B------:R-:W-:Y:S01]  /*9ec0*/  IMAD R59, R5, R32, R34 ;  /* 0x00000020053b7224 */ /* 0x000fe200078e0222 */
[----:B------:R-:W-:-:S02]  /*9ed0*/  SHF.R.U64 R6, R6, 0x3, RZ ;  /* 0x0000000306067819 */ /* 0x000fc400000012ff */
[----:B------:R-:W-:Y:S01]  /*9ee0*/  LOP3.LUT R14, R14, R15, RZ, 0x3c, !PT ;  /* 0x0000000f0e0e7212 */ /* 0x000fe200078e3cff */
[----:B------:R-:W-:Y:S01]  /*9ef0*/  IMAD.X R15, RZ, RZ, R27, P1 ;  /* 0x000000ffff0f7224 */ /* 0x000fe200008e061b */
[----:B------:R-:W-:Y:S01]  /*9f00*/  MOV R61, R40 ;  /* 0x00000028003d7202 */ /* 0x000fe20000000f00 */
[----:B------:R-:W-:Y:S01]  /*9f10*/  IMAD.U32 R41, RZ, RZ, UR8 ;  /* 0x00000008ff297e24 */ /* 0x000fe2000f8e00ff */
[----:B------:R-:W-:Y:S01]  /*9f20*/  LOP3.LUT R6, R6, R45, RZ, 0x3c, !PT ;  /* 0x0000002d06067212 */ /* 0x000fe200078e3cff */
[----:B------:R-:W-:Y:S01]  /*9f30*/  ULDC.64 UR8, c[0x0][0xae8] ;  /* 0x0002ba0000087ab9 */ /* 0x000fe20000000a00 */
[----:B------:R-:W-:Y:S02]  /*9f40*/  SHF.R.S32.HI R30, RZ, 0x1f, R28 ;  /* 0x0000001fff1e7819 */ /* 0x000fe4000001141c */
[----:B------:R-:W-:Y:S02]  /*9f50*/  IADD3 R40, P1, R28, UR6, RZ ;  /* 0x000000061c287c10 */ /* 0x000fe4000ff3e0ff */
[----:B------:R-:W-:-:S02]  /*9f60*/  SHF.R.S32.HI R36, RZ, 0x1f, R59 ;  /* 0x0000001fff247819 */ /* 0x000fc4000001143b */
[----:B------:R-:W-:Y:S01]  /*9f70*/  IADD3.X R41, R30, UR7, R41, P1, !PT ;  /* 0x000000071e297c10 */ /* 0x000fe20008ffe429 */
[----:B------:R-:W-:Y:S01]  /*9f80*/  ULDC.64 UR6, c[0x0][0xb88] ;  /* 0x0002e20000067ab9 */ /* 0x000fe20000000a00 */
[----:B------:R-:W-:Y:S01]  /*9f90*/  IADD3 R11, P4, R26, 0x5000, RZ ;  /* 0x000050001a0b7810 */ /* 0x000fe20007f9e0ff */
[----:B------:R-:W-:Y:S01]  /*9fa0*/  IMAD R36, R36, UR6, RZ ;  /* 0x0000000624247c24 */ /* 0x000fe2000f8e02ff */
[----:B------:R-:W-:Y:S01]  /*9fb0*/  IADD3 R13, P3, R26, 0x4000, RZ ;  /* 0x000040001a0d7810 */ /* 0x000fe20007f7e0ff */
[----:B--2---:R-:W-:Y:S01]  /*9fc0*/  SHFL.IDX PT, R46, R46, R3, 0x1c1f ;  /* 0x001c1f032e2e7589 */ /* 0x004fe200000e0000 */
[----:B------:R-:W-:Y:S01]  /*9fd0*/  LOP3.LUT R33, R3, 0x2, RZ, 0x3c, !PT ;  /* 0x0000000203217812 */ /* 0x000fe200078e3cff */
[----:B------:R-:W-:Y:S01]  /*9fe0*/  IMAD R75, R59, UR7, R36 ;  /* 0x000000073b4b7c24 */ /* 0x000fe2000f8e0224 */
[----:B------:R-:W-:Y:S01]  /*9ff0*/  LOP3.LUT R10, R11, 0x380, RZ, 0xc0, !PT ;  /* 0x000003800b0a7812 */ /* 0x000fe200078ec0ff */
[----:B------:R-:W-:Y:S01]  /*a000*/  SHFL.IDX PT, R54, R54, R3, 0x1c1f ;  /* 0x001c1f0336367589 */ /* 0x000fe200000e0000 */
[----:B------:R-:W-:Y:S01]  /*a010*/  LOP3.LUT R12, R13, 0x380, RZ, 0xc0, !PT ;  /* 0x000003800d0c7812 */ /* 0x000fe200078ec0ff */
[----:B------:R-:W-:Y:S01]  /*a020*/  IMAD.WIDE.U32 R40, R59, UR6, R40 ;  /* 0x000000063b287c25 */ /* 0x000fe2000f8e0028 */
[----:B------:R-:W-:Y:S01]  /*a030*/  SHF.R.U64 R10, R10, 0x3, RZ ;  /* 0x000000030a0a7819 */ /* 0x000fe200000012ff */
[----:B------:R-:W0:Y:S01]  /*a040*/  SHFL.IDX PT, R29, R48, R33, 0x1c1f ;  /* 0x001c1f21301d7589 */ /* 0x000e2200000e0000 */
[----:B------:R-:W-:Y:S01]  /*a050*/  ULDC UR6, c[0x0][0xa88] ;  /* 0x0002a20000067ab9 */ /* 0x000fe20000000800 */
[----:B------:R-:W-:-:S02]  /*a060*/  SHF.R.U64 R12, R12, 0x3, RZ ;  /* 0x000000030c0c7819 */ /* 0x000fc400000012ff */
[----:B------:R-:W1:Y:S01]  /*a070*/  SHFL.IDX PT, R31, R56, R33, 0x1c1f ;  /* 0x001c1f21381f7589 */ /* 0x000e6200000e0000 */
[----:B------:R-:W-:Y:S01]  /*a080*/  LOP3.LUT R10, R10, R11, RZ, 0x3c, !PT ;  /* 0x0000000b0a0a7212 */ /* 0x000fe200078e3cff */
[--C-:B------:R-:W-:Y:S01]  /*a090*/  IMAD.X R11, RZ, RZ, R27.reuse, P4 ;  /* 0x000000ffff0b7224 */ /* 0x100fe200020e061b */
[----:B------:R-:W-:Y:S01]  /*a0a0*/  LOP3.LUT P1, RZ, R19, 0x3, RZ, 0xc0, !PT ;  /* 0x0000000313ff7812 */ /* 0x000fe2000782c0ff */
[----:B------:R-:W-:Y:S01]  /*a0b0*/  SHFL.IDX PT, R84, R84, R3, 0x1c1f ;  /* 0x001c1f0354547589 */ /* 0x000fe200000e0000 */
[----:B------:R-:W-:Y:S01]  /*a0c0*/  LOP3.LUT R12, R12, R13, RZ, 0x3c, !PT ;  /* 0x0000000d0c0c7212 */ /* 0x000fe200078e3cff */
[----:B------:R-:W-:Y:S01]  /*a0d0*/  IMAD.X R13, RZ, RZ, R27, P3 ;  /* 0x000000ffff0d7224 */ /* 0x000fe200018e061b */
[C---:B------:R-:W-:Y:S01]  /*a0e0*/  IADD3 R9, P5, R26.reuse, 0x6000, RZ ;  /* 0x000060001a097810 */ /* 0x040fe20007fbe0ff */
[----:B------:R-:W2:Y:S01]  /*a0f0*/  SHFL.IDX PT, R35, R86, R33, 0x1c1f ;  /* 0x001c1f2156237589 */ /* 0x000ea200000e0000 */
[----:B------:R-:W-:Y:S02]  /*a100*/  LOP3.LUT R7, R26, 0x380, RZ, 0xc0, !PT ;  /* 0x000003801a077812 */ /* 0x000fe400078ec0ff */
[----:B------:R-:W-:Y:S01]  /*a110*/  LOP3.LUT R8, R9, 0x380, RZ, 0xc0, !PT ;  /* 0x0000038009087812 */ /* 0x000fe200078ec0ff */
[----:B------:R-:W-:Y:S01]  /*a120*/  SHFL.IDX PT, R62, R62, R3, 0x1c1f ;  /* 0x001c1f033e3e7589 */ /* 0x000fe200000e0000 */
[----:B------:R-:W-:-:S02]  /*a130*/  SHF.R.U64 R7, R7, 0x3, RZ ;  /* 0x0000000307077819 */ /* 0x000fc400000012ff */
[----:B------:R-:W-:Y:S01]  /*a140*/  SHF.R.U64 R8, R8, 0x3, RZ ;  /* 0x0000000308087819 */ /* 0x000fe200000012ff */
[----:B------:R-:W-:Y:S01]  /*a150*/  SHFL.IDX PT, R88, R88, R3, 0x1c1f ;  /* 0x001c1f0358587589 */ /* 0x000fe200000e0000 */
[----:B------:R-:W-:Y:S01]  /*a160*/  LOP3.LUT R26, R7, R26, RZ, 0x3c, !PT ;  /* 0x0000001a071a7212 */ /* 0x000fe200078e3cff */
[--C-:B------:R-:W-:Y:S01]  /*a170*/  IMAD.X R7, RZ, RZ, R27.reuse, P6 ;  /* 0x000000ffff077224 */ /* 0x100fe200030e061b */
[----:B------:R-:W-:Y:S01]  /*a180*/  LOP3.LUT R8, R8, R9, RZ, 0x3c, !PT ;  /* 0x0000000908087212 */ /* 0x000fe200078e3cff */
[----:B------:R3:W4:Y:S01]  /*a190*/  SHFL.IDX PT, R37, R64, R33, 0x1c1f ;  /* 0x001c1f2140257589 */ /* 0x00072200000e0000 */
[----:B0-----:R-:W-:Y:S01]  /*a1a0*/  SEL R28, R46, R29, P0 ;  /* 0x0000001d2e1c7207 */ /* 0x001fe20000000000 */
[----:B------:R-:W-:Y:S01]  /*a1b0*/  IMAD.X R9, RZ, RZ, R27, P5 ;  /* 0x000000ffff097224 */ /* 0x000fe200028e061b */
[----:B------:R-:W-:Y:S01]  /*a1c0*/  SEL R30, R29, R46, P0 ;  /* 0x0000002e1d1e7207 */ /* 0x000fe20000000000 */
[----:B------:R-:W0:Y:S01]  /*a1d0*/  SHFL.IDX PT, R39, R90, R33, 0x1c1f ;  /* 0x001c1f215a277589 */ /* 0x000e2200000e0000 */
[----:B-1----:R-:W-:-:S02]  /*a1e0*/  SEL R32, R54, R31, P0 ;  /* 0x0000001f36207207 */ /* 0x002fc40000000000 */
[----:B------:R-:W-:Y:S01]  /*a1f0*/  SEL R34, R31, R54, P0 ;  /* 0x000000361f227207 */ /* 0x000fe20000000000 */
[----:B------:R-:W-:Y:S01]  /*a200*/  SHFL.IDX PT, R92, R92, R3, 0x1c1f ;  /* 0x001c1f035c5c7589 */ /* 0x000fe200000e0000 */
[----:B---3--:R-:W-:-:S03]  /*a210*/  IMAD R64, R5, UR6, RZ ;  /* 0x0000000605407c24 */ /* 0x008fc6000f8e02ff */
[----:B------:R-:W1:Y:S01]  /*a220*/  SHFL.IDX PT, R51, R94, R33, 0x1c1f ;  /* 0x001c1f215e337589 */ /* 0x000e6200000e0000 */
[----:B--2---:R-:W-:Y:S02]  /*a230*/  SEL R29, R84, R35, P0 ;  /* 0x00000023541d7207 */ /* 0x004fe40000000000 */
[----:B------:R-:W-:Y:S01]  /*a240*/  SEL R31, R35, R84, P0 ;  /* 0x00000054231f7207 */ /* 0x000fe20000000000 */
[----:B------:R-:W-:Y:S06]  /*a250*/  BAR.SYNC.DEFER_BLOCKING 0x1, 0x100 ;  /* 0x0044000000007b1d */ /* 0x000fec0000010000 */
[----:B------:R-:W-:Y:S01]  /*a260*/  SHFL.IDX PT, R80, R80, R3, 0x1c1f ;  /* 0x001c1f0350507589 */ /* 0x000fe200000e0000 */
[----:B----4-:R-:W-:-:S02]  /*a270*/  SEL R36, R62, R37, P0 ;  /* 0x000000253e247207 */ /* 0x010fc40000000000 */
[----:B------:R-:W-:Y:S01]  /*a280*/  SEL R38, R37, R62, P0 ;  /* 0x0000003e25267207 */ /* 0x000fe20000000000 */
[----:B------:R-:W-:Y:S01]  /*a290*/  SHFL.IDX PT, R47, R60, R33, 0x1c1f ;  /* 0x001c1f213c2f7589 */ /* 0x000fe200000e0000 */
[----:B0-----:R-:W-:-:S03]  /*a2a0*/  SEL R35, R39, R88, P0 ;  /* 0x0000005827237207 */ /* 0x001fc60000000000 */
[----:B------:R-:W-:Y:S04]  /*a2b0*/  SHFL.IDX PT, R70, R70, R3, 0x1c1f ;  /* 0x001c1f0346467589 */ /* 0x000fe800000e0000 */
[----:B------:R-:W-:Y:S01]  /*a2c0*/  SHFL.IDX PT, R76, R76, R3, 0x1c1f ;  /* 0x001c1f034c4c7589 */ /* 0x000fe200000e0000 */
[----:B-1----:R-:W-:-:S03]  /*a2d0*/  SEL R37, R92, R51, P0 ;  /* 0x000000335c257207 */ /* 0x002fc60000000000 */
[----:B------:R-:W-:Y:S04]  /*a2e0*/  SHFL.IDX PT, R78, R78, R3, 0x1c1f ;  /* 0x001c1f034e4e7589 */ /* 0x000fe800000e0000 */
        /* <DEDUP_REMOVED lines=8> */
[----:B------:R-:W0:Y:S04]  /*a370*/  SHFL.IDX PT, R43, R44, R33, 0x1c1f ;  /* 0x001c1f212c2b7589 */ /* 0x000e2800000e0000 */
[----:B------:R-:W-:Y:S04]  /*a380*/  SHFL.IDX PT, R53, R98, R33, 0x1c1f ;  /* 0x001c1f2162357589 */ /* 0x000fe800000e0000 */
[----:B------:R-:W1:Y:S04]  /*a390*/  SHFL.IDX PT, R45, R52, R33, 0x1c1f ;  /* 0x001c1f21342d7589 */ /* 0x000e6800000e0000 */
[----:B------:R2:W-:Y:S04]  /*a3a0*/  SHFL.IDX PT, R55, R50, R33, 0x1c1f ;  /* 0x001c1f2132377589 */ /* 0x0005e800000e0000 */
[----:B------:R-:W3:Y:S04]  /*a3b0*/  SHFL.IDX PT, R79, R58, R33, 0x1c1f ;  /* 0x001c1f213a4f7589 */ /* 0x000ee800000e0000 */
[----:B------:R-:W4:Y:S04]  /*a3c0*/  SHFL.IDX PT, R57, R66, R33, 0x1c1f ;  /* 0x001c1f2142397589 */ /* 0x000f2800000e0000 */
[----:B------:R1:W4:Y:S01]  /*a3d0*/  SHFL.IDX PT, R83, R74, R33, 0x1c1f ;  /* 0x001c1f214a537589 */ /* 0x00032200000e0000 */
[----:B0-----:R-:W-:-:S02]  /*a3e0*/  SEL R48, R76, R43, P0 ;  /* 0x0000002b4c307207 */ /* 0x001fc40000000000 */
[----:B--2---:R-:W-:Y:S01]  /*a3f0*/  SEL R50, R43, R76, P0 ;  /* 0x0000004c2b327207 */ /* 0x004fe20000000000 */
[----:B------:R0:W-:Y:S01]  /*a400*/  STSM.16.M88.4 [R63], R28 ;  /* 0x0000001c3f007844 */ /* 0x0001e20000000200 */
[----:B-1----:R-:W-:Y:S02]  /*a410*/  SEL R76, R78, R45, P0 ;  /* 0x0000002d4e4c7207 */ /* 0x002fe40000000000 */
[----:B------:R-:W-:Y:S02]  /*a420*/  SEL R33, R88, R39, P0 ;  /* 0x0000002758217207 */ /* 0x000fe40000000000 */
[----:B------:R-:W-:Y:S01]  /*a430*/  SEL R39, R51, R92, P0 ;  /* 0x0000005c33277207 */ /* 0x000fe20000000000 */
[----:B------:R-:W-:Y:S01]  /*a440*/  IMAD R51, R85, 0x80, R228 ;  /* 0x0000008055337824 */ /* 0x000fe200078e02e4 */
[----:B------:R-:W-:Y:S01]  /*a450*/  SEL R78, R45, R78, P0 ;  /* 0x0000004e2d4e7207 */ /* 0x000fe20000000000 */
[----:B------:R1:W-:Y:S01]  /*a460*/  STSM.16.M88.4 [R61], R32 ;  /* 0x000000203d007844 */ /* 0x0003e20000000200 */
[----:B---3--:R-:W-:-:S02]  /*a470*/  SEL R77, R102, R79, P0 ;  /* 0x0000004f664d7207 */ /* 0x008fc40000000000 */
[C---:B------:R-:W-:Y:S01]  /*a480*/  ISETP.GE.OR P3, PT, R51.reuse, R64, P1 ;  /* 0x000000403300720c */ /* 0x040fe20000f66670 */
[----:B------:R2:W-:Y:S01]  /*a490*/  STSM.16.M88.4 [R42], R36 ;  /* 0x000000242a007844 */ /* 0x0005e20000000200 */
[----:B0-----:R-:W-:Y:S01]  /*a4a0*/  VIADD R29, R51, 0x8 ;  /* 0x00000008331d7836 */ /* 0x001fe20000000000 */
[----:B------:R-:W-:Y:S01]  /*a4b0*/  SEL R28, R70, R3, P0 ;  /* 0x00000003461c7207 */ /* 0x000fe20000000000 */
[----:B------:R-:W-:Y:S01]  /*a4c0*/  IMAD.IADD R31, R41, 0x1, R75 ;  /* 0x00000001291f7824 */ /* 0x000fe200078e024b */
[----:B------:R-:W-:Y:S02]  /*a4d0*/  SEL R30, R3, R70, P0 ;  /* 0x00000046031e7207 */ /* 0x000fe40000000000 */
[----:B------:R-:W-:Y:S02]  /*a4e0*/  ISETP.GE.OR P1, PT, R29, R64, P1 ;  /* 0x000000401d00720c */ /* 0x000fe40000f26670 */
[----:B------:R-:W-:Y:S02]  /*a4f0*/  SEL R29, R96, R53, P0 ;  /* 0x00000035601d7207 */ /* 0x000fe40000000000 */
[----:B------:R-:W-:-:S02]  /*a500*/  SEL R51, R55, R100, P0 ;  /* 0x0000006437337207 */ /* 0x000fc40000000000 */
[----:B-1----:R-:W-:Y:S02]  /*a510*/  LEA R32, P4, R40, UR4, 0x2 ;  /* 0x0000000428207c11 */ /* 0x002fe4000f8810ff */
[----:B------:R-:W-:Y:S02]  /*a520*/  SEL R79, R79, R102, P0 ;  /* 0x000000664f4f7207 */ /* 0x000fe40000000000 */
[----:B--2---:R-:W-:Y:S01]  /*a530*/  SEL R36, R80, R47, P0 ;  /* 0x0000002f50247207 */ /* 0x004fe20000000000 */
[----:B------:R-:W-:Y:S01]  /*a540*/  SHFL.IDX PT, R60, R32, RZ, 0x1c1f ;  /* 0x001c1fff203c7589 */ /* 0x000fe200000e0000 */
[----:B------:R-:W-:Y:S02]  /*a550*/  SEL R38, R47, R80, P0 ;  /* 0x000000502f267207 */ /* 0x000fe40000000000 */
[----:B------:R-:W-:Y:S01]  /*a560*/  LEA.HI.X R40, R40, UR5, R31, 0x2, P4 ;  /* 0x0000000528287c11 */ /* 0x000fe2000a0f141f */
[----:B------:R-:W-:Y:S01]  /*a570*/  SHFL.IDX PT, R62, R32, 0x1, 0x1c1f ;  /* 0x003c1f00203e7f89 */ /* 0x000fe200000e0000 */
[----:B------:R-:W-:-:S02]  /*a580*/  SEL R80, R82, R49, P0 ;  /* 0x0000003152507207 */ /* 0x000fc40000000000 */
[----:B------:R-:W-:Y:S01]  /*a590*/  SEL R82, R49, R82, P0 ;  /* 0x0000005231527207 */ /* 0x000fe20000000000 */
[----:B------:R-:W0:Y:S01]  /*a5a0*/  SHFL.IDX PT, R61, R40, RZ, 0x1c1f ;  /* 0x001c1fff283d7589 */ /* 0x000e2200000e0000 */
[----:B------:R-:W-:Y:S02]  /*a5b0*/  SEL R31, R53, R96, P0 ;  /* 0x00000060351f7207 */ /* 0x000fe40000000000 */
[----:B------:R-:W-:Y:S01]  /*a5c0*/  SEL R49, R100, R55, P0 ;  /* 0x0000003764317207 */ /* 0x000fe20000000000 */
[----:B------:R-:W1:Y:S01]  /*a5d0*/  SHFL.IDX PT, R63, R40, 0x1, 0x1c1f ;  /* 0x003c1f00283f7f89 */ /* 0x000e6200000e0000 */
[----:B----4-:R-:W-:Y:S02]  /*a5e0*/  SEL R37, R104, R57, P0 ;  /* 0x0000003968257207 */ /* 0x010fe40000000000 */
[----:B------:R-:W-:Y:S01]  /*a5f0*/  SEL R39, R57, R104, P0 ;  /* 0x0000006839277207 */ /* 0x000fe20000000000 */
[----:B------:R-:W-:Y:S01]  /*a600*/  STSM.16.M88.4 [R73], R28 ;  /* 0x0000001c49007844 */ /* 0x000fe20000000200 */
[----:B------:R-:W-:-:S02]  /*a610*/  SEL R81, R106, R83, P0 ;  /* 0x000000536a517207 */ /* 0x000fc40000000000 */
[----:B------:R-:W-:Y:S01]  /*a620*/  SEL R83, R83, R106, P0 ;  /* 0x0000006a53537207 */ /* 0x000fe20000000000 */
[----:B------:R-:W-:Y:S04]  /*a630*/  STSM.16.M88.4 [R71], R48 ;  /* 0x0000003047007844 */ /* 0x000fe80000000200 */
[----:B------:R-:W-:Y:S04]  /*a640*/  STSM.16.M88.4 [R69], R76 ;  /* 0x0000004c45007844 */ /* 0x000fe80000000200 */
[----:B------:R-:W-:Y:S04]  /*a650*/  STSM.16.M88.4 [R67], R36 ;  /* 0x0000002443007844 */ /* 0x000fe80000000200 */
[----:B------:R2:W-:Y:S01]  /*a660*/  STSM.16.M88.4 [R65], R80 ;  /* 0x0000005041007844 */ /* 0x0005e20000000200 */
[----:B------:R-:W-:Y:S08]  /*a670*/  BAR.SYNC.DEFER_BLOCKING 0x1, 0x100 ;  /* 0x0044000000007b1d */ /* 0x000ff00000010000 */
[----:B--2---:R-:W2:Y:S01]  /*a680*/  @P2 LDC R65, c[0x0][0xbec] ;  /* 0x0002fb00ff412b82 */ /* 0x004ea20000000800 */
[----:B0-----:R0:W-:Y:S01]  /*a690*/  @!P3 ST.E desc[UR48][R60.64], R4 ;  /* 0x000000043c00b985 */ /* 0x0011e2000c101930 */
[----:B------:R-:W-:-:S03]  /*a6a0*/  UIMAD UR6, UR12, UR8, URZ ;  /* 0x000000080c0672a4 */ /* 0x000fc6000f8e023f */
[----:B-1----:R1:W-:Y:S03]  /*a6b0*/  @!P1 ST.E desc[UR48][R62.64], R0 ;  /* 0x000000003e009985 */ /* 0x0023e6000c101930 */
[----:B0-----:R-:W0:Y:S01]  /*a6c0*/  @P2 LDC R61, c[0x0][0xbf0] ;  /* 0x0002fc00ff3d2b82 */ /* 0x001e220000000800 */
[----:B------:R3:W5:Y:S01]  /*a6d0*/  LD.E.128 R48, desc[UR48][R8.64] ;  /* 0x0000003008307980 */ /* 0x000762000c101d00 */
[----:B-1----:R-:W-:Y:S01]  /*a6e0*/  IMAD R0, R17, 0x20, R18 ;  /* 0x0000002011007824 */ /* 0x002fe200078e0212 */
[----:B------:R-:W-:Y:S02]  /*a6f0*/  UIMAD.WIDE.U32 UR4, UR13, UR8, URZ ;  /* 0x000000080d0472a5 */ /* 0x000fe4000f8e003f */
[----:B------:R1:W5:Y:S01]  /*a700*/  LD.E.128 R36, desc[UR48][R6.64] ;  /* 0x0000003006247980 */ /* 0x000362000c101d00 */
[----:B------:R-:W-:-:S03]  /*a710*/  UIMAD UR6, UR13, UR9, UR6 ;  /* 0x000000090d0672a4 */ /* 0x000fc6000f8e0206 */
[----:B------:R-:W-:Y:S01]  /*a720*/  ULDC.64 UR8, c[0x0][0xaf0] ;  /* 0x0002bc0000087ab9 */ /* 0x000fe20000000a00 */
[----:B---3--:R-:W-:Y:S01]  /*a730*/  IMAD R8, R85, 0x80, R0 ;  /* 0x0000008055087824 */ /* 0x008fe200078e0200 */
[----:B------:R-:W-:Y:S01]  /*a740*/  UIMAD UR7, UR14, UR8, URZ ;  /* 0x000000080e0772a4 */ /* 0x000fe2000f8e023f */
[----:B------:R-:W5:Y:S02]  /*a750*/  LD.E.128 R44, desc[UR48][R26.64] ;  /* 0x000000301a2c7980 */ /* 0x000f64000c101d00 */
[----:B--2---:R-:W-:Y:S01]  /*a760*/  @P2 IMAD.HI.U32 R0, R8, R65, RZ ;  /* 0x0000004108002227 */ /* 0x004fe200078e00ff */
[----:B------:R-:W-:Y:S01]  /*a770*/  UIADD3 UR5, UR5, UR6, URZ ;  /* 0x0000000605057290 */ /* 0x000fe2000fffe03f */
[----:B------:R-:W5:Y:S01]  /*a780*/  LD.E.128 R40, desc[UR48][R24.64] ;  /* 0x0000003018287980 */ /* 0x000f62000c101d00 */
[----:B------:R-:W-:Y:S01]  /*a790*/  UIMAD UR7, UR42, UR9, UR7 ;  /* 0x000000092a0772a4 */ /* 0x000fe2000f8e0207 */
[----:B------:R-:W-:Y:S01]  /*a7a0*/  IMAD.MOV.U32 R3, RZ, RZ, R8 ;  /* 0x000000ffff037224 */ /* 0x000fe200078e0008 */
[----:B------:R-:W-:Y:S01]  /*a7b0*/  UIMAD.WIDE.U32 UR42, UR42, UR8, UR4 ;  /* 0x000000082a2a72a5 */ /* 0x000fe2000f8e0004 */
[----:B------:R-:W5:Y:S01]  /*a7c0*/  LD.E.128 R32, desc[UR48][R20.64] ;  /* 0x0000003014207980 */ /* 0x000f62000c101d00 */
[----:B0-----:R-:W-:-:S02]  /*a7d0*/  @P2 SHF.R.U32.HI R3, RZ, R61, R0 ;  /* 0x0000003dff032219 */ /* 0x001fc40000011600 */
[----:B------:R-:W-:Y:S01]  /*a7e0*/  UIADD3 UR4, UR43, UR7, URZ ;  /* 0x000000072b047290 */ /* 0x000fe2000fffe03f */
[----:B------:R-:W5:Y:S01]  /*a7f0*/  LD.E.128 R28, desc[UR48][R14.64] ;  /* 0x000000300e1c7980 */ /* 0x000f62000c101d00 */
[--C-:B------:R-:W-:Y:S01]  /*a800*/  SHF.R.S32.HI R0, RZ, 0x1f, R3.reuse ;  /* 0x0000001fff007819 */ /* 0x100fe20000011403 */
[----:B------:R-:W-:Y:S01]  /*a810*/  IMAD.MOV R4, RZ, RZ, -R3 ;  /* 0x000000ffff047224 */ /* 0x000fe200078e0a03 */
[----:B------:R-:W-:Y:S01]  /*a820*/  ULDC.64 UR6, c[0x0][0xae0] ;  /* 0x0002b80000067ab9 */ /* 0x000fe20000000a00 */
[----:B-1----:R-:W-:Y:S01]  /*a830*/  IMAD.U32 R7, RZ, RZ, UR43 ;  /* 0x0000002bff077e24 */ /* 0x002fe2000f8e00ff */
[----:B------:R-:W5:Y:S01]  /*a840*/  LD.E.128 R52, desc[UR48][R12.64] ;  /* 0x000000300c347980 */ /* 0x000f62000c101d00 */
[----:B------:R-:W-:Y:S02]  /*a850*/  IMAD R0, R0, UR6, RZ ;  /* 0x0000000600007c24 */ /* 0x000fe4000f8e02ff */
[----:B------:R-:W-:Y:S01]  /*a860*/  IMAD R9, R5, R4, R8 ;  /* 0x0000000405097224 */ /* 0x000fe200078e0208 */
[----:B------:R0:W5:Y:S01]  /*a870*/  LD.E.128 R56, desc[UR48][R10.64] ;  /* 0x000000300a387980 */ /* 0x000162000c101d00 */
[----:B------:R-:W-:-:S02]  /*a880*/  IMAD.U32 R6, RZ, RZ, UR42 ;  /* 0x0000002aff067e24 */ /* 0x000fc4000f8e00ff */
[----:B------:R-:W-:Y:S01]  /*a890*/  IMAD.U32 R7, RZ, RZ, UR4 ;  /* 0x00000004ff077e24 */ /* 0x000fe2000f8e00ff */
[----:B------:R-:W-:Y:S01]  /*a8a0*/  @!PT LDS RZ, [RZ] ;  /* 0x00000000fffff984 */ /* 0x000fe20000000800 */
[----:B------:R-:W-:Y:S01]  /*a8b0*/  @!PT LDS RZ, [RZ] ;  /* 0x00000000fffff984 */ /* 0x000fe20000000800 */
[----:B------:R-:W-:Y:S01]  /*a8c0*/  @!PT LDS RZ, [RZ] ;  /* 0x00000000fffff984 */ /* 0x000fe20000000800 */
[----:B------:R-:W-:Y:S01]  /*a8d0*/  @!PT LDS RZ, [RZ] ;  /* 0x00000000fffff984 */ /* 0x000fe20000000800 */
[----:B------:R1:W-:Y:S06]  /*a8e0*/  MEMBAR.ALL.CTA ;  /* 0x0000000000007992 */ /* 0x0003ec0000008000 */
[----:B-1----:R-:W1:Y:S01]  /*a8f0*/  FENCE.VIEW.ASYNC.S ;  /* 0x00000000000073c6 */ /* 0x002e620000000000 */
[----:B------:R-:W-:-:S04]  /*a900*/  IMAD.WIDE.U32 R4, R3, UR6, R6 ;  /* 0x0000000603047c25 */ /* 0x000fc8000f8e0006 */
[----:B0-----:R-:W-:Y:S01]  /*a910*/  IMAD R11, R3, UR7, R0 ;  /* 0x00000007030b7c24 */ /* 0x001fe2000f8e0200 */
[----:B------:R-:W-:Y:S01]  /*a920*/  SHF.R.S32.HI R0, RZ, 0x1f, R9 ;  /* 0x0000001fff007819 */ /* 0x000fe20000011409 */
[----:B------:R-:W-:Y:S01]  /*a930*/  ULDC.64 UR6, c[0x0][0xad8] ;  /* 0x0002b60000067ab9 */ /* 0x000fe20000000a00 */
[----:B------:R-:W-:Y:S02]  /*a940*/  IMAD R85, R85, 0x80, R18 ;  /* 0x0000008055557824 */ /* 0x000fe400078e0212 */
[----:B------:R-:W-:Y:S02]  /*a950*/  IMAD.IADD R5, R5, 0x1, R11 ;  /* 0x0000000105057824 */ /* 0x000fe400078e020b */
[----:B------:R-:W-:Y:S01]  /*a960*/  IMAD R0, R0, UR6, RZ ;  /* 0x0000000600007c24 */ /* 0x000fe2000f8e02ff */
[----:B------:R-:W-:Y:S01]  /*a970*/  UIADD3 UR39, UR39, 0x2e820, URZ ;  /* 0x0002e82027277890 */ /* 0x000fe2000fffe03f */
[----:B------:R-:W-:Y:S01]  /*a980*/  IMAD.WIDE.U32 R4, R9, UR6, R4 ;  /* 0x0000000609047c25 */ /* 0x000fe2000f8e0004 */
[----:B------:R-:W-:Y:S01]  /*a990*/  UIADD3 UR51, UR51, 0x1, URZ ;  /* 0x0000000133337890 */ /* 0x000fe2000fffe03f */
[----:B------:R-:W-:-:S02]  /*a9a0*/  ISETP.GE.AND P1, PT, R85, R64, PT ;  /* 0x000000405500720c */ /* 0x000fc40003f26270 */
[----:B------:R-:W-:Y:S01]  /*a9b0*/  IMAD R7, R9, UR7, R0 ;  /* 0x0000000709077c24 */ /* 0x000fe2000f8e0200 */
[----:B------:R-:W-:Y:S01]  /*a9c0*/  ULDC.64 UR6, c[0x0][0xa80] ;  /* 0x0002a00000067ab9 */ /* 0x000fe20000000a00 */
[----:B------:R-:W-:Y:S01]  /*a9d0*/  UPRMT UR39, URZ, 0x654, UR39 ;  /* 0x000006543f277896 */ /* 0x000fe20008000027 */
[----:B------:R-:W-:Y:S01]  /*a9e0*/  LEA R0, P2, R4, UR6, 0x1 ;  /* 0x0000000604007c11 */ /* 0x000fe2000f8408ff */
[----:B------:R-:W-:Y:S01]  /*a9f0*/  IMAD.IADD R5, R5, 0x1, R7 ;  /* 0x0000000105057824 */ /* 0x000fe200078e0207 */
[----:B------:R-:W-:Y:S01]  /*aa00*/  UISETP.NE.AND UP0, UPT, UR51, 0x2, UPT ;  /* 0x000000023300788c */ /* 0x000fe2000bf05270 */
[----:B------:R-:W-:-:S03]  /*aa10*/  VIADD R3, R85, 0x20 ;  /* 0x0000002055037836 */ /* 0x000fc60000000000 */
[----:B------:R-:W-:Y:S01]  /*aa20*/  LEA.HI.X R10, R4, UR7, R5, 0x1, P2 ;  /* 0x00000007040a7c11 */ /* 0x000fe200090f0c05 */
[----:B------:R-:W-:Y:S01]  /*aa30*/  USEL UR5, URZ, 0x1, UP0 ;  /* 0x000000013f057887 */ /* 0x000fe20008000000 */
[-C--:B------:R-:W-:Y:S01]  /*aa40*/  ISETP.GE.AND P3, PT, R3, R64.reuse, PT ;  /* 0x000000400300720c */ /* 0x080fe20003f66270 */
[----:B------:R-:W-:Y:S01]  /*aa50*/  ULDC UR4, c[0x0][0xc] ;  /* 0x0000030000047ab9 */ /* 0x000fe20000000800 */
[----:B------:R-:W-:Y:S01]  /*aa60*/  VIADD R3, R85, 0x40 ;  /* 0x0000004055037836 */ /* 0x000fe20000000000 */
[----:B------:R-:W-:Y:S01]  /*aa70*/  UIADD3 UR41, UR4, UR41, URZ ;  /* 0x0000002904297290 */ /* 0x000fe2000fffe03f */
[----:B-1----:R0:W1:Y:S01]  /*aa80*/  SHFL.IDX PT, R8, R0, RZ, 0x181f ;  /* 0x00181fff00087589 */ /* 0x00206200000e0000 */
[----:B------:R-:W-:Y:S01]  /*aa90*/  USEL UR51, UR51, URZ, UP0 ;  /* 0x0000003f33337287 */ /* 0x000fe20008000000 */
[----:B------:R-:W-:Y:S01]  /*aaa0*/  SYNCS.ARRIVE.TRANS64.RED.A1T0 RZ, [UR39], RZ ;  /* 0x000000ffffff79a7 */ /* 0x000fe20008100427 */
[----:B------:R-:W-:Y:S01]  /*aab0*/  ULOP3.LUT UR44, UR44, UR5, URZ, 0x3c, !UPT ;  /* 0x000000052c2c7292 */ /* 0x000fe2000f8e3c3f */
[----:B------:R0:W2:Y:S01]  /*aac0*/  SHFL.IDX PT, R9, R10, RZ, 0x181f ;  /* 0x00181fff0a097589 */ /* 0x0000a200000e0000 */
[----:B------:R-:W-:Y:S01]  /*aad0*/  BSSY B0, `(.L_x_31) ;  /* 0x000000b000007945 */ /* 0x000fe20003800000 */
[----:B------:R-:W-:-:S03]  /*aae0*/  ISETP.GE.AND P0, PT, R3, R64, PT ;  /* 0x000000400300720c */ /* 0x000fc60003f06270 */
[----:B------:R-:W-:Y:S10]  /*aaf0*/  @P1 BRA `(.L_x_32) ;  /* 0x0000000000201947 */ /* 0x000ff40003800000 */
[----:B------:R-:W-:Y:S02]  /*ab00*/  ULDC UR4, c[0x0][0xac8] ;  /* 0x0002b20000047ab9 */ /* 0x000fe40000000800 */
[----:B------:R-:W-:Y:S02]  /*ab10*/  ISETP.GE.AND P2, PT, R16, UR4, PT ;  /* 0x0000000410007c0c */ /* 0x000fe4000bf46270 */
[----:B------:R-:W-:-:S11]  /*ab20*/  ISETP.GE.AND P1, PT, R2, UR4, PT ;  /* 0x0000000402007c0c */ /* 0x000fd6000bf26270 */
[----:B-1----:R-:W-:Y:S02]  /*ab30*/  @!P2 LEA R6, P4, R16, R8, 0x1 ;  /* 0x000000081006a211 */ /* 0x002fe400078808ff */
[----:B--2---:R-:W-:Y:S02]  /*ab40*/  @!P1 IMAD.WIDE R4, R2, 0x2, R8 ;  /* 0x0000000202049825 */ /* 0x004fe400078e0208 */
[----:B------:R-:W-:-:S03]  /*ab50*/  @!P2 LEA.HI.X R7, R16, R9, R232, 0x1, P4 ;  /* 0x000000091007a211 */ /* 0x000fc600020f0ce8 */
[----:B-----5:R3:W-:Y:S04]  /*ab60*/  @!P1 ST.E.128 desc[UR48][R4.64], R44 ;  /* 0x0000002c04009985 */ /* 0x0207e8000c101d30 */
[----:B------:R3:W-:Y:S02]  /*ab70*/  @!P2 ST.E.128 desc[UR48][R6.64], R52 ;  /* 0x000000340600a985 */ /* 0x0007e4000c101d30 */
.L_x_32:
[----:B------:R-:W-:Y:S05]  /*ab80*/  BSYNC B0 ;  /* 0x0000000000007941 */ /* 0x000fea0003800000 */
.L_x_31:
[----:B--2---:R2:W4:Y:S01]  /*ab90*/  SHFL.IDX PT, R9, R10, 0x1, 0x181f ;  /* 0x00381f000a097f89 */ /* 0x00452200000e0000 */
[----:B------:R-:W-:Y:S03]  /*aba0*/  BSSY B0, `(.L_x_33) ;  /* 0x000000b000007945 */ /* 0x000fe60003800000 */
[----:B-1----:R2:W1:Y:S01]  /*abb0*/  SHFL.IDX PT, R8, R0, 0x1, 0x181f ;  /* 0x00381f0000087f89 */ /* 0x00246200000e0000 */
[----:B------:R-:W-:Y:S05]  /*abc0*/  @P3 BRA `(.L_x_34) ;  /* 0x0000000000203947 */ /* 0x000fea0003800000 */
[----:B------:R-:W-:Y:S02]  /*abd0*/  ULDC UR4, c[0x0][0xac8] ;  /* 0x0002b20000047ab9 */ /* 0x000fe40000000800 */
[----:B------:R-:W-:Y:S02]  /*abe0*/  ISETP.GE.AND P3, PT, R16, UR4, PT ;  /* 0x0000000410007c0c */ /* 0x000fe4000bf66270 */
[----:B------:R-:W-:-:S11]  /*abf0*/  ISETP.GE.AND P2, PT, R2, UR4, PT ;  /* 0x0000000402007c0c */ /* 0x000fd6000bf46270 */
[----:B-1-3--:R-:W-:Y:S02]  /*ac00*/  @!P3 LEA R6, P1, R16, R8, 0x1 ;  /* 0x000000081006b211 */ /* 0x00afe400078208ff */
[----:B----4-:R-:W-:Y:S02]  /*ac10*/  @!P2 IMAD.WIDE R4, R2, 0x2, R8 ;  /* 0x000000020204a825 */ /* 0x010fe400078e0208 */
[----:B------:R-:W-:-:S03]  /*ac20*/  @!P3 LEA.HI.X R7, R16, R9, R232, 0x1, P1 ;  /* 0x000000091007b211 */ /* 0x000fc600008f0ce8 */
[----:B-----5:R1:W-:Y:S04]  /*ac30*/  @!P2 ST.E.128 desc[UR48][R4.64], R40 ;  /* 0x000000280400a985 */ /* 0x0203e8000c101d30 */
[----:B------:R1:W-:Y:S02]  /*ac40*/  @!P3 ST.E.128 desc[UR48][R6.64], R56 ;  /* 0x000000380600b985 */ /* 0x0003e4000c101d30 */
.L_x_34:
[----:B------:R-:W-:Y:S05]  /*ac50*/  BSYNC B0 ;  /* 0x0000000000007941 */ /* 0x000fea0003800000 */
.L_x_33:
[----:B----4-:R4:W0:Y:S01]  /*ac60*/  SHFL.IDX PT, R9, R10, 0x2, 0x181f ;  /* 0x00581f000a097f89 */ /* 0x01082200000e0000 */
[----:B------:R-:W-:Y:S03]  /*ac70*/  BSSY B0, `(.L_x_35) ;  /* 0x000000b000007945 */ /* 0x000fe60003800000 */
[----:B-1----:R4:W1:Y:S01]  /*ac80*/  SHFL.IDX PT, R8, R0, 0x2, 0x181f ;  /* 0x00581f0000087f89 */ /* 0x00286200000e0000 */
[----:B------:R-:W-:Y:S05]  /*ac90*/  @P0 BRA `(.L_x_36) ;  /* 0x0000000000200947 */ /* 0x000fea0003800000 */
[----:B------:R-:W-:Y:S02]  /*aca0*/  ULDC UR4, c[0x0][0xac8] ;  /* 0x0002b20000047ab9 */ /* 0x000fe40000000800 */
[----:B------:R-:W-:Y:S02]  /*acb0*/  ISETP.GE.AND P2, PT, R16, UR4, PT ;  /* 0x0000000410007c0c */ /* 0x000fe4000bf46270 */
[----:B------:R-:W-:-:S11]  /*acc0*/  ISETP.GE.AND P1, PT, R2, UR4, PT ;  /* 0x0000000402007c0c */ /* 0x000fd6000bf26270 */
[----:B-1-3--:R-:W-:Y:S02]  /*acd0*/  @!P2 LEA R6, P0, R16, R8, 0x1 ;  /* 0x000000081006a211 */ /* 0x00afe400078008ff */
[----:B0-----:R-:W-:Y:S02]  /*ace0*/  @!P1 IMAD.WIDE R4, R2, 0x2, R8 ;  /* 0x0000000202049825 */ /* 0x001fe400078e0208 */
[----:B------:R-:W-:-:S03]  /*acf0*/  @!P2 LEA.HI.X R7, R16, R9, R232, 0x1, P0 ;  /* 0x000000091007a211 */ /* 0x000fc600000f0ce8 */
[----:B-----5:R0:W-:Y:S04]  /*ad00*/  @!P1 ST.E.128 desc[UR48][R4.64], R32 ;  /* 0x0000002004009985 */ /* 0x0201e8000c101d30 */
[----:B------:R0:W-:Y:S02]  /*ad10*/  @!P2 ST.E.128 desc[UR48][R6.64], R48 ;  /* 0x000000300600a985 */ /* 0x0001e4000c101d30 */
.L_x_36:
[----:B------:R-:W-:Y:S05]  /*ad20*/  BSYNC B0 ;  /* 0x0000000000007941 */ /* 0x000fea0003800000 */
.L_x_35:
[----:B------:R-:W-:Y:S01]  /*ad30*/  VIADD R3, R85, 0x60 ;  /* 0x0000006055037836 */ /* 0x000fe20000000000 */
[----:B0-----:R0:W0:Y:S01]  /*ad40*/  SHFL.IDX PT, R9, R10, 0x3, 0x181f ;  /* 0x00781f000a097f89 */ /* 0x00102200000e0000 */
[----:B------:R-:W-:Y:S01]  /*ad50*/  UIADD3 UR45, UR45, 0x1, URZ ;  /* 0x000000012d2d7890 */ /* 0x000fe2000fffe03f */
[----:B------:R-:W-:Y:S02]  /*ad60*/  BSSY B0, `(.L_x_37) ;  /* 0x000000c000007945 */ /* 0x000fe40003800000 */
[----:B------:R-:W-:Y:S01]  /*ad70*/  ISETP.GE.AND P0, PT, R3, R64, PT ;  /* 0x000000400300720c */ /* 0x000fe20003f06270 */
[----:B-1----:R1:W0:-:S12]  /*ad80*/  SHFL.IDX PT, R8, R0, 0x3, 0x181f ;  /* 0x00781f0000087f89 */ /* 0x00221800000e0000 */
[----:B-1----:R-:W-:Y:S05]  /*ad90*/  @P0 BRA `(.L_x_38) ;  /* 0x0000000000200947 */ /* 0x002fea0003800000 */
[----:B------:R-:W-:Y:S02]  /*ada0*/  ULDC UR4, c[0x0][0xac8] ;  /* 0x0002b20000047ab9 */ /* 0x000fe40000000800 */
[----:B------:R-:W-:Y:S02]  /*adb0*/  ISETP.GE.AND P2, PT, R16, UR4, PT ;  /* 0x0000000410007c0c */ /* 0x000fe4000bf46270 */
[----:B------:R-:W-:-:S11]  /*adc0*/  ISETP.GE.AND P1, PT, R2, UR4, PT ;  /* 0x0000000402007c0c */ /* 0x000fd6000bf26270 */
[----:B0--3--:R-:W-:Y:S02]  /*add0*/  @!P2 LEA R6, P0, R16, R8, 0x1 ;  /* 0x000000081006a211 */ /* 0x009fe400078008ff */
[----:B------:R-:W-:Y:S02]  /*ade0*/  @!P1 IMAD.WIDE R4, R2, 0x2, R8 ;  /* 0x0000000202049825 */ /* 0x000fe400078e0208 */
[----:B------:R-:W-:-:S03]  /*adf0*/  @!P2 LEA.HI.X R7, R16, R9, R232, 0x1, P0 ;  /* 0x000000091007a211 */ /* 0x000fc600000f0ce8 */
[----:B-----5:R1:W-:Y:S04]  /*ae00*/  @!P1 ST.E.128 desc[UR48][R4.64], R28 ;  /* 0x0000001c04009985 */ /* 0x0203e8000c101d30 */
[----:B------:R1:W-:Y:S02]  /*ae10*/  @!P2 ST.E.128 desc[UR48][R6.64], R36 ;  /* 0x000000240600a985 */ /* 0x0003e4000c101d30 */
.L_x_38:
[----:B------:R-:W-:Y:S05]  /*ae20*/  BSYNC B0 ;  /* 0x0000000000007941 */ /* 0x000fea0003800000 */
.L_x_37:
[----:B--2-4-:R-:W2:Y:S02]  /*ae30*/  LDC R0, c[0x0][0xc34] ;  /* 0x00030d00ff007b82 */ /* 0x014ea40000000800 */
[----:B--2---:R-:W-:-:S13]  /*ae40*/  ISETP.LE.AND P0, PT, R0, UR41, PT ;  /* 0x0000002900007c0c */ /* 0x004fda000bf03270 */
[----:B------:R-:W-:Y:S05]  /*ae50*/  @!P0 BRA `(.L_x_39) ;  /* 0xffffff5c00d08947 */ /* 0x000fea000383ffff */
[----:B------:R-:W-:Y:S05]  /*ae60*/  EXIT ;  /* 0x000000000000794d */ /* 0x000fea0003800000 */
.L_x_7:
[----:B------:R-:W-:-:S08]  /*ae70*/  NOP ;  /* 0x0000000000007918 */ /* 0x000fd00000000000 */
[----:B------:R-:W0:-:S00]  /*ae80*/  USETMAXREG.DEALLOC.CTAPOOL 0x18 ;  /* 0x00000018000079c8 */ /* 0x000e0000080e0500 */
[----:B------:R-:W1:Y:S01]  /*ae90*/  S2UR UR50, SR_CTAID.X ;  /* 0x00000000003279c3 */ /* 0x000e620000002500 */
[----:B0-----:R-:W-:Y:S01]  /*aea0*/  IMAD.MOV.U32 R0, RZ, RZ, 0x1 ;  /* 0x00000001ff007424 */ /* 0x001fe200078e00ff */
[----:B------:R-:W-:Y:S01]  /*aeb0*/  UMOV UR46, 0x1 ;  /* 0x00000001002e7882 */ /* 0x000fe20000000000 */
[----:B------:R-:W-:-:S03]  /*aec0*/  IMAD.MOV.U32 R19, RZ, RZ, RZ ;  /* 0x000000ffff137224 */ /* 0x000fc600078e00ff */
[----:B------:R0:W-:Y:S02]  /*aed0*/  STL [R1], R0 ;  /* 0x0000000001007387 */ /* 0x0001e40000100800 */
[----:B------:R-:W1:Y:S02]  /*aee0*/  LDC R2, c[0x0][0xc34] ;  /* 0x00030d00ff027b82 */ /* 0x000e640000000800 */
[----:B-1----:R-:W-:-:S13]  /*aef0*/  ISETP.LE.AND P0, PT, R2, UR50, PT ;  /* 0x0000003202007c0c */ /* 0x002fda000bf03270 */
[----:B0-----:R-:W-:Y:S05]  /*af00*/  @P0 BRA `(.L_x_40) ;  /* 0x0000003000e40947 */ /* 0x001fea0003800000 */
[----:B------:R-:W0:Y:S01]  /*af10*/  S2R R6, SR_TID.X ;  /* 0x0000000000067919 */ /* 0x000e220000002100 */
[----:B------:R-:W1:Y:S01]  /*af20*/  S2UR UR4, SR_CgaCtaId ;  /* 0x00000000000479c3 */ /* 0x000e620000008800 */
[----:B------:R-:W-:Y:S01]  /*af30*/  UMOV UR41, 0x400 ;  /* 0x0000040000297882 */ /* 0x000fe20000000000 */
[----:B------:R-:W-:Y:S01]  /*af40*/  IMAD.MOV.U32 R19, RZ, RZ, RZ ;  /* 0x000000ffff137224 */ /* 0x000fe200078e00ff */
[----:B------:R-:W-:Y:S01]  /*af50*/  ULDC.64 UR52, c[0x0][0x198] ;  /* 0x0000660000347ab9 */ /* 0x000fe20000000a00 */
[----:B------:R-:W-:Y:S02]  /*af60*/  ULOP3.LUT UR42, UR38, 0x1, URZ, 0xfc, !UPT ;  /* 0x00000001262a7892 */ /* 0x000fe4000f8efc3f */
[----:B------:R-:W-:Y:S01]  /*af70*/  ULOP3.LUT UR47, UR38, 0x2, URZ, 0xfc, !UPT ;  /* 0x00000002262f7892 */ /* 0x000fe2000f8efc3f */
[----:B------:R-:W-:Y:S01]  /*af80*/  ULDC UR43, c[0x0][0xc] ;  /* 0x00000300002b7ab9 */ /* 0x000fe20000000800 */
[----:B------:R-:W-:Y:S01]  /*af90*/  UMOV UR46, URZ ;  /* 0x0000003f002e7c82 */ /* 0x000fe20008000000 */
[----:B-1----:R-:W-:Y:S01]  /*afa0*/  ULEA UR41, UR4, UR41, 0x18 ;  /* 0x0000002904297291 */ /* 0x002fe2000f8ec03f */
[C---:B0-----:R-:W-:Y:S01]  /*afb0*/  IMAD.SHL.U32 R2, R6.reuse, 0x20, RZ ;  /* 0x0000002006027824 */ /* 0x041fe200078e00ff */
[C---:B------:R-:W-:Y:S01]  /*afc0*/  LOP3.LUT R4, R6.reuse, 0x7f, RZ, 0xc0, !PT ;  /* 0x0000007f06047812 */ /* 0x040fe200078ec0ff */
[C---:B------:R-:W-:Y:S01]  /*afd0*/  IMAD.SHL.U32 R5, R6.reuse, 0x4, RZ ;  /* 0x0000000406057824 */ /* 0x040fe200078e00ff */
[----:B------:R-:W-:-:S02]  /*afe0*/  LOP3.LUT P0, RZ, R6, 0x4, RZ, 0xc0, !PT ;  /* 0x0000000406ff7812 */ /* 0x000fc4000780c0ff */
[C---:B------:R-:W-:Y:S02]  /*aff0*/  LOP3.LUT R0, R2.reuse, 0x80, RZ, 0xc0, !PT ;  /* 0x0000008002007812 */ /* 0x040fe400078ec0ff */
[----:B------:R-:W-:Y:S02]  /*b000*/  LOP3.LUT R3, R2, 0x60, RZ, 0xc0, !PT ;  /* 0x0000006002037812 */ /* 0x000fe400078ec0ff */
[----:B------:R-:W-:Y:S02]  /*b010*/  LOP3.LUT R0, R0, 0x10, R6, 0xf8, !PT ;  /* 0x0000001000007812 */ /* 0x000fe400078ef806 */
[----:B------:R-:W-:Y:S02]  /*b020*/  LOP3.LUT R2, R2, 0x100, RZ, 0xc0, !PT ;  /* 0x0000010002027812 */ /* 0x000fe400078ec0ff */
[----:B------:R-:W-:Y:S02]  /*b030*/  LOP3.LUT R5, R0, 0x10, R5, 0x78, !PT ;  /* 0x0000001000057812 */ /* 0x000fe400078e7805 */
[----:B------:R-:W-:-:S05]  /*b040*/  SHF.R.U32.HI R0, RZ, 0x5, R4 ;  /* 0x00000005ff007819 */ /* 0x000fca0000011604 */
[----:B------:R-:W-:-:S05]  /*b050*/  IMAD R3, R0, 0x200, R3 ;  /* 0x0000020000037824 */ /* 0x000fca00078e0203 */
[----:B------:R-:W-:Y:S01]  /*b060*/  IADD3 R5, R5, R3, R2 ;  /* 0x0000000305057210 */ /* 0x000fe20007ffe002 */
[----:B------:R-:W-:-:S04]  /*b070*/  IMAD.SHL.U32 R2, R6, 0x80, RZ ;  /* 0x0000008006027824 */ /* 0x000fc800078e00ff */
[----:B------:R0:W-:Y:S01]  /*b080*/  STL [R1+0x10], R5 ;  /* 0x0000100501007387 */ /* 0x0001e20000100800 */
[----:B------:R-:W-:-:S05]  /*b090*/  LOP3.LUT R3, R2, 0x380, RZ, 0xc0, !PT ;  /* 0x0000038002037812 */ /* 0x000fca00078ec0ff */
[----:B------:R-:W-:Y:S02]  /*b0a0*/  IMAD R3, R0, 0x10, R3 ;  /* 0x0000001000037824 */ /* 0x000fe400078e0203 */
[----:B------:R-:W-:-:S05]  /*b0b0*/  IMAD.SHL.U32 R0, R6, 0x10, RZ ;  /* 0x0000001006007824 */ /* 0x000fca00078e00ff */
[----:B------:R-:W-:-:S04]  /*b0c0*/  LOP3.LUT R3, R3, 0x70, R0, 0x78, !PT ;  /* 0x0000007003037812 */ /* 0x000fc800078e7800 */
[----:B0-----:R-:W-:Y:S01]  /*b0d0*/  LOP3.LUT R5, R3, 0xc00, R2, 0xf8, !PT ;  /* 0x00000c0003057812 */ /* 0x001fe200078ef802 */
[----:B------:R-:W-:Y:S01]  /*b0e0*/  IMAD.SHL.U32 R3, R6, 0x2, RZ ;  /* 0x0000000206037824 */ /* 0x000fe200078e00ff */
[----:B------:R-:W-:-:S03]  /*b0f0*/  LOP3.LUT R2, R0, 0x3f0, RZ, 0xc0, !PT ;  /* 0x000003f000027812 */ /* 0x000fc600078ec0ff */
[----:B------:R0:W-:Y:S01]  /*b100*/  STL [R1+0x14], R5 ;  /* 0x0000140501007387 */ /* 0x0001e20000100800 */
[----:B------:R-:W-:Y:S01]  /*b110*/  LOP3.LUT R3, R2, 0x70, R3, 0x78, !PT ;  /* 0x0000007002037812 */ /* 0x000fe200078e7803 */
[----:B------:R-:W-:Y:S01]  /*b120*/  IMAD.SHL.U32 R2, R4, 0x10, RZ ;  /* 0x0000001004027824 */ /* 0x000fe200078e00ff */
[----:B------:R-:W-:-:S04]  /*b130*/  SHF.R.U32.HI R4, RZ, 0x3, R4 ;  /* 0x00000003ff047819 */ /* 0x000fc80000011604 */
[----:B------:R-:W-:Y:S01]  /*b140*/  LOP3.LUT R2, R3, 0x400, R2, 0xf8, !PT ;  /* 0x0000040003027812 */ /* 0x000fe200078ef802 */
[----:B------:R-:W-:Y:S01]  /*b150*/  IMAD.MOV.U32 R3, RZ, RZ, 0x40 ;  /* 0x00000040ff037424 */ /* 0x000fe200078e00ff */
[----:B------:R-:W-:Y:S01]  /*b160*/  LOP3.LUT R0, R4, 0x70, R0, 0xf8, !PT ;  /* 0x0000007004007812 */ /* 0x000fe200078ef800 */
[----:B------:R-:W-:Y:S02]  /*b170*/  IMAD.MOV.U32 R0, RZ, RZ, 0x1 ;  /* 0x00000001ff007424 */ /* 0x000fe400078e00ff */
[----:B------:R-:W-:Y:S01]  /*b180*/  VIADD R2, R2, UR41 ;  /* 0x0000002902027c36 */ /* 0x000fe20008000000 */
[----:B------:R-:W-:-:S05]  /*b190*/  SEL R3, R3, 0xffffffc0, !P0 ;  /* 0xffffffc003037807 */ /* 0x000fca0004000000 */
[----:B------:R0:W-:Y:S04]  /*b1a0*/  STL [R1+0x18], R3 ;  /* 0x0000180301007387 */ /* 0x0001e80000100800 */
[----:B------:R0:W-:Y:S04]  /*b1b0*/  STL [R1+0x1c], R2 ;  /* 0x00001c0201007387 */ /* 0x0001e80000100800 */
[----:B------:R0:W-:Y:S02]  /*b1c0*/  STL [R1], R0 ;  /* 0x0000000001007387 */ /* 0x0001e40000100800 */
.L_x_83:
[----:B------:R-:W-:Y:S01]  /*b1d0*/  ULDC UR4, c[0x0][0xc38] ;  /* 0x00030e0000047ab9 */ /* 0x000fe20000000800 */
[----:B------:R-:W-:Y:S01]  /*b1e0*/  ULDC UR8, c[0x0][0xc44] ;  /* 0x0003110000087ab9 */ /* 0x000fe20000000800 */
[----:B------:R-:W-:Y:S01]  /*b1f0*/  UISETP.NE.AND UP1, UPT, UR4, 0x1, UPT ;  /* 0x000000010400788c */ /* 0x000fe2000bf25270 */
[----:B------:R-:W-:Y:S02]  /*b200*/  ULDC UR6, c[0x0][0x424] ;  /* 0x0001090000067ab9 */ /* 0x000fe40000000800 */
[----:B------:R-:W-:Y:S01]  /*b210*/  ULDC.64 UR4, c[0x0][0x418] ;  /* 0x0001060000047ab9 */ /* 0x000fe20000000a00 */
[----:B------:R-:W-:Y:S02]  /*b220*/  UISETP.NE.AND UP2, UPT, UR8, 0x1, UPT ;  /* 0x000000010800788c */ /* 0x000fe4000bf45270 */
[----:B------:R-:W-:Y:S02]  /*b230*/  UISETP.NE.U32.AND UP0, UPT, UR4, URZ, UPT ;  /* 0x0000003f0400728c */ /* 0x000fe4000bf05070 */
[----:B------:R-:W-:-:S02]  /*b240*/  UIADD3 UR9, UR41, 0x20400, URZ ;  /* 0x0002040029097890 */ /* 0x000fc4000fffe03f */
[----:B------:R-:W-:Y:S01]  /*b250*/  UISETP.NE.AND.EX UP0, UPT, UR5, URZ, UPT, UP0 ;  /* 0x0000003f0500728c */ /* 0x000fe2000bf05300 */
[----:B------:R-:W-:Y:S01]  /*b260*/  @UP1 ULDC UR4, c[0x0][0xc3c] ;  /* 0x00030f0000041ab9 */ /* 0x000fe20000000800 */
[----:B------:R-:W-:Y:S02]  /*b270*/  ULDC UR40, c[0x0][0x2f0] ;  /* 0x0000bc0000287ab9 */ /* 0x000fe40000000800 */
[----:B------:R-:W-:Y:S02]  /*b280*/  USEL UR6, UR6, 0x1, UP0 ;  /* 0x0000000106067887 */ /* 0x000fe40008000000 */
[----:B------:R-:W-:Y:S02]  /*b290*/  UIMAD.WIDE.U32 UR4, UR50, UR4, URZ ;  /* 0x00000004320472a5 */ /* 0x000fe4000f8e003f */
[----:B------:R-:W-:Y:S02]  /*b2a0*/  UIMAD UR40, UR6, UR40, URZ ;  /* 0x00000028062872a4 */ /* 0x000fe4000f8e023f */
[----:B------:R-:W-:Y:S01]  /*b2b0*/  ULOP3.LUT UP0, URZ, UR9, 0x3ff, URZ, 0xc0, !UPT ;  /* 0x000003ff093f7892 */ /* 0x000fe2000f80c03f */
[----:B------:R-:W-:Y:S01]  /*b2c0*/  @UP1 ULDC UR6, c[0x0][0xc40] ;  /* 0x0003100000061ab9 */ /* 0x000fe20000000800 */
[----:B------:R-:W-:Y:S01]  /*b2d0*/  UMOV UR45, UR50 ;  /* 0x00000032002d7c82 */ /* 0x000fe20008000000 */
[----:B------:R-:W-:Y:S01]  /*b2e0*/  @UP1 USHF.R.U32.HI UR45, URZ, UR6, UR5 ;  /* 0x000000063f2d1299 */ /* 0x000fe20008011605 */
[----:B------:R-:W-:Y:S01]  /*b2f0*/  @UP2 ULDC.64 UR10, c[0x0][0xc48] ;  /* 0x00031200000a2ab9 */ /* 0x000fe20000000a00 */
[----:B------:R-:W-:Y:S01]  /*b300*/  UIADD3 UR5, UR40, 0xdf, URZ ;  /* 0x000000df28057890 */ /* 0x000fe2000fffe03f */
[----:B------:R-:W-:Y:S01]  /*b310*/  PLOP3.LUT P0, PT, PT, PT, UP0, 0x80, 0x0 ;  /* 0x000000000000781c */ /* 0x000fe20003f0f008 */
[----:B------:R-:W-:Y:S01]  /*b320*/  UIMAD.WIDE.U32 UR6, UR45, UR10, URZ ;  /* 0x0000000a2d0672a5 */ /* 0x000fe2000f8e003f */
[----:B------:R-:W-:-:S02]  /*b330*/  UMOV UR4, URZ ;  /* 0x0000003f00047c82 */ /* 0x000fc40008000000 */
[----:B------:R-:W-:Y:S01]  /*b340*/  UMOV UR44, UR45 ;  /* 0x0000002d002c7c82 */ /* 0x000fe20008000000 */
[----:B------:R-:W-:Y:S02]  /*b350*/  UIMAD.WIDE UR4, UR5, -0x6db6db6d, UR4 ;  /* 0x92492493050478a5 */ /* 0x000fe4000f8e0204 */
[----:B------:R-:W-:Y:S02]  /*b360*/  @UP2 USHF.R.U32.HI UR44, URZ, UR11, UR7 ;  /* 0x0000000b3f2c2299 */ /* 0x000fe40008011607 */
[----:B------:R-:W-:Y:S02]  /*b370*/  USHF.R.U32.HI UR39, URZ, 0x1f, UR5 ;  /* 0x0000001f3f277899 */ /* 0x000fe40008011605 */
[----:B------:R-:W-:Y:S02]  /*b380*/  UIADD3 UR36, -UR44, URZ, URZ ;  /* 0x0000003f2c247290 */ /* 0x000fe4000fffe13f */
[----:B------:R-:W-:Y:S02]  /*b390*/  ULEA.HI.SX32 UR39, UR5, UR39, 0x19 ;  /* 0x0000002705277291 */ /* 0x000fe4000f8fca3f */
[----:B------:R-:W-:Y:S01]  /*b3a0*/  UIMAD UR36, UR8, UR36, UR45 ;  /* 0x00000024082472a4 */ /* 0x000fe2000f8e022d */
[----:B-12---:R-:W-:Y:S11]  /*b3b0*/  @!P0 BRA `(.L_x_41) ;  /* 0x0000000000408947 */ /* 0x006ff60003800000 */
[----:B0-----:R-:W-:Y:S01]  /*b3c0*/  MOV R2, 0x0 ;  /* 0x0000000000027802 */ /* 0x001fe20000000f00 */
[----:B------:R-:W-:Y:S01]  /*b3d0*/  ULDC.64 UR6, c[0x4][0x98] ;  /* 0x0100260000067ab9 */ /* 0x000fe20000000a00 */
[----:B------:R-:W-:Y:S01]  /*b3e0*/  ULDC.64 UR8, c[0x4][0xa0] ;  /* 0x0100280000087ab9 */ /* 0x000fe20000000a00 */
[----:B------:R-:W-:Y:S01]  /*b3f0*/  ULDC.64 UR4, c[0x4][0x8] ;  /* 0x0100020000047ab9 */ /* 0x000fe20000000a00 */
[----:B------:R-:W-:Y:S02]  /*b400*/  IMAD.U32 R4, RZ, RZ, UR6 ;  /* 0x00000006ff047e24 */ /* 0x000fe4000f8e00ff */
[----:B------:R-:W0:Y:S01]  /*b410*/  LDC.64 R2, c[0x4][R2] ;  /* 0x0100000002027b82 */ /* 0x000e220000000a00 */
[----:B------:R-:W-:Y:S02]  /*b420*/  IMAD.U32 R5, RZ, RZ, UR7 ;  /* 0x00000007ff057e24 */ /* 0x000fe4000f8e00ff */
[----:B------:R-:W-:Y:S02]  /*b430*/  IMAD.U32 R6, RZ, RZ, UR8 ;  /* 0x00000008ff067e24 */ /* 0x000fe4000f8e00ff */
[----:B------:R-:W-:-:S02]  /*b440*/  IMAD.U32 R7, RZ, RZ, UR9 ;  /* 0x00000009ff077e24 */ /* 0x000fc4000f8e00ff */
[----:B------:R-:W-:Y:S02]  /*b450*/  IMAD.U32 R10, RZ, RZ, UR4 ;  /* 0x00000004ff0a7e24 */ /* 0x000fe4000f8e00ff */
[----:B------:R-:W-:Y:S02]  /*b460*/  IMAD.U32 R11, RZ, RZ, UR5 ;  /* 0x00000005ff0b7e24 */ /* 0x000fe4000f8e00ff */
[----:B------:R-:W-:Y:S02]  /*b470*/  IMAD.MOV.U32 R8, RZ, RZ, 0x70 ;  /* 0x00000070ff087424 */ /* 0x000fe400078e00ff */
[----:B------:R-:W-:Y:S02]  /*b480*/  IMAD.MOV.U32 R12, RZ, RZ, 0x1 ;  /* 0x00000001ff0c7424 */ /* 0x000fe400078e00ff */
[----:B------:R-:W-:-:S07]  /*b490*/  IMAD.MOV.U32 R13, RZ, RZ, RZ ;  /* 0x000000ffff0d7224 */ /* 0x000fce00078e00ff */
[----:B------:R-:W-:-:S07]  /*b4a0*/  LEPC R20, `(.L_x_41) ;  /* 0x000000001014794e */ /* 0x000fce0000000000 */
[----:B0-----:R-:W-:Y:S05]  /*b4b0*/  CALL.ABS.NOINC R2 ;  /* 0x0000000002007343 */ /* 0x001fea0003c00000 */
.L_x_41:
[----:B------:R-:W-:-:S06]  /*b4c0*/  UIADD3 UR4, UR41, 0xe400, URZ ;  /* 0x0000e40029047890 */ /* 0x000fcc000fffe03f */
[----:B------:R-:W-:-:S05]  /*b4d0*/  IMAD.U32 R16, RZ, RZ, UR4 ;  /* 0x00000004ff107e24 */ /* 0x000fca000f8e00ff */
[----:B------:R-:W-:-:S13]  /*b4e0*/  LOP3.LUT P0, RZ, R16, 0x3ff, RZ, 0xc0, !PT ;  /* 0x000003ff10ff7812 */ /* 0x000fda000780c0ff */
[----:B------:R-:W-:Y:S05]  /*b4f0*/  @!P0 BRA `(.L_x_42) ;  /* 0x0000000000408947 */ /* 0x000fea0003800000 */
        /* <DEDUP_REMOVED lines=16> */
.L_x_42:
[----:B------:R-:W-:-:S04]  /*b600*/  UIADD3 UR4, UR41, 0x400, URZ ;  /* 0x0000040029047890 */ /* 0x000fc8000fffe03f */
[----:B------:R-:W-:-:S06]  /*b610*/  ULOP3.LUT UP0, URZ, UR4, 0x9f, URZ, 0xc0, !UPT ;  /* 0x0000009f043f7892 */ /* 0x000fcc000f80c03f */
[----:B------:R-:W-:-:S13]  /*b620*/  PLOP3.LUT P0, PT, PT, PT, UP0, 0x80, 0x0 ;  /* 0x000000000000781c */ /* 0x000fda0003f0f008 */
        /* <DEDUP_REMOVED lines=17> */
.L_x_43:
        /* <DEDUP_REMOVED lines=18> */
.L_x_44:
[----:B------:R-:W-:Y:S01]  /*b860*/  ULDC.64 UR4, c[0x0][0x9f8] ;  /* 0x00027e0000047ab9 */ /* 0x000fe20000000a00 */
[----:B------:R-:W2:Y:S01]  /*b870*/  LDL.LU R17, [R1+0x8] ;  /* 0x0000080001117983 */ /* 0x000ea20000300800 */
[----:B------:R-:W-:Y:S01]  /*b880*/  UISETP.NE.U32.AND UP0, UPT, UR4, URZ, UPT ;  /* 0x0000003f0400728c */ /* 0x000fe2000bf05070 */
[----:B------:R-:W-:-:S03]  /*b890*/  IMAD.U32 R8, RZ, RZ, UR44 ;  /* 0x0000002cff087e24 */ /* 0x000fc6000f8e00ff */
[----:B------:R-:W-:-:S06]  /*b8a0*/  UISETP.NE.AND.EX UP0, UPT, UR5, URZ, UPT, UP0 ;  /* 0x0000003f0500728c */ /* 0x000fcc000bf05300 */
[----:B------:R-:W-:-:S05]  /*b8b0*/  PLOP3.LUT P0, PT, PT, PT, UP0, 0x80, 0x0 ;  /* 0x000000000000781c */ /* 0x000fca0003f0f008 */
[----:B------:R-:W-:Y:S02]  /*b8c0*/  @UP0 ULDC.64 UR4, c[0x0][0x9f8] ;  /* 0x00027e0000040ab9 */ /* 0x000fe40000000a00 */
[----:B------:R-:W-:-:S06]  /*b8d0*/  @UP0 UIMAD.WIDE UR4, UR44, 0x4, UR4 ;  /* 0x000000042c0408a5 */ /* 0x000fcc000f8e0204 */
[----:B0-----:R-:W-:Y:S02]  /*b8e0*/  IMAD.U32 R2, RZ, RZ, UR4 ;  /* 0x00000004ff027e24 */ /* 0x001fe4000f8e00ff */
[----:B------:R-:W-:-:S05]  /*b8f0*/  IMAD.U32 R3, RZ, RZ, UR5 ;  /* 0x00000005ff037e24 */ /* 0x000fca000f8e00ff */
[----:B------:R0:W3:Y:S01]  /*b900*/  @P0 LDG.E R8, desc[UR48][R2.64] ;  /* 0x0000003002080981 */ /* 0x0000e2000c1e1900 */
[----:B------:R-:W-:Y:S01]  /*b910*/  UMOV UR4, 0xffffffff ;  /* 0xffffffff00047882 */ /* 0x000fe20000000000 */
[----:B------:R-:W1:Y:S01]  /*b920*/  S2R R18, SR_TID.X ;  /* 0x0000000000127919 */ /* 0x000e620000002100 */
[----:B0-----:R-:W0:Y:S02]  /*b930*/  LDC.64 R2, c[0x0][0x418] ;  /* 0x00010600ff027b82 */ /* 0x001e240000000a00 */
[----:B0-----:R-:W-:Y:S02]  /*b940*/  ISETP.NE.U32.AND P0, PT, R2, RZ, PT ;  /* 0x000000ff0200720c */ /* 0x001fe40003f05070 */
[----:B-1----:R-:W-:Y:S02]  /*b950*/  SHF.R.U32.HI R18, RZ, 0x5, R18 ;  /* 0x00000005ff127819 */ /* 0x002fe40000011612 */
[----:B------:R-:W-:Y:S02]  /*b960*/  ISETP.NE.AND.EX P1, PT, R3, RZ, PT, P0 ;  /* 0x000000ff0300720c */ /* 0x000fe40003f25300 */
[----:B------:R-:W-:-:S02]  /*b970*/  LOP3.LUT R18, R18, 0x3, RZ, 0xc0, !PT ;  /* 0x0000000312127812 */ /* 0x000fc400078ec0ff */
[----:B--2---:R-:W-:-:S09]  /*b980*/  LOP3.LUT R17, R17, 0xfffffffe, RZ, 0xc0, !PT ;  /* 0xfffffffe11117812 */ /* 0x004fd200078ec0ff */
[----:B------:R-:W-:Y:S02]  /*b990*/  @P1 LOP3.LUT R17, R17, 0x1, RZ, 0xfc, !PT ;  /* 0x0000000111111812 */ /* 0x000fe400078efcff */
[----:B---3--:R-:W-:Y:S01]  /*b9a0*/  SHF.R.S32.HI R9, RZ, 0x1f, R8 ;  /* 0x0000001fff097819 */ /* 0x008fe20000011408 */
[----:B------:R0:W-:Y:S01]  /*b9b0*/  STL [R1+0x4], R8 ;  /* 0x0000040801007387 */ /* 0x0001e20000100800 */
[----:B------:R-:W-:-:S03]  /*b9c0*/  SEL R16, R8, RZ, !P1 ;  /* 0x000000ff08107207 */ /* 0x000fc60004800000 */
[----:B------:R0:W-:Y:S04]  /*b9d0*/  STL [R1+0xc], R9 ;  /* 0x00000c0901007387 */ /* 0x0001e80000100800 */
[----:B------:R0:W-:Y:S01]  /*b9e0*/  STL [R1+0x8], R17 ;  /* 0x0000081101007387 */ /* 0x0001e20000100800 */
[----:B------:R-:W-:Y:S05]  /*b9f0*/  BRA.DIV UR4, `(.L_x_45) ;  /* 0x0000002e047c7947 */ /* 0x000fea000b800000 */
[----:B------:R1:W2:Y:S02]  /*ba00*/  SHFL.IDX PT, R14, R18, RZ, 0x1f ;  /* 0x00001fff120e7589 */ /* 0x0002a400000e0000 */
.L_x_99:
[----:B------:R-:W-:Y:S01]  /*ba10*/  PLOP3.LUT P2, PT, PT, PT, PT, 0x8, 0x0 ;  /* 0x000000000000781c */ /* 0x000fe20003f4e170 */
[----:B------:R-:W-:Y:S01]  /*ba20*/  IMAD.MOV.U32 R0, RZ, RZ, R17 ;  /* 0x000000ffff007224 */ /* 0x000fe200078e0011 */
[----:B--2---:R-:W-:-:S04]  /*ba30*/  ISETP.NE.AND P0, PT, R14, RZ, PT ;  /* 0x000000ff0e00720c */ /* 0x004fc80003f05270 */
[----:B------:R-:W-:-:S07]  /*ba40*/  LOP3.LUT R0, R0, 0xfffffffd, RZ, 0xc0, !PT ;  /* 0xfffffffd00007812 */ /* 0x000fce00078ec0ff */
[----:B------:R-:W-:-:S05]  /*ba50*/  @P2 LOP3.LUT R0, R0, 0x2, RZ, 0xfc, !PT ;  /* 0x0000000200002812 */ /* 0x000fca00078efcff */
[----:B------:R2:W-:Y:S01]  /*ba60*/  STL [R1+0x8], R0 ;  /* 0x0000080001007387 */ /* 0x0005e20000100800 */
[----:B------:R-:W-:Y:S05]  /*ba70*/  @P0 BRA `(.L_x_46) ;  /* 0x0000000400540947 */ /* 0x000fea0003800000 */
[----:B------:R-:W-:-:S06]  /*ba80*/  UIADD3 UR4, UR39, -0x1, URZ ;  /* 0xffffffff27047890 */ /* 0x000fcc000fffe03f */
[----:B--2---:R-:W-:Y:S01]  /*ba90*/  IMAD.U32 R0, RZ, RZ, UR4 ;  /* 0x00000004ff007e24 */ /* 0x004fe2000f8e00ff */
[----:B------:R-:W-:-:S03]  /*baa0*/  UMOV UR4, 0xffffffff ;  /* 0xffffffff00047882 */ /* 0x000fc60000000000 */
[----:B------:R-:W-:Y:S05]  /*bab0*/  BRA.DIV UR4, `(.L_x_47) ;  /* 0x0000002e046c7947 */ /* 0x000fea000b800000 */
[----:B------:R-:W-:-:S13]  /*bac0*/  ELECT P6, URZ, PT ;  /* 0x00000000003f782f */ /* 0x000fda00038c0000 */
.L_x_102:
[----:B------:R-:W-:Y:S05]  /*bad0*/  @!P6 BRA `(.L_x_46) ;  /* 0x00000004003ce947 */ /* 0x000fea0003800000 */
[----:B------:R-:W-:Y:S01]  /*bae0*/  IMAD.MOV.U32 R16, RZ, RZ, R8 ;  /* 0x000000ffff107224 */ /* 0x000fe200078e0008 */
[----:B------:R-:W-:Y:S06]  /*baf0*/  @!P1 BRA `(.L_x_48) ;  /* 0x0000000000449947 */ /* 0x000fec0003800000 */
[----:B------:R-:W2:Y:S01]  /*bb00*/  LDC R6, c[0x0][0x43c] ;  /* 0x00010f00ff067b82 */ /* 0x000ea20000000800 */
[----:B------:R-:W-:Y:S01]  /*bb10*/  ULDC.64 UR4, c[0x0][0x428] ;  /* 0x00010a0000047ab9 */ /* 0x000fe20000000a00 */
[----:B--2---:R-:W-:-:S13]  /*bb20*/  ISETP.NE.AND P0, PT, R6, 0x1, PT ;  /* 0x000000010600780c */ /* 0x004fda0003f05270 */
[----:B------:R-:W2:Y:S02]  /*bb30*/  @P0 LDC.64 R4, c[0x0][0x440] ;  /* 0x00011000ff040b82 */ /* 0x000ea40000000a00 */
[----:B--2---:R-:W-:-:S04]  /*bb40*/  @P0 IMAD.HI.U32 R7, R0, R4, RZ ;  /* 0x0000000400070227 */ /* 0x004fc800078e00ff */
[----:B------:R-:W-:Y:S01]  /*bb50*/  IMAD.MOV.U32 R4, RZ, RZ, R0 ;  /* 0x000000ffff047224 */ /* 0x000fe200078e0000 */
[----:B------:R-:W-:-:S05]  /*bb60*/  @P0 SHF.R.U32.HI R4, RZ, R5, R7 ;  /* 0x00000005ff040219 */ /* 0x000fca0000011607 */
[----:B------:R-:W-:-:S04]  /*bb70*/  IMAD.MOV R5, RZ, RZ, -R4 ;  /* 0x000000ffff057224 */ /* 0x000fc800078e0a04 */
[----:B------:R-:W-:Y:S01]  /*bb80*/  IMAD R0, R6, R5, R0 ;  /* 0x0000000506007224 */ /* 0x000fe200078e0200 */
[--C-:B------:R-:W-:Y:S01]  /*bb90*/  SHF.R.S32.HI R5, RZ, 0x1f, R4.reuse ;  /* 0x0000001fff057819 */ /* 0x100fe20000011404 */
[----:B------:R-:W-:Y:S02]  /*bba0*/  IMAD R6, R9, UR4, RZ ;  /* 0x0000000409067c24 */ /* 0x000fe4000f8e02ff */
[----:B------:R-:W-:-:S04]  /*bbb0*/  IMAD.WIDE.U32 R4, R8, UR4, R4 ;  /* 0x0000000408047c25 */ /* 0x000fc8000f8e0004 */
[----:B------:R-:W-:Y:S01]  /*bbc0*/  IMAD R6, R8, UR5, R6 ;  /* 0x0000000508067c24 */ /* 0x000fe2000f8e0206 */
[----:B------:R-:W-:-:S03]  /*bbd0*/  LEA R2, P0, R4, R2, 0x2 ;  /* 0x0000000204027211 */ /* 0x000fc600078010ff */
[----:B------:R-:W-:-:S05]  /*bbe0*/  IMAD.IADD R6, R5, 0x1, R6 ;  /* 0x0000000105067824 */ /* 0x000fca00078e0206 */
[----:B------:R-:W-:-:S05]  /*bbf0*/  LEA.HI.X R3, R4, R3, R6, 0x2, P0 ;  /* 0x0000000304037211 */ /* 0x000fca00000f1406 */
[----:B------:R2:W5:Y:S02]  /*bc00*/  LDG.E R16, desc[UR48][R2.64] ;  /* 0x0000003002107981 */ /* 0x000564000c1e1900 */
.L_x_48:
[----:B--2---:R-:W2:Y:S01]  /*bc10*/  LDL R2, [R1] ;  /* 0x0000000001027983 */ /* 0x004ea20000100800 */
[----:B------:R-:W3:Y:S02]  /*bc20*/  S2R R3, SR_TID.X ;  /* 0x0000000000037919 */ /* 0x000ee40000002100 */
[----:B---3--:R-:W-:Y:S02]  /*bc30*/  LOP3.LUT R4, R3, 0x7f, RZ, 0xc0, !PT ;  /* 0x0000007f03047812 */ /* 0x008fe400078ec0ff */
[----:B------:R-:W-:Y:S02]  /*bc40*/  LEA R3, R19, UR41, 0x3 ;  /* 0x0000002913037c11 */ /* 0x000fe4000f8e18ff */
[----:B------:R-:W-:Y:S02]  /*bc50*/  ISETP.NE.AND P1, PT, R4, RZ, PT ;  /* 0x000000ff0400720c */ /* 0x000fe40003f25270 */
[----:B--2---:R-:W-:-:S04]  /*bc60*/  SHF.L.U32 R2, R2, 0x1f, RZ ;  /* 0x0000001f02027819 */ /* 0x004fc800000006ff */
[----:B------:R-:W2:Y:S02]  /*bc70*/  SYNCS.PHASECHK.TRANS64.TRYWAIT P0, [R3+URZ+0x2e880], R2 ;  /* 0x02e88002030075a7 */ /* 0x000ea4000800017f */
[----:B--2---:R-:W-:Y:S05]  /*bc80*/  @!P0 BRA `(.L_x_49) ;  /* 0x0000002c00188947 */ /* 0x004fea0003800000 */
.L_x_103:
[----:B------:R-:W-:Y:S05]  /*bc90*/  @P1 BRA `(.L_x_50) ;  /* 0x00000000001c1947 */ /* 0x000fea0003800000 */
[----:B------:R-:W3:Y:S02]  /*bca0*/  S2R R4, SR_TID.X ;  /* 0x0000000000047919 */ /* 0x000ee40000002100 */
[----:B---3--:R-:W-:Y:S01]  /*bcb0*/  LOP3.LUT R5, R4, 0x1f, RZ, 0xc0, !PT ;  /* 0x0000001f04057812 */ /* 0x008fe200078ec0ff */
[----:B------:R-:W-:-:S03]  /*bcc0*/  IMAD.MOV.U32 R4, RZ, RZ, 0x7000 ;  /* 0x00007000ff047424 */ /* 0x000fc600078e00ff */
[----:B------:R-:W-:Y:S01]  /*bcd0*/  ISETP.NE.AND P0, PT, R5, RZ, PT ;  /* 0x000000ff0500720c */ /* 0x000fe20003f05270 */
[----:B------:R3:W-:-:S12]  /*bce0*/  SYNCS.ARRIVE.TRANS64 RZ, [R3+URZ+0x2e870], R4 ;  /* 0x02e8700403ff79a7 */ /* 0x0007d8000800003f */
[----:B---3--:R-:W-:Y:S05]  /*bcf0*/  @!P0 BRA `(.L_x_50) ;  /* 0x0000000000048947 */ /* 0x008fea0003800000 */
[----:B------:R-:W-:Y:S01]  /*bd00*/  BPT.TRAP 0x1 ;  /* 0x000000040000795c */ /* 0x000fe20000300000 */
.L_x_50:
[----:B------:R-:W-:Y:S01]  /*bd10*/  IMAD.U32 R4, RZ, RZ, UR41 ;  /* 0x00000029ff047e24 */ /* 0x000fe2000f8e00ff */
[----:B------:R-:W-:Y:S01]  /*bd20*/  R2UR UR33, R3 ;  /* 0x00000000032172ca */ /* 0x000fe200000e0000 */
[----:B------:R-:W-:Y:S01]  /*bd30*/  IMAD R0, R0, 0xe0, RZ ;  /* 0x000000e000007824 */ /* 0x000fe200078e02ff */
[----:B-----5:R-:W-:Y:S01]  /*bd40*/  R2UR UR37, R16 ;  /* 0x00000000102572ca */ /* 0x020fe200000e0000 */
[----:B------:R-:W-:Y:S01]  /*bd50*/  IMAD R4, R19, 0x7000, R4 ;  /* 0x0000700013047824 */ /* 0x000fe200078e0204 */
[----:B------:R-:W-:Y:S02]  /*bd60*/  UIADD3 UR4, UP0, UR52, 0x470, URZ ;  /* 0x0000047034047890 */ /* 0x000fe4000ff1e03f */
[----:B------:R-:W-:Y:S01]  /*bd70*/  R2UR UR35, R0 ;  /* 0x00000000002372ca */ /* 0x000fe200000e0000 */
[----:B------:R-:W-:Y:S01]  /*bd80*/  UMOV UR6, 0x0 ;  /* 0x0000000000067882 */ /* 0x000fe20000000000 */
[----:B------:R-:W-:Y:S01]  /*bd90*/  R2UR UR32, R4 ;  /* 0x00000000042072ca */ /* 0x000fe200000e0000 */
[----:B------:R-:W-:Y:S01]  /*bda0*/  UIADD3.X UR5, URZ, UR53, URZ, UP0, !UPT ;  /* 0x000000353f057290 */ /* 0x000fe200087fe43f */
[----:B------:R-:W-:Y:S01]  /*bdb0*/  UMOV UR7, 0x14f00000 ;  /* 0x14f0000000077882 */ /* 0x000fe20000000000 */
[----:B------:R-:W-:-:S02]  /*bdc0*/  UMOV UR34, URZ ;  /* 0x0000003f00227c82 */ /* 0x000fc40008000000 */
[----:B------:R-:W-:-:S08]  /*bdd0*/  UIADD3 UR33, UR33, 0x2e870, URZ ;  /* 0x0002e87021217890 */ /* 0x000fd0000fffe03f */
[----:B------:R-:W-:-:S09]  /*bde0*/  UIADD3 UR32, UR32, 0xe400, URZ ;  /* 0x0000e40020207890 */ /* 0x000fd2000fffe03f */
[----:B------:R3:W-:Y:S01]  /*bdf0*/  UTMALDG.4D [UR32], [UR4], desc[UR6] ;  /* 0x00000620040075b4 */ /* 0x0007e20008019000 */
[----:B------:R-:W4:Y:S02]  /*be00*/  SYNCS.PHASECHK.TRANS64.TRYWAIT P0, [R3+URZ+0x2e840], R2 ;  /* 0x02e84002030075a7 */ /* 0x000f24000800017f */
[----:B---34-:R-:W-:Y:S05]  /*be10*/  @!P0 BRA `(.L_x_51) ;  /* 0x0000002800c88947 */ /* 0x018fea0003800000 */
.L_x_104:
[----:B------:R-:W-:Y:S05]  /*be20*/  @P1 BRA `(.L_x_52) ;  /* 0x00000000001c1947 */ /* 0x000fea0003800000 */
[----:B------:R-:W4:Y:S01]  /*be30*/  S2R R5, SR_TID.X ;  /* 0x0000000000057919 */ /* 0x000f220000002100 */
[----:B--23--:R-:W-:-:S04]  /*be40*/  IMAD.MOV.U32 R2, RZ, RZ, 0x7000 ;  /* 0x00007000ff027424 */ /* 0x00cfc800078e00ff */
[----:B------:R2:W-:Y:S01]  /*be50*/  SYNCS.ARRIVE.TRANS64 RZ, [R3+URZ+0x2e830], R2 ;  /* 0x02e8300203ff79a7 */ /* 0x0005e2000800003f */
[----:B----4-:R-:W-:-:S04]  /*be60*/  LOP3.LUT R5, R5, 0x1f, RZ, 0xc0, !PT ;  /* 0x0000001f05057812 */ /* 0x010fc800078ec0ff */
[----:B------:R-:W-:-:S13]  /*be70*/  ISETP.NE.AND P0, PT, R5, RZ, PT ;  /* 0x000000ff0500720c */ /* 0x000fda0003f05270 */
[----:B--2---:R-:W-:Y:S05]  /*be80*/  @!P0 BRA `(.L_x_52) ;  /* 0x0000000000048947 */ /* 0x004fea0003800000 */
[----:B------:R-:W-:Y:S01]  /*be90*/  BPT.TRAP 0x1 ;  /* 0x000000040000795c */ /* 0x000fe20000300000 */
.L_x_52:
[----:B--23--:R-:W2:Y:S01]  /*bea0*/  LDL.LU R2, [R1+0x8] ;  /* 0x0000080001027983 */ /* 0x00cea20000300800 */
[----:B------:R-:W-:Y:S01]  /*beb0*/  R2UR UR8, R4 ;  /* 0x00000000040872ca */ /* 0x000fe200000e0000 */
[----:B------:R-:W-:Y:S01]  /*bec0*/  UIADD3 UR4, UP0, UR52, 0x370, URZ ;  /* 0x0000037034047890 */ /* 0x000fe2000ff1e03f */
[----:B------:R-:W-:Y:S01]  /*bed0*/  R2UR UR9, R3 ;  /* 0x00000000030972ca */ /* 0x000fe200000e0000 */
[----:B------:R-:W-:Y:S01]  /*bee0*/  UMOV UR6, 0x0 ;  /* 0x0000000000067882 */ /* 0x000fe20000000000 */
[----:B------:R-:W-:Y:S01]  /*bef0*/  PLOP3.LUT P0, PT, PT, PT, PT, 0x80, 0x0 ;  /* 0x000000000000781c */ /* 0x000fe20003f0f070 */
[----:B------:R-:W-:Y:S01]  /*bf00*/  UIADD3.X UR5, URZ, UR53, URZ, UP0, !UPT ;  /* 0x000000353f057290 */ /* 0x000fe200087fe43f */
[----:B------:R-:W-:Y:S01]  /*bf10*/  R2UR UR11, R0 ;  /* 0x00000000000b72ca */ /* 0x000fe200000e0000 */
[----:B------:R-:W-:Y:S01]  /*bf20*/  UMOV UR7, 0x14f00000 ;  /* 0x14f0000000077882 */ /* 0x000fe20000000000 */
[----:B------:R-:W-:Y:S01]  /*bf30*/  R2UR UR13, R16 ;  /* 0x00000000100d72ca */ /* 0x000fe200000e0000 */
[----:B------:R-:W-:Y:S01]  /*bf40*/  UMOV UR10, URZ ;  /* 0x0000003f000a7c82 */ /* 0x000fe20008000000 */
[----:B------:R-:W-:-:S03]  /*bf50*/  UMOV UR12, UR36 ;  /* 0x00000024000c7c82 */ /* 0x000fc60008000000 */
[----:B------:R-:W-:Y:S02]  /*bf60*/  UIADD3 UR8, UR8, 0x20400, URZ ;  /* 0x0002040008087890 */ /* 0x000fe4000fffe03f */
[----:B------:R-:W-:-:S09]  /*bf70*/  UIADD3 UR9, UR9, 0x2e830, URZ ;  /* 0x0002e83009097890 */ /* 0x000fd2000fffe03f */
[----:B------:R3:W-:Y:S01]  /*bf80*/  UTMALDG.4D [UR8], [UR4], desc[UR6] ;  /* 0x00000608040075b4 */ /* 0x0007e20008019000 */
[----:B--2---:R-:W-:-:S04]  /*bf90*/  LOP3.LUT R2, R2, 0xfffffffd, RZ, 0xc0, !PT ;  /* 0xfffffffd02027812 */ /* 0x004fc800078ec0ff */
[----:B------:R-:W-:-:S05]  /*bfa0*/  @P0 LOP3.LUT R2, R2, 0x2, RZ, 0xfc, !PT ;  /* 0x0000000202020812 */ /* 0x000fca00078efcff */
[----:B------:R3:W-:Y:S01]  /*bfb0*/  STL [R1+0x8], R2 ;  /* 0x0000080201007387 */ /* 0x0007e20000100800 */
[----:B------:R-:W-:Y:S01]  /*bfc0*/  NOP ;  /* 0x0000000000007918 */ /* 0x000fe20000000000 */
.L_x_46:
[----:B------:R-:W-:Y:S05]  /*bfd0*/  WARPSYNC.ALL ;  /* 0x0000000000007948 */ /* 0x000fea0003800000 */
[----:B---3--:R-:W-:Y:S01]  /*bfe0*/  UIADD3 UR4, UR41, 0x1c400, URZ ;  /* 0x0001c40029047890 */ /* 0x008fe2000fffe03f */
[----:B------:R-:W-:Y:S03]  /*bff0*/  BAR.SYNC.DEFER_BLOCKING 0x8, 0x180 ;  /* 0x0206000000007b1d */ /* 0x000fe60000010000 */
[----:B------:R-:W-:-:S06]  /*c000*/  ULOP3.LUT UP0, URZ, UR4, 0x3ff, URZ, 0xc0, !UPT ;  /* 0x000003ff043f7892 */ /* 0x000fcc000f80c03f */
[----:B------:R-:W-:-:S13]  /*c010*/  PLOP3.LUT P0, PT, PT, PT, UP0, 0x80, 0x0 ;  /* 0x000000000000781c */ /* 0x000fda0003f0f008 */
[----:B------:R-:W-:Y:S05]  /*c020*/  @!P0 BRA `(.L_x_53) ;  /* 0x0000000000408947 */ /* 0x000fea0003800000 */
[----:B------:R-:W-:Y:S01]  /*c030*/  MOV R2, 0x0 ;  /* 0x0000000000027802 */ /* 0x000fe20000000f00 */
[----:B------:R-:W-:Y:S01]  /*c040*/  ULDC.64 UR6, c[0x4][0x98] ;  /* 0x0100260000067ab9 */ /* 0x000fe20000000a00 */
[----:B------:R-:W-:Y:S01]  /*c050*/  ULDC.64 UR8, c[0x4][0xa0] ;  /* 0x0100280000087ab9 */ /* 0x000fe20000000a00 */
[----:B------:R-:W-:Y:S01]  /*c060*/  ULDC.64 UR4, c[0x4][0x28] ;  /* 0x01000a0000047ab9 */ /* 0x000fe20000000a00 */
[----:B------:R-:W-:Y:S02]  /*c070*/  IMAD.U32 R4, RZ, RZ, UR6 ;  /* 0x00000006ff047e24 */ /* 0x000fe4000f8e00ff */
[----:B------:R-:W3:Y:S01]  /*c080*/  LDC.64 R2, c[0x4][R2] ;  /* 0x0100000002027b82 */ /* 0x000ee20000000a00 */
[----:B------:R-:W-:Y:S02]  /*c090*/  IMAD.U32 R5, RZ, RZ, UR7 ;  /* 0x00000007ff057e24 */ /* 0x000fe4000f8e00ff */
[----:B------:R-:W-:Y:S02]  /*c0a0*/  IMAD.U32 R6, RZ, RZ, UR8 ;  /* 0x00000008ff067e24 */ /* 0x000fe4000f8e00ff */
[----:B------:R-:W-:-:S02]  /*c0b0*/  IMAD.U32 R7, RZ, RZ, UR9 ;  /* 0x00000009ff077e24 */ /* 0x000fc4000f8e00ff */
[----:B------:R-:W-:Y:S02]  /*c0c0*/  IMAD.U32 R10, RZ, RZ, UR4 ;  /* 0x00000004ff0a7e24 */ /* 0x000fe4000f8e00ff */
[----:B------:R-:W-:Y:S02]  /*c0d0*/  IMAD.U32 R11, RZ, RZ, UR5 ;  /* 0x00000005ff0b7e24 */ /* 0x000fe4000f8e00ff */
[----:B0-----:R-:W-:Y:S02]  /*c0e0*/  IMAD.MOV.U32 R8, RZ, RZ, 0x70 ;  /* 0x00000070ff087424 */ /* 0x001fe400078e00ff */
[----:B------:R-:W-:Y:S02]  /*c0f0*/  IMAD.MOV.U32 R12, RZ, RZ, 0x1 ;  /* 0x00000001ff0c7424 */ /* 0x000fe400078e00ff */
[----:B------:R-:W-:-:S07]  /*c100*/  IMAD.MOV.U32 R13, RZ, RZ, RZ ;  /* 0x000000ffff0d7224 */ /* 0x000fce00078e00ff */
[----:B------:R-:W-:-:S07]  /*c110*/  LEPC R20, `(.L_x_53) ;  /* 0x000000001014794e */ /* 0x000fce0000000000 */
[----:B-123--:R-:W-:Y:S05]  /*c120*/  CALL.ABS.NOINC R2 ;  /* 0x0000000002007343 */ /* 0x00efea0003c00000 */
.L_x_53:
[----:B0-----:R0:W5:Y:S01]  /*c130*/  LDL R9, [R1+0x1c] ;  /* 0x00001c0001097983 */ /* 0x0011620000100800 */
[----:B------:R-:W3:Y:S01]  /*c140*/  LDC R7, c[0x0][0x448] ;  /* 0x00011200ff077b82 */ /* 0x000ee20000000800 */
[----:B--2---:R-:W-:Y:S01]  /*c150*/  IMAD R0, RZ, RZ, -UR45 ;  /* 0x8000002dff007e24 */ /* 0x004fe2000f8e02ff */
[----:B------:R-:W2:Y:S01]  /*c160*/  S2R R2, SR_TID.X ;  /* 0x0000000000027919 */ /* 0x000ea20000002100 */
[----:B------:R-:W4:Y:S05]  /*c170*/  S2R R17, SR_TID.X ;  /* 0x0000000000117919 */ /* 0x000f2a0000002100 */
[----:B------:R-:W1:Y:S01]  /*c180*/  LDC R3, c[0x0][0xc38] ;  /* 0x00030e00ff037b82 */ /* 0x000e620000000800 */
[----:B------:R-:W-:Y:S01]  /*c190*/  USHF.R.S32.HI UR4, URZ, 0x1f, UR36 ;  /* 0x0000001f3f047899 */ /* 0x000fe20008011424 */
[----:B------:R-:W-:Y:S01]  /*c1a0*/  ULDC.64 UR8, c[0x0][0x2d8] ;  /* 0x0000b60000087ab9 */ /* 0x000fe20000000a00 */
[----:B---3--:R-:W-:Y:S01]  /*c1b0*/  ISETP.NE.AND P0, PT, R7, 0x1, PT ;  /* 0x000000010700780c */ /* 0x008fe20003f05270 */
[----:B-1----:R-:W-:Y:S01]  /*c1c0*/  IMAD R0, R3, R0, UR50 ;  /* 0x0000003203007e24 */ /* 0x002fe2000f8e0200 */
[----:B--2---:R-:W-:-:S03]  /*c1d0*/  LOP3.LUT R2, R2, 0x7f, RZ, 0xc0, !PT ;  /* 0x0000007f02027812 */ /* 0x004fc600078ec0ff */
[----:B------:R-:W-:-:S08]  /*c1e0*/  IMAD.SHL.U32 R0, R0, 0x80, RZ ;  /* 0x0000008000007824 */ /* 0x000fd000078e00ff */
[----:B------:R-:W1:Y:S01]  /*c1f0*/  @P0 LDC R4, c[0x0][0x44c] ;  /* 0x00011300ff040b82 */ /* 0x000e620000000800 */
[----:B------:R-:W-:Y:S01]  /*c200*/  SHF.R.U32.HI R2, RZ, 0x3, R2 ;  /* 0x00000003ff027819 */ /* 0x000fe20000011602 */
[----:B----4-:R-:W-:-:S05]  /*c210*/  IMAD.SHL.U32 R17, R17, 0x10, RZ ;  /* 0x0000001011117824 */ /* 0x010fca00078e00ff */
[----:B------:R-:W-:Y:S02]  /*c220*/  LOP3.LUT R17, R2, 0x70, R17, 0xf8, !PT ;  /* 0x0000007002117812 */ /* 0x000fe400078ef811 */
[----:B------:R-:W2:Y:S02]  /*c230*/  @P0 LDC R2, c[0x0][0x450] ;  /* 0x00011400ff020b82 */ /* 0x000ea40000000800 */
[----:B------:R-:W-:-:S05]  /*c240*/  LOP3.LUT R3, R17, R0, RZ, 0xfc, !PT ;  /* 0x0000000011037212 */ /* 0x000fca00078efcff */
[----:B------:R-:W-:Y:S02]  /*c250*/  IMAD.MOV.U32 R6, RZ, RZ, R3 ;  /* 0x000000ffff067224 */ /* 0x000fe400078e0003 */
[----:B-1----:R-:W-:-:S05]  /*c260*/  @P0 IMAD.HI.U32 R4, R3, R4, RZ ;  /* 0x0000000403040227 */ /* 0x002fca00078e00ff */
[----:B--2---:R-:W-:-:S05]  /*c270*/  @P0 SHF.R.U32.HI R6, RZ, R2, R4 ;  /* 0x00000002ff060219 */ /* 0x004fca0000011604 */
[----:B------:R-:W-:-:S04]  /*c280*/  IMAD.MOV R4, RZ, RZ, -R6 ;  /* 0x000000ffff047224 */ /* 0x000fc800078e0a06 */
[----:B------:R-:W-:Y:S02]  /*c290*/  IMAD R4, R7, R4, R3 ;  /* 0x0000000407047224 */ /* 0x000fe400078e0203 */
[----:B------:R-:W1:Y:S01]  /*c2a0*/  LDC.64 R2, c[0x0][0x2d0] ;  /* 0x0000b400ff027b82 */ /* 0x000e620000000a00 */
[----:B------:R-:W-:Y:S01]  /*c2b0*/  UIMAD UR6, UR4, UR8, URZ ;  /* 0x00000008040672a4 */ /* 0x000fe2000f8e023f */
[----:B------:R-:W2:Y:S01]  /*c2c0*/  S2R R17, SR_TID.X ;  /* 0x0000000000117919 */ /* 0x000ea20000002100 */
[----:B------:R-:W-:Y:S02]  /*c2d0*/  UIMAD.WIDE.U32 UR4, UR36, UR8, URZ ;  /* 0x00000008240472a5 */ /* 0x000fe4000f8e003f */
[----:B------:R-:W-:Y:S02]  /*c2e0*/  UIMAD UR6, UR36, UR9, UR6 ;  /* 0x00000009240672a4 */ /* 0x000fe4000f8e0206 */
[----:B------:R-:W-:Y:S01]  /*c2f0*/  USHF.R.S32.HI UR7, URZ, 0x1f, UR44 ;  /* 0x0000001f3f077899 */ /* 0x000fe2000801142c */
[----:B------:R-:W-:Y:S01]  /*c300*/  ULDC.64 UR8, c[0x0][0x2e0] ;  /* 0x0000b80000087ab9 */ /* 0x000fe20000000a00 */
[----:B------:R-:W-:-:S02]  /*c310*/  UIADD3 UR5, UR5, UR6, URZ ;  /* 0x0000000605057290 */ /* 0x000fc4000fffe03f */
[----:B------:R-:W-:Y:S01]  /*c320*/  UIMAD UR6, UR7, UR8, URZ ;  /* 0x00000008070672a4 */ /* 0x000fe2000f8e023f */
[----:B------:R-:W-:Y:S01]  /*c330*/  SHF.R.S32.HI R5, RZ, 0x1f, R6 ;  /* 0x0000001fff057819 */ /* 0x000fe20000011406 */
[----:B------:R-:W-:Y:S02]  /*c340*/  UIMAD.WIDE.U32 UR4, UR44, UR8, UR4 ;  /* 0x000000082c0472a5 */ /* 0x000fe4000f8e0004 */
[----:B------:R-:W-:-:S04]  /*c350*/  UIMAD UR6, UR44, UR9, UR6 ;  /* 0x000000092c0672a4 */ /* 0x000fc8000f8e0206 */
[----:B------:R-:W-:Y:S01]  /*c360*/  UIADD3 UR5, UR5, UR6, URZ ;  /* 0x0000000605057290 */ /* 0x000fe2000fffe03f */
[----:B-1----:R-:W-:-:S04]  /*c370*/  IMAD R5, R5, R2, RZ ;  /* 0x0000000205057224 */ /* 0x002fc800078e02ff */
[C---:B------:R-:W-:Y:S02]  /*c380*/  IMAD R5, R6.reuse, R3, R5 ;  /* 0x0000000306057224 */ /* 0x040fe400078e0205 */
[----:B------:R-:W-:Y:S01]  /*c390*/  IMAD.WIDE.U32 R2, R6, R2, UR4 ;  /* 0x0000000406027e25 */ /* 0x000fe2000f8e0002 */
[----:B------:R-:W-:-:S03]  /*c3a0*/  ULDC.64 UR4, c[0x0][0x2c8] ;  /* 0x0000b20000047ab9 */ /* 0x000fc60000000a00 */
[----:B------:R-:W-:Y:S01]  /*c3b0*/  IMAD.IADD R3, R3, 0x1, R5 ;  /* 0x0000000103037824 */ /* 0x000fe200078e0205 */
[----:B------:R-:W-:Y:S01]  /*c3c0*/  SHF.R.S32.HI R5, RZ, 0x1f, R4 ;  /* 0x0000001fff057819 */ /* 0x000fe20000011404 */
[----:B--2---:R-:W-:Y:S02]  /*c3d0*/  IMAD.SHL.U32 R10, R17, 0x10, RZ ;  /* 0x00000010110a7824 */ /* 0x004fe400078e00ff */
[----:B------:R-:W-:-:S04]  /*c3e0*/  IMAD.WIDE.U32 R2, R4, UR4, R2 ;  /* 0x0000000404027c25 */ /* 0x000fc8000f8e0002 */
[----:B------:R-:W-:-:S04]  /*c3f0*/  IMAD R5, R5, UR4, RZ ;  /* 0x0000000405057c24 */ /* 0x000fc8000f8e02ff */
[----:B------:R-:W-:Y:S01]  /*c400*/  IMAD R5, R4, UR5, R5 ;  /* 0x0000000504057c24 */ /* 0x000fe2000f8e0205 */
[----:B------:R-:W-:Y:S01]  /*c410*/  ULDC.64 UR4, c[0x0][0x280] ;  /* 0x0000a00000047ab9 */ /* 0x000fe20000000a00 */
[----:B------:R-:W-:Y:S02]  /*c420*/  LOP3.LUT R10, R10, 0x70, RZ, 0xc0, !PT ;  /* 0x000000700a0a7812 */ /* 0x000fe400078ec0ff */
[----:B------:R-:W-:Y:S01]  /*c430*/  IADD3 R4, P0, R2, UR4, RZ ;  /* 0x0000000402047c10 */ /* 0x000fe2000ff1e0ff */
[----:B------:R-:W-:-:S03]  /*c440*/  ULDC UR4, c[0x0][0x2b8] ;  /* 0x0000ae0000047ab9 */ /* 0x000fc60000000800 */
[----:B------:R-:W-:Y:S02]  /*c450*/  IADD3.X R6, R3, UR5, R5, P0, !PT ;  /* 0x0000000503067c10 */ /* 0x000fe400087fe405 */
[----:B------:R-:W-:Y:S01]  /*c460*/  ISETP.GE.AND P0, PT, R10, UR4, PT ;  /* 0x000000040a007c0c */ /* 0x000fe2000bf06270 */
[----:B------:R-:W-:Y:S01]  /*c470*/  UMOV UR4, 0xffffffff ;  /* 0xffffffff00047882 */ /* 0x000fe20000000000 */
[----:B------:R-:W-:-:S04]  /*c480*/  LOP3.LUT R17, R17, 0x7f, RZ, 0xc0, !PT ;  /* 0x0000007f11117812 */ /* 0x000fc800078ec0ff */
[----:B------:R-:W-:Y:S01]  /*c490*/  SHF.R.U32.HI R17, RZ, 0x3, R17 ;  /* 0x00000003ff117819 */ /* 0x000fe20000011611 */
[----:B0-----:R-:W-:Y:S06]  /*c4a0*/  BRA.DIV UR4, `(.L_x_54) ;  /* 0x0000002604387947 */ /* 0x001fec000b800000 */
[----:B------:R-:W-:Y:S01]  /*c4b0*/  IMAD.IADD R0, R17, 0x1, R0 ;  /* 0x0000000111007824 */ /* 0x000fe200078e0200 */
[----:B------:R-:W-:Y:S01]  /*c4c0*/  ULDC UR4, c[0x0][0x288] ;  /* 0x0000a20000047ab9 */ /* 0x000fe20000000800 */
[----:B------:R-:W0:Y:S01]  /*c4d0*/  SHFL.IDX PT, R3, R4, RZ, 0x181f ;  /* 0x00181fff04037589 */ /* 0x000e2200000e0000 */
[----:B------:R-:W-:Y:S02]  /*c4e0*/  IMAD R5, R7, UR4, RZ ;  /* 0x0000000407057c24 */ /* 0x000fe4000f8e02ff */
[C---:B------:R-:W-:Y:S01]  /*c4f0*/  VIADD R2, R0.reuse, 0x10 ;  /* 0x0000001000027836 */ /* 0x040fe20000000000 */
[----:B------:R-:W-:Y:S02]  /*c500*/  SHFL.IDX PT, R8, R4, 0x1, 0x181f ;  /* 0x00381f0004087f89 */ /* 0x000fe400000e0000 */
[-C--:B------:R-:W-:Y:S02]  /*c510*/  ISETP.GE.AND P1, PT, R0, R5.reuse, PT ;  /* 0x000000050000720c */ /* 0x080fe40003f26270 */
[----:B------:R-:W-:Y:S01]  /*c520*/  ISETP.GE.AND P2, PT, R2, R5, PT ;  /* 0x000000050200720c */ /* 0x000fe20003f46270 */
[----:B------:R-:W-:Y:S04]  /*c530*/  SHFL.IDX PT, R7, R6, 0x1, 0x181f ;  /* 0x00381f0006077f89 */ /* 0x000fe800000e0000 */
[----:B------:R-:W1:Y:S04]  /*c540*/  SHFL.IDX PT, R2, R6, RZ, 0x181f ;  /* 0x00181fff06027589 */ /* 0x000e6800000e0000 */
[----:B------:R-:W-:Y:S02]  /*c550*/  SHFL.IDX PT, R14, R4, 0x7, 0x181f ;  /* 0x00f81f00040e7f89 */ /* 0x000fe400000e0000 */
[----:B0-----:R-:W-:-:S05]  /*c560*/  @!P1 IADD3 R3, P3, R10, R3, RZ ;  /* 0x000000030a039210 */ /* 0x001fca0007f7e0ff */
[----:B-1----:R-:W-:-:S05]  /*c570*/  @!P1 IMAD.X R2, RZ, RZ, R2, P3 ;  /* 0x000000ffff029224 */ /* 0x002fca00018e0602 */
[----:B------:R-:W-:-:S04]  /*c580*/  @!P1 LOP3.LUT R3, R3, R2, RZ, 0x3c, !PT ;  /* 0x0000000203039212 */ /* 0x000fc800078e3cff */
[----:B------:R-:W-:-:S04]  /*c590*/  @!P1 LOP3.LUT R2, R3, R2, RZ, 0x3c, !PT ;  /* 0x0000000203029212 */ /* 0x000fc800078e3cff */
[----:B------:R-:W-:-:S05]  /*c5a0*/  @!P1 LOP3.LUT R3, R3, R2, RZ, 0x3c, !PT ;  /* 0x0000000203039212 */ /* 0x000fca00078e3cff */
[----:B-----5:R0:W-:Y:S02]  /*c5b0*/  @!P1 LDGSTS.E.BYPASS.LTC128B.128 [R9+0x1c400], desc[UR48][R2.64], !P0 ;  /* 0x1c40000002099fae */ /* 0x0201e4000c101d70 */
[----:B0-----:R-:W-:Y:S01]  /*c5c0*/  @!P2 IADD3 R2, P1, R10, R8, RZ ;  /* 0x000000080a02a210 */ /* 0x001fe20007f3e0ff */
[----:B------:R-:W-:-:S04]  /*c5d0*/  VIADD R8, R0, 0x20 ;  /* 0x0000002000087836 */ /* 0x000fc80000000000 */
[----:B------:R-:W-:Y:S01]  /*c5e0*/  @!P2 IMAD.X R3, RZ, RZ, R7, P1 ;  /* 0x000000ffff03a224 */ /* 0x000fe200008e0607 */
[----:B------:R-:W-:Y:S01]  /*c5f0*/  ISETP.GE.AND P1, PT, R8, R5, PT ;  /* 0x000000050800720c */ /* 0x000fe20003f26270 */
[----:B------:R-:W-:-:S03]  /*c600*/  VIADD R8, R0, 0x30 ;  /* 0x0000003000087836 */ /* 0x000fc60000000000 */
[----:B------:R0:W-:Y:S04]  /*c610*/  @!P2 LDGSTS.E.BYPASS.LTC128B.128 [R9+0x1cc00], desc[UR48][R2.64], !P0 ;  /* 0x1cc000000209afae */ /* 0x0001e8000c101d70 */
[----:B0-----:R-:W0:Y:S04]  /*c620*/  SHFL.IDX PT, R3, R4, 0x2, 0x181f ;  /* 0x00581f0004037f89 */ /* 0x001e2800000e0000 */
[----:B------:R-:W1:Y:S01]  /*c630*/  SHFL.IDX PT, R2, R6, 0x2, 0x181f ;  /* 0x00581f0006027f89 */ /* 0x000e6200000e0000 */
[----:B0-----:R-:W-:-:S05]  /*c640*/  @!P1 IADD3 R3, P2, R10, R3, RZ ;  /* 0x000000030a039210 */ /* 0x001fca0007f5e0ff */
[----:B-1----:R-:W-:-:S05]  /*c650*/  @!P1 IMAD.X R2, RZ, RZ, R2, P2 ;  /* 0x000000ffff029224 */ /* 0x002fca00010e0602 */
[----:B------:R-:W-:-:S04]  /*c660*/  @!P1 LOP3.LUT R3, R3, R2, RZ, 0x3c, !PT ;  /* 0x0000000203039212 */ /* 0x000fc800078e3cff */
[----:B------:R-:W-:-:S04]  /*c670*/  @!P1 LOP3.LUT R2, R3, R2, RZ, 0x3c, !PT ;  /* 0x0000000203029212 */ /* 0x000fc800078e3cff */
[----:B------:R-:W-:-:S05]  /*c680*/  @!P1 LOP3.LUT R3, R3, R2, RZ, 0x3c, !PT ;  /* 0x0000000203039212 */ /* 0x000fca00078e3cff */
[----:B------:R0:W-:Y:S01]  /*c690*/  @!P1 LDGSTS.E.BYPASS.LTC128B.128 [R9+0x1d400], desc[UR48][R2.64], !P0 ;  /* 0x1d40000002099fae */ /* 0x0001e2000c101d70 */
[----:B------:R-:W-:Y:S01]  /*c6a0*/  ISETP.GE.AND P1, PT, R8, R5, PT ;  /* 0x000000050800720c */ /* 0x000fe20003f26270 */
[----:B------:R-:W-:Y:S02]  /*c6b0*/  VIADD R8, R0, 0x40 ;  /* 0x0000004000087836 */ /* 0x000fe40000000000 */
[----:B0-----:R-:W0:Y:S04]  /*c6c0*/  SHFL.IDX PT, R3, R4, 0x3, 0x181f ;  /* 0x00781f0004037f89 */ /* 0x001e2800000e0000 */
[----:B------:R-:W1:Y:S06]  /*c6d0*/  SHFL.IDX PT, R2, R6, 0x3, 0x181f ;  /* 0x00781f0006027f89 */ /* 0x000e6c00000e0000 */
        /* <DEDUP_REMOVED lines=26> */
[----:B------:R-:W-:-:S03]  /*c880*/  ISETP.GE.AND P1, PT, R8, R5, PT ;  /* 0x000000050800720c */ /* 0x000fc60003f26270 */
[----:B0-----:R-:W0:Y:S04]  /*c890*/  SHFL.IDX PT, R3, R4, 0x6, 0x181f ;  /* 0x00d81f0004037f89 */ /* 0x001e2800000e0000 */
[----:B------:R-:W1:Y:S04]  /*c8a0*/  SHFL.IDX PT, R2, R6, 0x6, 0x181f ;  /* 0x00d81f0006027f89 */ /* 0x000e6800000e0000 */
[----:B------:R-:W2:Y:S02]  /*c8b0*/  SHFL.IDX PT, R6, R6, 0x7, 0x181f ;  /* 0x00f81f0006067f89 */ /* 0x000ea400000e0000 */
[----:B0-----:R-:W-:-:S05]  /*c8c0*/  @!P1 IADD3 R3, P2, R10, R3, RZ ;  /* 0x000000030a039210 */ /* 0x001fca0007f5e0ff */
[----:B-1----:R-:W-:-:S05]  /*c8d0*/  @!P1 IMAD.X R2, RZ, RZ, R2, P2 ;  /* 0x000000ffff029224 */ /* 0x002fca00010e0602 */
[----:B------:R-:W-:-:S04]  /*c8e0*/  @!P1 LOP3.LUT R3, R3, R2, RZ, 0x3c, !PT ;  /* 0x0000000203039212 */ /* 0x000fc800078e3cff */
[----:B------:R-:W-:-:S04]  /*c8f0*/  @!P1 LOP3.LUT R2, R3, R2, RZ, 0x3c, !PT ;  /* 0x0000000203029212 */ /* 0x000fc800078e3cff */
[----:B------:R-:W-:-:S05]  /*c900*/  @!P1 LOP3.LUT R3, R3, R2, RZ, 0x3c, !PT ;  /* 0x0000000203039212 */ /* 0x000fca00078e3cff */
[----:B--2---:R0:W-:Y:S02]  /*c910*/  @!P1 LDGSTS.E.BYPASS.LTC128B.128 [R9+0x1f400], desc[UR48][R2.64], !P0 ;  /* 0x1f40000002099fae */ /* 0x0041e4000c101d70 */
.L_x_121:
[----:B------:R-:W-:-:S05]  /*c920*/  VIADD R0, R0, 0x70 ;  /* 0x0000007000007836 */ /* 0x000fca0000000000 */
[----:B------:R-:W-:-:S13]  /*c930*/  ISETP.GE.AND P1, PT, R0, R5, PT ;  /* 0x000000050000720c */ /* 0x000fda0003f26270 */
[----:B0-----:R-:W-:-:S05]  /*c940*/  @!P1 IADD3 R2, P2, R10, R14, RZ ;  /* 0x0000000e0a029210 */ /* 0x001fca0007f5e0ff */
[----:B------:R-:W-:-:S05]  /*c950*/  @!P1 IMAD.X R3, RZ, RZ, R6, P2 ;  /* 0x000000ffff039224 */ /* 0x000fca00010e0606 */
[----:B------:R-:W-:Y:S01]  /*c960*/  @!PT LDS RZ, [RZ] ;  /* 0x00000000fffff984 */ /* 0x000fe20000000800 */
[----:B------:R-:W-:Y:S01]  /*c970*/  @!PT LDS RZ, [RZ] ;  /* 0x00000000fffff984 */ /* 0x000fe20000000800 */
[----:B------:R-:W-:Y:S01]  /*c980*/  @!PT LDS RZ, [RZ] ;  /* 0x00000000fffff984 */ /* 0x000fe20000000800 */
[----:B------:R0:W-:Y:S01]  /*c990*/  @!P1 LDGSTS.E.BYPASS.LTC128B.128 [R9+0x1fc00], desc[UR48][R2.64], !P0 ;  /* 0x1fc0000002099fae */ /* 0x0001e2000c101d70 */
[----:B------:R-:W-:Y:S01]  /*c9a0*/  NOP ;  /* 0x0000000000007918 */ /* 0x000fe20000000000 */
[----:B------:R-:W-:Y:S02]  /*c9b0*/  SYNCS.ARRIVE.TRANS64.RED.A0T1 RZ, [UR41+0x2e800], RZ ;  /* 0x02e800ffffff79a7 */ /* 0x000fe40008200429 */
[----:B------:R-:W-:Y:S01]  /*c9c0*/  ARRIVES.LDGSTSBAR.64.TRANSCNT [UR41+0x2e800] ;  /* 0x02e80000ff0079b0 */ /* 0x000fe20008000aa9 */
[----:B------:R-:W-:Y:S01]  /*c9d0*/  NOP ;  /* 0x0000000000007918 */ /* 0x000fe20000000000 */
[----:B------:R-:W-:Y:S01]  /*c9e0*/  ULOP3.LUT UR4, UR46, 0x1, URZ, 0xc, !UPT ;  /* 0x000000012e047892 */ /* 0x000fe2000f8e0c3f */
[----:B------:R-:W-:Y:S05]  /*c9f0*/  SYNCS.ARRIVE.TRANS64.A1T0 RZ, [UR41+0x2e800], RZ ;  /* 0x02e800ffffff79a7 */ /* 0x000fea0008100029 */
[----:B------:R-:W-:-:S05]  /*ca00*/  IMAD.U32 R0, RZ, RZ, UR4 ;  /* 0x00000004ff007e24 */ /* 0x000fca000f8e00ff */
[----:B------:R-:W-:-:S04]  /*ca10*/  SHF.L.U32 R0, R0, 0x1f, RZ ;  /* 0x0000001f00007819 */ /* 0x000fc800000006ff */
[----:B------:R-:W1:Y:S02]  /*ca20*/  SYNCS.PHASECHK.TRANS64.TRYWAIT P0, [UR41+0x2e820], R0 ;  /* 0x02e82000ff0075a7 */ /* 0x000e640008000169 */
[----:B01----:R-:W-:Y:S05]  /*ca30*/  @!P0 BRA `(.L_x_55) ;  /* 0x00000028006c8947 */ /* 0x003fea0003800000 */
.L_x_122:
[----:B------:R-:W-:-:S06]  /*ca40*/  UISETP.GE.AND UP0, UPT, UR40, 0xe1, UPT ;  /* 0x000000e12800788c */ /* 0x000fcc000bf06270 */
[----:B------:R-:W-:-:S13]  /*ca50*/  PLOP3.LUT P0, PT, PT, PT, UP0, 0x80, 0x0 ;  /* 0x000000000000781c */ /* 0x000fda0003f0f008 */
[----:B------:R-:W-:Y:S05]  /*ca60*/  @!P0 BRA `(.L_x_56) ;  /* 0x0000000c00d48947 */ /* 0x000fea0003800000 */
[----:B0-----:R0:W5:Y:S01]  /*ca70*/  LDL.LU R0, [R1] ;  /* 0x0000000001007983 */ /* 0x0011620000300800 */
[----:B------:R-:W-:Y:S01]  /*ca80*/  UIADD3 UR4, UR39, -0x2, URZ ;  /* 0xfffffffe27047890 */ /* 0x000fe2000fffe03f */
[----:B------:R-:W-:-:S05]  /*ca90*/  IMAD.MOV.U32 R6, RZ, RZ, R19 ;  /* 0x000000ffff067224 */ /* 0x000fca00078e0013 */
[----:B------:R-:W-:-:S07]  /*caa0*/  IMAD.U32 R17, RZ, RZ, UR4 ;  /* 0x00000004ff117e24 */ /* 0x000fce000f8e00ff */
.L_x_76:
[----:B------:R-:W2:Y:S01]  /*cab0*/  LDL R2, [R1+0x8] ;  /* 0x0000080001027983 */ /* 0x000ea20000100800 */
[----:B------:R-:W-:Y:S01]  /*cac0*/  VIADD R19, R6, 0x1 ;  /* 0x0000000106137836 */ /* 0x000fe20000000000 */
[----:B------:R-:W-:Y:S04]  /*cad0*/  BSSY B0, `(.L_x_57) ;  /* 0x000006a000007945 */ /* 0x000fe80003800000 */
[----:B------:R-:W-:-:S04]  /*cae0*/  ISETP.NE.AND P0, PT, R19, 0x2, PT ;  /* 0x000000021300780c */ /* 0x000fc80003f05270 */
[----:B------:R-:W-:Y:S02]  /*caf0*/  SEL R3, RZ, 0x1, P0 ;  /* 0x00000001ff037807 */ /* 0x000fe40000000000 */
[----:B------:R-:W-:Y:S02]  /*cb00*/  SEL R19, R19, RZ, P0 ;  /* 0x000000ff13137207 */ /* 0x000fe40000000000 */
[----:B-----5:R-:W-:-:S05]  /*cb10*/  LOP3.LUT R8, R0, R3, RZ, 0x3c, !PT ;  /* 0x0000000300087212 */ /* 0x020fca00078e3cff */
[----:B-1----:R1:W-:Y:S01]  /*cb20*/  STL [R1], R8 ;  /* 0x0000000801007387 */ /* 0x0023e20000100800 */
[----:B--2---:R-:W-:-:S13]  /*cb30*/  LOP3.LUT P1, RZ, R2, 0x2, RZ, 0xc0, !PT ;  /* 0x0000000202ff7812 */ /* 0x004fda000782c0ff */
[----:B-1----:R-:W-:Y:S05]  /*cb40*/  @!P1 BRA `(.L_x_58) ;  /* 0x0000000400889947 */ /* 0x002fea0003800000 */
[----:B------:R-:W-:Y:S01]  /*cb50*/  LOP3.LUT P1, RZ, R2, 0x1, RZ, 0xc0, !PT ;  /* 0x0000000102ff7812 */ /* 0x000fe2000782c0ff */
[----:B------:R-:W-:-:S12]  /*cb60*/  IMAD.MOV.U32 R7, RZ, RZ, R17 ;  /* 0x000000ffff077224 */ /* 0x000fd800078e0011 */
[----:B------:R-:W-:Y:S05]  /*cb70*/  @!P1 BRA `(.L_x_59) ;  /* 0x0000000000509947 */ /* 0x000fea0003800000 */
[----:B------:R-:W2:Y:S01]  /*cb80*/  LDL R9, [R1+0xc] ;  /* 0x00000c0001097983 */ /* 0x000ea20000100800 */
[----:B------:R-:W1:Y:S01]  /*cb90*/  LDC R7, c[0x0][0x43c] ;  /* 0x00010f00ff077b82 */ /* 0x000e620000000800 */
[----:B------:R-:W-:Y:S02]  /*cba0*/  ULDC.64 UR4, c[0x0][0x428] ;  /* 0x00010a0000047ab9 */ /* 0x000fe40000000a00 */
[----:B------:R-:W3:Y:S01]  /*cbb0*/  LDL R5, [R1+0x4] ;  /* 0x0000040001057983 */ /* 0x000ee20000100800 */
[----:B-1----:R-:W-:-:S13]  /*cbc0*/  ISETP.NE.AND P0, PT, R7, 0x1, PT ;  /* 0x000000010700780c */ /* 0x002fda0003f05270 */
[----:B------:R-:W1:Y:S02]  /*cbd0*/  @P0 LDC.64 R2, c[0x0][0x440] ;  /* 0x00011000ff020b82 */ /* 0x000e640000000a00 */
[----:B-1----:R-:W-:-:S04]  /*cbe0*/  @P0 IMAD.HI.U32 R4, R17, R2, RZ ;  /* 0x0000000211040227 */ /* 0x002fc800078e00ff */
[----:B------:R-:W-:Y:S01]  /*cbf0*/  IMAD.MOV.U32 R2, RZ, RZ, R17 ;  /* 0x000000ffff027224 */ /* 0x000fe200078e0011 */
[----:B------:R-:W-:-:S04]  /*cc00*/  @P0 SHF.R.U32.HI R2, RZ, R3, R4 ;  /* 0x00000003ff020219 */ /* 0x000fc80000011604 */
[--C-:B------:R-:W-:Y:S01]  /*cc10*/  SHF.R.S32.HI R3, RZ, 0x1f, R2.reuse ;  /* 0x0000001fff037819 */ /* 0x100fe20000011402 */
[----:B------:R-:W-:-:S04]  /*cc20*/  IMAD.MOV R4, RZ, RZ, -R2 ;  /* 0x000000ffff047224 */ /* 0x000fc800078e0a02 */
[----:B------:R-:W-:Y:S02]  /*cc30*/  IMAD R7, R7, R4, R17 ;  /* 0x0000000407077224 */ /* 0x000fe400078e0211 */
[----:B--2---:R-:W-:-:S04]  /*cc40*/  IMAD R4, R9, UR4, RZ ;  /* 0x0000000409047c24 */ /* 0x004fc8000f8e02ff */
[C---:B---3--:R-:W-:Y:S02]  /*cc50*/  IMAD R4, R5.reuse, UR5, R4 ;  /* 0x0000000505047c24 */ /* 0x048fe4000f8e0204 */
[----:B------:R-:W-:Y:S01]  /*cc60*/  IMAD.WIDE.U32 R2, R5, UR4, R2 ;  /* 0x0000000405027c25 */ /* 0x000fe2000f8e0002 */
[----:B------:R-:W-:-:S03]  /*cc70*/  ULDC.64 UR4, c[0x0][0x418] ;  /* 0x0001060000047ab9 */ /* 0x000fc60000000a00 */
[----:B------:R-:W-:Y:S01]  /*cc80*/  IMAD.IADD R3, R4, 0x1, R3 ;  /* 0x0000000104037824 */ /* 0x000fe200078e0203 */
[----:B------:R-:W-:-:S04]  /*cc90*/  LEA R4, P0, R2, UR4, 0x2 ;  /* 0x0000000402047c11 */ /* 0x000fc8000f8010ff */
[----:B------:R-:W-:-:S05]  /*cca0*/  LEA.HI.X R5, R2, UR5, R3, 0x2, P0 ;  /* 0x0000000502057c11 */ /* 0x000fca00080f1403 */
[----:B------:R1:W5:Y:S04]  /*ccb0*/  LDG.E R16, desc[UR48][R4.64] ;  /* 0x0000003004107981 */ /* 0x000368000c1e1900 */
.L_x_59:
[----:B-1----:R-:W-:Y:S01]  /*ccc0*/  LEA R5, R19, UR41, 0x3 ;  /* 0x0000002913057c11 */ /* 0x002fe2000f8e18ff */
[----:B------:R-:W1:Y:S01]  /*ccd0*/  S2R R2, SR_TID.X ;  /* 0x0000000000027919 */ /* 0x000e620000002100 */
[----:B------:R-:W-:Y:S01]  /*cce0*/  SHF.L.U32 R4, R8, 0x1f, RZ ;  /* 0x0000001f08047819 */ /* 0x000fe200000006ff */
[----:B------:R-:W-:Y:S03]  /*ccf0*/  BSSY B1, `(.L_x_60) ;  /* 0x0000005000017945 */ /* 0x000fe60003800000 */
[----:B------:R-:W2:Y:S01]  /*cd00*/  SYNCS.PHASECHK.TRANS64.TRYWAIT P0, [R5+URZ+0x2e880], R4 ;  /* 0x02e88004050075a7 */ /* 0x000ea2000800017f */
[----:B-1----:R-:W-:-:S04]  /*cd10*/  LOP3.LUT R2, R2, 0x7f, RZ, 0xc0, !PT ;  /* 0x0000007f02027812 */ /* 0x002fc800078ec0ff */
[----:B------:R-:W-:Y:S01]  /*cd20*/  ISETP.NE.AND P1, PT, R2, RZ, PT ;  /* 0x000000ff0200720c */ /* 0x000fe20003f25270 */
[----:B--2---:R-:W-:-:S12]  /*cd30*/  @!P0 BRA `(.L_x_61) ;  /* 0x0000002400c48947 */ /* 0x004fd80003800000 */
.L_x_123:
[----:B------:R-:W-:Y:S05]  /*cd40*/  BSYNC B1 ;  /* 0x0000000000017941 */ /* 0x000fea0003800000 */
.L_x_60:
[----:B------:R-:W-:Y:S04]  /*cd50*/  BSSY B1, `(.L_x_62) ;  /* 0x0000009000017945 */ /* 0x000fe80003800000 */
[----:B------:R-:W-:Y:S05]  /*cd60*/  @P1 BRA `(.L_x_63) ;  /* 0x00000000001c1947 */ /* 0x000fea0003800000 */
[----:B------:R-:W2:Y:S02]  /*cd70*/  S2R R2, SR_TID.X ;  /* 0x0000000000027919 */ /* 0x000ea40000002100 */
[----:B--2---:R-:W-:Y:S01]  /*cd80*/  LOP3.LUT R3, R2, 0x1f, RZ, 0xc0, !PT ;  /* 0x0000001f02037812 */ /* 0x004fe200078ec0ff */
[----:B------:R-:W-:-:S03]  /*cd90*/  IMAD.MOV.U32 R2, RZ, RZ, 0x7000 ;  /* 0x00007000ff027424 */ /* 0x000fc600078e00ff */
[----:B------:R-:W-:Y:S01]  /*cda0*/  ISETP.NE.AND P0, PT, R3, RZ, PT ;  /* 0x000000ff0300720c */ /* 0x000fe20003f05270 */
[----:B------:R2:W-:-:S12]  /*cdb0*/  SYNCS.ARRIVE.TRANS64 RZ, [R5+URZ+0x2e870], R2 ;  /* 0x02e8700205ff79a7 */ /* 0x0005d8000800003f */
[----:B--2---:R-:W-:Y:S05]  /*cdc0*/  @!P0 BRA `(.L_x_63) ;  /* 0x0000000000048947 */ /* 0x004fea0003800000 */
[----:B------:R-:W-:Y:S01]  /*cdd0*/  BPT.TRAP 0x1 ;  /* 0x000000040000795c */ /* 0x000fe20000300000 */
.L_x_63:
[----:B------:R-:W-:Y:S05]  /*cde0*/  BSYNC B1 ;  /* 0x0000000000017941 */ /* 0x000fea0003800000 */
.L_x_62:
[----:B------:R-:W-:Y:S01]  /*cdf0*/  IMAD.MOV.U32 R3, RZ, RZ, RZ ;  /* 0x000000ffff037224 */ /* 0x000fe200078e00ff */
[----:B------:R-:W-:Y:S01]  /*ce00*/  UIADD3 UR4, UP0, UR52, 0x470, URZ ;  /* 0x0000047034047890 */ /* 0x000fe2000ff1e03f */
[----:B------:R-:W-:Y:S01]  /*ce10*/  IMAD.U32 R2, RZ, RZ, UR41 ;  /* 0x00000029ff027e24 */ /* 0x000fe2000f8e00ff */
[----:B------:R-:W-:Y:S01]  /*ce20*/  PLOP3.LUT P0, PT, PT, PT, PT, 0x80, 0x0 ;  /* 0x000000000000781c */ /* 0x000fe20003f0f070 */
[----:B------:R-:W-:Y:S01]  /*ce30*/  IMAD R7, R7, 0xe0, RZ ;  /* 0x000000e007077824 */ /* 0x000fe200078e02ff */
[----:B------:R-:W-:Y:S01]  /*ce40*/  R2UR UR10, R3 ;  /* 0x00000000030a72ca */ /* 0x000fe200000e0000 */
[----:B------:R-:W-:Y:S01]  /*ce50*/  IMAD R2, R19, 0x7000, R2 ;  /* 0x0000700013027824 */ /* 0x000fe200078e0202 */
[----:B------:R-:W-:Y:S01]  /*ce60*/  UIADD3.X UR5, URZ, UR53, URZ, UP0, !UPT ;  /* 0x000000353f057290 */ /* 0x000fe200087fe43f */
[----:B------:R-:W-:Y:S01]  /*ce70*/  VIADD R8, R5, 0x2e870 ;  /* 0x0002e87005087836 */ /* 0x000fe20000000000 */
[----:B------:R-:W-:Y:S01]  /*ce80*/  UMOV UR6, 0x0 ;  /* 0x0000000000067882 */ /* 0x000fe20000000000 */
[----:B------:R-:W-:Y:S01]  /*ce90*/  VIADD R9, R2, 0xe400 ;  /* 0x0000e40002097836 */ /* 0x000fe20000000000 */
[----:B------:R-:W-:-:S09]  /*cea0*/  UMOV UR7, 0x14f00000 ;  /* 0x14f0000000077882 */ /* 0x000fd20000000000 */
.L_x_64:
[----:B------:R-:W-:-:S13]  /*ceb0*/  @P0 ELECT P2, URZ, PT ;  /* 0x00000000003f082f */ /* 0x000fda0003840000 */
[----:B-----5:R-:W-:Y:S01]  /*cec0*/  @P2 R2UR UR13, R16 ;  /* 0x00000000100d22ca */ /* 0x020fe200000e0000 */
[----:B------:R-:W-:Y:S01]  /*ced0*/  UMOV UR12, UR36 ;  /* 0x00000024000c7c82 */ /* 0x000fe20008000000 */
[----:B------:R-:W-:Y:S02]  /*cee0*/  @P2 R2UR UR11, R7 ;  /* 0x00000000070b22ca */ /* 0x000fe400000e0000 */
[----:B------:R-:W-:Y:S02]  /*cef0*/  @P2 R2UR UR9, R8 ;  /* 0x00000000080922ca */ /* 0x000fe400000e0000 */
[----:B------:R-:W-:Y:S02]  /*cf00*/  @P2 R2UR UR8, R9 ;  /* 0x00000000090822ca */ /* 0x000fe400000e0000 */
[----:B------:R-:W-:Y:S02]  /*cf10*/  @P2 PLOP3.LUT P0, PT, P2, PT, PT, 0x8, 0x0 ;  /* 0x000000000000281c */ /* 0x000fe4000170e170 */
[----:B------:R-:W-:-:S09]  /*cf20*/  PLOP3.LUT P2, PT, PT, PT, PT, 0x8, 0x0 ;  /* 0x000000000000781c */ /* 0x000fd20003f4e170 */
[----:B------:R2:W-:Y:S02]  /*cf30*/  UTMALDG.4D [UR8], [UR4], desc[UR6] ;  /* 0x00000608040075b4 */ /* 0x0005e40008019000 */
[----:B--2---:R-:W-:Y:S05]  /*cf40*/  @P0 BRA.U.ANY `(.L_x_64) ;  /* 0xfffffffd00d80947 */ /* 0x004fea000393ffff */
[----:B------:R-:W2:Y:S01]  /*cf50*/  SYNCS.PHASECHK.TRANS64.TRYWAIT P0, [R5+URZ+0x2e840], R4 ;  /* 0x02e84004050075a7 */ /* 0x000ea2000800017f */
[----:B------:R-:W-:Y:S04]  /*cf60*/  BSSY B1, `(.L_x_65) ;  /* 0x0000002000017945 */ /* 0x000fe80003800000 */
[----:B--2---:R-:W-:Y:S05]  /*cf70*/  @!P0 BRA `(.L_x_66) ;  /* 0x0000002400488947 */ /* 0x004fea0003800000 */
.L_x_124:
[----:B------:R-:W-:Y:S05]  /*cf80*/  BSYNC B1 ;  /* 0x0000000000017941 */ /* 0x000fea0003800000 */
.L_x_65:
[----:B------:R-:W-:Y:S01]  /*cf90*/  BSSY B1, `(.L_x_67) ;  /* 0x000000b000017945 */ /* 0x000fe20003800000 */
[----:B------:R-:W-:Y:S02]  /*cfa0*/  IMAD.MOV.U32 R8, RZ, RZ, 0x0 ;  /* 0x00000000ff087424 */ /* 0x000fe400078e00ff */
[----:B------:R-:W-:Y:S01]  /*cfb0*/  IMAD.MOV.U32 R9, RZ, RZ, 0x14f00000 ;  /* 0x14f00000ff097424 */ /* 0x000fe200078e00ff */
[----:B------:R-:W-:Y:S06]  /*cfc0*/  @P1 BRA `(.L_x_68) ;  /* 0x00000000001c1947 */ /* 0x000fec0003800000 */
[----:B------:R-:W3:Y:S01]  /*cfd0*/  S2R R10, SR_TID.X ;  /* 0x00000000000a7919 */ /* 0x000ee20000002100 */
[----:B-12---:R-:W-:-:S04]  /*cfe0*/  IMAD.MOV.U32 R4, RZ, RZ, 0x7000 ;  /* 0x00007000ff047424 */ /* 0x006fc800078e00ff */
[----:B------:R4:W-:Y:S01]  /*cff0*/  SYNCS.ARRIVE.TRANS64 RZ, [R5+URZ+0x2e830], R4 ;  /* 0x02e8300405ff79a7 */ /* 0x0009e2000800003f */
[----:B---3--:R-:W-:-:S04]  /*d000*/  LOP3.LUT R10, R10, 0x1f, RZ, 0xc0, !PT ;  /* 0x0000001f0a0a7812 */ /* 0x008fc800078ec0ff */
[----:B------:R-:W-:-:S13]  /*d010*/  ISETP.NE.AND P0, PT, R10, RZ, PT ;  /* 0x000000ff0a00720c */ /* 0x000fda0003f05270 */
[----:B----4-:R-:W-:Y:S05]  /*d020*/  @!P0 BRA `(.L_x_68) ;  /* 0x0000000000048947 */ /* 0x010fea0003800000 */
[----:B------:R-:W-:Y:S01]  /*d030*/  BPT.TRAP 0x1 ;  /* 0x000000040000795c */ /* 0x000fe20000300000 */
.L_x_68:
[----:B------:R-:W-:Y:S05]  /*d040*/  BSYNC B1 ;  /* 0x0000000000017941 */ /* 0x000fea0003800000 */
.L_x_67:
[----:B------:R-:W-:Y:S01]  /*d050*/  R2UR UR10, R3 ;  /* 0x00000000030a72ca */ /* 0x000fe200000e0000 */
[----:B------:R-:W-:Y:S01]  /*d060*/  UIADD3 UR4, UP0, UR52, 0x370, URZ ;  /* 0x0000037034047890 */ /* 0x000fe2000ff1e03f */
[----:B------:R-:W-:Y:S01]  /*d070*/  R2UR UR6, R8 ;  /* 0x00000000080672ca */ /* 0x000fe200000e0000 */
[----:B------:R-:W-:Y:S01]  /*d080*/  VIADD R2, R2, 0x20400 ;  /* 0x0002040002027836 */ /* 0x000fe20000000000 */
[----:B------:R-:W-:Y:S01]  /*d090*/  R2UR UR7, R9 ;  /* 0x00000000090772ca */ /* 0x000fe200000e0000 */
[----:B-12---:R-:W-:Y:S01]  /*d0a0*/  VIADD R5, R5, 0x2e830 ;  /* 0x0002e83005057836 */ /* 0x006fe20000000000 */
[----:B------:R-:W-:Y:S01]  /*d0b0*/  PLOP3.LUT P0, PT, PT, PT, PT, 0x80, 0x0 ;  /* 0x000000000000781c */ /* 0x000fe20003f0f070 */
[----:B------:R-:W-:-:S12]  /*d0c0*/  UIADD3.X UR5, URZ, UR53, URZ, UP0, !UPT ;  /* 0x000000353f057290 */ /* 0x000fd800087fe43f */
.L_x_69:
[----:B------:R-:W-:-:S13]  /*d0d0*/  @P0 ELECT P1, URZ, PT ;  /* 0x00000000003f082f */ /* 0x000fda0003820000 */
[----:B------:R-:W-:Y:S01]  /*d0e0*/  @P1 R2UR UR13, R16 ;  /* 0x00000000100d12ca */ /* 0x000fe200000e0000 */
[----:B------:R-:W-:Y:S01]  /*d0f0*/  UMOV UR12, UR36 ;  /* 0x00000024000c7c82 */ /* 0x000fe20008000000 */
[----:B------:R-:W-:Y:S02]  /*d100*/  @P1 R2UR UR11, R7 ;  /* 0x00000000070b12ca */ /* 0x000fe400000e0000 */
[----:B------:R-:W-:Y:S02]  /*d110*/  @P1 R2UR UR9, R5 ;  /* 0x00000000050912ca */ /* 0x000fe400000e0000 */
[----:B------:R-:W-:Y:S02]  /*d120*/  @P1 R2UR UR8, R2 ;  /* 0x00000000020812ca */ /* 0x000fe400000e0000 */
[----:B------:R-:W-:Y:S02]  /*d130*/  @P1 PLOP3.LUT P0, PT, P1, PT, PT, 0x8, 0x0 ;  /* 0x000000000000181c */ /* 0x000fe40000f0e170 */
[----:B------:R-:W-:-:S09]  /*d140*/  PLOP3.LUT P1, PT, PT, PT, PT, 0x8, 0x0 ;  /* 0x000000000000781c */ /* 0x000fd20003f2e170 */
[----:B------:R1:W-:Y:S02]  /*d150*/  UTMALDG.4D [UR8], [UR4], desc[UR6] ;  /* 0x00000608040075b4 */ /* 0x0003e40008019000 */
[----:B-1----:R-:W-:Y:S05]  /*d160*/  @P0 BRA.U.ANY `(.L_x_69) ;  /* 0xfffffffd00d80947 */ /* 0x002fea000393ffff */
.L_x_58:
[----:B------:R-:W-:Y:S05]  /*d170*/  BSYNC B0 ;  /* 0x0000000000007941 */ /* 0x000fea0003800000 */
.L_x_57:
[----:B------:R-:W-:-:S06]  /*d180*/  UISETP.NE.AND UP0, UPT, UR42, 0x3, UPT ;  /* 0x000000032a00788c */ /* 0x000fcc000bf05270 */
[----:B------:R-:W-:-:S13]  /*d190*/  PLOP3.LUT P0, PT, PT, PT, UP0, 0x80, 0x0 ;  /* 0x000000000000781c */ /* 0x000fda0003f0f008 */
[----:B------:R-:W-:Y:S05]  /*d1a0*/  @!P0 BRA `(.L_x_70) ;  /* 0x0000000000048947 */ /* 0x000fea0003800000 */
[----:B------:R-:W-:Y:S01]  /*d1b0*/  BPT.TRAP 0x1 ;  /* 0x000000040000795c */ /* 0x000fe20000300000 */
.L_x_70:
[----:B------:R-:W-:Y:S01]  /*d1c0*/  LOP3.LUT R3, R0, 0x1, RZ, 0x3c, !PT ;  /* 0x0000000100037812 */ /* 0x000fe200078e3cff */
[----:B------:R-:W-:Y:S01]  /*d1d0*/  IMAD.U32 R2, RZ, RZ, UR47 ;  /* 0x0000002fff027e24 */ /* 0x000fe2000f8e00ff */
[----:B------:R-:W-:Y:S01]  /*d1e0*/  LEA R18, R6, UR41, 0x3 ;  /* 0x0000002906127c11 */ /* 0x000fe2000f8e18ff */
[----:B------:R-:W-:Y:S01]  /*d1f0*/  BSSY B0, `(.L_x_71) ;  /* 0x0000005000007945 */ /* 0x000fe20003800000 */
[----:B------:R-:W-:Y:S02]  /*d200*/  SHF.L.U32 R3, R3, 0x1f, RZ ;  /* 0x0000001f03037819 */ /* 0x000fe400000006ff */
[----:B------:R-:W-:Y:S02]  /*d210*/  ISETP.NE.AND P1, PT, R2, 0x3, PT ;  /* 0x000000030200780c */ /* 0x000fe40003f25270 */
[----:B------:R-:W1:Y:S02]  /*d220*/  SYNCS.PHASECHK.TRANS64.TRYWAIT P0, [R18+URZ+0x2e870], R3 ;  /* 0x02e87003120075a7 */ /* 0x000e64000800017f */
[----:B-1----:R-:W-:Y:S09]  /*d230*/  @!P0 BRA `(.L_x_72) ;  /* 0x0000002000ac8947 */ /* 0x002ff20003800000 */
.L_x_125:
[----:B------:R-:W-:Y:S05]  /*d240*/  BSYNC B0 ;  /* 0x0000000000007941 */ /* 0x000fea0003800000 */
.L_x_71:
[----:B------:R-:W-:Y:S05]  /*d250*/  @!P1 BRA `(.L_x_73) ;  /* 0x0000000000049947 */ /* 0x000fea0003800000 */
[----:B------:R-:W-:Y:S01]  /*d260*/  BPT.TRAP 0x1 ;  /* 0x000000040000795c */ /* 0x000fe20000300000 */
.L_x_73:
[----:B-1----:R-:W-:Y:S01]  /*d270*/  SHF.L.U32 R3, R0, 0x1f, RZ ;  /* 0x0000001f00037819 */ /* 0x002fe200000006ff */
[----:B------:R-:W-:-:S03]  /*d280*/  IMAD R0, R6, 0x7000, RZ ;  /* 0x0000700006007824 */ /* 0x000fc600078e02ff */
[----:B------:R-:W1:Y:S02]  /*d290*/  SYNCS.PHASECHK.TRANS64.TRYWAIT P0, [R18+URZ+0x2e860], R3 ;  /* 0x02e86003120075a7 */ /* 0x000e64000800017f */
[----:B-1----:R-:W-:Y:S05]  /*d2a0*/  @!P0 BRA `(.L_x_74) ;  /* 0x0000002000a48947 */ /* 0x002fea0003800000 */
.L_x_126:
[----:B------:R-:W2:Y:S04]  /*d2b0*/  LDL R2, [R1+0x14] ;  /* 0x0000140001027983 */ /* 0x000ea80000100800 */
[----:B------:R-:W3:Y:S04]  /*d2c0*/  LDL R10, [R1+0x18] ;  /* 0x00001800010a7983 */ /* 0x000ee80000100800 */
[----:B------:R-:W4:Y:S01]  /*d2d0*/  LDL R12, [R1+0x10] ;  /* 0x00001000010c7983 */ /* 0x000f220000100800 */
[----:B------:R-:W-:Y:S05]  /*d2e0*/  WARPSYNC.ALL ;  /* 0x0000000000007948 */ /* 0x000fea0003800000 */
[----:B--2---:R-:W-:-:S05]  /*d2f0*/  LOP3.LUT R2, R0, R2, RZ, 0xfc, !PT ;  /* 0x0000000200027212 */ /* 0x004fca00078efcff */
[----:B------:R-:W2:Y:S01]  /*d300*/  LDSM.16.MT88.4 R4, [R2+UR41+0xe400] ;  /* 0x00e400290204783b */ /* 0x000ea20008004200 */
[----:B-1----:R-:W-:Y:S01]  /*d310*/  VIADD R3, R2, UR41 ;  /* 0x0000002902037c36 */ /* 0x002fe20008000000 */
[----:B----4-:R-:W-:-:S03]  /*d320*/  IADD3 R0, R0, UR41, R12 ;  /* 0x0000002900007c10 */ /* 0x010fc6000fffe00c */
[----:B---3--:R-:W-:Y:S01]  /*d330*/  IMAD.IADD R3, R10, 0x1, R3 ;  /* 0x000000010a037824 */ /* 0x008fe200078e0203 */
[C-C-:B--2---:R-:W-:Y:S02]  /*d340*/  PRMT R8, R4.reuse, 0x6420, R5.reuse ;  /* 0x0000642004087816 */ /* 0x144fe40000000005 */
[----:B------:R-:W-:Y:S02]  /*d350*/  PRMT R9, R4, 0x7531, R5 ;  /* 0x0000753104097816 */ /* 0x000fe40000000005 */
[C-C-:B------:R-:W-:Y:S02]  /*d360*/  PRMT R10, R6.reuse, 0x6420, R7.reuse ;  /* 0x00006420060a7816 */ /* 0x140fe40000000007 */
[----:B------:R-:W-:Y:S02]  /*d370*/  PRMT R11, R6, 0x7531, R7 ;  /* 0x00007531060b7816 */ /* 0x000fe40000000007 */
[----:B------:R-:W1:Y:S04]  /*d380*/  LDSM.16.MT88.4 R4, [R3+0xe400] ;  /* 0x00e400000304783b */ /* 0x000e680000004200 */
[----:B------:R1:W-:Y:S02]  /*d390*/  STSM.16.M88.4 [R0+0x400], R8 ;  /* 0x0004000800007844 */ /* 0x0003e40000000200 */
[----:B-1----:R-:W-:-:S02]  /*d3a0*/  PRMT R8, R4, 0x6420, R5 ;  /* 0x0000642004087816 */ /* 0x002fc40000000005 */
[----:B------:R-:W-:Y:S02]  /*d3b0*/  PRMT R9, R4, 0x7531, R5 ;  /* 0x0000753104097816 */ /* 0x000fe40000000005 */
[C-C-:B------:R-:W-:Y:S02]  /*d3c0*/  PRMT R10, R6.reuse, 0x6420, R7.reuse ;  /* 0x00006420060a7816 */ /* 0x140fe40000000007 */
[----:B------:R-:W-:-:S05]  /*d3d0*/  PRMT R11, R6, 0x7531, R7 ;  /* 0x00007531060b7816 */ /* 0x000fca0000000007 */
[----:B------:R-:W-:Y:S04]  /*d3e0*/  STSM.16.M88.4 [R0+0xc00], R8 ;  /* 0x000c000800007844 */ /* 0x000fe80000000200 */
[----:B------:R-:W1:Y:S02]  /*d3f0*/  LDSM.16.MT88.4 R4, [R2+UR41+0xf400] ;  /* 0x00f400290204783b */ /* 0x000e640008004200 */
[C-C-:B-1----:R-:W-:Y:S02]  /*d400*/  PRMT R12, R4.reuse, 0x6420, R5.reuse ;  /* 0x00006420040c7816 */ /* 0x142fe40000000005 */
[----:B------:R-:W-:Y:S02]  /*d410*/  PRMT R13, R4, 0x7531, R5 ;  /* 0x00007531040d7816 */ /* 0x000fe40000000005 */
[----:B------:R-:W-:-:S02]  /*d420*/  PRMT R14, R6, 0x6420, R7 ;  /* 0x00006420060e7816 */ /* 0x000fc40000000007 */
[----:B------:R-:W-:Y:S02]  /*d430*/  PRMT R15, R6, 0x7531, R7 ;  /* 0x00007531060f7816 */ /* 0x000fe40000000007 */
[----:B------:R-:W1:Y:S04]  /*d440*/  LDSM.16.MT88.4 R4, [R3+0xf400] ;  /* 0x00f400000304783b */ /* 0x000e680000004200 */
[----:B------:R-:W-:Y:S01]  /*d450*/  STSM.16.M88.4 [R0+0x1400], R12 ;  /* 0x0014000c00007844 */ /* 0x000fe20000000200 */
[C-C-:B-1----:R-:W-:Y:S02]  /*d460*/  PRMT R8, R4.reuse, 0x6420, R5.reuse ;  /* 0x0000642004087816 */ /* 0x142fe40000000005 */
[----:B------:R-:W-:Y:S02]  /*d470*/  PRMT R9, R4, 0x7531, R5 ;  /* 0x0000753104097816 */ /* 0x000fe40000000005 */
[----:B------:R-:W-:-:S02]  /*d480*/  PRMT R10, R6, 0x6420, R7 ;  /* 0x00006420060a7816 */ /* 0x000fc40000000007 */
        /* <DEDUP_REMOVED lines=56> */
[----:B------:R2:W-:Y:S01]  /*d810*/  STSM.16.M88.4 [R0+0x6400], R12 ;  /* 0x0064000c00007844 */ /* 0x0005e20000000200 */
[C-C-:B-1----:R-:W-:Y:S02]  /*d820*/  PRMT R8, R4.reuse, 0x6420, R5.reuse ;  /* 0x0000642004087816 */ /* 0x142fe40000000005 */
[----:B------:R-:W-:Y:S02]  /*d830*/  PRMT R9, R4, 0x7531, R5 ;  /* 0x0000753104097816 */ /* 0x000fe40000000005 */
[----:B------:R-:W-:-:S02]  /*d840*/  PRMT R10, R6, 0x6420, R7 ;  /* 0x00006420060a7816 */ /* 0x000fc40000000007 */
[----:B------:R-:W-:-:S05]  /*d850*/  PRMT R11, R6, 0x7531, R7 ;  /* 0x00007531060b7816 */ /* 0x000fca0000000007 */
[----:B------:R2:W-:Y:S01]  /*d860*/  STSM.16.M88.4 [R0+0x6c00], R8 ;  /* 0x006c000800007844 */ /* 0x0005e20000000200 */
[----:B------:R-:W-:Y:S01]  /*d870*/  @!PT LDS RZ, [RZ] ;  /* 0x00000000fffff984 */ /* 0x000fe20000000800 */
[----:B------:R-:W-:Y:S01]  /*d880*/  @!PT LDS RZ, [RZ] ;  /* 0x00000000fffff984 */ /* 0x000fe20000000800 */
[----:B------:R-:W-:Y:S01]  /*d890*/  @!PT LDS RZ, [RZ] ;  /* 0x00000000fffff984 */ /* 0x000fe20000000800 */
[----:B------:R-:W-:Y:S01]  /*d8a0*/  @!PT LDS RZ, [RZ] ;  /* 0x00000000fffff984 */ /* 0x000fe20000000800 */
[----:B------:R1:W-:Y:S06]  /*d8b0*/  MEMBAR.ALL.CTA ;  /* 0x0000000000007992 */ /* 0x0003ec0000008000 */
[----:B-1----:R-:W1:Y:S01]  /*d8c0*/  FENCE.VIEW.ASYNC.S ;  /* 0x00000000000073c6 */ /* 0x002e620000000000 */
[----:B------:R-:W-:Y:S05]  /*d8d0*/  @!P1 BRA `(.L_x_75) ;  /* 0x0000000000049947 */ /* 0x000fea0003800000 */
[----:B------:R-:W-:Y:S01]  /*d8e0*/  BPT.TRAP 0x1 ;  /* 0x000000040000795c */ /* 0x000fe20000300000 */
.L_x_75:
[----:B--2---:R-:W2:Y:S01]  /*d8f0*/  S2R R0, SR_TID.X ;  /* 0x0000000000007919 */ /* 0x004ea20000002100 */
[----:B-1----:R-:W-:Y:S01]  /*d900*/  SYNCS.ARRIVE.TRANS64.A1T0 RZ, [R18+URZ+0x2e850], RZ ;  /* 0x02e850ff12ff79a7 */ /* 0x002fe2000810003f */
[----:B--2---:R-:W-:Y:S01]  /*d910*/  LOP3.LUT R0, R0, 0x7f, RZ, 0xc0, !PT ;  /* 0x0000007f00007812 */ /* 0x004fe200078ec0ff */
[----:B------:R-:W-:Y:S03]  /*d920*/  BAR.SYNC.DEFER_BLOCKING 0x2, 0x80 ;  /* 0x0082000000007b1d */ /* 0x000fe60000010000 */
[----:B------:R-:W-:-:S13]  /*d930*/  ISETP.NE.AND P0, PT, R0, RZ, PT ;  /* 0x000000ff0000720c */ /* 0x000fda0003f05270 */
[----:B------:R-:W-:-:S05]  /*d940*/  @!P0 VIADD R0, R18, 0x2e880 ;  /* 0x0002e88012008836 */ /* 0x000fca0000000000 */
[----:B------:R-:W-:-:S04]  /*d950*/  @!P0 PRMT R0, RZ, 0x654, R0 ;  /* 0x00000654ff008816 */ /* 0x000fc80000000000 */
[----:B------:R1:W-:Y:S01]  /*d960*/  @!P0 SYNCS.ARRIVE.TRANS64.RED.A1T0 RZ, [R0+URZ], RZ ;  /* 0x000000ff00ff89a7 */ /* 0x0003e2000810043f */
[C---:B------:R-:W-:Y:S01]  /*d970*/  ISETP.GT.AND P0, PT, R17.reuse, RZ, PT ;  /* 0x000000ff1100720c */ /* 0x040fe20003f04270 */
[----:B------:R-:W-:Y:S01]  /*d980*/  VIADD R17, R17, 0xffffffff ;  /* 0xffffffff11117836 */ /* 0x000fe20000000000 */
[----:B-1----:R1:W5:Y:S01]  /*d990*/  LDL R0, [R1] ;  /* 0x0000000001007983 */ /* 0x0023620000100800 */
[----:B------:R-:W-:-:S10]  /*d9a0*/  IMAD.MOV.U32 R6, RZ, RZ, R19 ;  /* 0x000000ffff067224 */ /* 0x000fd400078e0013 */
[----:B------:R-:W-:Y:S05]  /*d9b0*/  @P0 BRA `(.L_x_76) ;  /* 0xfffffff0003c0947 */ /* 0x000fea000383ffff */
.L_x_56:
[----:B------:R-:W-:-:S06]  /*d9c0*/  UISETP.NE.AND UP0, UPT, UR42, 0x3, UPT ;  /* 0x000000032a00788c */ /* 0x000fcc000bf05270 */
[----:B------:R-:W-:-:S13]  /*d9d0*/  PLOP3.LUT P0, PT, PT, PT, UP0, 0x80, 0x0 ;  /* 0x000000000000781c */ /* 0x000fda0003f0f008 */
[----:B------:R-:W-:Y:S05]  /*d9e0*/  @!P0 BRA `(.L_x_77) ;  /* 0x0000000000048947 */ /* 0x000fea0003800000 */
[----:B------:R-:W-:Y:S01]  /*d9f0*/  BPT.TRAP 0x1 ;  /* 0x000000040000795c */ /* 0x000fe20000300000 */
.L_x_77:
[----:B0----5:R-:W2:Y:S01]  /*da00*/  LDL R0, [R1] ;  /* 0x0000000001007983 */ /* 0x021ea20000100800 */
[----:B------:R-:W-:Y:S01]  /*da10*/  LEA R16, R19, UR41, 0x3 ;  /* 0x0000002913107c11 */ /* 0x000fe2000f8e18ff */
[----:B------:R-:W-:Y:S01]  /*da20*/  BSSY B0, `(.L_x_78) ;  /* 0x0000007000007945 */ /* 0x000fe20003800000 */
[----:B--2---:R-:W-:Y:S01]  /*da30*/  LOP3.LUT R3, R0, 0x1, RZ, 0x3c, !PT ;  /* 0x0000000100037812 */ /* 0x004fe200078e3cff */
[----:B------:R-:W-:-:S03]  /*da40*/  IMAD.U32 R0, RZ, RZ, UR47 ;  /* 0x0000002fff007e24 */ /* 0x000fc6000f8e00ff */
[----:B------:R-:W-:Y:S02]  /*da50*/  SHF.L.U32 R3, R3, 0x1f, RZ ;  /* 0x0000001f03037819 */ /* 0x000fe400000006ff */
[----:B------:R-:W-:Y:S02]  /*da60*/  ISETP.NE.AND P1, PT, R0, 0x3, PT ;  /* 0x000000030000780c */ /* 0x000fe40003f25270 */
[----:B------:R-:W0:Y:S02]  /*da70*/  SYNCS.PHASECHK.TRANS64.TRYWAIT P0, [R16+URZ+0x2e870], R3 ;  /* 0x02e87003100075a7 */ /* 0x000e24000800017f */
[----:B0-----:R-:W-:Y:S09]  /*da80*/  @!P0 BRA `(.L_x_79) ;  /* 0x0000001800c08947 */ /* 0x001ff20003800000 */
.L_x_127:
[----:B------:R-:W-:Y:S05]  /*da90*/  BSYNC B0 ;  /* 0x0000000000007941 */ /* 0x000fea0003800000 */
.L_x_78:
[----:B------:R-:W-:Y:S05]  /*daa0*/  @!P1 BRA `(.L_x_80) ;  /* 0x0000000000049947 */ /* 0x000fea0003800000 */
[----:B------:R-:W-:Y:S01]  /*dab0*/  BPT.TRAP 0x1 ;  /* 0x000000040000795c */ /* 0x000fe20000300000 */
.L_x_80:
[----:B------:R-:W0:Y:S02]  /*dac0*/  LDL R0, [R1] ;  /* 0x0000000001007983 */ /* 0x000e240000100800 */
[----:B0-----:R-:W-:-:S04]  /*dad0*/  SHF.L.U32 R3, R0, 0x1f, RZ ;  /* 0x0000001f00037819 */ /* 0x001fc800000006ff */
[----:B------:R-:W0:Y:S02]  /*dae0*/  SYNCS.PHASECHK.TRANS64.TRYWAIT P0, [R16+URZ+0x2e860], R3 ;  /* 0x02e86003100075a7 */ /* 0x000e24000800017f */
[----:B0-----:R-:W-:Y:S05]  /*daf0*/  @!P0 BRA `(.L_x_81) ;  /* 0x0000001800b88947 */ /* 0x001fea0003800000 */
.L_x_128:
[----:B------:R-:W2:Y:S04]  /*db00*/  LDL R2, [R1+0x14] ;  /* 0x0000140001027983 */ /* 0x000ea80000100800 */
[----:B------:R-:W3:Y:S04]  /*db10*/  LDL R10, [R1+0x18] ;  /* 0x00001800010a7983 */ /* 0x000ee80000100800 */
[----:B------:R-:W4:Y:S01]  /*db20*/  LDL R12, [R1+0x10] ;  /* 0x00001000010c7983 */ /* 0x000f220000100800 */
[----:B------:R-:W-:Y:S01]  /*db30*/  IMAD R0, R19, 0x7000, RZ ;  /* 0x0000700013007824 */ /* 0x000fe200078e02ff */
[----:B------:R-:W-:Y:S05]  /*db40*/  WARPSYNC.ALL ;  /* 0x0000000000007948 */ /* 0x000fea0003800000 */
[----:B--2---:R-:W-:-:S05]  /*db50*/  LOP3.LUT R2, R0, R2, RZ, 0xfc, !PT ;  /* 0x0000000200027212 */ /* 0x004fca00078efcff */
[----:B------:R-:W2:Y:S01]  /*db60*/  LDSM.16.MT88.4 R4, [R2+UR41+0xe400] ;  /* 0x00e400290204783b */ /* 0x000ea20008004200 */
[----:B0-----:R-:W-:Y:S01]  /*db70*/  VIADD R3, R2, UR41 ;  /* 0x0000002902037c36 */ /* 0x001fe20008000000 */
[----:B----4-:R-:W-:-:S03]  /*db80*/  IADD3 R0, R0, UR41, R12 ;  /* 0x0000002900007c10 */ /* 0x010fc6000fffe00c */
[----:B---3--:R-:W-:Y:S01]  /*db90*/  IMAD.IADD R3, R10, 0x1, R3 ;  /* 0x000000010a037824 */ /* 0x008fe200078e0203 */
[C-C-:B--2---:R-:W-:Y:S02]  /*dba0*/  PRMT R8, R4.reuse, 0x6420, R5.reuse ;  /* 0x0000642004087816 */ /* 0x144fe40000000005 */
[----:B------:R-:W-:Y:S02]  /*dbb0*/  PRMT R9, R4, 0x7531, R5 ;  /* 0x0000753104097816 */ /* 0x000fe40000000005 */
[C-C-:B------:R-:W-:Y:S02]  /*dbc0*/  PRMT R10, R6.reuse, 0x6420, R7.reuse ;  /* 0x00006420060a7816 */ /* 0x140fe40000000007 */
[----:B------:R-:W-:Y:S02]  /*dbd0*/  PRMT R11, R6, 0x7531, R7 ;  /* 0x00007531060b7816 */ /* 0x000fe40000000007 */
[----:B------:R-:W0:Y:S04]  /*dbe0*/  LDSM.16.MT88.4 R4, [R3+0xe400] ;  /* 0x00e400000304783b */ /* 0x000e280000004200 */
[----:B------:R0:W-:Y:S02]  /*dbf0*/  STSM.16.M88.4 [R0+0x400], R8 ;  /* 0x0004000800007844 */ /* 0x0001e40000000200 */
[----:B0-----:R-:W-:-:S02]  /*dc00*/  PRMT R8, R4, 0x6420, R5 ;  /* 0x0000642004087816 */ /* 0x001fc40000000005 */
[----:B------:R-:W-:Y:S02]  /*dc10*/  PRMT R9, R4, 0x7531, R5 ;  /* 0x0000753104097816 */ /* 0x000fe40000000005 */
[C-C-:B------:R-:W-:Y:S02]  /*dc20*/  PRMT R10, R6.reuse, 0x6420, R7.reuse ;  /* 0x00006420060a7816 */ /* 0x140fe40000000007 */
[----:B------:R-:W-:-:S05]  /*dc30*/  PRMT R11, R6, 0x7531, R7 ;  /* 0x00007531060b7816 */ /* 0x000fca0000000007 */
[----:B------:R-:W-:Y:S04]  /*dc40*/  STSM.16.M88.4 [R0+0xc00], R8 ;  /* 0x000c000800007844 */ /* 0x000fe80000000200 */
[----:B------:R-:W0:Y:S02]  /*dc50*/  LDSM.16.MT88.4 R4, [R2+UR41+0xf400] ;  /* 0x00f400290204783b */ /* 0x000e240008004200 */
[C-C-:B0-----:R-:W-:Y:S02]  /*dc60*/  PRMT R12, R4.reuse, 0x6420, R5.reuse ;  /* 0x00006420040c7816 */ /* 0x141fe40000000005 */
[----:B------:R-:W-:Y:S02]  /*dc70*/  PRMT R13, R4, 0x7531, R5 ;  /* 0x00007531040d7816 */ /* 0x000fe40000000005 */
[----:B------:R-:W-:-:S02]  /*dc80*/  PRMT R14, R6, 0x6420, R7 ;  /* 0x00006420060e7816 */ /* 0x000fc40000000007 */
[----:B------:R-:W-:Y:S02]  /*dc90*/  PRMT R15, R6, 0x7531, R7 ;  /* 0x00007531060f7816 */ /* 0x000fe40000000007 */
[----:B------:R-:W0:Y:S04]  /*dca0*/  LDSM.16.MT88.4 R4, [R3+0xf400] ;  /* 0x00f400000304783b */ /* 0x000e280000004200 */
[----:B------:R-:W-:Y:S01]  /*dcb0*/  STSM.16.M88.4 [R0+0x1400], R12 ;  /* 0x0014000c00007844 */ /* 0x000fe20000000200 */
[C-C-:B0-----:R-:W-:Y:S02]  /*dcc0*/  PRMT R8, R4.reuse, 0x6420, R5.reuse ;  /* 0x0000642004087816 */ /* 0x141fe40000000005 */
[----:B------:R-:W-:Y:S02]  /*dcd0*/  PRMT R9, R4, 0x7531, R5 ;  /* 0x0000753104097816 */ /* 0x000fe40000000005 */
[----:B------:R-:W-:-:S02]  /*dce0*/  PRMT R10, R6, 0x6420, R7 ;  /* 0x00006420060a7816 */ /* 0x000fc40000000007 */
        /* <DEDUP_REMOVED lines=56> */
[----:B------:R2:W-:Y:S01]  /*e070*/  STSM.16.M88.4 [R0+0x6400], R12 ;  /* 0x0064000c00007844 */ /* 0x0005e20000000200 */
[C-C-:B0-----:R-:W-:Y:S02]  /*e080*/  PRMT R8, R4.reuse, 0x6420, R5.reuse ;  /* 0x0000642004087816 */ /* 0x141fe40000000005 */
        /* <DEDUP_REMOVED lines=9> */
[----:B0-----:R-:W0:Y:S01]  /*e120*/  FENCE.VIEW.ASYNC.S ;  /* 0x00000000000073c6 */ /* 0x001e220000000000 */
[----:B------:R-:W-:Y:S05]  /*e130*/  @!P1 BRA `(.L_x_82) ;  /* 0x0000000000049947 */ /* 0x000fea0003800000 */
[----:B------:R-:W-:Y:S01]  /*e140*/  BPT.TRAP 0x1 ;  /* 0x000000040000795c */ /* 0x000fe20000300000 */
.L_x_82:
[----:B------:R-:W3:Y:S01]  /*e150*/  LDL.LU R3, [R1] ;  /* 0x0000000001037983 */ /* 0x000ee20000300800 */
[----:B0-----:R-:W-:Y:S01]  /*e160*/  SYNCS.ARRIVE.TRANS64.A1T0 RZ, [R16+URZ+0x2e850], RZ ;  /* 0x02e850ff10ff79a7 */ /* 0x001fe2000810003f */
[----:B--2---:R-:W0:Y:S01]  /*e170*/  S2R R0, SR_TID.X ;  /* 0x0000000000007919 */ /* 0x004e220000002100 */
[----:B------:R-:W-:Y:S01]  /*e180*/  VIADD R19, R19, 0x1 ;  /* 0x0000000113137836 */ /* 0x000fe20000000000 */
[----:B------:R-:W2:Y:S01]  /*e190*/  LDC R2, c[0x0][0xc34] ;  /* 0x00030d00ff027b82 */ /* 0x000ea20000000800 */
[----:B0-----:R-:W-:-:S07]  /*e1a0*/  LOP3.LUT R0, R0, 0x7f, RZ, 0xc0, !PT ;  /* 0x0000007f00007812 */ /* 0x001fce00078ec0ff */
[----:B------:R-:W-:Y:S01]  /*e1b0*/  BAR.SYNC.DEFER_BLOCKING 0x2, 0x80 ;  /* 0x0082000000007b1d */ /* 0x000fe20000010000 */
[----:B------:R-:W-:-:S13]  /*e1c0*/  ISETP.NE.AND P0, PT, R0, RZ, PT ;  /* 0x000000ff0000720c */ /* 0x000fda0003f05270 */
[----:B------:R-:W-:-:S05]  /*e1d0*/  @!P0 VIADD R0, R16, 0x2e880 ;  /* 0x0002e88010008836 */ /* 0x000fca0000000000 */
[----:B------:R-:W-:-:S04]  /*e1e0*/  @!P0 PRMT R0, RZ, 0x654, R0 ;  /* 0x00000654ff008816 */ /* 0x000fc80000000000 */
[----:B------:R0:W-:Y:S01]  /*e1f0*/  @!P0 SYNCS.ARRIVE.TRANS64.RED.A1T0 RZ, [R0+URZ], RZ ;  /* 0x000000ff00ff89a7 */ /* 0x0001e2000810043f */
[----:B------:R-:W-:-:S04]  /*e200*/  ISETP.NE.AND P0, PT, R19, 0x2, PT ;  /* 0x000000021300780c */ /* 0x000fc80003f05270 */
[----:B0-----:R-:W-:Y:S01]  /*e210*/  SEL R0, RZ, 0x1, P0 ;  /* 0x00000001ff007807 */ /* 0x001fe20000000000 */
[----:B------:R-:W-:-:S06]  /*e220*/  UIADD3 UR50, UR43, UR50, URZ ;  /* 0x000000322b327290 */ /* 0x000fcc000fffe03f */
[----:B--2---:R-:W-:Y:S01]  /*e230*/  ISETP.LE.AND P1, PT, R2, UR50, PT ;  /* 0x0000003202007c0c */ /* 0x004fe2000bf23270 */
[----:B------:R-:W-:Y:S01]  /*e240*/  UIADD3 UR46, UR46, 0x1, URZ ;  /* 0x000000012e2e7890 */ /* 0x000fe2000fffe03f */
[----:B------:R-:W-:Y:S02]  /*e250*/  SEL R19, R19, RZ, P0 ;  /* 0x000000ff13137207 */ /* 0x000fe40000000000 */
[----:B---3--:R-:W-:-:S05]  /*e260*/  LOP3.LUT R3, R3, R0, RZ, 0x3c, !PT ;  /* 0x0000000003037212 */ /* 0x008fca00078e3cff */
[----:B------:R2:W-:Y:S04]  /*e270*/  STL [R1], R3 ;  /* 0x0000000301007387 */ /* 0x0005e80000100800 */
[----:B------:R-:W-:Y:S05]  /*e280*/  @!P1 BRA `(.L_x_83) ;  /* 0xffffffcc00d09947 */ /* 0x000fea000383ffff */
[----:B------:R-:W-:-:S12]  /*e290*/  ULOP3.LUT UR46, UR46, 0x1, URZ, 0xc, !UPT ;  /* 0x000000012e2e7892 */ /* 0x000fd8000f8e0c3f */
.L_x_40:
[----:B--2---:R-:W0:Y:S01]  /*e2a0*/  S2R R3, SR_CgaCtaId ;  /* 0x0000000000037919 */ /* 0x004e220000008800 */
[----:B------:R-:W-:-:S04]  /*e2b0*/  MOV R0, 0x400 ;  /* 0x0000040000007802 */ /* 0x000fc80000000f00 */
[----:B0-----:R-:W-:Y:S01]  /*e2c0*/  LEA R8, R3, R0, 0x18 ;  /* 0x0000000003087211 */ /* 0x001fe200078ec0ff */
[----:B------:R-:W-:-:S05]  /*e2d0*/  IMAD.U32 R0, RZ, RZ, UR46 ;  /* 0x0000002eff007e24 */ /* 0x000fca000f8e00ff */
[----:B------:R-:W-:-:S04]  /*e2e0*/  SHF.L.U32 R0, R0, 0x1f, RZ ;  /* 0x0000001f00007819 */ /* 0x000fc800000006ff */
[----:B------:R-:W0:Y:S02]  /*e2f0*/  SYNCS.PHASECHK.TRANS64.TRYWAIT P0, [R8+URZ+0x2e820], R0 ;  /* 0x02e82000080075a7 */ /* 0x000e24000800017f */
[----:B0-----:R-:W-:Y:S05]  /*e300*/  @!P0 BRA `(.L_x_84) ;  /* 0x0000001000c88947 */ /* 0x001fea0003800000 */
.L_x_129:
[----:B------:R-:W2:Y:S02]  /*e310*/  S2R R2, SR_TID.X ;  /* 0x0000000000027919 */ /* 0x000ea40000002100 */
[----:B--2---:R-:W-:-:S04]  /*e320*/  SHF.R.U32.HI R2, RZ, 0x5, R2 ;  /* 0x00000005ff027819 */ /* 0x004fc80000011602 */
[----:B------:R-:W-:-:S05]  /*e330*/  LOP3.LUT R2, R2, 0x3, RZ, 0xc0, !PT ;  /* 0x0000000302027812 */ /* 0x000fca00078ec0ff */
[----:B0-----:R-:W0:Y:S02]  /*e340*/  SHFL.IDX PT, R0, R2, RZ, 0x1f ;  /* 0x00001fff02007589 */ /* 0x001e2400000e0000 */
[----:B0-----:R-:W-:-:S13]  /*e350*/  ISETP.NE.AND P0, PT, R0, RZ, PT ;  /* 0x000000ff0000720c */ /* 0x001fda0003f05270 */
[----:B------:R-:W-:Y:S05]  /*e360*/  @P0 EXIT ;  /* 0x000000000000094d */ /* 0x000fea0003800000 */
[----:B------:R-:W-:Y:S01]  /*e370*/  ELECT P0, URZ, PT ;  /* 0x00000000003f782f */ /* 0x000fe20003800000 */
[----:B------:R-:W-:-:S12]  /*e380*/  BSSY B0, `(.L_x_85) ;  /* 0x0000028000007945 */ /* 0x000fd80003800000 */
[----:B------:R-:W-:Y:S05]  /*e390*/  @!P0 BRA `(.L_x_86) ;  /* 0x0000000000988947 */ /* 0x000fea0003800000 */
[----:B------:R-:W-:-:S06]  /*e3a0*/  ULOP3.LUT UR4, UR38, 0x2, URZ, 0xfc, !UPT ;  /* 0x0000000226047892 */ /* 0x000fcc000f8efc3f */
[----:B------:R-:W-:-:S05]  /*e3b0*/  IMAD.U32 R0, RZ, RZ, UR4 ;  /* 0x00000004ff007e24 */ /* 0x000fca000f8e00ff */
[----:B------:R-:W-:-:S13]  /*e3c0*/  ISETP.NE.AND P0, PT, R0, 0x3, PT ;  /* 0x000000030000780c */ /* 0x000fda0003f05270 */
[----:B------:R-:W-:Y:S05]  /*e3d0*/  @!P0 BRA `(.L_x_87) ;  /* 0x0000000000048947 */ /* 0x000fea0003800000 */
[----:B------:R-:W-:Y:S01]  /*e3e0*/  BPT.TRAP 0x1 ;  /* 0x000000040000795c */ /* 0x000fe20000300000 */
.L_x_87:
[----:B------:R-:W2:Y:S01]  /*e3f0*/  LDL.LU R6, [R1] ;  /* 0x0000000001067983 */ /* 0x000ea20000300800 */
[----:B------:R-:W-:Y:S02]  /*e400*/  VIADD R0, R8, 0x2e840 ;  /* 0x0002e84008007836 */ /* 0x000fe40000000000 */
[C---:B------:R-:W-:Y:S02]  /*e410*/  VIADD R2, R19.reuse, 0x1 ;  /* 0x0000000113027836 */ /* 0x040fe40000000000 */
[----:B------:R-:W-:-:S03]  /*e420*/  IMAD R5, R19, 0x8, R0 ;  /* 0x0000000813057824 */ /* 0x000fc600078e0200 */
[----:B------:R-:W-:-:S04]  /*e430*/  ISETP.NE.AND P2, PT, R2, 0x2, PT ;  /* 0x000000020200780c */ /* 0x000fc80003f45270 */
[----:B------:R-:W-:Y:S02]  /*e440*/  SEL R3, RZ, 0x1, P2 ;  /* 0x00000001ff037807 */ /* 0x000fe40001000000 */
[C---:B--2---:R-:W-:Y:S02]  /*e450*/  SHF.L.U32 R4, R6.reuse, 0x1f, RZ ;  /* 0x0000001f06047819 */ /* 0x044fe400000006ff */
[----:B------:R-:W-:Y:S02]  /*e460*/  LOP3.LUT R6, R6, R3, RZ, 0x3c, !PT ;  /* 0x0000000306067212 */ /* 0x000fe400078e3cff */
[----:B------:R-:W0:Y:S01]  /*e470*/  SYNCS.PHASECHK.TRANS64.TRYWAIT P1, [R5+URZ], R4 ;  /* 0x00000004050075a7 */ /* 0x000e22000802017f */
[----:B------:R-:W-:-:S05]  /*e480*/  SEL R3, R2, RZ, P2 ;  /* 0x000000ff02037207 */ /* 0x000fca0001000000 */
[----:B------:R-:W-:Y:S01]  /*e490*/  IMAD R7, R3, 0x8, R0 ;  /* 0x0000000803077824 */ /* 0x000fe200078e0200 */
[----:B------:R-:W-:Y:S01]  /*e4a0*/  SHF.L.U32 R0, R6, 0x1f, RZ ;  /* 0x0000001f06007819 */ /* 0x000fe200000006ff */
[----:B0-----:R-:W-:Y:S06]  /*e4b0*/  @!P1 BRA `(.L_x_88) ;  /* 0x0000001000709947 */ /* 0x001fec0003800000 */
.L_x_130:
[----:B------:R-:W2:Y:S02]  /*e4c0*/  SYNCS.PHASECHK.TRANS64.TRYWAIT P1, [R7+URZ], R0 ;  /* 0x00000000070075a7 */ /* 0x000ea4000802017f */
[----:B--2---:R-:W-:Y:S05]  /*e4d0*/  @!P1 BRA `(.L_x_89) ;  /* 0x00000010007c9947 */ /* 0x004fea0003800000 */
.L_x_131:
[----:B------:R-:W-:Y:S05]  /*e4e0*/  @!P0 BRA `(.L_x_90) ;  /* 0x0000000000048947 */ /* 0x000fea0003800000 */
[----:B------:R-:W-:Y:S01]  /*e4f0*/  BPT.TRAP 0x1 ;  /* 0x000000040000795c */ /* 0x000fe20000300000 */
.L_x_90:
[----:B------:R-:W-:-:S04]  /*e500*/  IMAD R19, R19, 0x8, R8 ;  /* 0x0000000813137824 */ /* 0x000fc800078e0208 */
[----:B------:R-:W3:Y:S02]  /*e510*/  SYNCS.PHASECHK.TRANS64.TRYWAIT P1, [R19+URZ+0x2e860], R4 ;  /* 0x02e86004130075a7 */ /* 0x000ee4000802017f */
[----:B---3--:R-:W-:Y:S05]  /*e520*/  @!P1 BRA `(.L_x_91) ;  /* 0x00000010007c9947 */ /* 0x008fea0003800000 */
.L_x_132:
[----:B------:R-:W-:Y:S05]  /*e530*/  @!P0 BRA `(.L_x_92) ;  /* 0x0000000000048947 */ /* 0x000fea0003800000 */
[----:B------:R-:W-:Y:S01]  /*e540*/  BPT.TRAP 0x1 ;  /* 0x000000040000795c */ /* 0x000fe20000300000 */
.L_x_92:
[----:B------:R-:W-:-:S04]  /*e550*/  IMAD R3, R3, 0x8, R8 ;  /* 0x0000000803037824 */ /* 0x000fc800078e0208 */
[----:B------:R-:W4:Y:S02]  /*e560*/  SYNCS.PHASECHK.TRANS64.TRYWAIT P1, [R3+URZ+0x2e860], R0 ;  /* 0x02e86000030075a7 */ /* 0x000f24000802017f */
[----:B----4-:R-:W-:Y:S05]  /*e570*/  @!P1 BRA `(.L_x_93) ;  /* 0x00000010007c9947 */ /* 0x010fea0003800000 */
.L_x_133:
[----:B------:R-:W-:Y:S05]  /*e580*/  @!P0 BRA `(.L_x_94) ;  /* 0x0000000000048947 */ /* 0x000fea0003800000 */
[----:B------:R-:W-:Y:S01]  /*e590*/  BPT.TRAP 0x1 ;  /* 0x000000040000795c */ /* 0x000fe20000300000 */
.L_x_94:
[----:B------:R-:W5:Y:S02]  /*e5a0*/  SYNCS.PHASECHK.TRANS64.TRYWAIT P0, [R19+URZ+0x2e880], R4 ;  /* 0x02e88004130075a7 */ /* 0x000f64000800017f */
[----:B-----5:R-:W-:Y:S05]  /*e5b0*/  @!P0 BRA `(.L_x_95) ;  /* 0x0000001000808947 */ /* 0x020fea0003800000 */
.L_x_96:
[----:B------:R0:W0:Y:S02]  /*e5c0*/  SYNCS.PHASECHK.TRANS64.TRYWAIT P0, [R3+URZ+0x2e880], R0 ;  /* 0x02e88000030075a7 */ /* 0x000024000800017f */
[----:B0-----:R-:W-:Y:S05]  /*e5d0*/  @!P0 NANOSLEEP.SYNCS 0x989680 ;  /* 0x009896800000895d */ /* 0x001fea0003900000 */
[----:B------:R-:W0:Y:S02]  /*e5e0*/  @!P0 SYNCS.PHASECHK.TRANS64 P0, [R3+URZ+0x2e880], R0 ;  /* 0x02e88000030085a7 */ /* 0x000e24000800007f */
[----:B0-----:R-:W-:Y:S05]  /*e5f0*/  @!P0 BRA `(.L_x_96) ;  /* 0xfffffffc00f08947 */ /* 0x001fea000383ffff */
.L_x_86:
[----:B------:R-:W-:Y:S05]  /*e600*/  BSYNC B0 ;  /* 0x0000000000007941 */ /* 0x000fea0003800000 */
.L_x_85:
[----:B------:R-:W-:Y:S05]  /*e610*/  EXIT ;  /* 0x000000000000794d */ /* 0x000fea0003800000 */
.L_x_10:
[----:B0-----:R-:W-:-:S04]  /*e620*/  IMAD.U32 R3, RZ, RZ, UR39 ;  /* 0x00000027ff037e24 */ /* 0x001fc8000f8e00ff */
[----:B------:R0:W1:Y:S03]  /*e630*/  SYNCS.PHASECHK.TRANS64.TRYWAIT P1, [R3+URZ+0x2e800], R0 ;  /* 0x02e80000030075a7 */ /* 0x000066000802017f */
[----:B-1----:R-:W-:Y:S05]  /*e640*/  @!P1 NANOSLEEP.SYNCS 0x989680 ;  /* 0x009896800000995d */ /* 0x002fea0003900000 */
[----:B------:R-:W1:Y:S02]  /*e650*/  @!P1 SYNCS.PHASECHK.TRANS64 P1, [R3+URZ+0x2e800], R0 ;  /* 0x02e80000030095a7 */ /* 0x000e64000802007f */
[----:B-1----:R-:W-:Y:S05]  /*e660*/  @!P1 BRA `(.L_x_10) ;  /* 0xfffffffc00ec9947 */ /* 0x002fea000383ffff */
[----:B------:R-:W-:Y:S05]  /*e670*/  BRA `(.L_x_97) ;  /* 0xffffff2c00947947 */ /* 0x000fea000383ffff */
.L_x_14:
[----:B-1----:R1:W2:Y:S02]  /*e680*/  SYNCS.PHASECHK.TRANS64.TRYWAIT P1, [R4+URZ+0x2e830], R3 ;  /* 0x02e83003040075a7 */ /* 0x0022a4000802017f */
[----:B--2---:R-:W-:Y:S05]  /*e690*/  @!P1 NANOSLEEP.SYNCS 0x989680 ;  /* 0x009896800000995d */ /* 0x004fea0003900000 */
[----:B------:R-:W2:Y:S02]  /*e6a0*/  @!P1 SYNCS.PHASECHK.TRANS64 P1, [R4+URZ+0x2e830], R3 ;  /* 0x02e83003040095a7 */ /* 0x000ea4000802007f */
[----:B--2---:R-:W-:Y:S05]  /*e6b0*/  @!P1 BRA `(.L_x_14) ;  /* 0xfffffffc00f09947 */ /* 0x004fea000383ffff */
[----:B------:R-:W-:Y:S05]  /*e6c0*/  BRA `(.L_x_13) ;  /* 0xffffff2c00b07947 */ /* 0x000fea000383ffff */
.L_x_19:
[----:B-1----:R-:W-:-:S04]  /*e6d0*/  IMAD.U32 R6, RZ, RZ, UR6 ;  /* 0x00000006ff067e24 */ /* 0x002fc8000f8e00ff */
[----:B------:R1:W2:Y:S03]  /*e6e0*/  SYNCS.PHASECHK.TRANS64.TRYWAIT P1, [R6+URZ+0x2e830], R3 ;  /* 0x02e83003060075a7 */ /* 0x0002a6000802017f */
[----:B--2---:R-:W-:Y:S05]  /*e6f0*/  @!P1 NANOSLEEP.SYNCS 0x989680 ;  /* 0x009896800000995d */ /* 0x004fea0003900000 */
[----:B------:R-:W2:Y:S02]  /*e700*/  @!P1 SYNCS.PHASECHK.TRANS64 P1, [R6+URZ+0x2e830], R3 ;  /* 0x02e83003060095a7 */ /* 0x000ea4000802007f */
[----:B--2---:R-:W-:Y:S05]  /*e710*/  @!P1 BRA `(.L_x_19) ;  /* 0xfffffffc00ec9947 */ /* 0x004fea000383ffff */
[----:B------:R-:W-:Y:S05]  /*e720*/  BRA `(.L_x_16) ;  /* 0xffffff6c00487947 */ /* 0x000fea000383ffff */
.L_x_23:
[----:B-1----:R-:W-:-:S04]  /*e730*/  IMAD.U32 R6, RZ, RZ, UR6 ;  /* 0x00000006ff067e24 */ /* 0x002fc8000f8e00ff */
[----:B------:R1:W2:Y:S03]  /*e740*/  SYNCS.PHASECHK.TRANS64.TRYWAIT P1, [R6+URZ+0x2e850], R3 ;  /* 0x02e85003060075a7 */ /* 0x0002a6000802017f */
[----:B--2---:R-:W-:Y:S05]  /*e750*/  @!P1 NANOSLEEP.SYNCS 0x989680 ;  /* 0x009896800000995d */ /* 0x004fea0003900000 */
[----:B------:R-:W2:Y:S02]  /*e760*/  @!P1 SYNCS.PHASECHK.TRANS64 P1, [R6+URZ+0x2e850], R3 ;  /* 0x02e85003060095a7 */ /* 0x000ea4000802007f */
[----:B--2---:R-:W-:Y:S05]  /*e770*/  @!P1 BRA `(.L_x_23) ;  /* 0xfffffffc00ec9947 */ /* 0x004fea000383ffff */
[----:B------:R-:W-:Y:S05]  /*e780*/  BRA `(.L_x_20) ;  /* 0xffffff78003c7947 */ /* 0x000fea000383ffff */
.L_x_29:
[----:B-1----:R-:W-:-:S04]  /*e790*/  IMAD.U32 R7, RZ, RZ, UR4 ;  /* 0x00000004ff077e24 */ /* 0x002fc8000f8e00ff */
[----:B------:R1:W2:Y:S03]  /*e7a0*/  SYNCS.PHASECHK.TRANS64.TRYWAIT P1, [R7+URZ+0x2e850], R0 ;  /* 0x02e85000070075a7 */ /* 0x0002a6000802017f */
[----:B--2---:R-:W-:Y:S05]  /*e7b0*/  @!P1 NANOSLEEP.SYNCS 0x989680 ;  /* 0x009896800000995d */ /* 0x004fea0003900000 */
[----:B------:R-:W2:Y:S02]  /*e7c0*/  @!P1 SYNCS.PHASECHK.TRANS64 P1, [R7+URZ+0x2e850], R0 ;  /* 0x02e85000070095a7 */ /* 0x000ea4000802007f */
[----:B--2---:R-:W-:Y:S05]  /*e7d0*/  @!P1 BRA `(.L_x_29) ;  /* 0xfffffffc00ec9947 */ /* 0x004fea000383ffff */
[----:B------:R-:W-:Y:S05]  /*e7e0*/  BRA `(.L_x_28) ;  /* 0xffffffa000787947 */ /* 0x000fea000383ffff */
.L_x_45:
[----:B------:R-:W-:Y:S02]  /*e7f0*/  IMAD.MOV.U32 R13, RZ, RZ, R18 ;  /* 0x000000ffff0d7224 */ /* 0x000fe400078e0012 */
[----:B------:R-:W-:Y:S02]  /*e800*/  IMAD.MOV.U32 R12, RZ, RZ, RZ ;  /* 0x000000ffff0c7224 */ /* 0x000fe400078e00ff */
[----:B------:R-:W-:Y:S02]  /*e810*/  IMAD.MOV.U32 R11, RZ, RZ, 0x1f ;  /* 0x0000001fff0b7424 */ /* 0x000fe400078e00ff */
[----:B------:R-:W-:-:S07]  /*e820*/  IMAD.MOV.U32 R15, RZ, RZ, -0x1 ;  /* 0xffffffffff0f7424 */ /* 0x000fce00078e00ff */
[----:B0-----:R-:W-:Y:S05]  /*e830*/  WARPSYNC.COLLECTIVE R15, `(.L_x_98) ;  /* 0x000000000f087348 */ /* 0x001fea0003c00000 */
[----:B------:R1:W2:Y:S02]  /*e840*/  SHFL.IDX P6, R14, R13, R12, R11 ;  /* 0x0000000c0d0e7389 */ /* 0x0002a400000c000b */
[----:B012---:R-:W-:Y:S01]  /*e850*/  ENDCOLLECTIVE ;  /* 0x000000000000791b */ /* 0x007fe20003800000 */
.L_x_98:
[----:B------:R-:W-:Y:S05]  /*e860*/  BRA `(.L_x_99) ;  /* 0xffffffd000687947 */ /* 0x000fea000383ffff */
.L_x_47:
[----:B------:R-:W-:Y:S01]  /*e870*/  BSSY B0, `(.L_x_100) ;  /* 0x0000006000007945 */ /* 0x000fe20003800000 */
[----:B------:R-:W-:-:S07]  /*e880*/  IMAD.MOV.U32 R15, RZ, RZ, -0x1 ;  /* 0xffffffffff0f7424 */ /* 0x000fce00078e00ff */
[----:B01----:R-:W-:Y:S05]  /*e890*/  WARPSYNC.COLLECTIVE R15, `(.L_x_101) ;  /* 0x000000000f0c7348 */ /* 0x003fea0003c00000 */
[----:B------:R-:W-:Y:S02]  /*e8a0*/  ELECT P6, UR62, PT ;  /* 0x00000000003e782f */ /* 0x000fe400038c0000 */
[----:B------:R-:W-:Y:S01]  /*e8b0*/  MOV R14, UR62 ;  /* 0x0000003e000e7c02 */ /* 0x000fe20008000f00 */
[----:B01----:R-:W-:Y:S10]  /*e8c0*/  ENDCOLLECTIVE ;  /* 0x000000000000791b */ /* 0x003ff40003800000 */
.L_x_101:
[----:B------:R-:W-:Y:S05]  /*e8d0*/  BSYNC B0 ;  /* 0x0000000000007941 */ /* 0x000fea0003800000 */
.L_x_100:
[----:B------:R-:W-:Y:S05]  /*e8e0*/  BRA `(.L_x_102) ;  /* 0xffffffd000787947 */ /* 0x000fea000383ffff */
.L_x_49:
[----:B--2---:R2:W3:Y:S02]  /*e8f0*/  SYNCS.PHASECHK.TRANS64.TRYWAIT P0, [R3+URZ+0x2e880], R2 ;  /* 0x02e88002030075a7 */ /* 0x0044e4000800017f */
[----:B---3--:R-:W-:Y:S05]  /*e900*/  @!P0 NANOSLEEP.SYNCS 0x989680 ;  /* 0x009896800000895d */ /* 0x008fea0003900000 */
[----:B------:R-:W3:Y:S02]  /*e910*/  @!P0 SYNCS.PHASECHK.TRANS64 P0, [R3+URZ+0x2e880], R2 ;  /* 0x02e88002030085a7 */ /* 0x000ee4000800007f */
[----:B---3--:R-:W-:Y:S05]  /*e920*/  @!P0 BRA `(.L_x_49) ;  /* 0xfffffffc00f08947 */ /* 0x008fea000383ffff */
[----:B------:R-:W-:Y:S05]  /*e930*/  BRA `(.L_x_103) ;  /* 0xffffffd000d47947 */ /* 0x000fea000383ffff */
.L_x_51:
[----:B---3--:R3:W4:Y:S02]  /*e940*/  SYNCS.PHASECHK.TRANS64.TRYWAIT P0, [R3+URZ+0x2e840], R2 ;  /* 0x02e84002030075a7 */ /* 0x008724000800017f */
[----:B----4-:R-:W-:Y:S05]  /*e950*/  @!P0 NANOSLEEP.SYNCS 0x989680 ;  /* 0x009896800000895d */ /* 0x010fea0003900000 */
[----:B------:R-:W4:Y:S02]  /*e960*/  @!P0 SYNCS.PHASECHK.TRANS64 P0, [R3+URZ+0x2e840], R2 ;  /* 0x02e84002030085a7 */ /* 0x000f24000800007f */
[----:B----4-:R-:W-:Y:S05]  /*e970*/  @!P0 BRA `(.L_x_51) ;  /* 0xfffffffc00f08947 */ /* 0x010fea000383ffff */
[----:B------:R-:W-:Y:S05]  /*e980*/  BRA `(.L_x_104) ;  /* 0xffffffd400247947 */ /* 0x000fea000383ffff */
.L_x_54:
[----:B------:R-:W-:Y:S02]  /*e990*/  IMAD.MOV.U32 R13, RZ, RZ, R6 ;  /* 0x000000ffff0d7224 */ /* 0x000fe400078e0006 */
[----:B------:R-:W-:Y:S02]  /*e9a0*/  IMAD.MOV.U32 R12, RZ, RZ, RZ ;  /* 0x000000ffff0c7224 */ /* 0x000fe400078e00ff */
[----:B------:R-:W-:Y:S02]  /*e9b0*/  IMAD.MOV.U32 R11, RZ, RZ, 0x181f ;  /* 0x0000181fff0b7424 */ /* 0x000fe400078e00ff */
[----:B------:R-:W-:Y:S02]  /*e9c0*/  IMAD.MOV.U32 R15, RZ, RZ, -0x1 ;  /* 0xffffffffff0f7424 */ /* 0x000fe400078e00ff */
[----:B------:R-:W-:-:S07]  /*e9d0*/  IMAD.IADD R0, R17, 0x1, R0 ;  /* 0x0000000111007824 */ /* 0x000fce00078e0200 */
[----:B-----5:R-:W-:Y:S05]  /*e9e0*/  WARPSYNC.COLLECTIVE R15, `(.L_x_105) ;  /* 0x000000000f087348 */ /* 0x020fea0003c00000 */
[----:B------:R0:W1:Y:S02]  /*e9f0*/  SHFL.IDX P6, R14, R13, R12, R11 ;  /* 0x0000000c0d0e7389 */ /* 0x00006400000c000b */
[----:B01---5:R-:W-:Y:S01]  /*ea00*/  ENDCOLLECTIVE ;  /* 0x000000000000791b */ /* 0x023fe20003800000 */
.L_x_105:
[----:B------:R-:W-:Y:S02]  /*ea10*/  VIADD R8, R0, 0x10 ;  /* 0x0000001000087836 */ /* 0x000fe40000000000 */
[----:B------:R-:W-:Y:S02]  /*ea20*/  IMAD.MOV.U32 R13, RZ, RZ, R4 ;  /* 0x000000ffff0d7224 */ /* 0x000fe400078e0004 */
[----:B------:R-:W-:-:S07]  /*ea30*/  IMAD.MOV.U32 R2, RZ, RZ, R14 ;  /* 0x000000ffff027224 */ /* 0x000fce00078e000e */
[----:B------:R-:W-:Y:S05]  /*ea40*/  WARPSYNC.COLLECTIVE R15, `(.L_x_106) ;  /* 0x000000000f087348 */ /* 0x000fea0003c00000 */
[----:B------:R0:W1:Y:S02]  /*ea50*/  SHFL.IDX P6, R14, R13, R12, R11 ;  /* 0x0000000c0d0e7389 */ /* 0x00006400000c000b */
[----:B01----:R-:W-:Y:S01]  /*ea60*/  ENDCOLLECTIVE ;  /* 0x000000000000791b */ /* 0x003fe20003800000 */
.L_x_106:
[----:B------:R-:W-:Y:S02]  /*ea70*/  ULDC UR4, c[0x0][0x288] ;  /* 0x0000a20000047ab9 */ /* 0x000fe40000000800 */
[----:B------:R-:W-:-:S05]  /*ea80*/  IMAD R5, R7, UR4, RZ ;  /* 0x0000000407057c24 */ /* 0x000fca000f8e02ff */
[-C--:B------:R-:W-:Y:S02]  /*ea90*/  ISETP.GE.AND P1, PT, R0, R5.reuse, PT ;  /* 0x000000050000720c */ /* 0x080fe40003f26270 */
[----:B------:R-:W-:Y:S01]  /*eaa0*/  ISETP.GE.AND P2, PT, R8, R5, PT ;  /* 0x000000050800720c */ /* 0x000fe20003f46270 */
[----:B------:R-:W-:Y:S02]  /*eab0*/  IMAD.MOV.U32 R13, RZ, RZ, R6 ;  /* 0x000000ffff0d7224 */ /* 0x000fe400078e0006 */
[----:B------:R-:W-:Y:S02]  /*eac0*/  IMAD.MOV.U32 R12, RZ, RZ, 0x1 ;  /* 0x00000001ff0c7424 */ /* 0x000fe400078e00ff */
[----:B------:R-:W-:-:S08]  /*ead0*/  IMAD.MOV.U32 R3, RZ, RZ, R14 ;  /* 0x000000ffff037224 */ /* 0x000fd000078e000e */
[----:B------:R-:W-:Y:S05]  /*eae0*/  WARPSYNC.COLLECTIVE R15, `(.L_x_107) ;  /* 0x000000000f087348 */ /* 0x000fea0003c00000 */
[----:B------:R0:W1:Y:S02]  /*eaf0*/  SHFL.IDX P6, R14, R13, R12, R11 ;  /* 0x0000000c0d0e7389 */ /* 0x00006400000c000b */
[----:B01----:R-:W-:Y:S01]  /*eb00*/  ENDCOLLECTIVE ;  /* 0x000000000000791b */ /* 0x003fe20003800000 */
.L_x_107:
[----:B------:R-:W-:-:S05]  /*eb10*/  @!P1 IADD3 R3, P3, R10, R3, RZ ;  /* 0x000000030a039210 */ /* 0x000fca0007f7e0ff */
[----:B------:R-:W-:-:S05]  /*eb20*/  @!P1 IMAD.X R2, RZ, RZ, R2, P3 ;  /* 0x000000ffff029224 */ /* 0x000fca00018e0602 */
[----:B------:R-:W-:Y:S01]  /*eb30*/  @!P1 LOP3.LUT R3, R3, R2, RZ, 0x3c, !PT ;  /* 0x0000000203039212 */ /* 0x000fe200078e3cff */
[----:B------:R-:W-:-:S03]  /*eb40*/  IMAD.MOV.U32 R13, RZ, RZ, R4 ;  /* 0x000000ffff0d7224 */ /* 0x000fc600078e0004 */
[----:B------:R-:W-:-:S04]  /*eb50*/  @!P1 LOP3.LUT R2, R3, R2, RZ, 0x3c, !PT ;  /* 0x0000000203029212 */ /* 0x000fc800078e3cff */
[----:B------:R-:W-:Y:S01]  /*eb60*/  @!P1 LOP3.LUT R3, R3, R2, RZ, 0x3c, !PT ;  /* 0x0000000203039212 */ /* 0x000fe200078e3cff */
[----:B------:R-:W-:-:S07]  /*eb70*/  IMAD.MOV.U32 R7, RZ, RZ, R14 ;  /* 0x000000ffff077224 */ /* 0x000fce00078e000e */
[----:B------:R-:W-:Y:S05]  /*eb80*/  WARPSYNC.COLLECTIVE R15, `(.L_x_108) ;  /* 0x000000000f087348 */ /* 0x000fea0003c00000 */
[----:B------:R0:W1:Y:S02]  /*eb90*/  SHFL.IDX P6, R14, R13, R12, R11 ;  /* 0x0000000c0d0e7389 */ /* 0x00006400000c000b */
[----:B01----:R-:W-:Y:S01]  /*eba0*/  ENDCOLLECTIVE ;  /* 0x000000000000791b */ /* 0x003fe20003800000 */
.L_x_108:
[----:B------:R-:W-:Y:S01]  /*ebb0*/  @!PT LDS RZ, [RZ] ;  /* 0x00000000fffff984 */ /* 0x000fe20000000800 */
[----:B------:R-:W-:Y:S01]  /*ebc0*/  @!PT LDS RZ, [RZ] ;  /* 0x00000000fffff984 */ /* 0x000fe20000000800 */
[----:B------:R-:W-:Y:S01]  /*ebd0*/  @!PT LDS RZ, [RZ] ;  /* 0x00000000fffff984 */ /* 0x000fe20000000800 */
[----:B------:R0:W-:Y:S01]  /*ebe0*/  @!P1 LDGSTS.E.BYPASS.LTC128B.128 [R9+0x1c400], desc[UR48][R2.64], !P0 ;  /* 0x1c40000002099fae */ /* 0x0001e2000c101d70 */
[----:B------:R-:W-:Y:S02]  /*ebf0*/  IMAD.MOV.U32 R13, RZ, RZ, R6 ;  /* 0x000000ffff0d7224 */ /* 0x000fe400078e0006 */
[----:B------:R-:W-:Y:S02]  /*ec00*/  IMAD.MOV.U32 R12, RZ, RZ, 0x2 ;  /* 0x00000002ff0c7424 */ /* 0x000fe400078e00ff */
[----:B------:R-:W-:-:S07]  /*ec10*/  IMAD.MOV.U32 R8, RZ, RZ, R14 ;  /* 0x000000ffff087224 */ /* 0x000fce00078e000e */
[----:B0-----:R-:W-:Y:S05]  /*ec20*/  WARPSYNC.COLLECTIVE R15, `(.L_x_109) ;  /* 0x000000000f087348 */ /* 0x001fea0003c00000 */
[----:B------:R1:W2:Y:S02]  /*ec30*/  SHFL.IDX P6, R14, R13, R12, R11 ;  /* 0x0000000c0d0e7389 */ /* 0x0002a400000c000b */
[----:B012---:R-:W-:Y:S01]  /*ec40*/  ENDCOLLECTIVE ;  /* 0x000000000000791b */ /* 0x007fe20003800000 */
.L_x_109:
[----:B------:R-:W-:Y:S01]  /*ec50*/  @!P2 IADD3 R2, P1, R10, R8, RZ ;  /* 0x000000080a02a210 */ /* 0x000fe20007f3e0ff */
[----:B------:R-:W-:-:S04]  /*ec60*/  VIADD R8, R0, 0x20 ;  /* 0x0000002000087836 */ /* 0x000fc80000000000 */
[----:B------:R-:W-:Y:S01]  /*ec70*/  @!P2 IMAD.X R3, RZ, RZ, R7, P1 ;  /* 0x000000ffff03a224 */ /* 0x000fe200008e0607 */
[----:B------:R-:W-:Y:S01]  /*ec80*/  ISETP.GE.AND P1, PT, R8, R5, PT ;  /* 0x000000050800720c */ /* 0x000fe20003f26270 */
[----:B------:R-:W-:-:S03]  /*ec90*/  VIADD R8, R0, 0x30 ;  /* 0x0000003000087836 */ /* 0x000fc60000000000 */
[----:B------:R-:W-:Y:S01]  /*eca0*/  @!PT LDS RZ, [RZ] ;  /* 0x00000000fffff984 */ /* 0x000fe20000000800 */
[----:B------:R-:W-:Y:S01]  /*ecb0*/  @!PT LDS RZ, [RZ] ;  /* 0x00000000fffff984 */ /* 0x000fe20000000800 */
[----:B------:R-:W-:Y:S01]  /*ecc0*/  @!PT LDS RZ, [RZ] ;  /* 0x00000000fffff984 */ /* 0x000fe20000000800 */
[----:B------:R0:W-:Y:S01]  /*ecd0*/  @!P2 LDGSTS.E.BYPASS.LTC128B.128 [R9+0x1cc00], desc[UR48][R2.64], !P0 ;  /* 0x1cc000000209afae */ /* 0x0001e2000c101d70 */
[----:B------:R-:W-:Y:S02]  /*ece0*/  IMAD.MOV.U32 R13, RZ, RZ, R4 ;  /* 0x000000ffff0d7224 */ /* 0x000fe400078e0004 */
[----:B0-----:R-:W-:-:S07]  /*ecf0*/  IMAD.MOV.U32 R2, RZ, RZ, R14 ;  /* 0x000000ffff027224 */ /* 0x001fce00078e000e */
[----:B------:R-:W-:Y:S05]  /*ed00*/  WARPSYNC.COLLECTIVE R15, `(.L_x_110) ;  /* 0x000000000f087348 */ /* 0x000fea0003c00000 */
[----:B------:R0:W1:Y:S02]  /*ed10*/  SHFL.IDX P6, R14, R13, R12, R11 ;  /* 0x0000000c0d0e7389 */ /* 0x00006400000c000b */
[----:B01----:R-:W-:Y:S01]  /*ed20*/  ENDCOLLECTIVE ;  /* 0x000000000000791b */ /* 0x003fe20003800000 */
.L_x_110:
[----:B------:R-:W-:Y:S02]  /*ed30*/  IMAD.MOV.U32 R13, RZ, RZ, R6 ;  /* 0x000000ffff0d7224 */ /* 0x000fe400078e0006 */
[----:B------:R-:W-:Y:S02]  /*ed40*/  IMAD.MOV.U32 R12, RZ, RZ, 0x3 ;  /* 0x00000003ff0c7424 */ /* 0x000fe400078e00ff */
[----:B------:R-:W-:-:S07]  /*ed50*/  IMAD.MOV.U32 R3, RZ, RZ, R14 ;  /* 0x000000ffff037224 */ /* 0x000fce00078e000e */
[----:B------:R-:W-:Y:S05]  /*ed60*/  WARPSYNC.COLLECTIVE R15, `(.L_x_111) ;  /* 0x000000000f087348 */ /* 0x000fea0003c00000 */
[----:B------:R0:W1:Y:S02]  /*ed70*/  SHFL.IDX P6, R14, R13, R12, R11 ;  /* 0x0000000c0d0e7389 */ /* 0x00006400000c000b */
[----:B01----:R-:W-:Y:S01]  /*ed80*/  ENDCOLLECTIVE ;  /* 0x000000000000791b */ /* 0x003fe20003800000 */
.L_x_111:
[----:B------:R-:W-:-:S05]  /*ed90*/  @!P1 IADD3 R3, P2, R10, R3, RZ ;  /* 0x000000030a039210 */ /* 0x000fca0007f5e0ff */
[----:B------:R-:W-:-:S05]  /*eda0*/  @!P1 IMAD.X R2, RZ, RZ, R2, P2 ;  /* 0x000000ffff029224 */ /* 0x000fca00010e0602 */
[----:B------:R-:W-:Y:S01]  /*edb0*/  @!P1 LOP3.LUT R3, R3, R2, RZ, 0x3c, !PT ;  /* 0x0000000203039212 */ /* 0x000fe200078e3cff */
[----:B------:R-:W-:-:S03]  /*edc0*/  IMAD.MOV.U32 R13, RZ, RZ, R4 ;  /* 0x000000ffff0d7224 */ /* 0x000fc600078e0004 */
[----:B------:R-:W-:-:S04]  /*edd0*/  @!P1 LOP3.LUT R2, R3, R2, RZ, 0x3c, !PT ;  /* 0x0000000203029212 */ /* 0x000fc800078e3cff */
[----:B------:R-:W-:-:S05]  /*ede0*/  @!P1 LOP3.LUT R3, R3, R2, RZ, 0x3c, !PT ;  /* 0x0000000203039212 */ /* 0x000fca00078e3cff */
[----:B------:R-:W-:Y:S01]  /*edf0*/  @!PT LDS RZ, [RZ] ;  /* 0x00000000fffff984 */ /* 0x000fe20000000800 */
[----:B------:R-:W-:Y:S01]  /*ee00*/  @!PT LDS RZ, [RZ] ;  /* 0x00000000fffff984 */ /* 0x000fe20000000800 */
[----:B------:R-:W-:Y:S01]  /*ee10*/  @!PT LDS RZ, [RZ] ;  /* 0x00000000fffff984 */ /* 0x000fe20000000800 */
[----:B------:R0:W-:Y:S01]  /*ee20*/  @!P1 LDGSTS.E.BYPASS.LTC128B.128 [R9+0x1d400], desc[UR48][R2.64], !P0 ;  /* 0x1d40000002099fae */ /* 0x0001e2000c101d70 */
[----:B------:R-:W-:Y:S01]  /*ee30*/  ISETP.GE.AND P1, PT, R8, R5, PT ;  /* 0x000000050800720c */ /* 0x000fe20003f26270 */
[----:B------:R-:W-:Y:S02]  /*ee40*/  VIADD R8, R0, 0x40 ;  /* 0x0000004000087836 */ /* 0x000fe40000000000 */
[----:B0-----:R-:W-:-:S10]  /*ee50*/  IMAD.MOV.U32 R2, RZ, RZ, R14 ;  /* 0x000000ffff027224 */ /* 0x001fd400078e000e */
[----:B------:R-:W-:Y:S05]  /*ee60*/  WARPSYNC.COLLECTIVE R15, `(.L_x_112) ;  /* 0x000000000f087348 */ /* 0x000fea0003c00000 */
[----:B------:R0:W1:Y:S02]  /*ee70*/  SHFL.IDX P6, R14, R13, R12, R11 ;  /* 0x0000000c0d0e7389 */ /* 0x00006400000c000b */
[----:B01----:R-:W-:Y:S01]  /*ee80*/  ENDCOLLECTIVE ;  /* 0x000000000000791b */ /* 0x003fe20003800000 */
.L_x_112:
[----:B------:R-:W-:Y:S02]  /*ee90*/  IMAD.MOV.U32 R13, RZ, RZ, R6 ;  /* 0x000000ffff0d7224 */ /* 0x000fe400078e0006 */
[----:B------:R-:W-:Y:S02]  /*eea0*/  IMAD.MOV.U32 R12, RZ, RZ, 0x4 ;  /* 0x00000004ff0c7424 */ /* 0x000fe400078e00ff */
[----:B------:R-:W-:-:S07]  /*eeb0*/  IMAD.MOV.U32 R3, RZ, RZ, R14 ;  /* 0x000000ffff037224 */ /* 0x000fce00078e000e */
[----:B------:R-:W-:Y:S05]  /*eec0*/  WARPSYNC.COLLECTIVE R15, `(.L_x_113) ;  /* 0x000000000f087348 */ /* 0x000fea0003c00000 */
[----:B------:R0:W1:Y:S02]  /*eed0*/  SHFL.IDX P6, R14, R13, R12, R11 ;  /* 0x0000000c0d0e7389 */ /* 0x00006400000c000b */
[----:B01----:R-:W-:Y:S01]  /*eee0*/  ENDCOLLECTIVE ;  /* 0x000000000000791b */ /* 0x003fe20003800000 */
.L_x_113:
        /* <DEDUP_REMOVED lines=16> */
.L_x_114:
[----:B------:R-:W-:Y:S02]  /*eff0*/  IMAD.MOV.U32 R13, RZ, RZ, R6 ;  /* 0x000000ffff0d7224 */ /* 0x000fe400078e0006 */
[----:B------:R-:W-:Y:S02]  /*f000*/  IMAD.MOV.U32 R12, RZ, RZ, 0x5 ;  /* 0x00000005ff0c7424 */ /* 0x000fe400078e00ff */
[----:B------:R-:W-:-:S07]  /*f010*/  IMAD.MOV.U32 R3, RZ, RZ, R14 ;  /* 0x000000ffff037224 */ /* 0x000fce00078e000e */
[----:B------:R-:W-:Y:S05]  /*f020*/  WARPSYNC.COLLECTIVE R15, `(.L_x_115) ;  /* 0x000000000f087348 */ /* 0x000fea0003c00000 */
[----:B------:R0:W1:Y:S02]  /*f030*/  SHFL.IDX P6, R14, R13, R12, R11 ;  /* 0x0000000c0d0e7389 */ /* 0x00006400000c000b */
[----:B01----:R-:W-:Y:S01]  /*f040*/  ENDCOLLECTIVE ;  /* 0x000000000000791b */ /* 0x003fe20003800000 */
.L_x_115:
        /* <DEDUP_REMOVED lines=16> */
.L_x_116:
[----:B------:R-:W-:Y:S02]  /*f150*/  IMAD.MOV.U32 R13, RZ, RZ, R6 ;  /* 0x000000ffff0d7224 */ /* 0x000fe400078e0006 */
[----:B------:R-:W-:Y:S02]  /*f160*/  IMAD.MOV.U32 R12, RZ, RZ, 0x6 ;  /* 0x00000006ff0c7424 */ /* 0x000fe400078e00ff */
[----:B------:R-:W-:-:S07]  /*f170*/  IMAD.MOV.U32 R3, RZ, RZ, R14 ;  /* 0x000000ffff037224 */ /* 0x000fce00078e000e */
[----:B------:R-:W-:Y:S05]  /*f180*/  WARPSYNC.COLLECTIVE R15, `(.L_x_117) ;  /* 0x000000000f087348 */ /* 0x000fea0003c00000 */
[----:B------:R0:W1:Y:S02]  /*f190*/  SHFL.IDX P6, R14, R13, R12, R11 ;  /* 0x0000000c0d0e7389 */ /* 0x00006400000c000b */
[----:B01----:R-:W-:Y:S01]  /*f1a0*/  ENDCOLLECTIVE ;  /* 0x000000000000791b */ /* 0x003fe20003800000 */
.L_x_117:
        /* <DEDUP_REMOVED lines=11> */
[----:B0-----:R-:W-:-:S12]  /*f260*/  IMAD.MOV.U32 R2, RZ, RZ, R14 ;  /* 0x000000ffff027224 */ /* 0x001fd800078e000e */
[----:B------:R-:W-:Y:S05]  /*f270*/  WARPSYNC.COLLECTIVE R15, `(.L_x_118) ;  /* 0x000000000f087348 */ /* 0x000fea0003c00000 */
[----:B------:R0:W1:Y:S02]  /*f280*/  SHFL.IDX P6, R14, R13, R12, R11 ;  /* 0x0000000c0d0e7389 */ /* 0x00006400000c000b */
[----:B01----:R-:W-:Y:S01]  /*f290*/  ENDCOLLECTIVE ;  /* 0x000000000000791b */ /* 0x003fe20003800000 */
.L_x_118:
[----:B------:R-:W-:Y:S02]  /*f2a0*/  IMAD.MOV.U32 R13, RZ, RZ, R6 ;  /* 0x000000ffff0d7224 */ /* 0x000fe400078e0006 */
[----:B------:R-:W-:Y:S02]  /*f2b0*/  IMAD.MOV.U32 R12, RZ, RZ, 0x7 ;  /* 0x00000007ff0c7424 */ /* 0x000fe400078e00ff */
[----:B------:R-:W-:-:S07]  /*f2c0*/  IMAD.MOV.U32 R3, RZ, RZ, R14 ;  /* 0x000000ffff037224 */ /* 0x000fce00078e000e */
[----:B------:R-:W-:Y:S05]  /*f2d0*/  WARPSYNC.COLLECTIVE R15, `(.L_x_119) ;  /* 0x000000000f087348 */ /* 0x000fea0003c00000 */
[----:B------:R0:W1:Y:S02]  /*f2e0*/  SHFL.IDX P6, R14, R13, R12, R11 ;  /* 0x0000000c0d0e7389 */ /* 0x00006400000c000b */
[----:B01----:R-:W-:Y:S01]  /*f2f0*/  ENDCOLLECTIVE ;  /* 0x000000000000791b */ /* 0x003fe20003800000 */
.L_x_119:
[----:B------:R-:W-:-:S05]  /*f300*/  @!P1 IADD3 R3, P2, R10, R3, RZ ;  /* 0x000000030a039210 */ /* 0x000fca0007f5e0ff */
[----:B------:R-:W-:-:S05]  /*f310*/  @!P1 IMAD.X R2, RZ, RZ, R2, P2 ;  /* 0x000000ffff029224 */ /* 0x000fca00010e0602 */
[----:B------:R-:W-:Y:S01]  /*f320*/  @!P1 LOP3.LUT R3, R3, R2, RZ, 0x3c, !PT ;  /* 0x0000000203039212 */ /* 0x000fe200078e3cff */
[----:B------:R-:W-:-:S03]  /*f330*/  IMAD.MOV.U32 R13, RZ, RZ, R4 ;  /* 0x000000ffff0d7224 */ /* 0x000fc600078e0004 */
[----:B------:R-:W-:-:S04]  /*f340*/  @!P1 LOP3.LUT R2, R3, R2, RZ, 0x3c, !PT ;  /* 0x0000000203029212 */ /* 0x000fc800078e3cff */
[----:B------:R-:W-:Y:S01]  /*f350*/  @!P1 LOP3.LUT R3, R3, R2, RZ, 0x3c, !PT ;  /* 0x0000000203039212 */ /* 0x000fe200078e3cff */
[----:B------:R-:W-:-:S04]  /*f360*/  IMAD.MOV.U32 R6, RZ, RZ, R14 ;  /* 0x000000ffff067224 */ /* 0x000fc800078e000e */
[----:B------:R-:W-:Y:S01]  /*f370*/  @!PT LDS RZ, [RZ] ;  /* 0x00000000fffff984 */ /* 0x000fe20000000800 */
[----:B------:R-:W-:Y:S01]  /*f380*/  @!PT LDS RZ, [RZ] ;  /* 0x00000000fffff984 */ /* 0x000fe20000000800 */
[----:B------:R-:W-:Y:S01]  /*f390*/  @!PT LDS RZ, [RZ] ;  /* 0x00000000fffff984 */ /* 0x000fe20000000800 */
[----:B------:R0:W-:Y:S03]  /*f3a0*/  @!P1 LDGSTS.E.BYPASS.LTC128B.128 [R9+0x1f400], desc[UR48][R2.64], !P0 ;  /* 0x1f40000002099fae */ /* 0x0001e6000c101d70 */
[----:B0-----:R-:W-:Y:S05]  /*f3b0*/  WARPSYNC.COLLECTIVE R15, `(.L_x_120) ;  /* 0x000000000f087348 */ /* 0x001fea0003c00000 */
[----:B------:R1:W2:Y:S02]  /*f3c0*/  SHFL.IDX P6, R14, R13, R12, R11 ;  /* 0x0000000c0d0e7389 */ /* 0x0002a400000c000b */
[----:B012---:R-:W-:Y:S01]  /*f3d0*/  ENDCOLLECTIVE ;  /* 0x000000000000791b */ /* 0x007fe20003800000 */
.L_x_120:
[----:B------:R-:W-:Y:S05]  /*f3e0*/  BRA `(.L_x_121) ;  /* 0xffffffd4004c7947 */ /* 0x000fea000383ffff */
.L_x_55:
[----:B0-----:R-:W-:-:S04]  /*f3f0*/  IMAD.U32 R3, RZ, RZ, UR41 ;  /* 0x00000029ff037e24 */ /* 0x001fc8000f8e00ff */
[----:B------:R0:W1:Y:S03]  /*f400*/  SYNCS.PHASECHK.TRANS64.TRYWAIT P0, [R3+URZ+0x2e820], R0 ;  /* 0x02e82000030075a7 */ /* 0x000066000800017f */
[----:B-1----:R-:W-:Y:S05]  /*f410*/  @!P0 NANOSLEEP.SYNCS 0x989680 ;  /* 0x009896800000895d */ /* 0x002fea0003900000 */
[----:B------:R-:W1:Y:S02]  /*f420*/  @!P0 SYNCS.PHASECHK.TRANS64 P0, [R3+URZ+0x2e820], R0 ;  /* 0x02e82000030085a7 */ /* 0x000e64000800007f */
[----:B-1----:R-:W-:Y:S05]  /*f430*/  @!P0 BRA `(.L_x_55) ;  /* 0xfffffffc00ec8947 */ /* 0x002fea000383ffff */
[----:B------:R-:W-:Y:S05]  /*f440*/  BRA `(.L_x_122) ;  /* 0xffffffd4007c7947 */ /* 0x000fea000383ffff */
.L_x_61:
[----:B-1----:R1:W2:Y:S02]  /*f450*/  SYNCS.PHASECHK.TRANS64.TRYWAIT P0, [R5+URZ+0x2e880], R4 ;  /* 0x02e88004050075a7 */ /* 0x0022a4000800017f */
[----:B--2---:R-:W-:Y:S05]  /*f460*/  @!P0 NANOSLEEP.SYNCS 0x989680 ;  /* 0x009896800000895d */ /* 0x004fea0003900000 */
[----:B------:R-:W2:Y:S02]  /*f470*/  @!P0 SYNCS.PHASECHK.TRANS64 P0, [R5+URZ+0x2e880], R4 ;  /* 0x02e88004050085a7 */ /* 0x000ea4000800007f */
[----:B--2---:R-:W-:Y:S05]  /*f480*/  @!P0 BRA `(.L_x_61) ;  /* 0xfffffffc00f08947 */ /* 0x004fea000383ffff */
[----:B------:R-:W-:Y:S05]  /*f490*/  BRA `(.L_x_123) ;  /* 0xffffffd800287947 */ /* 0x000fea000383ffff */
.L_x_66:
[----:B--2---:R2:W3:Y:S02]  /*f4a0*/  SYNCS.PHASECHK.TRANS64.TRYWAIT P0, [R5+URZ+0x2e840], R4 ;  /* 0x02e84004050075a7 */ /* 0x0044e4000800017f */
[----:B---3--:R-:W-:Y:S05]  /*f4b0*/  @!P0 NANOSLEEP.SYNCS 0x989680 ;  /* 0x009896800000895d */ /* 0x008fea0003900000 */
[----:B------:R-:W3:Y:S02]  /*f4c0*/  @!P0 SYNCS.PHASECHK.TRANS64 P0, [R5+URZ+0x2e840], R4 ;  /* 0x02e84004050085a7 */ /* 0x000ee4000800007f */
[----:B---3--:R-:W-:Y:S05]  /*f4d0*/  @!P0 BRA `(.L_x_66) ;  /* 0xfffffffc00f08947 */ /* 0x008fea000383ffff */
[----:B------:R-:W-:Y:S05]  /*f4e0*/  BRA `(.L_x_124) ;  /* 0xffffffd800a47947 */ /* 0x000fea000383ffff */
.L_x_72:
[----:B-1----:R1:W2:Y:S02]  /*f4f0*/  SYNCS.PHASECHK.TRANS64.TRYWAIT P0, [R18+URZ+0x2e870], R3 ;  /* 0x02e87003120075a7 */ /* 0x0022a4000800017f */
[----:B--2---:R-:W-:Y:S05]  /*f500*/  @!P0 NANOSLEEP.SYNCS 0x989680 ;  /* 0x009896800000895d */ /* 0x004fea0003900000 */
[----:B------:R-:W2:Y:S02]  /*f510*/  @!P0 SYNCS.PHASECHK.TRANS64 P0, [R18+URZ+0x2e870], R3 ;  /* 0x02e87003120085a7 */ /* 0x000ea4000800007f */
[----:B--2---:R-:W-:Y:S05]  /*f520*/  @!P0 BRA `(.L_x_72) ;  /* 0xfffffffc00f08947 */ /* 0x004fea000383ffff */
[----:B------:R-:W-:Y:S05]  /*f530*/  BRA `(.L_x_125) ;  /* 0xffffffdc00407947 */ /* 0x000fea000383ffff */
.L_x_74:
[----:B-1----:R1:W2:Y:S02]  /*f540*/  SYNCS.PHASECHK.TRANS64.TRYWAIT P0, [R18+URZ+0x2e860], R3 ;  /* 0x02e86003120075a7 */ /* 0x0022a4000800017f */
[----:B--2---:R-:W-:Y:S05]  /*f550*/  @!P0 NANOSLEEP.SYNCS 0x989680 ;  /* 0x009896800000895d */ /* 0x004fea0003900000 */
[----:B------:R-:W2:Y:S02]  /*f560*/  @!P0 SYNCS.PHASECHK.TRANS64 P0, [R18+URZ+0x2e860], R3 ;  /* 0x02e86003120085a7 */ /* 0x000ea4000800007f */
[----:B--2---:R-:W-:Y:S05]  /*f570*/  @!P0 BRA `(.L_x_74) ;  /* 0xfffffffc00f08947 */ /* 0x004fea000383ffff */
[----:B------:R-:W-:Y:S05]  /*f580*/  BRA `(.L_x_126) ;  /* 0xffffffdc00487947 */ /* 0x000fea000383ffff */
.L_x_79:
[----:B0-----:R0:W2:Y:S02]  /*f590*/  SYNCS.PHASECHK.TRANS64.TRYWAIT P0, [R16+URZ+0x2e870], R3 ;  /* 0x02e87003100075a7 */ /* 0x0010a4000800017f */
[----:B--2---:R-:W-:Y:S05]  /*f5a0*/  @!P0 NANOSLEEP.SYNCS 0x989680 ;  /* 0x009896800000895d */ /* 0x004fea0003900000 */
[----:B------:R-:W2:Y:S02]  /*f5b0*/  @!P0 SYNCS.PHASECHK.TRANS64 P0, [R16+URZ+0x2e870], R3 ;  /* 0x02e87003100085a7 */ /* 0x000ea4000800007f */
[----:B--2---:R-:W-:Y:S05]  /*f5c0*/  @!P0 BRA `(.L_x_79) ;  /* 0xfffffffc00f08947 */ /* 0x004fea000383ffff */
[----:B------:R-:W-:Y:S05]  /*f5d0*/  BRA `(.L_x_127) ;  /* 0xffffffe4002c7947 */ /* 0x000fea000383ffff */
.L_x_81:
[----:B0-----:R0:W2:Y:S02]  /*f5e0*/  SYNCS.PHASECHK.TRANS64.TRYWAIT P0, [R16+URZ+0x2e860], R3 ;  /* 0x02e86003100075a7 */ /* 0x0010a4000800017f */
[----:B--2---:R-:W-:Y:S05]  /*f5f0*/  @!P0 NANOSLEEP.SYNCS 0x989680 ;  /* 0x009896800000895d */ /* 0x004fea0003900000 */
[----:B------:R-:W2:Y:S02]  /*f600*/  @!P0 SYNCS.PHASECHK.TRANS64 P0, [R16+URZ+0x2e860], R3 ;  /* 0x02e86003100085a7 */ /* 0x000ea4000800007f */
[----:B--2---:R-:W-:Y:S05]  /*f610*/  @!P0 BRA `(.L_x_81) ;  /* 0xfffffffc00f08947 */ /* 0x004fea000383ffff */
[----:B------:R-:W-:Y:S05]  /*f620*/  BRA `(.L_x_128) ;  /* 0xffffffe400347947 */ /* 0x000fea000383ffff */
.L_x_84:
[----:B0-----:R0:W2:Y:S02]  /*f630*/  SYNCS.PHASECHK.TRANS64.TRYWAIT P0, [R8+URZ+0x2e820], R0 ;  /* 0x02e82000080075a7 */ /* 0x0010a4000800017f */
[----:B--2---:R-:W-:Y:S05]  /*f640*/  @!P0 NANOSLEEP.SYNCS 0x989680 ;  /* 0x009896800000895d */ /* 0x004fea0003900000 */
[----:B------:R-:W2:Y:S02]  /*f650*/  @!P0 SYNCS.PHASECHK.TRANS64 P0, [R8+URZ+0x2e820], R0 ;  /* 0x02e82000080085a7 */ /* 0x000ea4000800007f */
[----:B--2---:R-:W-:Y:S05]  /*f660*/  @!P0 BRA `(.L_x_84) ;  /* 0xfffffffc00f08947 */ /* 0x004fea000383ffff */
[----:B------:R-:W-:Y:S05]  /*f670*/  BRA `(.L_x_129) ;  /* 0xffffffec00247947 */ /* 0x000fea000383ffff */
.L_x_88:
[----:B0-----:R0:W2:Y:S02]  /*f680*/  SYNCS.PHASECHK.TRANS64.TRYWAIT P1, [R5+URZ], R4 ;  /* 0x00000004050075a7 */ /* 0x0010a4000802017f */
[----:B--2---:R-:W-:Y:S05]  /*f690*/  @!P1 NANOSLEEP.SYNCS 0x989680 ;  /* 0x009896800000995d */ /* 0x004fea0003900000 */
[----:B------:R-:W2:Y:S02]  /*f6a0*/  @!P1 SYNCS.PHASECHK.TRANS64 P1, [R5+URZ], R4 ;  /* 0x00000004050095a7 */ /* 0x000ea4000802007f */
[----:B--2---:R-:W-:Y:S05]  /*f6b0*/  @!P1 BRA `(.L_x_88) ;  /* 0xfffffffc00f09947 */ /* 0x004fea000383ffff */
[----:B------:R-:W-:Y:S05]  /*f6c0*/  BRA `(.L_x_130) ;  /* 0xffffffec007c7947 */ /* 0x000fea000383ffff */
.L_x_89:
[----:B--2---:R2:W3:Y:S02]  /*f6d0*/  SYNCS.PHASECHK.TRANS64.TRYWAIT P1, [R7+URZ], R0 ;  /* 0x00000000070075a7 */ /* 0x0044e4000802017f */
[----:B---3--:R-:W-:Y:S05]  /*f6e0*/  @!P1 NANOSLEEP.SYNCS 0x989680 ;  /* 0x009896800000995d */ /* 0x008fea0003900000 */
[----:B------:R-:W3:Y:S02]  /*f6f0*/  @!P1 SYNCS.PHASECHK.TRANS64 P1, [R7+URZ], R0 ;  /* 0x00000000070095a7 */ /* 0x000ee4000802007f */
[----:B---3--:R-:W-:Y:S05]  /*f700*/  @!P1 BRA `(.L_x_89) ;  /* 0xfffffffc00f09947 */ /* 0x008fea000383ffff */
[----:B------:R-:W-:Y:S05]  /*f710*/  BRA `(.L_x_131) ;  /* 0xffffffec00707947 */ /* 0x000fea000383ffff */
.L_x_91:
[----:B---3--:R3:W4:Y:S02]  /*f720*/  SYNCS.PHASECHK.TRANS64.TRYWAIT P1, [R19+URZ+0x2e860], R4 ;  /* 0x02e86004130075a7 */ /* 0x008724000802017f */
[----:B----4-:R-:W-:Y:S05]  /*f730*/  @!P1 NANOSLEEP.SYNCS 0x989680 ;  /* 0x009896800000995d */ /* 0x010fea0003900000 */
[----:B------:R-:W4:Y:S02]  /*f740*/  @!P1 SYNCS.PHASECHK.TRANS64 P1, [R19+URZ+0x2e860], R4 ;  /* 0x02e86004130095a7 */ /* 0x000f24000802007f */
[----:B----4-:R-:W-:Y:S05]  /*f750*/  @!P1 BRA `(.L_x_91) ;  /* 0xfffffffc00f09947 */ /* 0x010fea000383ffff */
[----:B------:R-:W-:Y:S05]  /*f760*/  BRA `(.L_x_132) ;  /* 0xffffffec00707947 */ /* 0x000fea000383ffff */
.L_x_93:
[----:B----4-:R4:W0:Y:S02]  /*f770*/  SYNCS.PHASECHK.TRANS64.TRYWAIT P1, [R3+URZ+0x2e860], R0 ;  /* 0x02e86000030075a7 */ /* 0x010824000802017f */
[----:B0-----:R-:W-:Y:S05]  /*f780*/  @!P1 NANOSLEEP.SYNCS 0x989680 ;  /* 0x009896800000995d */ /* 0x001fea0003900000 */
[----:B------:R-:W0:Y:S02]  /*f790*/  @!P1 SYNCS.PHASECHK.TRANS64 P1, [R3+URZ+0x2e860], R0 ;  /* 0x02e86000030095a7 */ /* 0x000e24000802007f */
[----:B0-----:R-:W-:Y:S05]  /*f7a0*/  @!P1 BRA `(.L_x_93) ;  /* 0xfffffffc00f09947 */ /* 0x001fea000383ffff */
[----:B------:R-:W-:Y:S05]  /*f7b0*/  BRA `(.L_x_133) ;  /* 0xffffffec00707947 */ /* 0x000fea000383ffff */
.L_x_95:
[----:B------:R0:W0:Y:S02]  /*f7c0*/  SYNCS.PHASECHK.TRANS64.TRYWAIT P0, [R19+URZ+0x2e880], R4 ;  /* 0x02e88004130075a7 */ /* 0x000024000800017f */
[----:B0-----:R-:W-:Y:S05]  /*f7d0*/  @!P0 NANOSLEEP.SYNCS 0x989680 ;  /* 0x009896800000895d */ /* 0x001fea0003900000 */
[----:B------:R-:W0:Y:S02]  /*f7e0*/  @!P0 SYNCS.PHASECHK.TRANS64 P0, [R19+URZ+0x2e880], R4 ;  /* 0x02e88004130085a7 */ /* 0x000e24000800007f */
[----:B0-----:R-:W-:Y:S05]  /*f7f0*/  @!P0 BRA `(.L_x_95) ;  /* 0xfffffffc00f08947 */ /* 0x001fea000383ffff */
[----:B------:R-:W-:Y:S05]  /*f800*/  BRA `(.L_x_96) ;  /* 0xffffffec006c7947 */ /* 0x000fea000383ffff */
.L_x_134:
[----:B------:R-:W-:-:S00]  /*f810*/  BRA `(.L_x_134) ;  /* 0xfffffffc00fc7947 */ /* 0x000fc0000383ffff */
[----:B------:R-:W-:-:S00]  /*f820*/  NOP ;  /* 0x0000000000007918 */ /* 0x000fc00000000000 */
        /* <DEDUP_REMOVED lines=13> */
.L_x_2694:


//--------------------- .text._ZN7cutlass13device_kernelIN5flash11enable_sm90INS1_16FlashAttnFwdSm90INS1_25CollectiveMainloopFwdSm90ILi2EN4cute5tupleIJNS5_1CILi1EEES8_S8_EEENS6_IJNS7_ILi128EEENS7_ILi224EEESA_EEELi128ENS_12float_e4m3_tEfNS_4arch4Sm90ELb0ELb0ELb0ELb1ELb0ELb0ELb0ELb1ELb1ELb1ELb0ELb0EEENS1_21CollectiveEpilogueFwdINS6_IJSA_SA_SB_EEES9_NS_10bfloat16_tESF_Li256ELb1ELb1ELb0ELb1EEENS1_36VarlenDynamicPersistentTileSchedulerILi128ELi224ELi256ELi128ELb0ELb1ELb1ELb0ELb1ELb1EEEEEEEEEvNT_6ParamsE --------------------------
	.section	.text._ZN7cutlass13device_kernelIN5flash11enable_sm90INS1_16FlashAttnFwdSm90INS1_25CollectiveMainloopFwdSm90ILi2EN4cute5tupleIJNS5_1CILi1EEES8_S8_EEENS6_IJNS7_ILi128EEENS7_ILi224EEESA_EEELi128ENS_12float_e4m3_tEfNS_4arch4Sm90ELb0ELb0ELb0ELb1ELb0ELb0ELb0ELb1ELb1ELb1ELb0ELb0EEENS1_21CollectiveEpilogueFwdINS6_IJSA_SA_SB_EEES9_NS_10bfloat16_tESF_Li256ELb1ELb1ELb0ELb1EEENS1_36VarlenDynamicPersistentTileSchedulerILi128ELi224ELi256ELi128ELb0ELb1ELb1ELb0ELb1ELb1EEEEEEEEEvNT_6ParamsE,"ax",@progbits
	.align	128
.text._ZN7cutlass13device_kernelIN5flash11enable_sm90INS1_16FlashAttnFwdSm90INS1_25CollectiveMainloopFwdSm90ILi2EN4cute5tupleIJNS5_1CILi1EEES8_S8_EEENS6_IJNS7_ILi128EEENS7_ILi224EEESA_EEELi128ENS_12float_e4m3_tEfNS_4arch4Sm90ELb0ELb0ELb0ELb1ELb0ELb0ELb0ELb1ELb1ELb1ELb0ELb0EEENS1_21CollectiveEpilogueFwdINS6_IJSA_SA_SB_EEES9_NS_10bfloat16_tESF_Li256ELb1ELb1ELb0ELb1EEENS1_36VarlenDynamicPersistentTileSchedulerILi128ELi224ELi256ELi128ELb0ELb1ELb1ELb0ELb1ELb1EEEEEEEEEvNT_6ParamsE:
        .type           _ZN7cutlass13device_kernelIN5flash11enable_sm90INS1_16FlashAttnFwdSm90INS1_25CollectiveMainloopFwdSm90ILi2EN4cute5tupleIJNS5_1CILi1EEES8_S8_EEENS6_IJNS7_ILi128EEENS7_ILi224EEESA_EEELi128ENS_12float_e4m3_tEfNS_4arch4Sm90ELb0ELb0ELb0ELb1ELb0ELb0ELb0ELb1ELb1ELb1ELb0ELb0EEENS1_21CollectiveEpilogueFwdINS6_IJSA_SA_SB_EEES9_NS_10bfloat16_tESF_Li256ELb1ELb1ELb0ELb1EEENS1_36VarlenDynamicPersistentTileSchedulerILi128ELi224ELi256ELi128ELb0ELb1ELb1ELb0ELb1ELb1EEEEEEEEEvNT_6ParamsE,@function
        .size           _ZN7cutlass13device_kernelIN5flash11enable_sm90INS1_16FlashAttnFwdSm90INS1_25CollectiveMainloopFwdSm90ILi2EN4cute5tupleIJNS5_1CILi1EEES8_S8_EEENS6_IJNS7_ILi128EEENS7_ILi224EEESA_EEELi128ENS_12float_e4m3_tEfNS_4arch4Sm90ELb0ELb0ELb0ELb1ELb0ELb0ELb0ELb1ELb1ELb1ELb0ELb0EEENS1_21CollectiveEpilogueFwdINS6_IJSA_SA_SB_EEES9_NS_10bfloat16_tESF_Li256ELb1ELb1ELb0ELb1EEENS1_36VarlenDynamicPersistentTileSchedulerILi128ELi224ELi256ELi128ELb0ELb1ELb1ELb0ELb1ELb1EEEEEEEEEvNT_6ParamsE,(.L_x_2695 - _ZN7cutlass13device_kernelIN5flash11enable_sm90INS1_16FlashAttnFwdSm90INS1_25CollectiveMainloopFwdSm90ILi2EN4cute5tupleIJNS5_1CILi1EEES8_S8_EEENS6_IJNS7_ILi128EEENS7_ILi224EEESA_EEELi128ENS_12float_e4m3_tEfNS_4arch4Sm90ELb0ELb0ELb0ELb1ELb0ELb0ELb0ELb1ELb1ELb1ELb0ELb0EEENS1_21CollectiveEpilogueFwdINS6_IJSA_SA_SB_EEES9_NS_10bfloat16_tESF_Li256ELb1ELb1ELb0ELb1EEENS1_36VarlenDynamicPersistentTileSchedulerILi128ELi224ELi256ELi128ELb0ELb1ELb1ELb0ELb1ELb1EEEEEEEEEvNT_6ParamsE)
        .other          _ZN7cutlass13device_kernelIN5flash11enable_sm90INS1_16FlashAttnFwdSm90INS1_25CollectiveMainloopFwdSm90ILi2EN4cute5tupleIJNS5_1CILi1EEES8_S8_EEENS6_IJNS7_ILi128EEENS7_ILi224EEESA_EEELi128ENS_12float_e4m3_tEfNS_4arch4Sm90ELb0ELb0ELb0ELb1ELb0ELb0ELb0ELb1ELb1ELb1ELb0ELb0EEENS1_21CollectiveEpilogueFwdINS6_IJSA_SA_SB_EEES9_NS_10bfloat16_tESF_Li256ELb1ELb1ELb0ELb1EEENS1_36VarlenDynamicPersistentTileSchedulerILi128ELi224ELi256ELi128ELb0ELb1ELb1ELb0ELb1ELb1EEEEEEEEEvNT_6ParamsE,@"STO_CUDA_ENTRY STV_DEFAULT"
_ZN7cutlass13device_kernelIN5flash11enable_sm90INS1_16FlashAttnFwdSm90INS1_25CollectiveMainloopFwdSm90ILi2EN4cute5tupleIJNS5_1CILi1EEES8_S8_EEENS6_IJNS7_ILi128EEENS7_ILi224EEESA_EEELi128ENS_12float_e4m3_tEfNS_4arch4Sm90ELb0ELb0ELb0ELb1ELb0ELb0ELb0ELb1ELb1ELb1ELb0ELb0EEENS1_21CollectiveEpilogueFwdINS6_IJSA_SA_SB_EEES9_NS_10bfloat16_tESF_Li256ELb1ELb1ELb0ELb1EEENS1_36VarlenDynamicPersistentTileSchedulerILi128ELi224ELi256ELi128ELb0ELb1ELb1ELb0ELb1ELb1EEEEEEEEEvNT_6ParamsE:
        /* <DEDUP_REMOVED lines=18> */
.L_x_136:
[----:B------:R-:W-:Y:S05]  /*0120*/  BSYNC B0 ;  /* 0x0000000000007941 */ /* 0x000fea0003800000 */
.L_x_135:
        /* <DEDUP_REMOVED lines=41> */
.L_x_137:
        /* <DEDUP_REMOVED lines=22> */
.L_x_138:
        /* <DEDUP_REMOVED lines=18> */
.L_x_139:
        /* <DEDUP_REMOVED lines=22> */
.L_x_140:
        /* <DEDUP_REMOVED lines=22> */
.L_x_141:
[----:B------:R-:W-:Y:S01]  /*0900*/  PLOP3.LUT P0, PT, PT, PT, UP0, 0x80, 0x0 ;  /* 0x000000000000781c */ /* 0x000fe20003f0f008 */
[----:B------:R-:W-:Y:S01]  /*0910*/  UMOV UR38, 0x1 ;  /* 0x0000000100267882 */ /* 0x000fe20000000000 */
[----:B------:R-:W-:Y:S01]  /*0920*/  NOP ;  /* 0x0000000000007918 */ /* 0x000fe20000000000 */
[----:B------:R-:W-:Y:S01]  /*0930*/  USEL UR38, UR38, 0x2, !UP0 ;  /* 0x0000000226267887 */ /* 0x000fe2000c000000 */
[----:B------:R-:W-:Y:S01]  /*0940*/  ULDC.64 UR48, c[0x0][0x208] ;  /* 0x0000820000307ab9 */ /* 0x000fe20000000a00 */
[----:B012-4-:R-:W-:Y:S08]  /*0950*/  BAR.SYNC.DEFER_BLOCKING 0x0 ;  /* 0x0000000000007b1d */ /* 0x017ff00000010000 */
[----:B------:R-:W-:Y:S05]  /*0960*/  @!P0 BRA `(.L_x_142) ;  /* 0x000000b8007c8947 */ /* 0x000fea0003800000 */
.L_x_143:
[----:B------:R-:W-:-:S08]  /*0970*/  NOP ;  /* 0x0000000000007918 */ /* 0x000fd00000000000 */
[----:B------:R-:W0:Y:S02]  /*0980*/  USETMAXREG.TRY_ALLOC.CTAPOOL UP0, 0xf0 ;  /* 0x000000f0000079c8 */ /* 0x000e240008000600 */
[----:B0-----:R-:W-:-:S13]  /*0990*/  PLOP3.LUT P0, PT, PT, PT, UP0, 0x80, 0x0 ;  /* 0x000000000000781c */ /* 0x001fda0003f0f008 */
[----:B------:R-:W-:Y:S05]  /*09a0*/  @!P0 BRA `(.L_x_143) ;  /* 0xfffffffc00f08947 */ /* 0x000fea000383ffff */
[----:B------:R-:W0:Y:S01]  /*09b0*/  S2R R2, SR_TID.X ;  /* 0x0000000000027919 */ /* 0x000e220000002100 */
[----:B------:R-:W1:Y:S01]  /*09c0*/  S2UR UR5, SR_CgaCtaId ;  /* 0x00000000000579c3 */ /* 0x000e620000008800 */
[----:B------:R-:W-:-:S07]  /*09d0*/  UMOV UR4, 0x400 ;  /* 0x0000040000047882 */ /* 0x000fce0000000000 */
[----:B------:R-:W-:Y:S06]  /*09e0*/  BAR.ARV 0x8, 0x180 ;  /* 0x0206000000007b1d */ /* 0x000fec0000002000 */
[----:B-1----:R-:W-:Y:S01]  /*09f0*/  ULEA UR4, UR5, UR4, 0x18 ;  /* 0x0000000405047291 */ /* 0x002fe2000f8ec03f */
[----:B0-----:R-:W-:-:S04]  /*0a00*/  LOP3.LUT R0, R2, 0xffffff80, RZ, 0xc0, !PT ;  /* 0xffffff8002007812 */ /* 0x001fc800078ec0ff */
[----:B------:R-:W-:-:S13]  /*0a10*/  ISETP.NE.AND P0, PT, R0, 0x80, PT ;  /* 0x000000800000780c */ /* 0x000fda0003f05270 */
[----:B------:R-:W-:Y:S08]  /*0a20*/  @!P0 BAR.ARV 0x9, 0x100 ;  /* 0x0244000000008b1d */ /* 0x000ff00000002000 */
[----:B------:R-:W-:Y:S06]  /*0a30*/  BAR.SYNC.DEFER_BLOCKING 0x5, 0x180 ;  /* 0x0146000000007b1d */ /* 0x000fec0000010000 */
[----:B------:R-:W0:Y:S01]  /*0a40*/  LDS.128 R44, [UR4+0x2e8d0] ;  /* 0x02e8d004ff2c7984 */ /* 0x000e220008000c00 */
[----:B------:R-:W-:Y:S01]  /*0a50*/  ULDC UR4, c[0x0][0xc3c] ;  /* 0x00030f0000047ab9 */ /* 0x000fe20000000800 */
[----:B------:R-:W-:Y:S06]  /*0a60*/  BAR.ARV 0x4, 0x180 ;  /* 0x0106000000007b1d */ /* 0x000fec0000002000 */
[----:B0-----:R-:W-:-:S13]  /*0a70*/  ISETP.GE.AND P0, PT, R47, UR4, PT ;  /* 0x000000042f007c0c */ /* 0x001fda000bf06270 */
[----:B------:R-:W-:Y:S05]  /*0a80*/  @P0 EXIT ;  /* 0x000000000000094d */ /* 0x000fea0003800000 */
[----:B------:R-:W-:Y:S01]  /*0a90*/  VIADD R235, R2, 0xffffff80 ;  /* 0xffffff8002eb7836 */ /* 0x000fe20000000000 */
[----:B------:R-:W-:Y:S01]  /*0aa0*/  R2UR UR5, R45 ;  /* 0x000000002d0572ca */ /* 0x000fe200000e0000 */
[----:B------:R-:W-:Y:S01]  /*0ab0*/  IMAD.MOV.U32 R230, RZ, RZ, -0x2 ;  /* 0xfffffffeffe67424 */ /* 0x000fe200078e00ff */
[----:B------:R-:W-:Y:S01]  /*0ac0*/  R2UR UR46, R46 ;  /* 0x000000002e2e72ca */ /* 0x000fe200000e0000 */
[----:B------:R-:W-:Y:S01]  /*0ad0*/  ULOP3.LUT UR45, UR38, 0x1, URZ, 0xfc, !UPT ;  /* 0x00000001262d7892 */ /* 0x000fe2000f8efc3f */
[----:B------:R-:W-:Y:S01]  /*0ae0*/  SHF.R.S32.HI R0, RZ, 0x1f, R235 ;  /* 0x0000001fff007819 */ /* 0x000fe200000114eb */
[----:B------:R-:W-:Y:S01]  /*0af0*/  UMOV UR44, URZ ;  /* 0x0000003f002c7c82 */ /* 0x000fe20008000000 */
[----:B------:R-:W-:Y:S01]  /*0b00*/  UMOV UR43, URZ ;  /* 0x0000003f002b7c82 */ /* 0x000fe20008000000 */
[----:B------:R-:W-:Y:S01]  /*0b10*/  UMOV UR51, URZ ;  /* 0x0000003f00337c82 */ /* 0x000fe20008000000 */
[CC--:B------:R-:W-:Y:S02]  /*0b20*/  LEA.HI R3, R0.reuse, R235.reuse, RZ, 0x7 ;  /* 0x000000eb00037211 */ /* 0x0c0fe400078f38ff */
[----:B------:R-:W-:-:S02]  /*0b30*/  LEA.HI R4, R0, R235, RZ, 0x5 ;  /* 0x000000eb00047211 */ /* 0x000fc400078f28ff */
[----:B------:R-:W-:Y:S02]  /*0b40*/  LOP3.LUT R22, R3, 0xffffff80, RZ, 0xc0, !PT ;  /* 0xffffff8003167812 */ /* 0x000fe400078ec0ff */
[----:B------:R-:W-:Y:S01]  /*0b50*/  LEA.HI R2, R0, R235, RZ, 0x4 ;  /* 0x000000eb00027211 */ /* 0x000fe200078f20ff */
[----:B------:R-:W-:Y:S01]  /*0b60*/  IMAD.SHL.U32 R6, R4, 0x20, RZ ;  /* 0x0000002004067824 */ /* 0x000fe200078e00ff */
[----:B------:R-:W-:Y:S01]  /*0b70*/  SHF.R.S32.HI R228, RZ, 0x7, R3 ;  /* 0x00000007ffe47819 */ /* 0x000fe20000011403 */
[C---:B------:R-:W-:Y:S01]  /*0b80*/  IMAD.IADD R22, R235.reuse, 0x1, -R22 ;  /* 0x00000001eb167824 */ /* 0x040fe200078e0a16 */
[----:B------:R-:W-:Y:S02]  /*0b90*/  LOP3.LUT R4, R2, 0x3fffff0, RZ, 0xc0, !PT ;  /* 0x03fffff002047812 */ /* 0x000fe400078ec0ff */
[----:B------:R-:W-:Y:S02]  /*0ba0*/  LOP3.LUT R7, R6, 0xfffffc00, RZ, 0xc0, !PT ;  /* 0xfffffc0006077812 */ /* 0x000fe400078ec0ff */
[----:B------:R-:W-:Y:S01]  /*0bb0*/  SHF.R.S32.HI R9, RZ, 0x1f, R22 ;  /* 0x0000001fff097819 */ /* 0x000fe20000011416 */
[----:B------:R-:W-:Y:S01]  /*0bc0*/  IMAD.IADD R4, R235, 0x1, -R4 ;  /* 0x00000001eb047824 */ /* 0x000fe200078e0a04 */
[----:B------:R-:W-:-:S02]  /*0bd0*/  SHF.R.S32.HI R5, RZ, 0x4, R2 ;  /* 0x00000004ff057819 */ /* 0x000fc40000011402 */
[----:B------:R-:W-:Y:S01]  /*0be0*/  LEA.HI R8, R9, R22, RZ, 0x2 ;  /* 0x0000001609087211 */ /* 0x000fe200078f10ff */
[----:B------:R-:W-:Y:S01]  /*0bf0*/  IMAD R7, R4, 0x40, R7 ;  /* 0x0000004004077824 */ /* 0x000fe200078e0207 */
[----:B------:R-:W-:Y:S02]  /*0c00*/  LEA.HI R2, R2, R5, RZ, 0x1 ;  /* 0x0000000502027211 */ /* 0x000fe400078f08ff */
[----:B------:R-:W-:Y:S02]  /*0c10*/  LEA.HI R4, R0, R235, RZ, 0x2 ;  /* 0x000000eb00047211 */ /* 0x000fe400078f10ff */
[--C-:B------:R-:W-:Y:S02]  /*0c20*/  SHF.R.S32.HI R10, RZ, 0x2, R8.reuse ;  /* 0x00000002ff0a7819 */ /* 0x100fe40000011408 */
[----:B------:R-:W-:Y:S02]  /*0c30*/  SHF.R.S32.HI R11, RZ, 0x1f, R8 ;  /* 0x0000001fff0b7819 */ /* 0x000fe40000011408 */
[----:B------:R-:W-:-:S02]  /*0c40*/  LOP3.LUT R2, R2, 0x1ffffffe, RZ, 0xc0, !PT ;  /* 0x1ffffffe02027812 */ /* 0x000fc400078ec0ff */
[----:B------:R-:W-:Y:S02]  /*0c50*/  LOP3.LUT R4, R4, 0xfffffffc, RZ, 0xc0, !PT ;  /* 0xfffffffc04047812 */ /* 0x000fe400078ec0ff */
[----:B------:R-:W-:Y:S01]  /*0c60*/  LEA.HI R0, R0, R235, RZ, 0x3 ;  /* 0x000000eb00007211 */ /* 0x000fe200078f18ff */
[----:B------:R-:W-:Y:S01]  /*0c70*/  IMAD.IADD R2, R5, 0x1, -R2 ;  /* 0x0000000105027824 */ /* 0x000fe200078e0a02 */
[----:B------:R-:W-:Y:S01]  /*0c80*/  LEA.HI R11, R11, R10, RZ, 0x3 ;  /* 0x0000000a0b0b7211 */ /* 0x000fe200078f18ff */
[----:B------:R-:W-:Y:S01]  /*0c90*/  IMAD.IADD R4, R235, 0x1, -R4 ;  /* 0x00000001eb047824 */ /* 0x000fe200078e0a04 */
[----:B------:R-:W-:Y:S01]  /*0ca0*/  LOP3.LUT R18, R0, 0xfffffff8, RZ, 0xc0, !PT ;  /* 0xfffffff800127812 */ /* 0x000fe200078ec0ff */
[----:B------:R-:W-:Y:S01]  /*0cb0*/  IMAD R232, R2, 0x8, R7 ;  /* 0x0000000802e87824 */ /* 0x000fe200078e0207 */
[----:B------:R-:W-:Y:S02]  /*0cc0*/  LOP3.LUT R11, R11, 0xfffffff8, RZ, 0xc0, !PT ;  /* 0xfffffff80b0b7812 */ /* 0x000fe400078ec0ff */
[----:B------:R-:W-:Y:S01]  /*0cd0*/  LEA.HI R9, R9, R22, RZ, 0x5 ;  /* 0x0000001609097211 */ /* 0x000fe200078f28ff */
[----:B------:R-:W-:Y:S01]  /*0ce0*/  IMAD.IADD R18, R235, 0x1, -R18 ;  /* 0x00000001eb127824 */ /* 0x000fe200078e0a12 */
[----:B------:R-:W-:Y:S01]  /*0cf0*/  LEA.HI R3, R3, R228, RZ, 0x1 ;  /* 0x000000e403037211 */ /* 0x000fe200078f08ff */
[----:B------:R-:W-:Y:S01]  /*0d00*/  IMAD.IADD R10, R10, 0x1, -R11 ;  /* 0x000000010a0a7824 */ /* 0x000fe200078e0a0b */
[----:B------:R-:W-:Y:S01]  /*0d10*/  LEA.HI R2, R4, R4, RZ, 0x1 ;  /* 0x0000000404027211 */ /* 0x000fe200078f08ff */
[----:B------:R-:W-:Y:S01]  /*0d20*/  IMAD.SHL.U32 R16, R18, 0x8, RZ ;  /* 0x0000000812107824 */ /* 0x000fe200078e00ff */
[----:B------:R-:W-:-:S02]  /*0d30*/  SHF.R.S32.HI R9, RZ, 0x5, R9 ;  /* 0x00000005ff097819 */ /* 0x000fc40000011409 */
[----:B------:R-:W-:Y:S01]  /*0d40*/  LOP3.LUT R3, R3, 0x3fffffe, RZ, 0xc0, !PT ;  /* 0x03fffffe03037812 */ /* 0x000fe200078ec0ff */
[----:B------:R-:W-:Y:S01]  /*0d50*/  VIADD R17, R16, 0x40 ;  /* 0x0000004010117836 */ /* 0x000fe20000000000 */
[----:B------:R-:W-:Y:S01]  /*0d60*/  LOP3.LUT R7, R8, 0x7ffffffc, RZ, 0xc0, !PT ;  /* 0x7ffffffc08077812 */ /* 0x000fe200078ec0ff */
[----:B------:R-:W-:Y:S01]  /*0d70*/  IMAD R10, R9, 0x10, R10 ;  /* 0x00000010090a7824 */ /* 0x000fe200078e020a */
[----:B------:R-:W-:Y:S01]  /*0d80*/  LOP3.LUT R5, R2, 0x1ffffffe, RZ, 0xc0, !PT ;  /* 0x1ffffffe02057812 */ /* 0x000fe200078ec0ff */
[----:B------:R-:W-:Y:S01]  /*0d90*/  IMAD.IADD R3, R228, 0x1, -R3 ;  /* 0x00000001e4037824 */ /* 0x000fe200078e0a03 */
[----:B------:R-:W-:Y:S01]  /*0da0*/  SHF.R.S32.HI R19, RZ, 0x3, R0 ;  /* 0x00000003ff137819 */ /* 0x000fe20000011400 */
[----:B------:R-:W-:Y:S01]  /*0db0*/  IMAD.IADD R7, R22, 0x1, -R7 ;  /* 0x0000000116077824 */ /* 0x000fe200078e0a07 */
[----:B------:R-:W-:Y:S01]  /*0dc0*/  SHF.R.S32.HI R234, RZ, 0x1f, R16 ;  /* 0x0000001fffea7819 */ /* 0x000fe20000011410 */
[----:B------:R-:W-:Y:S01]  /*0dd0*/  IMAD.IADD R4, R4, 0x1, -R5 ;  /* 0x0000000104047824 */ /* 0x000fe200078e0a05 */
[----:B------:R-:W-:Y:S01]  /*0de0*/  SHF.R.S32.HI R233, RZ, 0x1f, R17 ;  /* 0x0000001fffe97819 */ /* 0x000fe20000011411 */
[----:B------:R-:W-:-:S02]  /*0df0*/  IMAD R229, R3, 0x40, R10 ;  /* 0x0000004003e57824 */ /* 0x000fc400078e020a */
[----:B------:R-:W-:Y:S02]  /*0e00*/  IMAD R230, R7, R230, 0xe0 ;  /* 0x000000e007e67424 */ /* 0x000fe400078e02e6 */
[----:B------:R-:W-:-:S07]  /*0e10*/  IMAD R231, R4, 0x8, R229 ;  /* 0x0000000804e77824 */ /* 0x000fce00078e02e5 */
.L_x_187:
[----:B012---:R-:W0:Y:S01]  /*0e20*/  LDC.64 R2, c[0x0][0xc88] ;  /* 0x00032200ff027b82 */ /* 0x007e220000000a00 */
[----:B------:R-:W-:Y:S01]  /*0e30*/  ULDC.64 UR6, c[0x0][0x990] ;  /* 0x0002640000067ab9 */ /* 0x000fe20000000a00 */
[----:B------:R-:W-:Y:S01]  /*0e40*/  ULDC.64 UR8, c[0x0][0x998] ;  /* 0x0002660000087ab9 */ /* 0x000fe20000000a00 */
[----:B0-----:R-:W-:-:S06]  /*0e50*/  IMAD.WIDE R2, R47, 0x4, R2 ;  /* 0x000000042f027825 */ /* 0x001fcc00078e0202 */
[----:B------:R-:W2:Y:S01]  /*0e60*/  LDG.E R2, desc[UR48][R2.64] ;  /* 0x0000003002027981 */ /* 0x000ea2000c1e1900 */
[----:B------:R-:W-:Y:S01]  /*0e70*/  UISETP.NE.U32.AND UP0, UPT, UR6, URZ, UPT ;  /* 0x0000003f0600728c */ /* 0x000fe2000bf05070 */
[----:B------:R-:W-:Y:S01]  /*0e80*/  IMAD.MOV.U32 R11, RZ, RZ, 0x3f800000 ;  /* 0x3f800000ff0b7424 */ /* 0x000fe200078e00ff */
[----:B------:R-:W-:Y:S01]  /*0e90*/  UISETP.NE.U32.AND UP3, UPT, UR8, URZ, UPT ;  /* 0x0000003f0800728c */ /* 0x000fe2000bf65070 */
[----:B------:R-:W-:Y:S01]  /*0ea0*/  IMAD.MOV.U32 R0, RZ, RZ, 0x3f800000 ;  /* 0x3f800000ff007424 */ /* 0x000fe200078e00ff */
[----:B------:R-:W-:Y:S02]  /*0eb0*/  UISETP.NE.AND.EX UP0, UPT, UR7, URZ, UPT, UP0 ;  /* 0x0000003f0700728c */ /* 0x000fe4000bf05300 */
[----:B------:R-:W-:-:S04]  /*0ec0*/  UISETP.NE.AND.EX UP3, UPT, UR9, URZ, UPT, UP3 ;  /* 0x0000003f0900728c */ /* 0x000fc8000bf65330 */
[----:B------:R-:W-:Y:S02]  /*0ed0*/  PLOP3.LUT P2, PT, PT, PT, UP0, 0x80, 0x0 ;  /* 0x000000000000781c */ /* 0x000fe40003f4f008 */
[----:B------:R-:W-:-:S03]  /*0ee0*/  PLOP3.LUT P3, PT, PT, PT, UP3, 0x80, 0x0 ;  /* 0x000000000000781c */ /* 0x000fc60003f6f038 */
[----:B------:R-:W-:Y:S01]  /*0ef0*/  @UP0 ULDC.64 UR12, c[0x0][0x9a8] ;  /* 0x00026a00000c0ab9 */ /* 0x000fe20000000a00 */
[----:B------:R-:W-:Y:S01]  /*0f00*/  @UP0 ULDC.64 UR14, c[0x0][0x9b0] ;  /* 0x00026c00000e0ab9 */ /* 0x000fe20000000a00 */
[----:B------:R-:W-:Y:S01]  /*0f10*/  @UP3 ULDC.64 UR18, c[0x0][0x9b8] ;  /* 0x00026e0000123ab9 */ /* 0x000fe20000000a00 */
[----:B------:R-:W-:Y:S01]  /*0f20*/  @UP3 ULDC.64 UR20, c[0x0][0x9c0] ;  /* 0x0002700000143ab9 */ /* 0x000fe20000000a00 */
[----:B--2---:R-:W-:-:S13]  /*0f30*/  R2UR UR36, R2 ;  /* 0x00000000022472ca */ /* 0x004fda00000e0000 */
[----:B------:R-:W-:Y:S02]  /*0f40*/  USHF.R.S32.HI UR37, URZ, 0x1f, UR36 ;  /* 0x0000001f3f257899 */ /* 0x000fe40008011424 */
[----:B------:R-:W-:Y:S02]  /*0f50*/  @UP0 UIMAD.WIDE.U32 UR10, UR36, UR12, URZ ;  /* 0x0000000c240a02a5 */ /* 0x000fe4000f8e003f */
[----:B------:R-:W-:Y:S02]  /*0f60*/  @UP0 UIMAD UR4, UR37, UR12, URZ ;  /* 0x0000000c250402a4 */ /* 0x000fe4000f8e023f */
[----:B------:R-:W-:Y:S02]  /*0f70*/  @UP3 UIMAD.WIDE.U32 UR16, UR36, UR18, URZ ;  /* 0x00000012241032a5 */ /* 0x000fe4000f8e003f */
[----:B------:R-:W-:Y:S02]  /*0f80*/  @UP0 UIMAD UR12, UR36, UR13, UR4 ;  /* 0x0000000d240c02a4 */ /* 0x000fe4000f8e0204 */
[----:B------:R-:W-:-:S02]  /*0f90*/  @UP0 USHF.R.S32.HI UR4, URZ, 0x1f, UR46 ;  /* 0x0000001f3f040899 */ /* 0x000fc4000801142e */
[----:B------:R-:W-:Y:S02]  /*0fa0*/  @UP3 UIMAD UR13, UR37, UR18, URZ ;  /* 0x00000012250d32a4 */ /* 0x000fe4000f8e023f */
[----:B------:R-:W-:Y:S02]  /*0fb0*/  @UP0 UIADD3 UR11, UR11, UR12, URZ ;  /* 0x0000000c0b0b0290 */ /* 0x000fe4000fffe03f */
[----:B------:R-:W-:Y:S02]  /*0fc0*/  @UP0 UIMAD UR4, UR4, UR14, URZ ;  /* 0x0000000e040402a4 */ /* 0x000fe4000f8e023f */
[----:B------:R-:W-:Y:S02]  /*0fd0*/  @UP3 UIMAD UR18, UR36, UR19, UR13 ;  /* 0x00000013241232a4 */ /* 0x000fe4000f8e020d */
[----:B------:R-:W-:Y:S02]  /*0fe0*/  @UP3 USHF.R.S32.HI UR19, URZ, 0x1f, UR46 ;  /* 0x0000001f3f133899 */ /* 0x000fe4000801142e */
[----:B------:R-:W-:-:S02]  /*0ff0*/  @UP0 UIMAD UR4, UR46, UR15, UR4 ;  /* 0x0000000f2e0402a4 */ /* 0x000fc4000f8e0204 */
[----:B------:R-:W-:Y:S02]  /*1000*/  @UP0 UIMAD.WIDE.U32 UR14, UR46, UR14, UR10 ;  /* 0x0000000e2e0e02a5 */ /* 0x000fe4000f8e000a */
[----:B------:R-:W-:Y:S01]  /*1010*/  @UP3 UIADD3 UR17, UR17, UR18, URZ ;  /* 0x0000001211113290 */ /* 0x000fe2000fffe03f */
[----:B------:R-:W-:Y:S01]  /*1020*/  ULDC.64 UR10, c[0x0][0xa28] ;  /* 0x00028a00000a7ab9 */ /* 0x000fe20000000a00 */
[----:B------:R-:W-:Y:S01]  /*1030*/  ULDC.64 UR12, c[0x0][0xa20] ;  /* 0x00028800000c7ab9 */ /* 0x000fe20000000a00 */
[----:B------:R-:W-:Y:S02]  /*1040*/  @UP3 UIMAD UR18, UR19, UR20, URZ ;  /* 0x00000014131232a4 */ /* 0x000fe4000f8e023f */
[----:B------:R-:W-:Y:S02]  /*1050*/  UISETP.NE.U32.AND UP1, UPT, UR10, URZ, UPT ;  /* 0x0000003f0a00728c */ /* 0x000fe4000bf25070 */
[----:B------:R-:W-:Y:S02]  /*1060*/  UISETP.NE.U32.AND UP2, UPT, UR12, URZ, UPT ;  /* 0x0000003f0c00728c */ /* 0x000fe4000bf45070 */
[----:B------:R-:W-:-:S02]  /*1070*/  @UP3 UIMAD UR18, UR46, UR21, UR18 ;  /* 0x000000152e1232a4 */ /* 0x000fc4000f8e0212 */
[----:B------:R-:W-:Y:S02]  /*1080*/  @UP3 UIMAD.WIDE.U32 UR16, UR46, UR20, UR16 ;  /* 0x000000142e1032a5 */ /* 0x000fe4000f8e0010 */
[----:B------:R-:W-:Y:S02]  /*1090*/  UISETP.NE.AND.EX UP1, UPT, UR11, URZ, UPT, UP1 ;  /* 0x0000003f0b00728c */ /* 0x000fe4000bf25310 */
[----:B------:R-:W-:Y:S02]  /*10a0*/  UISETP.NE.AND.EX UP2, UPT, UR13, URZ, UPT, UP2 ;  /* 0x0000003f0d00728c */ /* 0x000fe4000bf45320 */
[----:B------:R-:W-:Y:S02]  /*10b0*/  @UP0 UIADD3 UR15, UR15, UR4, URZ ;  /* 0x000000040f0f0290 */ /* 0x000fe4000fffe03f */
[----:B------:R-:W-:Y:S01]  /*10c0*/  @UP0 ULEA UR6, UP4, UR14, UR6, 0x2 ;  /* 0x000000060e060291 */ /* 0x000fe2000f88103f */
[----:B------:R-:W-:Y:S01]  /*10d0*/  PLOP3.LUT P0, PT, PT, PT, UP1, 0x80, 0x0 ;  /* 0x000000000000781c */ /* 0x000fe20003f0f018 */
[----:B------:R-:W-:Y:S01]  /*10e0*/  @UP3 UIADD3 UR4, UR17, UR18, URZ ;  /* 0x0000001211043290 */ /* 0x000fe2000fffe03f */
[----:B------:R-:W-:Y:S01]  /*10f0*/  PLOP3.LUT P1, PT, PT, PT, UP2, 0x80, 0x0 ;  /* 0x000000000000781c */ /* 0x000fe20003f2f028 */
[----:B------:R-:W-:-:S02]  /*1100*/  @UP3 ULEA UR8, UP5, UR16, UR8, 0x2 ;  /* 0x0000000810083291 */ /* 0x000fc4000f8a103f */
[----:B------:R-:W-:Y:S01]  /*1110*/  @UP0 ULEA.HI.X UR7, UR14, UR7, UR15, 0x2, UP4 ;  /* 0x000000070e070291 */ /* 0x000fe2000a0f140f */
[----:B------:R-:W-:Y:S01]  /*1120*/  IMAD.U32 R6, RZ, RZ, UR6 ;  /* 0x00000006ff067e24 */ /* 0x000fe2000f8e00ff */
[----:B------:R-:W-:Y:S02]  /*1130*/  @UP3 ULEA.HI.X UR9, UR16, UR9, UR4, 0x2, UP5 ;  /* 0x0000000910093291 */ /* 0x000fe4000a8f1404 */
[----:B------:R-:W-:Y:S01]  /*1140*/  @UP1 ULEA UR10, UP0, UR36, UR10, 0x2 ;  /* 0x0000000a240a1291 */ /* 0x000fe2000f80103f */
[----:B------:R-:W-:Y:S01]  /*1150*/  IMAD.U32 R8, RZ, RZ, UR8 ;  /* 0x00000008ff087e24 */ /* 0x000fe2000f8e00ff */
[----:B------:R-:W-:Y:S01]  /*1160*/  @UP2 ULEA UR12, UP3, UR36, UR12, 0x2 ;  /* 0x0000000c240c2291 */ /* 0x000fe2000f86103f */
[----:B------:R-:W-:Y:S01]  /*1170*/  IMAD.U32 R7, RZ, RZ, UR7 ;  /* 0x00000007ff077e24 */ /* 0x000fe2000f8e00ff */
[----:B------:R-:W-:Y:S01]  /*1180*/  @UP1 ULEA.HI.X UR11, UR36, UR11, UR37, 0x2, UP0 ;  /* 0x0000000b240b1291 */ /* 0x000fe200080f1425 */
[----:B------:R-:W-:Y:S01]  /*1190*/  IMAD.U32 R9, RZ, RZ, UR9 ;  /* 0x00000009ff097e24 */ /* 0x000fe2000f8e00ff */
[----:B------:R-:W-:-:S02]  /*11a0*/  @UP2 ULEA.HI.X UR13, UR36, UR13, UR37, 0x2, UP3 ;  /* 0x0000000d240d2291 */ /* 0x000fc400098f1425 */
[----:B------:R-:W2:Y:S01]  /*11b0*/  @P2 LDG.E R11, desc[UR48][R6.64] ;  /* 0x00000030060b2981 */ /* 0x000ea2000c1e1900 */
[----:B------:R-:W-:Y:S01]  /*11c0*/  IMAD.U32 R2, RZ, RZ, UR10 ;  /* 0x0000000aff027e24 */ /* 0x000fe2000f8e00ff */
[----:B------:R-:W-:Y:S01]  /*11d0*/  ULDC.64 UR6, c[0x0][0x418] ;  /* 0x0001060000067ab9 */ /* 0x000fe20000000a00 */
[----:B------:R-:W-:Y:S01]  /*11e0*/  ULDC UR4, c[0x0][0x424] ;  /* 0x0001090000047ab9 */ /* 0x000fe20000000800 */
[----:B------:R-:W2:Y:S01]  /*11f0*/  @P3 LDG.E R0, desc[UR48][R8.64] ;  /* 0x0000003008003981 */ /* 0x000ea2000c1e1900 */
[----:B------:R-:W-:Y:S02]  /*1200*/  IMAD.U32 R4, RZ, RZ, UR12 ;  /* 0x0000000cff047e24 */ /* 0x000fe4000f8e00ff */
[----:B------:R-:W-:Y:S02]  /*1210*/  IMAD.U32 R3, RZ, RZ, UR11 ;  /* 0x0000000bff037e24 */ /* 0x000fe4000f8e00ff */
[----:B------:R-:W-:-:S03]  /*1220*/  IMAD.U32 R5, RZ, RZ, UR13 ;  /* 0x0000000dff057e24 */ /* 0x000fc6000f8e00ff */
[----:B---3--:R0:W3:Y:S04]  /*1230*/  @P0 LDG.E R2, desc[UR48][R2.64] ;  /* 0x0000003002020981 */ /* 0x0080e8000c1e1900 */
[----:B----4-:R-:W4:Y:S01]  /*1240*/  @P1 LDG.E R4, desc[UR48][R4.64] ;  /* 0x0000003004041981 */ /* 0x010f22000c1e1900 */
[----:B------:R-:W-:Y:S01]  /*1250*/  UISETP.NE.U32.AND UP0, UPT, UR6, URZ, UPT ;  /* 0x0000003f0600728c */ /* 0x000fe2000bf05070 */
[----:B------:R-:W-:Y:S01]  /*1260*/  IMAD.MOV.U32 R87, RZ, RZ, RZ ;  /* 0x000000ffff577224 */ /* 0x000fe200078e00ff */
[----:B------:R-:W-:Y:S01]  /*1270*/  UMOV UR50, URZ ;  /* 0x0000003f00327c82 */ /* 0x000fe20008000000 */
[----:B------:R-:W-:Y:S01]  /*1280*/  ULDC UR6, c[0x0][0x2f0] ;  /* 0x0000bc0000067ab9 */ /* 0x000fe20000000800 */
[----:B------:R-:W-:Y:S01]  /*1290*/  UISETP.NE.AND.EX UP0, UPT, UR7, URZ, UPT, UP0 ;  /* 0x0000003f0700728c */ /* 0x000fe2000bf05300 */
[----:B0-----:R-:W-:Y:S01]  /*12a0*/  IMAD.MOV.U32 R3, RZ, RZ, RZ ;  /* 0x000000ffff037224 */ /* 0x001fe200078e00ff */
[----:B------:R-:W-:Y:S01]  /*12b0*/  UMOV UR40, UR5 ;  /* 0x0000000500287c82 */ /* 0x000fe20008000000 */
[----:B------:R-:W-:Y:S01]  /*12c0*/  ULDC UR7, c[0x0][0x988] ;  /* 0x0002620000077ab9 */ /* 0x000fe20000000800 */
[----:B------:R-:W-:Y:S01]  /*12d0*/  USEL UR4, UR4, 0x1, UP0 ;  /* 0x0000000104047887 */ /* 0x000fe20008000000 */
[----:B------:R-:W-:-:S02]  /*12e0*/  CS2R R6, SRZ ;  /* 0x0000000000067805 */ /* 0x000fc4000001ff00 */
[----:B------:R-:W-:Y:S02]  /*12f0*/  CS2R R8, SRZ ;  /* 0x0000000000087805 */ /* 0x000fe4000001ff00 */
[----:B------:R-:W-:Y:S01]  /*1300*/  CS2R R12, SRZ ;  /* 0x00000000000c7805 */ /* 0x000fe2000001ff00 */
[----:B------:R-:W-:Y:S01]  /*1310*/  UIMAD UR4, UR4, UR6, URZ ;  /* 0x00000006040472a4 */ /* 0x000fe2000f8e023f */
        /* <DEDUP_REMOVED lines=13> */
[----:B------:R-:W-:Y:S01]  /*13f0*/  CS2R R88, SRZ ;  /* 0x0000000000587805 */ /* 0x000fe2000001ff00 */
[----:B------:R-:W-:Y:S01]  /*1400*/  IMAD.MOV.U32 R50, RZ, RZ, RZ ;  /* 0x000000ffff327224 */ /* 0x000fe200078e00ff */
[----:B------:R-:W-:Y:S02]  /*1410*/  CS2R R52, SRZ ;  /* 0x0000000000347805 */ /* 0x000fe4000001ff00 */
[----:B------:R-:W-:-:S02]  /*1420*/  CS2R R56, SRZ ;  /* 0x0000000000387805 */ /* 0x000fc4000001ff00 */
[----:B------:R-:W-:Y:S01]  /*1430*/  CS2R R90, SRZ ;  /* 0x00000000005a7805 */ /* 0x000fe2000001ff00 */
[----:B------:R-:W-:Y:S02]  /*1440*/  IMAD.MOV.U32 R60, RZ, RZ, RZ ;  /* 0x000000ffff3c7224 */ /* 0x000fe400078e00ff */
[----:B--2---:R-:W-:Y:S01]  /*1450*/  FMUL.FTZ R0, R11, R0 ;  /* 0x000000000b007220 */ /* 0x004fe20000410000 */
[----:B------:R-:W-:-:S03]  /*1460*/  CS2R R10, SRZ ;  /* 0x00000000000a7805 */ /* 0x000fc6000001ff00 */
[----:B------:R-:W-:Y:S01]  /*1470*/  FMUL.FTZ R0, R0, UR7 ;  /* 0x0000000700007c20 */ /* 0x000fe20008410000 */
[----:B---3--:R-:W-:-:S04]  /*1480*/  @P0 R2UR UR50, R2 ;  /* 0x00000000023202ca */ /* 0x008fc800000e0000 */
[----:B------:R-:W-:Y:S01]  /*1490*/  R2UR UR39, R0 ;  /* 0x00000000002772ca */ /* 0x000fe200000e0000 */
[----:B------:R-:W-:Y:S01]  /*14a0*/  IMAD.MOV.U32 R0, RZ, RZ, RZ ;  /* 0x000000ffff007224 */ /* 0x000fe200078e00ff */
[----:B----4-:R-:W-:Y:S02]  /*14b0*/  @P1 R2UR UR4, R4 ;  /* 0x00000000040412ca */ /* 0x010fe400000e0000 */
[----:B------:R-:W-:Y:S01]  /*14c0*/  PLOP3.LUT P0, PT, PT, PT, PT, 0x80, 0x0 ;  /* 0x000000000000781c */ /* 0x000fe20003f0f070 */
[----:B------:R-:W-:-:S12]  /*14d0*/  @P1 BRA `(.L_x_144) ;  /* 0x0000000000341947 */ /* 0x000fd80003800000 */
[----:B------:R-:W-:Y:S02]  /*14e0*/  ULDC.64 UR6, c[0x0][0xa08] ;  /* 0x0002820000067ab9 */ /* 0x000fe40000000a00 */
[----:B------:R-:W-:-:S04]  /*14f0*/  ISETP.NE.U32.AND P1, PT, RZ, UR6, PT ;  /* 0x00000006ff007c0c */ /* 0x000fc8000bf25070 */
[----:B------:R-:W-:-:S13]  /*1500*/  ISETP.NE.AND.EX P1, PT, RZ, UR7, PT, P1 ;  /* 0x00000007ff007c0c */ /* 0x000fda000bf25310 */
[----:B------:R-:W-:Y:S05]  /*1510*/  @!P1 BRA `(.L_x_144) ;  /* 0x0000000000249947 */ /* 0x000fea0003800000 */
[----:B------:R-:W-:Y:S02]  /*1520*/  ULDC.64 UR4, c[0x0][0xa08] ;  /* 0x0002820000047ab9 */ /* 0x000fe40000000a00 */
[----:B------:R-:W-:-:S06]  /*1530*/  UIMAD.WIDE UR4, UR36, 0x4, UR4 ;  /* 0x00000004240478a5 */ /* 0x000fcc000f8e0204 */
[----:B------:R-:W-:Y:S02]  /*1540*/  IMAD.U32 R4, RZ, RZ, UR4 ;  /* 0x00000004ff047e24 */ /* 0x000fe4000f8e00ff */
[----:B------:R-:W-:-:S05]  /*1550*/  IMAD.U32 R5, RZ, RZ, UR5 ;  /* 0x00000005ff057e24 */ /* 0x000fca000f8e00ff */
[----:B------:R-:W2:Y:S04]  /*1560*/  LDG.E R44, desc[UR48][R4.64] ;  /* 0x00000030042c7981 */ /* 0x000ea8000c1e1900 */
[----:B------:R-:W3:Y:S01]  /*1570*/  LDG.E R2, desc[UR48][R4.64+0x4] ;  /* 0x0000043004027981 */ /* 0x000ee2000c1e1900 */
[----:B--2---:R-:W-:Y:S02]  /*1580*/  R2UR UR4, R44 ;  /* 0x000000002c0472ca */ /* 0x004fe400000e0000 */
[----:B---3--:R-:W-:-:S13]  /*1590*/  R2UR UR5, R2 ;  /* 0x00000000020572ca */ /* 0x008fda00000e0000 */
[----:B------:R-:W-:-:S12]  /*15a0*/  UIADD3 UR4, -UR4, UR5, URZ ;  /* 0x0000000504047290 */ /* 0x000fd8000fffe13f */
.L_x_144:
[----:B------:R-:W-:Y:S01]  /*15b0*/  UIADD3 UR50, -UR50, UR4, URZ ;  /* 0x0000000432327290 */ /* 0x000fe2000fffe13f */
[----:B------:R-:W-:Y:S01]  /*15c0*/  IMAD.MOV.U32 R61, RZ, RZ, RZ ;  /* 0x000000ffff3d7224 */ /* 0x000fe200078e00ff */
[----:B------:R-:W-:Y:S01]  /*15d0*/  UMOV UR41, UR46 ;  /* 0x0000002e00297c82 */ /* 0x000fe20008000000 */
[----:B------:R-:W-:Y:S01]  /*15e0*/  UMOV UR4, URZ ;  /* 0x0000003f00047c82 */ /* 0x000fe20008000000 */
[----:B------:R-:W-:Y:S01]  /*15f0*/  UISETP.GE.AND UP0, UPT, UR50, 0x1, UPT ;  /* 0x000000013200788c */ /* 0x000fe2000bf06270 */
[----:B------:R-:W-:Y:S01]  /*1600*/  CS2R R92, SRZ ;  /* 0x00000000005c7805 */ /* 0x000fe2000001ff00 */
[----:B------:R-:W-:Y:S01]  /*1610*/  UIADD3 UR5, UR50, 0xdf, URZ ;  /* 0x000000df32057890 */ /* 0x000fe2000fffe03f */
[----:B------:R-:W-:Y:S02]  /*1620*/  CS2R R64, SRZ ;  /* 0x0000000000407805 */ /* 0x000fe4000001ff00 */
[----:B------:R-:W-:Y:S02]  /*1630*/  CS2R R94, SRZ ;  /* 0x00000000005e7805 */ /* 0x000fe4000001ff00 */
[----:B------:R-:W-:-:S02]  /*1640*/  CS2R R68, SRZ ;  /* 0x0000000000447805 */ /* 0x000fc4000001ff00 */
[----:B------:R-:W-:Y:S01]  /*1650*/  PLOP3.LUT P1, PT, PT, PT, UP0, 0x80, 0x0 ;  /* 0x000000000000781c */ /* 0x000fe20003f2f008 */
[----:B------:R-:W-:Y:S01]  /*1660*/  UIMAD.WIDE UR4, UR5, -0x6db6db6d, UR4 ;  /* 0x92492493050478a5 */ /* 0x000fe2000f8e0204 */
[----:B------:R-:W-:Y:S02]  /*1670*/  CS2R R96, SRZ ;  /* 0x0000000000607805 */ /* 0x000fe4000001ff00 */
[----:B------:R-:W-:Y:S02]  /*1680*/  CS2R R72, SRZ ;  /* 0x0000000000487805 */ /* 0x000fe4000001ff00 */
[----:B------:R-:W-:Y:S01]  /*1690*/  CS2R R98, SRZ ;  /* 0x0000000000627805 */ /* 0x000fe2000001ff00 */
[----:B------:R-:W-:Y:S01]  /*16a0*/  USHF.R.U32.HI UR47, URZ, 0x1f, UR5 ;  /* 0x0000001f3f2f7899 */ /* 0x000fe20008011605 */
[----:B------:R-:W-:Y:S02]  /*16b0*/  CS2R R76, SRZ ;  /* 0x00000000004c7805 */ /* 0x000fe4000001ff00 */
[----:B------:R-:W-:Y:S01]  /*16c0*/  CS2R R100, SRZ ;  /* 0x0000000000647805 */ /* 0x000fe2000001ff00 */
[----:B------:R-:W-:-:S02]  /*16d0*/  ULEA.HI.SX32 UR47, UR5, UR47, 0x19 ;  /* 0x0000002f052f7291 */ /* 0x000fc4000f8fca3f */
[----:B------:R-:W-:Y:S10]  /*16e0*/  @!P1 BRA `(.L_x_145) ;  /* 0x0000008400089947 */ /* 0x000ff40003800000 */
[----:B------:R-:W0:Y:S01]  /*16f0*/  SHFL.IDX PT, R0, R228, RZ, 0x1f ;  /* 0x00001fffe4007589 */ /* 0x000e2200000e0000 */
[----:B------:R-:W1:Y:S01]  /*1700*/  S2UR UR6, SR_CgaCtaId ;  /* 0x00000000000679c3 */ /* 0x000e620000008800 */
[----:B------:R-:W-:Y:S01]  /*1710*/  UMOV UR5, 0x400 ;  /* 0x0000040000057882 */ /* 0x000fe20000000000 */
[----:B0-----:R-:W-:Y:S01]  /*1720*/  R2UR UR42, R0 ;  /* 0x00000000002a72ca */ /* 0x001fe200000e0000 */
[----:B-1----:R-:W-:-:S04]  /*1730*/  ULEA UR5, UR6, UR5, 0x18 ;  /* 0x0000000506057291 */ /* 0x002fc8000f8ec03f */
[----:B------:R-:W-:-:S04]  /*1740*/  UIADD3 UR5, UR5, 0x1c400, URZ ;  /* 0x0001c40005057890 */ /* 0x000fc8000fffe03f */
[----:B------:R-:W-:-:S04]  /*1750*/  ULOP3.LUT UP0, URZ, UR5, 0x9f, URZ, 0xc0, !UPT ;  /* 0x0000009f053f7892 */ /* 0x000fc8000f80c03f */
[----:B------:R-:W-:Y:S02]  /*1760*/  ULEA.HI UR4, UR42, UR42, URZ, 0x1 ;  /* 0x0000002a2a047291 */ /* 0x000fe4000f8f083f */
[----:B------:R-:W-:Y:S02]  /*1770*/  PLOP3.LUT P0, PT, PT, PT, UP0, 0x80, 0x0 ;  /* 0x000000000000781c */ /* 0x000fe40003f0f008 */
[----:B------:R-:W-:-:S04]  /*1780*/  ULOP3.LUT UR4, UR4, 0x1e, URZ, 0xc0, !UPT ;  /* 0x0000001e04047892 */ /* 0x000fc8000f8ec03f */
[----:B------:R-:W-:-:S04]  /*1790*/  UIADD3 UR4, UR42, -UR4, URZ ;  /* 0x800000042a047290 */ /* 0x000fc8000fffe03f */
[----:B------:R-:W-:-:S04]  /*17a0*/  ULEA UR4, UR4, UR5, 0xd ;  /* 0x0000000504047291 */ /* 0x000fc8000f8e683f */
[----:B------:R-:W-:-:S04]  /*17b0*/  USHF.R.U32.HI UR4, URZ, 0x4, UR4 ;  /* 0x000000043f047899 */ /* 0x000fc80008011604 */
[----:B------:R-:W-:Y:S01]  /*17c0*/  ULOP3.LUT UR52, UR4, 0x3fff, URZ, 0xc0, !UPT ;  /* 0x00003fff04347892 */ /* 0x000fe2000f8ec03f */
[----:B------:R-:W-:Y:S11]  /*17d0*/  @!P0 BRA `(.L_x_146) ;  /* 0x0000000000408947 */ /* 0x000ff60003800000 */
        /* <DEDUP_REMOVED lines=16> */
.L_x_146:
[----:B------:R-:W0:Y:S01]  /*18e0*/  S2UR UR5, SR_CgaCtaId ;  /* 0x00000000000579c3 */ /* 0x000e220000008800 */
[----:B------:R-:W-:Y:S01]  /*18f0*/  ULEA.HI UR4, UR44, UR44, URZ, 0x1 ;  /* 0x0000002c2c047291 */ /* 0x000fe2000f8f083f */
[----:B------:R-:W-:-:S03]  /*1900*/  MOV R3, 0x400 ;  /* 0x0000040000037802 */ /* 0x000fc60000000f00 */
[----:B------:R-:W-:-:S04]  /*1910*/  ULOP3.LUT UR4, UR4, 0xfffffffe, URZ, 0xc0, !UPT ;  /* 0xfffffffe04047892 */ /* 0x000fc8000f8ec03f */
[----:B------:R-:W-:-:S06]  /*1920*/  UIADD3 UR4, UR44, -UR4, URZ ;  /* 0x800000042c047290 */ /* 0x000fcc000fffe03f */
[----:B------:R-:W-:Y:S02]  /*1930*/  IMAD.U32 R4, RZ, RZ, UR4 ;  /* 0x00000004ff047e24 */ /* 0x000fe4000f8e00ff */
[----:B0-----:R-:W-:-:S05]  /*1940*/  IMAD.U32 R2, RZ, RZ, UR5 ;  /* 0x00000005ff027e24 */ /* 0x001fca000f8e00ff */
[----:B------:R-:W-:Y:S02]  /*1950*/  LEA R0, R2, R3, 0x18 ;  /* 0x0000000302007211 */ /* 0x000fe400078ec0ff */
[----:B------:R-:W-:Y:S01]  /*1960*/  SHF.L.U32 R3, R4, 0x1f, RZ ;  /* 0x0000001f04037819 */ /* 0x000fe200000006ff */
[----:B------:R-:W-:-:S03]  /*1970*/  IMAD.U32 R4, RZ, RZ, UR45 ;  /* 0x0000002dff047e24 */ /* 0x000fc6000f8e00ff */
[----:B------:R-:W0:Y:S02]  /*1980*/  SYNCS.PHASECHK.TRANS64.TRYWAIT P1, [R0+URZ+0x2e800], R3 ;  /* 0x02e80003000075a7 */ /* 0x000e24000802017f */
[----:B------:R-:W-:Y:S01]  /*1990*/  ISETP.NE.AND P0, PT, R4, 0x3, PT ;  /* 0x000000030400780c */ /* 0x000fe20003f05270 */
[----:B0-----:R-:W-:-:S12]  /*19a0*/  @!P1 BRA `(.L_x_147) ;  /* 0x000000fc00a49947 */ /* 0x001fd80003800000 */
.L_x_281:
[----:B------:R-:W-:Y:S05]  /*19b0*/  @!P0 BRA `(.L_x_148) ;  /* 0x0000000000048947 */ /* 0x000fea0003800000 */
[----:B------:R-:W-:Y:S01]  /*19c0*/  BPT.TRAP 0x1 ;  /* 0x000000040000795c */ /* 0x000fe20000300000 */
.L_x_148:
[----:B------:R-:W-:Y:S02]  /*19d0*/  IMAD.U32 R4, RZ, RZ, UR43 ;  /* 0x0000002bff047e24 */ /* 0x000fe4000f8e00ff */
[----:B------:R-:W-:-:S03]  /*19e0*/  IMAD.U32 R5, RZ, RZ, UR51 ;  /* 0x00000033ff057e24 */ /* 0x000fc6000f8e00ff */
[----:B------:R-:W-:Y:S01]  /*19f0*/  SHF.L.U32 R4, R4, 0x1f, RZ ;  /* 0x0000001f04047819 */ /* 0x000fe200000006ff */
[----:B------:R-:W-:-:S04]  /*1a00*/  IMAD R5, R5, 0x8, R0 ;  /* 0x0000000805057824 */ /* 0x000fc800078e0200 */
[----:B------:R1:W2:Y:S01]  /*1a10*/  SYNCS.PHASECHK.TRANS64.TRYWAIT P1, [R5+URZ+0x2e830], R4 ;  /* 0x02e83004050075a7 */ /* 0x0002a2000802017f */
[----:B------:R-:W-:Y:S05]  /*1a20*/  @!P0 BRA `(.L_x_149) ;  /* 0x0000000000048947 */ /* 0x000fea0003800000 */
[----:B------:R-:W-:Y:S01]  /*1a30*/  BPT.TRAP 0x1 ;  /* 0x000000040000795c */ /* 0x000fe20000300000 */
.L_x_149:
[----:B------:R-:W3:Y:S01]  /*1a40*/  S2R R6, SR_TID.X ;  /* 0x0000000000067919 */ /* 0x000ee20000002100 */
[----:B0-----:R-:W-:-:S05]  /*1a50*/  VIADD R3, R0, 0x20400 ;  /* 0x0002040000037836 */ /* 0x001fca0000000000 */
[----:B------:R-:W-:-:S04]  /*1a60*/  SHF.R.U32.HI R3, RZ, 0x4, R3 ;  /* 0x00000004ff037819 */ /* 0x000fc80000011603 */
[----:B------:R-:W-:Y:S02]  /*1a70*/  LOP3.LUT R3, R3, 0x3fff, RZ, 0xc0, !PT ;  /* 0x00003fff03037812 */ /* 0x000fe400078ec0ff */
[----:B---3--:R-:W-:Y:S01]  /*1a80*/  LOP3.LUT P2, RZ, R6, 0x7f, RZ, 0xc0, !PT ;  /* 0x0000007f06ff7812 */ /* 0x008fe2000784c0ff */
[----:B--2---:R-:W-:-:S12]  /*1a90*/  @P1 BRA `(.L_x_150) ;  /* 0x0000000000081947 */ /* 0x004fd80003800000 */
[----:B------:R-:W0:Y:S02]  /*1aa0*/  SYNCS.PHASECHK.TRANS64.TRYWAIT P1, [R5+URZ+0x2e830], R4 ;  /* 0x02e83004050075a7 */ /* 0x000e24000802017f */
[----:B0-----:R-:W-:Y:S05]  /*1ab0*/  @!P1 BRA `(.L_x_151) ;  /* 0x000000fc00749947 */ /* 0x001fea0003800000 */
.L_x_150:
[----:B------:R-:W-:Y:S05]  /*1ac0*/  WARPSYNC.ALL ;  /* 0x0000000000007948 */ /* 0x000fea0003800000 */
[----:B------:R-:W-:Y:S01]  /*1ad0*/  IMAD.MOV.U32 R87, RZ, RZ, RZ ;  /* 0x000000ffff577224 */ /* 0x000fe200078e00ff */
[----:B------:R-:W-:-:S04]  /*1ae0*/  LOP3.LUT R3, R3, 0x10000, RZ, 0xfc, !PT ;  /* 0x0001000003037812 */ /* 0x000fc800078efcff */
        /* <DEDUP_REMOVED lines=15> */
[----:B------:R-:W2:Y:S01]  /*1be0*/  S2R R153, SR_TID.X ;  /* 0x0000000000997919 */ /* 0x000ea20000002100 */
        /* <DEDUP_REMOVED lines=20> */
[----:B------:R-:W-:Y:S01]  /*1d30*/  UISETP.GE.AND UP0, UPT, UR50, 0xe1, UPT ;  /* 0x000000e13200788c */ /* 0x000fe2000bf06270 */
        /* <DEDUP_REMOVED lines=126> */
[----:B------:R-:W-:Y:S01]  /*2520*/  FMNMX.FTZ R7, R136, R137, !PT ;  /* 0x0000008988077209 */ /* 0x000fe20007810000 */
[----:B------:R-:W-:Y:S01]  /*2530*/  UMOV UR15, 0x40000040 ;  /* 0x40000040000f7882 */ /* 0x000fe20000000000 */
[----:B------:R-:W-:-:S02]  /*2540*/  FSEL R141, R141, -INF , P1 ;  /* 0xff8000008d8d7808 */ /* 0x000fc40000800000 */
[----:B01----:R-:W-:Y:S02]  /*2550*/  FMNMX.FTZ R4, R140, R7, !PT ;  /* 0x000000078c047209 */ /* 0x003fe40007810000 */
        /* <DEDUP_REMOVED lines=17> */
[C---:B------:R-:W-:Y:S02]  /*2670*/  ISETP.GT.AND P5, PT, R6.reuse, 0x21, PT ;  /* 0x000000210600780c */ /* 0x040fe40003fa4270 */
        /* <DEDUP_REMOVED lines=74> */
[C---:B------:R-:W-:Y:S02]  /*2b20*/  ISETP.GT.AND P1, PT, R6.reuse, 0x61, PT ;  /* 0x000000610600780c */ /* 0x040fe40003f24270 */
[----:B------:R-:W-:Y:S02]  /*2b30*/  FMNMX.FTZ R7, R117, R4, !PT ;  /* 0x0000000475077209 */ /* 0x000fe40007810000 */
[----:B------:R-:W-:Y:S02]  /*2b40*/  FSEL R115, R115, -INF , P2 ;  /* 0xff80000073737808 */ /* 0x000fe40001000000 */
[----:B------:R-:W-:-:S02]  /*2b50*/  ISETP.GT.AND P2, PT, R6, 0x68, PT ;  /* 0x000000680600780c */ /* 0x000fc40003f44270 */
[----:B------:R-:W-:Y:S02]  /*2b60*/  FSEL R118, R118, -INF , P5 ;  /* 0xff80000076767808 */ /* 0x000fe40002800000 */
[C---:B------:R-:W-:Y:S02]  /*2b70*/  ISETP.GT.AND P5, PT, R6.reuse, 0x69, PT ;  /* 0x000000690600780c */ /* 0x040fe40003fa4270 */
        /* <DEDUP_REMOVED lines=31> */
[C---:B------:R-:W-:Y:S02]  /*2d70*/  ISETP.GT.AND P4, PT, R6.reuse, 0x81, PT ;  /* 0x000000810600780c */ /* 0x040fe40003f84270 */
        /* <DEDUP_REMOVED lines=66> */
[C---:B------:R-:W-:Y:S02]  /*31a0*/  ISETP.GT.AND P0, PT, R6.reuse, 0xc1, PT ;  /* 0x000000c10600780c */ /* 0x040fe40003f04270 */
[----:B------:R-:W-:Y:S02]  /*31b0*/  FMNMX.FTZ R4, R53, R4, !PT ;  /* 0x0000000435047209 */ /* 0x000fe40007810000 */
[----:B------:R-:W-:Y:S02]  /*31c0*/  FSEL R51, R51, -INF , P1 ;  /* 0xff80000033337808 */ /* 0x000fe40000800000 */
[----:B------:R-:W-:Y:S02]  /*31d0*/  ISETP.GT.AND P1, PT, R6, 0xc8, PT ;  /* 0x000000c80600780c */ /* 0x000fe40003f24270 */
[----:B------:R-:W-:Y:S02]  /*31e0*/  FSEL R54, R54, -INF , P2 ;  /* 0xff80000036367808 */ /* 0x000fe40001000000 */
[----:B------:R-:W-:-:S02]  /*31f0*/  ISETP.GT.AND P2, PT, R6, 0xc9, PT ;  /* 0x000000c90600780c */ /* 0x000fc40003f44270 */
[----:B------:R-:W-:Y:S02]  /*3200*/  FSEL R50, R50, -INF , P3 ;  /* 0xff80000032327808 */ /* 0x000fe40001800000 */
[C---:B------:R-:W-:Y:S02]  /*3210*/  ISETP.GT.AND P3, PT, R6.reuse, 0xd0, PT ;  /* 0x000000d00600780c */ /* 0x040fe40003f64270 */
[----:B------:R-:W-:Y:S02]  /*3220*/  FSEL R47, R47, -INF , P4 ;  /* 0xff8000002f2f7808 */ /* 0x000fe40002000000 */
[----:B------:R-:W-:Y:S02]  /*3230*/  ISETP.GT.AND P4, PT, R6, 0xd1, PT ;  /* 0x000000d10600780c */ /* 0x000fe40003f84270 */
        /* <DEDUP_REMOVED lines=24> */
[----:B------:R-:W-:Y:S01]  /*33c0*/  ISETP.GT.AND P1, PT, R6, 0xb9, PT ;  /* 0x000000b90600780c */ /* 0x000fe20003f24270 */
[----:B------:R-:W0:Y:S01]  /*33d0*/  SHFL.BFLY PT, R4, R9, 0x2, 0x1f ;  /* 0x0c401f0009047f89 */ /* 0x000e2200000e0000 */
[----:B------:R-:W-:Y:S02]  /*33e0*/  FMNMX.FTZ R37, R143, R32, !PT ;  /* 0x000000208f257209 */ /* 0x000fe40007810000 */
[----:B------:R-:W-:-:S02]  /*33f0*/  P2R R14, PR, RZ, 0x1 ;  /* 0x00000001ff0e7803 */ /* 0x000fc40000000000 */
[----:B------:R-:W-:Y:S02]  /*3400*/  FMNMX.FTZ R36, R146, R37, !PT ;  /* 0x0000002592247209 */ /* 0x000fe40007810000 */
[----:B------:R-:W-:Y:S02]  /*3410*/  ISETP.GT.AND P0, PT, R6, 0xc0, PT ;  /* 0x000000c00600780c */ /* 0x000fe40003f04270 */
[----:B------:R-:W-:Y:S02]  /*3420*/  FMNMX.FTZ R37, R147, R36, !PT ;  /* 0x0000002493257209 */ /* 0x000fe40007810000 */
[----:B------:R-:W-:Y:S02]  /*3430*/  FSEL R55, R55, -INF , P1 ;  /* 0xff80000037377808 */ /* 0x000fe40000800000 */
[----:B------:R-:W-:Y:S02]  /*3440*/  FMNMX.FTZ R36, R150, R37, !PT ;  /* 0x0000002596247209 */ /* 0x000fe40007810000 */
[----:B------:R-:W-:-:S02]  /*3450*/  FSEL R26, R26, -INF , P0 ;  /* 0xff8000001a1a7808 */ /* 0x000fc40000000000 */
[----:B------:R-:W-:Y:S02]  /*3460*/  FMNMX.FTZ R41, R151, R36, !PT ;  /* 0x0000002497297209 */ /* 0x000fe40007810000 */
[----:B------:R-:W-:Y:S02]  /*3470*/  ISETP.NE.AND P0, PT, R14, RZ, PT ;  /* 0x000000ff0e00720c */ /* 0x000fe40003f05270 */
[----:B------:R-:W-:Y:S02]  /*3480*/  FMNMX.FTZ R36, R122, R41, !PT ;  /* 0x000000297a247209 */ /* 0x000fe40007810000 */
[----:B------:R-:W-:Y:S02]  /*3490*/  ISETP.NE.AND P1, PT, R13, RZ, PT ;  /* 0x000000ff0d00720c */ /* 0x000fe40003f25270 */
[----:B0-----:R-:W-:Y:S02]  /*34a0*/  FMNMX.FTZ R10, R9, R4, !PT ;  /* 0x00000004090a7209 */ /* 0x001fe40007810000 */
[----:B------:R-:W-:-:S02]  /*34b0*/  FMNMX.FTZ R41, R123, R36, !PT ;  /* 0x000000247b297209 */ /* 0x000fc40007810000 */
[----:B------:R-:W-:Y:S01]  /*34c0*/  FSEL R27, R27, -INF , P0 ;  /* 0xff8000001b1b7808 */ /* 0x000fe20000000000 */
[----:B------:R-:W0:Y:S01]  /*34d0*/  SHFL.BFLY PT, R11, R10, 0x1, 0x1f ;  /* 0x0c201f000a0b7f89 */ /* 0x000e2200000e0000 */
[----:B------:R-:W-:Y:S02]  /*34e0*/  FMNMX.FTZ R36, R126, R41, !PT ;  /* 0x000000297e247209 */ /* 0x000fe40007810000 */
[----:B------:R-:W-:Y:S02]  /*34f0*/  FSEL R30, R30, -INF , P1 ;  /* 0xff8000001e1e7808 */ /* 0x000fe40000800000 */
[----:B------:R-:W-:Y:S02]  /*3500*/  FMNMX.FTZ R41, R127, R36, !PT ;  /* 0x000000247f297209 */ /* 0x000fe40007810000 */
[----:B------:R-:W-:Y:S02]  /*3510*/  ISETP.NE.AND P0, PT, R8, RZ, PT ;  /* 0x000000ff0800720c */ /* 0x000fe40003f05270 */
        /* <DEDUP_REMOVED lines=20> */
[----:B------:R-:W-:-:S01]  /*3660*/  FFMA.FTZ R92, R93, UR39, -R83 ;  /* 0x000000275d5c7c23 */ /* 0x000fc20008010853 */
[----:B------:R0:W-:Y:S01]  /*3670*/  MUFU.EX2 R37, R105 ;  /* 0x0000006900257308 */ /* 0x0001e20000000800 */
        /* <DEDUP_REMOVED lines=9> */
[--C-:B0-----:R-:W-:Y:S01]  /*3710*/  FFMA.FTZ R105, R96, UR39, -R83.reuse ;  /* 0x0000002760697c23 */ /* 0x101fe20008010853 */
[----:B------:R-:W-:-:S01]  /*3720*/  FFMA.FTZ R13, R141, UR39, -R83 ;  /* 0x000000278d0d7c23 */ /* 0x000fc20008010853 */
[--C-:B------:R-:W-:Y:S01]  /*3730*/  FFMA.FTZ R10, R144, UR39, -R83.reuse ;  /* 0x00000027900a7c23 */ /* 0x100fe20008010853 */
[----:B------:R-:W-:Y:S01]  /*3740*/  FMNMX.FTZ R85, R91, R88, !PT ;  /* 0x000000585b557209 */ /* 0x000fe20007810000 */
[--C-:B------:R-:W-:Y:S01]  /*3750*/  FFMA.FTZ R11, R145, UR39, -R83.reuse ;  /* 0x00000027910b7c23 */ /* 0x100fe20008010853 */
[----:B------:R-:W-:-:S01]  /*3760*/  FFMA.FTZ R14, R148, UR39, -R83 ;  /* 0x00000027940e7c23 */ /* 0x000fc20008010853 */
[--C-:B------:R-:W-:Y:S01]  /*3770*/  FFMA.FTZ R21, R149, UR39, -R83.reuse ;  /* 0x0000002795157c23 */ /* 0x100fe20008010853 */
[----:B------:R-:W-:Y:S01]  /*3780*/  FMNMX.FTZ R88, R94, R85, !PT ;  /* 0x000000555e587209 */ /* 0x000fe20007810000 */
[--C-:B-1----:R-:W-:Y:S01]  /*3790*/  FFMA.FTZ R104, R100, UR39, -R83.reuse ;  /* 0x0000002764687c23 */ /* 0x102fe20008010853 */
[----:B------:R-:W-:-:S01]  /*37a0*/  FFMA.FTZ R12, R120, UR39, -R83 ;  /* 0x00000027780c7c23 */ /* 0x000fc20008010853 */
[--C-:B------:R-:W-:Y:S01]  /*37b0*/  FFMA.FTZ R15, R121, UR39, -R83.reuse ;  /* 0x00000027790f7c23 */ /* 0x100fe20008010853 */
[----:B------:R-:W-:Y:S01]  /*37c0*/  FMNMX.FTZ R85, R95, R88, !PT ;  /* 0x000000585f557209 */ /* 0x000fe20007810000 */
[--C-:B------:R-:W-:Y:S01]  /*37d0*/  FFMA.FTZ R24, R124, UR39, -R83.reuse ;  /* 0x000000277c187c23 */ /* 0x100fe20008010853 */
[----:B------:R-:W-:-:S01]  /*37e0*/  FFMA.FTZ R29, R125, UR39, -R83 ;  /* 0x000000277d1d7c23 */ /* 0x000fc20008010853 */
[--C-:B------:R-:W-:Y:S01]  /*37f0*/  FFMA.FTZ R20, R128, UR39, -R83.reuse ;  /* 0x0000002780147c23 */ /* 0x100fe20008010853 */
[----:B------:R-:W-:Y:S01]  /*3800*/  FMNMX.FTZ R88, R98, R85, !PT ;  /* 0x0000005562587209 */ /* 0x000fe20007810000 */
[--C-:B------:R-:W-:Y:S01]  /*3810*/  FFMA.FTZ R25, R129, UR39, -R83.reuse ;  /* 0x0000002781197c23 */ /* 0x100fe20008010853 */
        /* <DEDUP_REMOVED lines=8> */
[--C-:B------:R-:W-:Y:S01]  /*38a0*/  FFMA.FTZ R113, R113, UR39, -R83.reuse ;  /* 0x0000002771717c23 */ /* 0x100fe20008010853 */
[----:B0-----:R-:W-:-:S01]  /*38b0*/  FFMA.FTZ R105, R64, UR39, -R83 ;  /* 0x0000002740697c23 */ /* 0x001fc20008010853 */
        /* <DEDUP_REMOVED lines=18> */
[----:B------:R-:W-:Y:S02]  /*39e0*/  MUFU.EX2 R6, R6 ;  /* 0x0000000600067308 */ /* 0x000fe40000000800 */
[----:B------:R-:W-:-:S04]  /*39f0*/  FMNMX.FTZ R100, R66, R97, !PT ;  /* 0x0000006142647209 */ /* 0x000fc80007810000 */
[----:B------:R-:W-:Y:S02]  /*3a00*/  FMNMX.FTZ R97, R67, R100, !PT ;  /* 0x0000006443617209 */ /* 0x000fe40007810000 */
[----:B------:R-:W-:Y:S02]  /*3a10*/  MUFU.EX2 R9, R9 ;  /* 0x0000000900097308 */ /* 0x000fe40000000800 */
[----:B------:R-:W-:-:S04]  /*3a20*/  FMNMX.FTZ R100, R70, R97, !PT ;  /* 0x0000006146647209 */ /* 0x000fc80007810000 */
[----:B------:R-:W-:Y:S02]  /*3a30*/  FMNMX.FTZ R97, R71, R100, !PT ;  /* 0x0000006447617209 */ /* 0x000fe40007810000 */
[----:B------:R-:W-:Y:S02]  /*3a40*/  MUFU.EX2 R8, R8 ;  /* 0x0000000800087308 */ /* 0x000fe40000000800 */
[----:B------:R-:W-:-:S04]  /*3a50*/  FMNMX.FTZ R100, R42, R97, !PT ;  /* 0x000000612a647209 */ /* 0x000fc80007810000 */
[----:B------:R-:W-:Y:S02]  /*3a60*/  FMNMX.FTZ R97, R43, R100, !PT ;  /* 0x000000642b617209 */ /* 0x000fe40007810000 */
[----:B------:R-:W0:Y:S02]  /*3a70*/  MUFU.EX2 R13, R13 ;  /* 0x0000000d000d7308 */ /* 0x000e240000000800 */
[----:B------:R-:W-:-:S04]  /*3a80*/  FMNMX.FTZ R100, R46, R97, !PT ;  /* 0x000000612e647209 */ /* 0x000fc80007810000 */
[----:B------:R-:W-:Y:S02]  /*3a90*/  FMNMX.FTZ R61, R47, R100, !PT ;  /* 0x000000642f3d7209 */ /* 0x000fe40007810000 */
[----:B------:R-:W-:Y:S02]  /*3aa0*/  MUFU.EX2 R97, R104 ;  /* 0x0000006800617308 */ /* 0x000fe40000000800 */
[----:B------:R-:W-:-:S04]  /*3ab0*/  FMNMX.FTZ R64, R50, R61, !PT ;  /* 0x0000003d32407209 */ /* 0x000fc80007810000 */
[----:B------:R-:W-:Y:S01]  /*3ac0*/  FMNMX.FTZ R101, R51, R64, !PT ;  /* 0x0000004033657209 */ /* 0x000fe20007810000 */
[----:B------:R-:W-:-:S01]  /*3ad0*/  FFMA.FTZ R64, R72, UR39, -R83 ;  /* 0x0000002748407c23 */ /* 0x000fc20008010853 */
[----:B------:R1:W-:Y:S01]  /*3ae0*/  MUFU.EX2 R61, R105 ;  /* 0x00000069003d7308 */ /* 0x0003e20000000800 */
[----:B0-----:R-:W-:Y:S02]  /*3af0*/  F2FP.SATFINITE.E4M3.F32.PACK_AB_MERGE_C R200, R13, R8, RZ ;  /* 0x000000080dc8723e */ /* 0x001fe400048070ff */
[----:B------:R-:W-:Y:S02]  /*3b00*/  FMNMX.FTZ R72, R54, R101, !PT ;  /* 0x0000006536487209 */ /* 0x000fe40007810000 */
[----:B------:R-:W-:Y:S02]  /*3b10*/  F2FP.SATFINITE.E4M3.F32.PACK_AB_MERGE_C R200, R9, R6, R200 ;  /* 0x0000000609c8723e */ /* 0x000fe400048070c8 */
[----:B------:R-:W-:Y:S01]  /*3b20*/  FMNMX.FTZ R101, R55, R72, !PT ;  /* 0x0000004837657209 */ /* 0x000fe20007810000 */
[----:B------:R-:W-:-:S01]  /*3b30*/  FFMA.FTZ R72, R73, UR39, -R83 ;  /* 0x0000002749487c23 */ /* 0x000fc20008010853 */
[----:B------:R-:W-:Y:S01]  /*3b40*/  FSEL R73, R31, -INF , P2 ;  /* 0xff8000001f497808 */ /* 0x000fe20001000000 */
[----:B------:R-:W-:-:S01]  /*3b50*/  FFMA.FTZ R31, R69, UR39, -R83 ;  /* 0x00000027451f7c23 */ /* 0x000fc20008010853 */
[----:B------:R-:W-:Y:S01]  /*3b60*/  FMNMX.FTZ R100, R26, R101, !PT ;  /* 0x000000651a647209 */ /* 0x000fe20007810000 */
[----:B-1----:R-:W-:-:S01]  /*3b70*/  FFMA.FTZ R105, R68, UR39, -R83 ;  /* 0x0000002744697c23 */ /* 0x002fc20008010853 */
[----:B------:R-:W-:Y:S01]  /*3b80*/  FSEL R69, R34, -INF , P3 ;  /* 0xff80000022457808 */ /* 0x000fe20001800000 */
[----:B------:R-:W-:Y:S01]  /*3b90*/  MUFU.EX2 R10, R10 ;  /* 0x0000000a000a7308 */ /* 0x000fe20000000800 */
[----:B------:R-:W-:-:S02]  /*3ba0*/  FMNMX.FTZ R101, R27, R100, !PT ;  /* 0x000000641b657209 */ /* 0x000fc40007810000 */
[----:B------:R-:W-:Y:S02]  /*3bb0*/  FSEL R68, R38, -INF , P5 ;  /* 0xff80000026447808 */ /* 0x000fe40002800000 */
[----:B------:R-:W-:Y:S02]  /*3bc0*/  FMNMX.FTZ R100, R30, R101, !PT ;  /* 0x000000651e647209 */ /* 0x000fe40007810000 */
[----:B------:R-:W-:Y:S01]  /*3bd0*/  FSEL R101, R39, -INF , P6 ;  /* 0xff80000027657808 */ /* 0x000fe20003000000 */
[----:B------:R-:W-:-:S01]  /*3be0*/  FFMA.FTZ R39, R74, UR39, -R83 ;  /* 0x000000274a277c23 */ /* 0x000fc20008010853 */
[----:B------:R-:W-:Y:S01]  /*3bf0*/  FMNMX.FTZ R34, R73, R100, !PT ;  /* 0x0000006449227209 */ /* 0x000fe20007810000 */
[----:B------:R-:W-:-:S01]  /*3c00*/  FFMA.FTZ R74, R76, UR39, -R83 ;  /* 0x000000274c4a7c23 */ /* 0x000fc20008010853 */
[----:B------:R-:W-:Y:S01]  /*3c10*/  FSEL R100, R35, -INF , P4 ;  /* 0xff80000023647808 */ /* 0x000fe20002000000 */
[----:B------:R-:W-:-:S01]  /*3c20*/  FFMA.FTZ R76, R81, UR39, -R83 ;  /* 0x00000027514c7c23 */ /* 0x000fc20008010853 */
[----:B------:R-:W-:Y:S01]  /*3c30*/  FMNMX.FTZ R35, R69, R34, !PT ;  /* 0x0000002245237209 */ /* 0x000fe20007810000 */
[----:B------:R-:W-:-:S01]  /*3c40*/  FFMA.FTZ R81, R152, UR39, -R83 ;  /* 0x0000002798517c23 */ /* 0x000fc20008010853 */
[----:B------:R-:W-:Y:S01]  /*3c50*/  MUFU.EX2 R34, R105 ;  /* 0x0000006900227308 */ /* 0x000fe20000000800 */
[----:B--2---:R-:W-:-:S02]  /*3c60*/  LOP3.LUT P2, RZ, R153, 0x7f, RZ, 0xc0, !PT ;  /* 0x0000007f99ff7812 */ /* 0x004fc4000784c0ff */
[----:B------:R-:W-:-:S04]  /*3c70*/  FMNMX.FTZ R35, R100, R35, !PT ;  /* 0x0000002364237209 */ /* 0x000fc80007810000 */
[----:B------:R-:W-:Y:S01]  /*3c80*/  FMNMX.FTZ R38, R68, R35, !PT ;  /* 0x0000002344267209 */ /* 0x000fe20007810000 */
[----:B------:R-:W-:Y:S03]  /*3c90*/  MUFU.EX2 R11, R11 ;  /* 0x0000000b000b7308 */ /* 0x000fe60000000800 */
[----:B------:R-:W-:Y:S01]  /*3ca0*/  FMNMX.FTZ R7, R101, R38, !PT ;  /* 0x0000002665077209 */ /* 0x000fe20007810000 */
[--C-:B------:R-:W-:Y:S01]  /*3cb0*/  FFMA.FTZ R38, R65, UR39, -R83.reuse ;  /* 0x0000002741267c23 */ /* 0x100fe20008010853 */
[----:B------:R-:W-:-:S01]  /*3cc0*/  FFMA.FTZ R65, R75, UR39, -R83 ;  /* 0x000000274b417c23 */ /* 0x000fc20008010853 */
[--C-:B------:R-:W-:Y:S01]  /*3cd0*/  FFMA.FTZ R75, R77, UR39, -R83.reuse ;  /* 0x000000274d4b7c23 */ /* 0x100fe20008010853 */
[----:B------:R-:W-:-:S01]  /*3ce0*/  FFMA.FTZ R77, R86, UR39, -R83 ;  /* 0x00000027564d7c23 */ /* 0x000fc20008010853 */
[----:B------:R-:W0:Y:S01]  /*3cf0*/  SHFL.BFLY PT, R104, R7, 0x2, 0x1f ;  /* 0x0c401f0007687f89 */ /* 0x000e2200000e0000 */
[----:B------:R-:W-:-:S01]  /*3d00*/  FFMA.FTZ R83, R82, UR39, -R83 ;  /* 0x0000002752537c23 */ /* 0x000fc20008010853 */
[----:B------:R-:W-:Y:S01]  /*3d10*/  MUFU.EX2 R14, R14 ;  /* 0x0000000e000e7308 */ /* 0x000fe20000000800 */
[----:B------:R-:W-:-:S07]  /*3d20*/  @!P2 VIADD R5, R5, 0x2e840 ;  /* 0x0002e8400505a836 */ /* 0x000fce0000000000 */
[----:B------:R-:W-:Y:S08]  /*3d30*/  MUFU.EX2 R35, R108 ;  /* 0x0000006c00237308 */ /* 0x000ff00000000800 */
[----:B------:R-:W1:Y:S01]  /*3d40*/  MUFU.EX2 R21, R21 ;  /* 0x0000001500157308 */ /* 0x000e620000000800 */
[----:B0-----:R-:W-:-:S07]  /*3d50*/  FMNMX.FTZ R104, R7, R104, !PT ;  /* 0x0000006807687209 */ /* 0x001fce0007810000 */
[----:B------:R0:W-:Y:S01]  /*3d60*/  MUFU.EX2 R41, R113 ;  /* 0x0000007100297308 */ /* 0x0001e20000000800 */
[----:B------:R-:W2:Y:S07]  /*3d70*/  SHFL.BFLY PT, R7, R104, 0x1, 0x1f ;  /* 0x0c201f0068077f89 */ /* 0x000eae00000e0000 */
[----:B------:R-:W-:Y:S01]  /*3d80*/  MUFU.EX2 R12, R12 ;  /* 0x0000000c000c7308 */ /* 0x000fe20000000800 */
[----:B-1----:R-:W-:-:S04]  /*3d90*/  F2FP.SATFINITE.E4M3.F32.PACK_AB_MERGE_C R202, R21, R14, RZ ;  /* 0x0000000e15ca723e */ /* 0x002fc800048070ff */
[----:B------:R-:W-:-:S03]  /*3da0*/  F2FP.SATFINITE.E4M3.F32.PACK_AB_MERGE_C R202, R11, R10, R202 ;  /* 0x0000000a0bca723e */ /* 0x000fc600048070ca */
[----:B------:R-:W-:Y:S08]  /*3db0*/  MUFU.EX2 R15, R15 ;  /* 0x0000000f000f7308 */ /* 0x000ff00000000800 */
[----:B------:R-:W-:Y:S01]  /*3dc0*/  MUFU.EX2 R24, R24 ;  /* 0x0000001800187308 */ /* 0x000fe20000000800 */
[----:B--2---:R-:W-:Y:S01]  /*3dd0*/  FMNMX.FTZ R7, R104, R7, !PT ;  /* 0x0000000768077209 */ /* 0x004fe20007810000 */
[----:B------:R-:W-:-:S03]  /*3de0*/  IMAD.U32 R104, RZ, RZ, UR39 ;  /* 0x00000027ff687e24 */ /* 0x000fc6000f8e00ff */
[C---:B------:R-:W-:Y:S01]  /*3df0*/  FSETP.NEU.FTZ.AND P1, PT, R7.reuse, -INF , PT ;  /* 0xff8000000700780b */ /* 0x040fe20003f3d000 */
[----:B------:R-:W-:-:S02]  /*3e00*/  FFMA.FTZ R104, R7, R104, -8 ;  /* 0xc100000007687423 */ /* 0x000fc40000010068 */
[----:B------:R-:W-:Y:S03]  /*3e10*/  MUFU.EX2 R29, R29 ;  /* 0x0000001d001d7308 */ /* 0x000fe60000000800 */
[----:B------:R-:W-:Y:S02]  /*3e20*/  FSEL R104, R104, RZ, P1 ;  /* 0x000000ff68687208 */ /* 0x000fe40000800000 */
[----:B------:R-:W-:-:S03]  /*3e30*/  PLOP3.LUT P1, PT, PT, PT, UP0, 0x80, 0x0 ;  /* 0x000000000000781c */ /* 0x000fc60003f2f008 */
        /* <DEDUP_REMOVED lines=17> */
[----:B------:R-:W-:-:S01]  /*3f50*/  FADD.FTZ R103, R6, R9 ;  /* 0x0000000906677221 */ /* 0x000fc20000010000 */
[--C-:B------:R-:W-:Y:S01]  /*3f60*/  FFMA.FTZ R125, R151, UR39, -R104.reuse ;  /* 0x00000027977d7c23 */ /* 0x100fe20008010868 */
[----:B------:R-:W-:-:S01]  /*3f70*/  FFMA.FTZ R116, R130, UR39, -R104 ;  /* 0x0000002782747c23 */ /* 0x000fc20008010868 */
[----:B------:R-:W-:Y:S01]  /*3f80*/  FFMA.FTZ R108, R122, UR39, -R104 ;  /* 0x000000277a6c7c23 */ /* 0x000fe20008010868 */
[----:B------:R-:W-:-:S01]  /*3f90*/  FADD.FTZ R128, R8, R103 ;  /* 0x0000006708807221 */ /* 0x000fc20000010000 */
[--C-:B------:R-:W-:Y:S01]  /*3fa0*/  FFMA.FTZ R122, R126, UR39, -R104.reuse ;  /* 0x000000277e7a7c23 */ /* 0x100fe20008010868 */
[----:B------:R-:W-:-:S01]  /*3fb0*/  FFMA.FTZ R126, R110, UR39, -R104 ;  /* 0x000000276e7e7c23 */ /* 0x000fc20008010868 */
[----:B------:R-:W2:Y:S01]  /*3fc0*/  MUFU.EX2 R112, R112 ;  /* 0x0000007000707308 */ /* 0x000ea20000000800 */
[----:B------:R-:W-:-:S01]  /*3fd0*/  FADD.FTZ R103, R13, R128 ;  /* 0x000000800d677221 */ /* 0x000fc20000010000 */
[--C-:B0-----:R-:W-:Y:S01]  /*3fe0*/  FFMA.FTZ R113, R123, UR39, -R104.reuse ;  /* 0x000000277b717c23 */ /* 0x101fe20008010868 */
[----:B------:R-:W-:-:S01]  /*3ff0*/  FFMA.FTZ R110, R114, UR39, -R104 ;  /* 0x00000027726e7c23 */ /* 0x000fc20008010868 */
[--C-:B------:R-:W-:Y:S01]  /*4000*/  FFMA.FTZ R114, R118, UR39, -R104.reuse ;  /* 0x0000002776727c23 */ /* 0x100fe20008010868 */
[----:B------:R-:W-:-:S01]  /*4010*/  FFMA.FTZ R118, R94, UR39, -R104 ;  /* 0x000000275e767c23 */ /* 0x000fc20008010868 */
[----:B------:R-:W-:Y:S01]  /*4020*/  FADD.FTZ R128, R10, R103 ;  /* 0x000000670a807221 */ /* 0x000fe20000010000 */
[----:B------:R-:W-:-:S01]  /*4030*/  FFMA.FTZ R94, R98, UR39, -R104 ;  /* 0x00000027625e7c23 */ /* 0x000fc20008010868 */
[----:B------:R-:W0:Y:S01]  /*4040*/  MUFU.EX2 R117, R117 ;  /* 0x0000007500757308 */ /* 0x000e220000000800 */
[----:B-1----:R-:W-:-:S01]  /*4050*/  FADD.FTZ R131, R82, R105 ;  /* 0x0000006952837221 */ /* 0x002fc20000010000 */
[--C-:B------:R-:W-:Y:S01]  /*4060*/  FFMA.FTZ R98, R102, UR39, -R104.reuse ;  /* 0x0000002766627c23 */ /* 0x100fe20008010868 */
[----:B------:R-:W-:-:S01]  /*4070*/  FFMA.FTZ R102, R58, UR39, -R104 ;  /* 0x000000273a667c23 */ /* 0x000fc20008010868 */
[----:B------:R-:W-:Y:S01]  /*4080*/  @!P2 PRMT R58, RZ, 0x654, R5 ;  /* 0x00000654ff3aa816 */ /* 0x000fe20000000005 */
[----:B------:R-:W-:-:S01]  /*4090*/  FADD.FTZ R103, R11, R128 ;  /* 0x000000800b677221 */ /* 0x000fc20000010000 */
[--C-:B------:R-:W-:Y:S01]  /*40a0*/  FFMA.FTZ R123, R127, UR39, -R104.reuse ;  /* 0x000000277f7b7c23 */ /* 0x100fe20008010868 */
[----:B------:R-:W-:-:S01]  /*40b0*/  FFMA.FTZ R124, R134, UR39, -R104 ;  /* 0x00000027867c7c23 */ /* 0x000fc20008010868 */
[----:B------:R-:W1:Y:S01]  /*40c0*/  MUFU.EX2 R86, R86 ;  /* 0x0000005600567308 */ /* 0x000e620000000800 */
[----:B--2---:R-:W-:-:S01]  /*40d0*/  FADD.FTZ R130, R112, R131 ;  /* 0x0000008370827221 */ /* 0x004fc20000010000 */
[----:B------:R2:W-:Y:S01]  /*40e0*/  @!P2 SYNCS.ARRIVE.TRANS64.RED.A1T0 RZ, [R58+URZ], RZ ;  /* 0x000000ff3affa9a7 */ /* 0x0005e2000810043f */
[----:B------:R-:W-:-:S01]  /*40f0*/  FADD.FTZ R128, R14, R103 ;  /* 0x000000670e807221 */ /* 0x000fc20000010000 */
[--C-:B------:R-:W-:Y:S01]  /*4100*/  FFMA.FTZ R127, R135, UR39, -R104.reuse ;  /* 0x00000027877f7c23 */ /* 0x100fe20008010868 */
[----:B------:R-:W-:-:S01]  /*4110*/  FFMA.FTZ R106, R106, UR39, -R104 ;  /* 0x000000276a6a7c23 */ /* 0x000fc20008010868 */
[--C-:B------:R-:W-:Y:S01]  /*4120*/  FFMA.FTZ R107, R107, UR39, -R104.reuse ;  /* 0x000000276b6b7c23 */ /* 0x100fe20008010868 */
[----:B------:R-:W-:-:S01]  /*4130*/  FFMA.FTZ R66, R66, UR39, -R104 ;  /* 0x0000002742427c23 */ /* 0x000fc20008010868 */
[----:B------:R-:W3:Y:S01]  /*4140*/  MUFU.EX2 R109, R109 ;  /* 0x0000006d006d7308 */ /* 0x000ee20000000800 */
[----:B0-----:R-:W-:-:S01]  /*4150*/  FADD.FTZ R131, R117, R130 ;  /* 0x0000008275837221 */ /* 0x001fc20000010000 */
[--C-:B--2---:R-:W-:Y:S01]  /*4160*/  FFMA.FTZ R58, R59, UR39, -R104.reuse ;  /* 0x000000273b3a7c23 */ /* 0x104fe20008010868 */
[----:B------:R-:W-:-:S01]  /*4170*/  FFMA.FTZ R59, R62, UR39, -R104 ;  /* 0x000000273e3b7c23 */ /* 0x000fc20008010868 */
[----:B------:R-:W-:Y:S01]  /*4180*/  FFMA.FTZ R62, R63, UR39, -R104 ;  /* 0x000000273f3e7c23 */ /* 0x000fe20008010868 */
[----:B------:R-:W-:-:S01]  /*4190*/  FADD.FTZ R63, R21, R128 ;  /* 0x00000080153f7221 */ /* 0x000fc20000010000 */
[--C-:B------:R-:W-:Y:S01]  /*41a0*/  FFMA.FTZ R67, R67, UR39, -R104.reuse ;  /* 0x0000002743437c23 */ /* 0x100fe20008010868 */
[----:B------:R-:W-:-:S01]  /*41b0*/  FFMA.FTZ R90, R90, UR39, -R104 ;  /* 0x000000275a5a7c23 */ /* 0x000fc20008010868 */
[----:B------:R-:W-:Y:S01]  /*41c0*/  MUFU.EX2 R120, R120 ;  /* 0x0000007800787308 */ /* 0x000fe20000000800 */
[----:B-1----:R-:W-:-:S01]  /*41d0*/  FADD.FTZ R130, R86, R131 ;  /* 0x0000008356827221 */ /* 0x002fc20000010000 */
[--C-:B------:R-:W-:Y:S01]  /*41e0*/  FFMA.FTZ R91, R91, UR39, -R104.reuse ;  /* 0x000000275b5b7c23 */ /* 0x100fe20008010868 */
[----:B------:R-:W-:-:S01]  /*41f0*/  FFMA.FTZ R70, R70, UR39, -R104 ;  /* 0x0000002746467c23 */ /* 0x000fc20008010868 */
[--C-:B------:R-:W-:Y:S01]  /*4200*/  FFMA.FTZ R71, R71, UR39, -R104.reuse ;  /* 0x0000002747477c23 */ /* 0x100fe20008010868 */
[----:B------:R-:W-:-:S01]  /*4210*/  FFMA.FTZ R46, R46, UR39, -R104 ;  /* 0x000000272e2e7c23 */ /* 0x000fc20008010868 */
[--C-:B------:R-:W-:Y:S01]  /*4220*/  FFMA.FTZ R47, R47, UR39, -R104.reuse ;  /* 0x000000272f2f7c23 */ /* 0x100fe20008010868 */
[----:B------:R-:W-:-:S01]  /*4230*/  FFMA.FTZ R50, R50, UR39, -R104 ;  /* 0x0000002732327c23 */ /* 0x000fc20008010868 */
[----:B------:R-:W0:Y:S01]  /*4240*/  MUFU.EX2 R125, R125 ;  /* 0x0000007d007d7308 */ /* 0x000e220000000800 */
[----:B---3--:R-:W-:-:S01]  /*4250*/  FADD.FTZ R131, R109, R130 ;  /* 0x000000826d837221 */ /* 0x008fc20000010000 */
[--C-:B------:R-:W-:Y:S01]  /*4260*/  FFMA.FTZ R51, R51, UR39, -R104.reuse ;  /* 0x0000002733337c23 */ /* 0x100fe20008010868 */
[----:B------:R-:W-:-:S01]  /*4270*/  FFMA.FTZ R54, R54, UR39, -R104 ;  /* 0x0000002736367c23 */ /* 0x000fc20008010868 */
[--C-:B------:R-:W-:Y:S01]  /*4280*/  FFMA.FTZ R55, R55, UR39, -R104.reuse ;  /* 0x0000002737377c23 */ /* 0x100fe20008010868 */
[----:B------:R-:W-:-:S01]  /*4290*/  FFMA.FTZ R27, R27, UR39, -R104 ;  /* 0x000000271b1b7c23 */ /* 0x000fc20008010868 */
[--C-:B------:R-:W-:Y:S01]  /*42a0*/  FFMA.FTZ R30, R30, UR39, -R104.reuse ;  /* 0x000000271e1e7c23 */ /* 0x100fe20008010868 */
[----:B------:R-:W-:-:S01]  /*42b0*/  FFMA.FTZ R73, R73, UR39, -R104 ;  /* 0x0000002749497c23 */ /* 0x000fc20008010868 */
[----:B------:R-:W1:Y:S01]  /*42c0*/  MUFU.EX2 R108, R108 ;  /* 0x0000006c006c7308 */ /* 0x000e620000000800 */
[----:B------:R-:W-:-:S01]  /*42d0*/  FFMA.FTZ R69, R69, UR39, -R104 ;  /* 0x0000002745457c23 */ /* 0x000fc20008010868 */
[--C-:B------:R-:W-:Y:S01]  /*42e0*/  FFMA.FTZ R100, R100, UR39, -R104.reuse ;  /* 0x0000002764647c23 */ /* 0x100fe20008010868 */
[----:B------:R-:W-:-:S01]  /*42f0*/  FFMA.FTZ R68, R68, UR39, -R104 ;  /* 0x0000002744447c23 */ /* 0x000fc20008010868 */
[----:B------:R-:W-:Y:S01]  /*4300*/  FFMA.FTZ R101, R101, UR39, -R104 ;  /* 0x0000002765657c23 */ /* 0x000fe20008010868 */
[----:B------:R-:W-:-:S02]  /*4310*/  F2FP.SATFINITE.E4M3.F32.PACK_AB_MERGE_C R204, R29, R24, RZ ;  /* 0x000000181dcc723e */ /* 0x000fc400048070ff */
[----:B------:R-:W-:Y:S01]  /*4320*/  F2FP.SATFINITE.E4M3.F32.PACK_AB_MERGE_C R201, R117, R112, RZ ;  /* 0x0000007075c9723e */ /* 0x000fe200048070ff */
[----:B------:R-:W2:Y:S01]  /*4330*/  MUFU.EX2 R113, R113 ;  /* 0x0000007100717308 */ /* 0x000ea20000000800 */
[----:B0-----:R-:W-:Y:S02]  /*4340*/  F2FP.SATFINITE.E4M3.F32.PACK_AB_MERGE_C R203, R125, R120, RZ ;  /* 0x000000787dcb723e */ /* 0x001fe400048070ff */
[----:B------:R-:W-:Y:S01]  /*4350*/  F2FP.SATFINITE.E4M3.F32.PACK_AB_MERGE_C R201, R105, R82, R201 ;  /* 0x0000005269c9723e */ /* 0x000fe200048070c9 */
[----:B------:R-:W-:Y:S01]  /*4360*/  IMAD.MOV.U32 R82, RZ, RZ, R87 ;  /* 0x000000ffff527224 */ /* 0x000fe200078e0057 */
[----:B------:R-:W-:Y:S01]  /*4370*/  F2FP.SATFINITE.E4M3.F32.PACK_AB_MERGE_C R203, R109, R86, R203 ;  /* 0x000000566dcb723e */ /* 0x000fe200048070cb */
[----:B------:R-:W-:Y:S01]  /*4380*/  IMAD.MOV.U32 R86, RZ, RZ, R87 ;  /* 0x000000ffff567224 */ /* 0x000fe200078e0057 */
[----:B------:R-:W-:Y:S01]  /*4390*/  F2FP.SATFINITE.E4M3.F32.PACK_AB_MERGE_C R204, R15, R12, R204 ;  /* 0x0000000c0fcc723e */ /* 0x000fe200048070cc */
[----:B------:R-:W0:Y:S08]  /*43a0*/  MUFU.EX2 R122, R122 ;  /* 0x0000007a007a7308 */ /* 0x000e300000000800 */
[----:B------:R3:W-:Y:S08]  /*43b0*/  MUFU.EX2 R5, R102 ;  /* 0x0000006600057308 */ /* 0x0007f00000000800 */
[----:B------:R-:W4:Y:S01]  /*43c0*/  MUFU.EX2 R123, R123 ;  /* 0x0000007b007b7308 */ /* 0x000f220000000800 */
[----:B---3--:R-:W-:-:S04]  /*43d0*/  FADD.FTZ R102, R120, R131 ;  /* 0x0000008378667221 */ /* 0x008fc80000010000 */
[----:B------:R-:W-:Y:S01]  /*43e0*/  FADD.FTZ R103, R125, R102 ;  /* 0x000000667d677221 */ /* 0x000fe20000010000 */
[----:B------:R-:W-:-:S01]  /*43f0*/  FADD.FTZ R102, R12, R63 ;  /* 0x0000003f0c667221 */ /* 0x000fc20000010000 */
[----:B------:R-:W-:Y:S01]  /*4400*/  FFMA.FTZ R63, R42, UR39, -R104 ;  /* 0x000000272a3f7c23 */ /* 0x000fe20008010868 */
[----:B------:R-:W3:Y:S01]  /*4410*/  MUFU.EX2 R116, R116 ;  /* 0x0000007400747308 */ /* 0x000ee20000000800 */
[----:B-1----:R-:W-:-:S01]  /*4420*/  FADD.FTZ R128, R108, R103 ;  /* 0x000000676c807221 */ /* 0x002fc20000010000 */
[----:B------:R-:W-:Y:S01]  /*4430*/  FADD.FTZ R103, R15, R102 ;  /* 0x000000660f677221 */ /* 0x000fe20000010000 */
[----:B------:R-:W-:-:S02]  /*4440*/  FFMA.FTZ R102, R43, UR39, -R104 ;  /* 0x000000272b667c23 */ /* 0x000fc40008010868 */
[----:B--2---:R-:W-:Y:S01]  /*4450*/  FADD.FTZ R131, R113, R128 ;  /* 0x0000008071837221 */ /* 0x004fe20000010000 */
[----:B------:R-:W-:-:S01]  /*4460*/  FADD.FTZ R42, R24, R103 ;  /* 0x00000067182a7221 */ /* 0x000fc20000010000 */
[----:B------:R-:W-:Y:S01]  /*4470*/  IMAD.MOV.U32 R24, RZ, RZ, R87 ;  /* 0x000000ffff187224 */ /* 0x000fe200078e0057 */
[----:B------:R-:W1:Y:S01]  /*4480*/  MUFU.EX2 R25, R25 ;  /* 0x0000001900197308 */ /* 0x000e620000000800 */
[----:B0-----:R-:W-:-:S01]  /*4490*/  FADD.FTZ R128, R122, R131 ;  /* 0x000000837a807221 */ /* 0x001fc20000010000 */
[----:B------:R-:W-:Y:S01]  /*44a0*/  FADD.FTZ R43, R29, R42 ;  /* 0x0000002a1d2b7221 */ /* 0x000fe20000010000 */
[----:B----4-:R-:W-:-:S02]  /*44b0*/  F2FP.SATFINITE.E4M3.F32.PACK_AB_MERGE_C R205, R123, R122, RZ ;  /* 0x0000007a7bcd723e */ /* 0x010fc400048070ff */
[----:B------:R-:W-:Y:S01]  /*44c0*/  FADD.FTZ R103, R123, R128 ;  /* 0x000000807b677221 */ /* 0x000fe20000010000 */
[----:B------:R-:W-:-:S01]  /*44d0*/  FADD.FTZ R128, R20, R43 ;  /* 0x0000002b14807221 */ /* 0x000fc20000010000 */
[----:B------:R-:W-:Y:S01]  /*44e0*/  F2FP.SATFINITE.E4M3.F32.PACK_AB_MERGE_C R205, R113, R108, R205 ;  /* 0x0000006c71cd723e */ /* 0x000fe200048070cd */
[----:B------:R-:W0:Y:S01]  /*44f0*/  MUFU.EX2 R121, R121 ;  /* 0x0000007900797308 */ /* 0x000e220000000800 */
[----:B---3--:R-:W-:-:S07]  /*4500*/  FADD.FTZ R130, R116, R103 ;  /* 0x0000006774827221 */ /* 0x008fce0000010000 */
        /* <DEDUP_REMOVED lines=8> */
[----:B------:R-:W-:Y:S01]  /*4590*/  MUFU.EX2 R32, R32 ;  /* 0x0000002000207308 */ /* 0x000fe20000000800 */
[----:B0-----:R-:W-:-:S01]  /*45a0*/  FADD.FTZ R103, R33, R128 ;  /* 0x0000008021677221 */ /* 0x001fc20000010000 */
[----:B------:R-:W-:Y:S01]  /*45b0*/  F2FP.SATFINITE.E4M3.F32.PACK_AB_MERGE_C R206, R33, R28, RZ ;  /* 0x0000001c21ce723e */ /* 0x000fe200048070ff */
[--C-:B------:R-:W-:Y:S02]  /*45c0*/  IMAD.MOV.U32 R33, RZ, RZ, R87.reuse ;  /* 0x000000ffff217224 */ /* 0x100fe400078e0057 */
[--C-:B------:R-:W-:Y:S01]  /*45d0*/  IMAD.MOV.U32 R28, RZ, RZ, R87.reuse ;  /* 0x000000ffff1c7224 */ /* 0x100fe200078e0057 */
[----:B------:R-:W-:Y:S01]  /*45e0*/  F2FP.SATFINITE.E4M3.F32.PACK_AB_MERGE_C R206, R25, R20, R206 ;  /* 0x0000001419ce723e */ /* 0x000fe200048070ce */
[----:B------:R-:W-:Y:S01]  /*45f0*/  IMAD.MOV.U32 R25, RZ, RZ, R87 ;  /* 0x000000ffff197224 */ /* 0x000fe200078e0057 */
[----:B------:R-:W0:Y:S01]  /*4600*/  MUFU.EX2 R106, R106 ;  /* 0x0000006a006a7308 */ /* 0x000e220000000800 */
[----:B--2---:R-:W-:-:S01]  /*4610*/  FADD.FTZ R131, R127, R130 ;  /* 0x000000827f837221 */ /* 0x004fc20000010000 */
[----:B------:R-:W-:-:S04]  /*4620*/  F2FP.SATFINITE.E4M3.F32.PACK_AB_MERGE_C R207, R127, R124, RZ ;  /* 0x0000007c7fcf723e */ /* 0x000fc800048070ff */
[----:B------:R-:W-:Y:S02]  /*4630*/  F2FP.SATFINITE.E4M3.F32.PACK_AB_MERGE_C R207, R121, R116, R207 ;  /* 0x0000007479cf723e */ /* 0x000fe400048070cf */
[----:B------:R-:W-:Y:S08]  /*4640*/  MUFU.EX2 R107, R107 ;  /* 0x0000006b006b7308 */ /* 0x000ff00000000800 */
[----:B------:R-:W-:Y:S01]  /*4650*/  MUFU.EX2 R40, R40 ;  /* 0x0000002800287308 */ /* 0x000fe20000000800 */
[----:B0-----:R-:W-:-:S07]  /*4660*/  FADD.FTZ R128, R106, R131 ;  /* 0x000000836a807221 */ /* 0x001fce0000010000 */
[----:B------:R-:W-:Y:S08]  /*4670*/  MUFU.EX2 R126, R126 ;  /* 0x0000007e007e7308 */ /* 0x000ff00000000800 */
[----:B------:R-:W0:Y:S08]  /*4680*/  MUFU.EX2 R45, R45 ;  /* 0x0000002d002d7308 */ /* 0x000e300000000800 */
[----:B------:R-:W1:Y:S08]  /*4690*/  MUFU.EX2 R129, R129 ;  /* 0x0000008100817308 */ /* 0x000e700000000800 */
[----:B------:R2:W-:Y:S01]  /*46a0*/  MUFU.EX2 R42, R66 ;  /* 0x00000042002a7308 */ /* 0x0005e20000000800 */
[----:B0-----:R-:W-:-:S04]  /*46b0*/  F2FP.SATFINITE.E4M3.F32.PACK_AB_MERGE_C R208, R45, R40, RZ ;  /* 0x000000282dd0723e */ /* 0x001fc800048070ff */
[----:B------:R-:W-:-:S03]  /*46c0*/  F2FP.SATFINITE.E4M3.F32.PACK_AB_MERGE_C R208, R37, R32, R208 ;  /* 0x0000002025d0723e */ /* 0x000fc600048070d0 */
[----:B------:R-:W-:Y:S01]  /*46d0*/  MUFU.EX2 R36, R36 ;  /* 0x0000002400247308 */ /* 0x000fe20000000800 */
[----:B--2---:R-:W-:-:S01]  /*46e0*/  FFMA.FTZ R66, R26, UR39, -R104 ;  /* 0x000000271a427c23 */ /* 0x004fc20008010868 */
[----:B------:R-:W-:Y:S01]  /*46f0*/  FADD.FTZ R26, R32, R103 ;  /* 0x00000067201a7221 */ /* 0x000fe20000010000 */
[----:B------:R-:W-:-:S01]  /*4700*/  FADD.FTZ R103, R107, R128 ;  /* 0x000000806b677221 */ /* 0x000fc20000010000 */
[----:B-1----:R-:W-:Y:S01]  /*4710*/  F2FP.SATFINITE.E4M3.F32.PACK_AB_MERGE_C R209, R129, R126, RZ ;  /* 0x0000007e81d1723e */ /* 0x002fe200048070ff */
[----:B------:R-:W-:Y:S02]  /*4720*/  IMAD.MOV.U32 R32, RZ, RZ, R87 ;  /* 0x000000ffff207224 */ /* 0x000fe400078e0057 */
[----:B------:R-:W-:Y:S01]  /*4730*/  FADD.FTZ R128, R126, R103 ;  /* 0x000000677e807221 */ /* 0x000fe20000010000 */
[----:B------:R-:W0:Y:S01]  /*4740*/  MUFU.EX2 R110, R110 ;  /* 0x0000006e006e7308 */ /* 0x000e220000000800 */
[----:B------:R-:W-:Y:S02]  /*4750*/  F2FP.SATFINITE.E4M3.F32.PACK_AB_MERGE_C R209, R107, R106, R209 ;  /* 0x0000006a6bd1723e */ /* 0x000fe400048070d1 */
[----:B------:R-:W-:-:S05]  /*4760*/  FADD.FTZ R103, R129, R128 ;  /* 0x0000008081677221 */ /* 0x000fca0000010000 */
[----:B------:R1:W-:Y:S08]  /*4770*/  MUFU.EX2 R43, R67 ;  /* 0x00000043002b7308 */ /* 0x0003f00000000800 */
[----:B------:R-:W2:Y:S01]  /*4780*/  MUFU.EX2 R111, R111 ;  /* 0x0000006f006f7308 */ /* 0x000ea20000000800 */
[----:B-1----:R-:W-:-:S01]  /*4790*/  FADD.FTZ R67, R37, R26 ;  /* 0x0000001a25437221 */ /* 0x002fc20000010000 */
[----:B0-----:R-:W-:Y:S01]  /*47a0*/  FADD.FTZ R8, R110, R103 ;  /* 0x000000676e087221 */ /* 0x001fe20000010000 */
[----:B------:R-:W-:-:S02]  /*47b0*/  IMAD.MOV.U32 R37, RZ, RZ, R87 ;  /* 0x000000ffff257224 */ /* 0x000fc400078e0057 */
[----:B------:R-:W-:Y:S01]  /*47c0*/  FADD.FTZ R26, R40, R67 ;  /* 0x00000043281a7221 */ /* 0x000fe20000010000 */
[----:B------:R-:W-:Y:S02]  /*47d0*/  IMAD.MOV.U32 R40, RZ, RZ, R87 ;  /* 0x000000ffff287224 */ /* 0x000fe400078e0057 */
[----:B------:R-:W0:Y:S01]  /*47e0*/  MUFU.EX2 R52, R52 ;  /* 0x0000003400347308 */ /* 0x000e220000000800 */
[----:B------:R-:W-:-:S01]  /*47f0*/  FADD.FTZ R67, R45, R26 ;  /* 0x0000001a2d437221 */ /* 0x000fc20000010000 */
[----:B------:R-:W-:-:S03]  /*4800*/  IMAD.MOV.U32 R45, RZ, RZ, R87 ;  /* 0x000000ffff2d7224 */ /* 0x000fc600078e0057 */
[----:B------:R-:W-:Y:S01]  /*4810*/  FADD.FTZ R104, R36, R67 ;  /* 0x0000004324687221 */ /* 0x000fe20000010000 */
[----:B------:R-:W-:Y:S02]  /*4820*/  IMAD.MOV.U32 R67, RZ, RZ, R87 ;  /* 0x000000ffff437224 */ /* 0x000fe400078e0057 */
[----:B------:R-:W1:Y:S01]  /*4830*/  MUFU.EX2 R114, R114 ;  /* 0x0000007200727308 */ /* 0x000e620000000800 */
[----:B------:R-:W-:-:S01]  /*4840*/  FADD.FTZ R21, R41, R104 ;  /* 0x0000006829157221 */ /* 0x000fc20000010000 */
[----:B--2---:R-:W-:-:S06]  /*4850*/  FADD.FTZ R29, R111, R8 ;  /* 0x000000086f1d7221 */ /* 0x004fcc0000010000 */
[----:B------:R-:W2:Y:S01]  /*4860*/  MUFU.EX2 R79, R79 ;  /* 0x0000004f004f7308 */ /* 0x000ea20000000800 */
[----:B0-----:R-:W-:-:S07]  /*4870*/  FADD.FTZ R8, R52, R21 ;  /* 0x0000001534087221 */ /* 0x001fce0000010000 */
[----:B------:R-:W0:Y:S01]  /*4880*/  MUFU.EX2 R115, R115 ;  /* 0x0000007300737308 */ /* 0x000e220000000800 */
[----:B-1----:R-:W-:-:S07]  /*4890*/  FADD.FTZ R14, R114, R29 ;  /* 0x0000001d720e7221 */ /* 0x002fce0000010000 */
[----:B------:R-:W1:Y:S01]  /*48a0*/  MUFU.EX2 R44, R44 ;  /* 0x0000002c002c7308 */ /* 0x000e620000000800 */
[----:B--2---:R-:W-:-:S01]  /*48b0*/  FADD.FTZ R21, R79, R8 ;  /* 0x000000084f157221 */ /* 0x004fc20000010000 */
[----:B------:R-:W-:Y:S01]  /*48c0*/  F2FP.SATFINITE.E4M3.F32.PACK_AB_MERGE_C R52, R79, R52, RZ ;  /* 0x000000344f34723e */ /* 0x000fe200048070ff */
[----:B------:R-:W-:-:S03]  /*48d0*/  IMAD.MOV.U32 R79, RZ, RZ, R87 ;  /* 0x000000ffff4f7224 */ /* 0x000fc600078e0057 */
        /* <DEDUP_REMOVED lines=21> */
[----:B------:R-:W-:-:S03]  /*4a30*/  F2FP.SATFINITE.E4M3.F32.PACK_AB_MERGE_C R89, R92, R89, RZ ;  /* 0x000000595c59723e */ /* 0x000fc600048070ff */
[----:B------:R-:W-:Y:S01]  /*4a40*/  FADD.FTZ R29, R85, R14 ;  /* 0x0000000e551d7221 */ /* 0x000fe20000010000 */
[----:B------:R-:W-:Y:S01]  /*4a50*/  F2FP.SATFINITE.E4M3.F32.PACK_AB_MERGE_C R212, R49, R44, R89 ;  /* 0x0000002c31d4723e */ /* 0x000fe20004807059 */
[----:B------:R-:W-:Y:S01]  /*4a60*/  IMAD.MOV.U32 R49, RZ, RZ, R87 ;  /* 0x000000ffff317224 */ /* 0x000fe200078e0057 */
[----:B------:R-:W0:Y:S01]  /*4a70*/  MUFU.EX2 R88, R88 ;  /* 0x0000005800587308 */ /* 0x000e220000000800 */
[----:B-1----:R-:W-:-:S01]  /*4a80*/  FADD.FTZ R21, R119, R8 ;  /* 0x0000000877157221 */ /* 0x002fc20000010000 */
[----:B------:R-:W-:Y:S01]  /*4a90*/  F2FP.SATFINITE.E4M3.F32.PACK_AB_MERGE_C R118, R119, R118, RZ ;  /* 0x000000767776723e */ /* 0x000fe200048070ff */
[----:B------:R-:W-:-:S03]  /*4aa0*/  IMAD.MOV.U32 R44, RZ, RZ, R87 ;  /* 0x000000ffff2c7224 */ /* 0x000fc600078e0057 */
[----:B------:R-:W-:Y:S02]  /*4ab0*/  F2FP.SATFINITE.E4M3.F32.PACK_AB_MERGE_C R213, R91, R90, R118 ;  /* 0x0000005a5bd5723e */ /* 0x000fe40004807076 */
[----:B------:R-:W1:Y:S01]  /*4ac0*/  MUFU.EX2 R95, R95 ;  /* 0x0000005f005f7308 */ /* 0x000e620000000800 */
[----:B--2---:R-:W-:-:S07]  /*4ad0*/  FADD.FTZ R8, R94, R21 ;  /* 0x000000155e087221 */ /* 0x004fce0000010000 */
[----:B------:R-:W2:Y:S01]  /*4ae0*/  MUFU.EX2 R98, R98 ;  /* 0x0000006200627308 */ /* 0x000ea20000000800 */
[----:B0-----:R-:W-:-:S01]  /*4af0*/  FADD.FTZ R14, R88, R29 ;  /* 0x0000001d580e7221 */ /* 0x001fc20000010000 */
[----:B------:R-:W-:-:S03]  /*4b00*/  IMAD.MOV.U32 R29, RZ, RZ, R87 ;  /* 0x000000ffff1d7224 */ /* 0x000fc600078e0057 */
[----:B------:R-:W-:-:S03]  /*4b10*/  FADD.FTZ R21, R93, R14 ;  /* 0x0000000e5d157221 */ /* 0x000fc60000010000 */
[----:B------:R-:W0:Y:S01]  /*4b20*/  MUFU.EX2 R96, R96 ;  /* 0x0000006000607308 */ /* 0x000e220000000800 */
[----:B-1----:R-:W-:-:S07]  /*4b30*/  FADD.FTZ R9, R95, R8 ;  /* 0x000000085f097221 */ /* 0x002fce0000010000 */
[----:B------:R-:W1:Y:S01]  /*4b40*/  MUFU.EX2 R99, R99 ;  /* 0x0000006300637308 */ /* 0x000e620000000800 */
[----:B--2---:R-:W-:-:S07]  /*4b50*/  FADD.FTZ R6, R98, R9 ;  /* 0x0000000962067221 */ /* 0x004fce0000010000 */
[----:B------:R-:W2:Y:S01]  /*4b60*/  MUFU.EX2 R56, R56 ;  /* 0x0000003800387308 */ /* 0x000ea20000000800 */
[----:B0-----:R-:W-:-:S01]  /*4b70*/  FADD.FTZ R21, R96, R21 ;  /* 0x0000001560157221 */ /* 0x001fc20000010000 */
[----:B------:R-:W-:-:S04]  /*4b80*/  F2FP.SATFINITE.E4M3.F32.PACK_AB_MERGE_C R93, R96, R93, RZ ;  /* 0x0000005d605d723e */ /* 0x000fc800048070ff */
[----:B------:R-:W-:Y:S01]  /*4b90*/  F2FP.SATFINITE.E4M3.F32.PACK_AB_MERGE_C R214, R88, R85, R93 ;  /* 0x0000005558d6723e */ /* 0x000fe2000480705d */
[----:B------:R-:W-:Y:S01]  /*4ba0*/  IMAD.MOV.U32 R85, RZ, RZ, R87 ;  /* 0x000000ffff557224 */ /* 0x000fe200078e0057 */
[----:B------:R-:W0:Y:S01]  /*4bb0*/  MUFU.EX2 R57, R57 ;  /* 0x0000003900397308 */ /* 0x000e220000000800 */
[----:B-1----:R-:W-:-:S01]  /*4bc0*/  FADD.FTZ R6, R99, R6 ;  /* 0x0000000663067221 */ /* 0x002fc20000010000 */
[----:B------:R-:W-:-:S03]  /*4bd0*/  F2FP.SATFINITE.E4M3.F32.PACK_AB_MERGE_C R98, R99, R98, RZ ;  /* 0x000000626362723e */ /* 0x000fc600048070ff */
[----:B------:R-:W-:Y:S01]  /*4be0*/  FADD.FTZ R9, R5, R6 ;  /* 0x0000000605097221 */ /* 0x000fe20000010000 */
[----:B------:R-:W-:Y:S02]  /*4bf0*/  F2FP.SATFINITE.E4M3.F32.PACK_AB_MERGE_C R215, R95, R94, R98 ;  /* 0x0000005e5fd7723e */ /* 0x000fe40004807062 */
        /* <DEDUP_REMOVED lines=8> */
[----:B------:R-:W-:-:S03]  /*4c80*/  F2FP.SATFINITE.E4M3.F32.PACK_AB_MERGE_C R60, R97, R60, RZ ;  /* 0x0000003c613c723e */ /* 0x000fc600048070ff */
[----:B------:R-:W-:Y:S01]  /*4c90*/  FADD.FTZ R8, R97, R8 ;  /* 0x0000000861087221 */ /* 0x000fe20000010000 */
[----:B------:R-:W-:Y:S01]  /*4ca0*/  F2FP.SATFINITE.E4M3.F32.PACK_AB_MERGE_C R216, R57, R56, R60 ;  /* 0x0000003839d8723e */ /* 0x000fe2000480703c */
[----:B------:R-:W-:Y:S01]  /*4cb0*/  IMAD.MOV.U32 R60, RZ, RZ, R87 ;  /* 0x000000ffff3c7224 */ /* 0x000fe200078e0057 */
[----:B------:R-:W2:Y:S01]  /*4cc0*/  MUFU.EX2 R64, R64 ;  /* 0x0000004000407308 */ /* 0x000ea20000000800 */
[----:B0-----:R-:W-:-:S01]  /*4cd0*/  FADD.FTZ R9, R59, R6 ;  /* 0x000000063b097221 */ /* 0x001fc20000010000 */
[----:B------:R-:W-:Y:S01]  /*4ce0*/  FADD.FTZ R11, R61, R8 ;  /* 0x000000083d0b7221 */ /* 0x000fe20000010000 */
[--C-:B------:R-:W-:Y:S02]  /*4cf0*/  IMAD.MOV.U32 R57, RZ, RZ, R87.reuse ;  /* 0x000000ffff397224 */ /* 0x100fe400078e0057 */
[----:B------:R-:W-:-:S03]  /*4d00*/  IMAD.MOV.U32 R56, RZ, RZ, R87 ;  /* 0x000000ffff387224 */ /* 0x000fc600078e0057 */
[----:B------:R-:W0:Y:S01]  /*4d10*/  MUFU.EX2 R72, R72 ;  /* 0x0000004800487308 */ /* 0x000e220000000800 */
[----:B-1----:R-:W-:-:S01]  /*4d20*/  FADD.FTZ R9, R62, R9 ;  /* 0x000000093e097221 */ /* 0x002fc20000010000 */
[----:B------:R-:W-:Y:S01]  /*4d30*/  F2FP.SATFINITE.E4M3.F32.PACK_AB_MERGE_C R59, R62, R59, RZ ;  /* 0x0000003b3e3b723e */ /* 0x000fe200048070ff */
[----:B------:R-:W-:Y:S02]  /*4d40*/  IMAD.MOV.U32 R62, RZ, RZ, R87 ;  /* 0x000000ffff3e7224 */ /* 0x000fe400078e0057 */
[----:B------:R-:W-:Y:S01]  /*4d50*/  FADD.FTZ R6, R42, R9 ;  /* 0x000000092a067221 */ /* 0x000fe20000010000 */
[----:B------:R-:W-:Y:S01]  /*4d60*/  F2FP.SATFINITE.E4M3.F32.PACK_AB_MERGE_C R217, R58, R5, R59 ;  /* 0x000000053ad9723e */ /* 0x000fe2000480703b */
[----:B------:R-:W-:Y:S01]  /*4d70*/  IMAD.MOV.U32 R59, RZ, RZ, R87 ;  /* 0x000000ffff3b7224 */ /* 0x000fe200078e0057 */
[----:B------:R-:W1:Y:S01]  /*4d80*/  MUFU.EX2 R70, R70 ;  /* 0x0000004600467308 */ /* 0x000e620000000800 */
[----:B--2---:R-:W-:-:S01]  /*4d90*/  FADD.FTZ R11, R64, R11 ;  /* 0x0000000b400b7221 */ /* 0x004fc20000010000 */
[----:B------:R-:W-:Y:S01]  /*4da0*/  FADD.FTZ R9, R43, R6 ;  /* 0x000000062b097221 */ /* 0x000fe20000010000 */
[----:B------:R-:W-:-:S05]  /*4db0*/  IMAD.MOV.U32 R58, RZ, RZ, R87 ;  /* 0x000000ffff3a7224 */ /* 0x000fca00078e0057 */
        /* <DEDUP_REMOVED lines=8> */
[----:B------:R-:W-:-:S01]  /*4e40*/  FADD.FTZ R6, R34, R31 ;  /* 0x0000001f22067221 */ /* 0x000fc20000010000 */
[----:B------:R-:W-:Y:S01]  /*4e50*/  IMAD.MOV.U32 R72, RZ, RZ, R87 ;  /* 0x000000ffff487224 */ /* 0x000fe200078e0057 */
[----:B------:R-:W2:Y:S01]  /*4e60*/  MUFU.EX2 R13, R102 ;  /* 0x00000066000d7308 */ /* 0x000ea20000000800 */
[C---:B0-----:R-:W-:Y:S01]  /*4e70*/  F2FP.SATFINITE.E4M3.F32.PACK_AB_MERGE_C R70, R71.reuse, R70, RZ ;  /* 0x000000464746723e */ /* 0x041fe200048070ff */
[----:B------:R-:W-:Y:S01]  /*4e80*/  FADD.FTZ R71, R71, R8 ;  /* 0x0000000847477221 */ /* 0x000fe20000010000 */
[----:B------:R-:W-:-:S01]  /*4e90*/  FADD.FTZ R9, R35, R6 ;  /* 0x0000000623097221 */ /* 0x000fc20000010000 */
[--C-:B------:R-:W-:Y:S01]  /*4ea0*/  IMAD.MOV.U32 R64, RZ, RZ, R87.reuse ;  /* 0x000000ffff407224 */ /* 0x100fe200078e0057 */
        /* <DEDUP_REMOVED lines=10> */
[--C-:B------:R-:W-:Y:S02]  /*4f50*/  IMAD.MOV.U32 R42, RZ, RZ, R87.reuse ;  /* 0x000000ffff2a7224 */ /* 0x100fe400078e0057 */
[----:B------:R-:W-:-:S02]  /*4f60*/  IMAD.MOV.U32 R31, RZ, RZ, R87 ;  /* 0x000000ffff1f7224 */ /* 0x000fc400078e0057 */
        /* <DEDUP_REMOVED lines=22> */
[----:B------:R-:W-:-:S06]  /*50d0*/  IMAD.MOV.U32 R47, RZ, RZ, R87 ;  /* 0x000000ffff2f7224 */ /* 0x000fcc00078e0057 */
        /* <DEDUP_REMOVED lines=10> */
[----:B------:R-:W-:Y:S01]  /*5180*/  F2FP.SATFINITE.E4M3.F32.PACK_AB_MERGE_C R74, R53, R74, RZ ;  /* 0x0000004a354a723e */ /* 0x000fe200048070ff */
[----:B------:R-:W-:-:S03]  /*5190*/  IMAD.MOV.U32 R53, RZ, RZ, R87 ;  /* 0x000000ffff357224 */ /* 0x000fc600078e0057 */
[----:B------:R-:W-:Y:S01]  /*51a0*/  F2FP.SATFINITE.E4M3.F32.PACK_AB_MERGE_C R222, R65, R48, R74 ;  /* 0x0000003041de723e */ /* 0x000fe2000480704a */
[--C-:B------:R-:W-:Y:S01]  /*51b0*/  IMAD.MOV.U32 R74, RZ, RZ, R87.reuse ;  /* 0x000000ffff4a7224 */ /* 0x100fe200078e0057 */
[----:B------:R-:W1:Y:S01]  /*51c0*/  MUFU.EX2 R66, R66 ;  /* 0x0000004200427308 */ /* 0x000e620000000800 */
[C---:B--2---:R-:W-:Y:S01]  /*51d0*/  F2FP.SATFINITE.E4M3.F32.PACK_AB_MERGE_C R54, R55.reuse, R54, RZ ;  /* 0x000000363736723e */ /* 0x044fe200048070ff */
[----:B------:R-:W-:Y:S01]  /*51e0*/  FADD.FTZ R55, R55, R8 ;  /* 0x0000000837377221 */ /* 0x000fe20000010000 */
[--C-:B------:R-:W-:Y:S02]  /*51f0*/  IMAD.MOV.U32 R65, RZ, RZ, R87.reuse ;  /* 0x000000ffff417224 */ /* 0x100fe400078e0057 */
[----:B------:R-:W-:Y:S01]  /*5200*/  F2FP.SATFINITE.E4M3.F32.PACK_AB_MERGE_C R223, R51, R50, R54 ;  /* 0x0000003233df723e */ /* 0x000fe20004807036 */
[----:B------:R-:W-:Y:S02]  /*5210*/  IMAD.MOV.U32 R54, RZ, RZ, R87 ;  /* 0x000000ffff367224 */ /* 0x000fe400078e0057 */
[----:B------:R-:W2:Y:S01]  /*5220*/  MUFU.EX2 R76, R76 ;  /* 0x0000004c004c7308 */ /* 0x000ea20000000800 */
[----:B0-----:R-:W-:-:S01]  /*5230*/  FADD.FTZ R5, R75, R6 ;  /* 0x000000064b057221 */ /* 0x001fc20000010000 */
[----:B------:R-:W-:-:S02]  /*5240*/  IMAD.MOV.U32 R51, RZ, RZ, R87 ;  /* 0x000000ffff337224 */ /* 0x000fc400078e0057 */
[--C-:B------:R-:W-:Y:S02]  /*5250*/  IMAD.MOV.U32 R50, RZ, RZ, R87.reuse ;  /* 0x000000ffff327224 */ /* 0x100fe400078e0057 */
[----:B------:R-:W-:Y:S02]  /*5260*/  IMAD.MOV.U32 R48, RZ, RZ, R87 ;  /* 0x000000ffff307224 */ /* 0x000fe400078e0057 */
[----:B------:R-:W0:Y:S01]  /*5270*/  MUFU.EX2 R27, R27 ;  /* 0x0000001b001b7308 */ /* 0x000e220000000800 */
[----:B-1----:R-:W-:-:S01]  /*5280*/  FADD.FTZ R6, R66, R55 ;  /* 0x0000003742067221 */ /* 0x002fc20000010000 */
[----:B------:R-:W-:-:S06]  /*5290*/  IMAD.MOV.U32 R55, RZ, RZ, R87 ;  /* 0x000000ffff377224 */ /* 0x000fcc00078e0057 */
        /* <DEDUP_REMOVED lines=12> */
[----:B------:R-:W-:Y:S02]  /*5360*/  IMAD.MOV.U32 R77, RZ, RZ, R87 ;  /* 0x000000ffff4d7224 */ /* 0x000fe400078e0057 */
[----:B------:R-:W0:Y:S01]  /*5370*/  MUFU.EX2 R69, R69 ;  /* 0x0000004500457308 */ /* 0x000e220000000800 */
[----:B-1----:R-:W-:-:S01]  /*5380*/  FADD.FTZ R6, R73, R6 ;  /* 0x0000000649067221 */ /* 0x002fc20000010000 */
[----:B------:R-:W-:Y:S01]  /*5390*/  F2FP.SATFINITE.E4M3.F32.PACK_AB_MERGE_C R30, R73, R30, RZ ;  /* 0x0000001e491e723e */ /* 0x000fe200048070ff */
[--C-:B------:R-:W-:Y:S02]  /*53a0*/  IMAD.MOV.U32 R76, RZ, RZ, R87.reuse ;  /* 0x000000ffff4c7224 */ /* 0x100fe400078e0057 */
[--C-:B------:R-:W-:Y:S01]  /*53b0*/  IMAD.MOV.U32 R75, RZ, RZ, R87.reuse ;  /* 0x000000ffff4b7224 */ /* 0x100fe200078e0057 */
[----:B------:R-:W-:Y:S01]  /*53c0*/  F2FP.SATFINITE.E4M3.F32.PACK_AB_MERGE_C R225, R27, R66, R30 ;  /* 0x000000421be1723e */ /* 0x000fe2000480701e */
[----:B------:R-:W-:Y:S01]  /*53d0*/  IMAD.MOV.U32 R73, RZ, RZ, R87 ;  /* 0x000000ffff497224 */ /* 0x000fe200078e0057 */
[----:B------:R-:W1:Y:S01]  /*53e0*/  MUFU.EX2 R78, R78 ;  /* 0x0000004e004e7308 */ /* 0x000e620000000800 */
[----:B--2---:R-:W-:-:S01]  /*53f0*/  FADD.FTZ R5, R81, R84 ;  /* 0x0000005451057221 */ /* 0x004fc20000010000 */
[----:B------:R-:W-:-:S02]  /*5400*/  IMAD.MOV.U32 R84, RZ, RZ, R87 ;  /* 0x000000ffff547224 */ /* 0x000fc400078e0057 */
[--C-:B------:R-:W-:Y:S02]  /*5410*/  IMAD.MOV.U32 R66, RZ, RZ, R87.reuse ;  /* 0x000000ffff427224 */ /* 0x100fe400078e0057 */
[----:B------:R-:W-:Y:S02]  /*5420*/  IMAD.MOV.U32 R30, RZ, RZ, R87 ;  /* 0x000000ffff1e7224 */ /* 0x000fe400078e0057 */
[----:B------:R-:W2:Y:S01]  /*5430*/  MUFU.EX2 R100, R100 ;  /* 0x0000006400647308 */ /* 0x000ea20000000800 */
[----:B0-----:R-:W-:-:S01]  /*5440*/  FADD.FTZ R9, R69, R6 ;  /* 0x0000000645097221 */ /* 0x001fc20000010000 */
[----:B------:R-:W-:-:S06]  /*5450*/  IMAD.MOV.U32 R27, RZ, RZ, R87 ;  /* 0x000000ffff1b7224 */ /* 0x000fcc00078e0057 */
[----:B------:R-:W-:Y:S01]  /*5460*/  MUFU.EX2 R68, R68 ;  /* 0x0000004400447308 */ /* 0x000fe20000000800 */
[----:B-1----:R-:W-:-:S07]  /*5470*/  FADD.FTZ R5, R78, R5 ;  /* 0x000000054e057221 */ /* 0x002fce0000010000 */
[----:B------:R-:W0:Y:S01]  /*5480*/  MUFU.EX2 R101, R101 ;  /* 0x0000006500657308 */ /* 0x000e220000000800 */
[----:B--2---:R-:W-:-:S07]  /*5490*/  FADD.FTZ R9, R100, R9 ;  /* 0x0000000964097221 */ /* 0x004fce0000010000 */
[----:B------:R-:W1:Y:S08]  /*54a0*/  MUFU.EX2 R80, R80 ;  /* 0x0000005000507308 */ /* 0x000e700000000800 */
[----:B------:R-:W2:Y:S01]  /*54b0*/  MUFU.EX2 R83, R83 ;  /* 0x0000005300537308 */ /* 0x000ea20000000800 */
[----:B0-----:R-:W-:Y:S01]  /*54c0*/  F2FP.SATFINITE.E4M3.F32.PACK_AB_MERGE_C R10, R101, R68, RZ ;  /* 0x00000044650a723e */ /* 0x001fe200048070ff */
[----:B------:R-:W-:-:S03]  /*54d0*/  FADD.FTZ R68, R68, R9 ;  /* 0x0000000944447221 */ /* 0x000fc60000010000 */
[----:B------:R-:W-:Y:S01]  /*54e0*/  F2FP.SATFINITE.E4M3.F32.PACK_AB_MERGE_C R227, R100, R69, R10 ;  /* 0x0000004564e3723e */ /* 0x000fe2000480700a */
[----:B------:R-:W-:Y:S02]  /*54f0*/  IMAD.MOV.U32 R69, RZ, RZ, R87 ;  /* 0x000000ffff457224 */ /* 0x000fe400078e0057 */
[----:B-1----:R-:W-:Y:S01]  /*5500*/  FADD.FTZ R6, R80, R5 ;  /* 0x0000000550067221 */ /* 0x002fe20000010000 */
[----:B------:R-:W-:-:S01]  /*5510*/  FADD.FTZ R5, R101, R68 ;  /* 0x0000004465057221 */ /* 0x000fc20000010000 */
[--C-:B------:R-:W-:Y:S01]  /*5520*/  IMAD.MOV.U32 R68, RZ, RZ, R87.reuse ;  /* 0x000000ffff447224 */ /* 0x100fe200078e0057 */
[C---:B--2---:R-:W-:Y:S01]  /*5530*/  F2FP.SATFINITE.E4M3.F32.PACK_AB_MERGE_C R8, R83.reuse, R80, RZ ;  /* 0x000000505308723e */ /* 0x044fe200048070ff */
[----:B------:R-:W-:Y:S01]  /*5540*/  FADD.FTZ R6, R83, R6 ;  /* 0x0000000653067221 */ /* 0x000fe20000010000 */
[--C-:B------:R-:W-:Y:S02]  /*5550*/  IMAD.MOV.U32 R83, RZ, RZ, R87.reuse ;  /* 0x000000ffff537224 */ /* 0x100fe400078e0057 */
[----:B------:R-:W-:Y:S01]  /*5560*/  F2FP.SATFINITE.E4M3.F32.PACK_AB_MERGE_C R226, R78, R81, R8 ;  /* 0x000000514ee2723e */ /* 0x000fe20004807008 */
[----:B------:R-:W-:-:S02]  /*5570*/  IMAD.MOV.U32 R81, RZ, RZ, R87 ;  /* 0x000000ffff517224 */ /* 0x000fc400078e0057 */
[--C-:B------:R-:W-:Y:S02]  /*5580*/  IMAD.MOV.U32 R80, RZ, RZ, R87.reuse ;  /* 0x000000ffff507224 */ /* 0x100fe400078e0057 */
        /* <DEDUP_REMOVED lines=39> */
.L_x_162:
[----:B------:R-:W-:Y:S01]  /*5800*/  ISETP.NE.AND P2, PT, RZ, UR42, PT ;  /* 0x0000002aff007c0c */ /* 0x000fe2000bf45270 */
[----:B------:R-:W-:-:S04]  /*5810*/  UISETP.NE.AND UP0, UPT, UR50, 0x1, UPT ;  /* 0x000000013200788c */ /* 0x000fc8000bf05270 */
[----:B------:R-:W-:-:S04]  /*5820*/  USEL UR43, URZ, 0x1, UP0 ;  /* 0x000000013f2b7887 */ /* 0x000fc80008000000 */
[----:B------:R-:W-:-:S04]  /*5830*/  ULOP3.LUT UR43, UR52, UR43, URZ, 0x3c, !UPT ;  /* 0x0000002b342b7292 */ /* 0x000fc8000f8e3c3f */
[----:B------:R-:W-:Y:S08]  /*5840*/  @P2 BRA `(.L_x_153) ;  /* 0x0000000000442947 */ /* 0x000ff00003800000 */
[----:B------:R-:W-:Y:S05]  /*5850*/  @!P0 BRA `(.L_x_154) ;  /* 0x0000000000048947 */ /* 0x000fea0003800000 */
[----:B------:R-:W-:Y:S01]  /*5860*/  BPT.TRAP 0x1 ;  /* 0x000000040000795c */ /* 0x000fe20000300000 */
.L_x_154:
[----:B------:R-:W0:Y:S01]  /*5870*/  S2UR UR10, SR_CgaCtaId ;  /* 0x00000000000a79c3 */ /* 0x000e220000008800 */
[----:B------:R-:W-:Y:S01]  /*5880*/  UIADD3 UR6, UR50, 0x1, URZ ;  /* 0x0000000132067890 */ /* 0x000fe2000fffe03f */
[----:B------:R-:W-:Y:S01]  /*5890*/  IMAD.U32 R0, RZ, RZ, UR43 ;  /* 0x0000002bff007e24 */ /* 0x000fe2000f8e00ff */
[----:B------:R-:W-:Y:S02]  /*58a0*/  UMOV UR7, 0x400 ;  /* 0x0000040000077882 */ /* 0x000fe40000000000 */
[----:B------:R-:W-:Y:S02]  /*58b0*/  UISETP.NE.AND UP0, UPT, UR6, 0x2, UPT ;  /* 0x000000020600788c */ /* 0x000fe4000bf05270 */
[----:B------:R-:W-:Y:S02]  /*58c0*/  SHF.L.U32 R0, R0, 0x1f, RZ ;  /* 0x0000001f00007819 */ /* 0x000fe400000006ff */
[----:B------:R-:W-:Y:S02]  /*58d0*/  USEL UR6, UR6, URZ, UP0 ;  /* 0x0000003f06067287 */ /* 0x000fe40008000000 */
[----:B0-----:R-:W-:-:S04]  /*58e0*/  ULEA UR7, UR10, UR7, 0x18 ;  /* 0x000000070a077291 */ /* 0x001fc8000f8ec03f */
[----:B------:R-:W-:-:S09]  /*58f0*/  ULEA UR6, UR6, UR7, 0x3 ;  /* 0x0000000706067291 */ /* 0x000fd2000f8e183f */
[----:B------:R0:W1:Y:S01]  /*5900*/  SYNCS.PHASECHK.TRANS64.TRYWAIT P1, [UR6+0x2e830], R0 ;  /* 0x02e83000ff0075a7 */ /* 0x0000620008020146 */
[----:B------:R-:W-:Y:S05]  /*5910*/  @!P0 BRA `(.L_x_155) ;  /* 0x0000000000048947 */ /* 0x000fea0003800000 */
[----:B------:R-:W-:Y:S01]  /*5920*/  BPT.TRAP 0x1 ;  /* 0x000000040000795c */ /* 0x000fe20000300000 */
.L_x_155:
[----:B-1----:R-:W-:Y:S05]  /*5930*/  @P1 BRA `(.L_x_153) ;  /* 0x0000000000081947 */ /* 0x002fea0003800000 */
[----:B------:R-:W1:Y:S02]  /*5940*/  SYNCS.PHASECHK.TRANS64.TRYWAIT P1, [UR6+0x2e830], R0 ;  /* 0x02e83000ff0075a7 */ /* 0x000e640008020146 */
[----:B-1----:R-:W-:Y:S05]  /*5950*/  @!P1 BRA `(.L_x_156) ;  /* 0x000000bc00e09947 */ /* 0x002fea0003800000 */
.L_x_153:
        /* <DEDUP_REMOVED lines=186> */
.L_x_158:
[----:B------:R-:W0:Y:S01]  /*6500*/  S2UR UR7, SR_CgaCtaId ;  /* 0x00000000000779c3 */ /* 0x000e220000008800 */
[----:B------:R-:W-:Y:S01]  /*6510*/  UMOV UR6, 0x400 ;  /* 0x0000040000067882 */ /* 0x000fe20000000000 */
[----:B------:R-:W-:-:S05]  /*6520*/  IMAD.U32 R0, RZ, RZ, UR52 ;  /* 0x00000034ff007e24 */ /* 0x000fca000f8e00ff */
[----:B------:R-:W-:Y:S01]  /*6530*/  SHF.L.U32 R0, R0, 0x1f, RZ ;  /* 0x0000001f00007819 */ /* 0x000fe200000006ff */
[----:B0-----:R-:W-:-:S04]  /*6540*/  ULEA UR6, UR7, UR6, 0x18 ;  /* 0x0000000607067291 */ /* 0x001fc8000f8ec03f */
[----:B------:R-:W-:-:S09]  /*6550*/  ULEA UR6, UR50, UR6, 0x3 ;  /* 0x0000000632067291 */ /* 0x000fd2000f8e183f */
[----:B------:R0:W1:Y:S01]  /*6560*/  SYNCS.PHASECHK.TRANS64.TRYWAIT P1, [UR6+0x2e850], R0 ;  /* 0x02e85000ff0075a7 */ /* 0x0000620008020146 */
[----:B------:R-:W-:Y:S05]  /*6570*/  @!P0 BRA `(.L_x_159) ;  /* 0x0000000000048947 */ /* 0x000fea0003800000 */
[----:B------:R-:W-:Y:S01]  /*6580*/  BPT.TRAP 0x1 ;  /* 0x000000040000795c */ /* 0x000fe20000300000 */
.L_x_159:
[----:B-1----:R-:W-:Y:S05]  /*6590*/  @P1 BRA `(.L_x_157) ;  /* 0x0000000000081947 */ /* 0x002fea0003800000 */
[----:B------:R-:W1:Y:S02]  /*65a0*/  SYNCS.PHASECHK.TRANS64.TRYWAIT P1, [UR6+0x2e850], R0 ;  /* 0x02e85000ff0075a7 */ /* 0x000e640008020146 */
[----:B-1----:R-:W-:Y:S05]  /*65b0*/  @!P1 BRA `(.L_x_160) ;  /* 0x000000b000e09947 */ /* 0x002fea0003800000 */
.L_x_157:
[----:B------:R-:W2:Y:S01]  /*65c0*/  S2UR UR6, SR_CgaCtaId ;  /* 0x00000000000679c3 */ /* 0x000ea20000008800 */
[----:B-1----:R-:W-:Y:S01]  /*65d0*/  MOV R7, 0x400 ;  /* 0x0000040000077802 */ /* 0x002fe20000000f00 */
[----:B------:R-:W-:Y:S01]  /*65e0*/  WARPGROUP.ARRIVE ;  /* 0x00000000000079c5 */ /* 0x000fe20000000000 */
[----:B------:R-:W-:Y:S01]  /*65f0*/  UMOV UR7, 0xc0000010 ;  /* 0xc000001000077882 */ /* 0x000fe20000000000 */
[----:B------:R-:W-:Y:S02]  /*6600*/  FMNMX.FTZ R4, R184, R9, !PT ;  /* 0x00000009b8047209 */ /* 0x000fe40007810000 */
[----:B------:R-:W-:-:S04]  /*6610*/  FMNMX.FTZ R10, R186, R8, !PT ;  /* 0x00000008ba0a7209 */ /* 0x000fc80007810000 */
[----:B------:R-:W-:-:S04]  /*6620*/  FMNMX.FTZ R11, R187, R10, !PT ;  /* 0x0000000abb0b7209 */ /* 0x000fc80007810000 */
[----:B------:R-:W-:-:S04]  /*6630*/  FMNMX.FTZ R10, R190, R11, !PT ;  /* 0x0000000bbe0a7209 */ /* 0x000fc80007810000 */
[----:B------:R-:W-:-:S04]  /*6640*/  FMNMX.FTZ R11, R191, R10, !PT ;  /* 0x0000000abf0b7209 */ /* 0x000fc80007810000 */
[----:B------:R-:W-:Y:S01]  /*6650*/  FMNMX.FTZ R10, R194, R11, !PT ;  /* 0x0000000bc20a7209 */ /* 0x000fe20007810000 */
[----:B--2---:R-:W-:-:S03]  /*6660*/  IMAD.U32 R2, RZ, RZ, UR6 ;  /* 0x00000006ff027e24 */ /* 0x004fc6000f8e00ff */
[----:B------:R-:W-:Y:S02]  /*6670*/  FMNMX.FTZ R11, R195, R10, !PT ;  /* 0x0000000ac30b7209 */ /* 0x000fe40007810000 */
[----:B0-----:R-:W-:Y:S02]  /*6680*/  LEA R0, R2, R7, 0x18 ;  /* 0x0000000702007211 */ /* 0x001fe400078ec0ff */
[----:B------:R-:W-:Y:S02]  /*6690*/  FMNMX.FTZ R7, R185, R4, !PT ;  /* 0x00000004b9077209 */ /* 0x000fe40007810000 */
[----:B------:R-:W-:Y:S02]  /*66a0*/  R2UR UR6, R0 ;  /* 0x00000000000672ca */ /* 0x000fe400000e0000 */
[----:B------:R-:W-:Y:S02]  /*66b0*/  FMNMX.FTZ R4, R188, R7, !PT ;  /* 0x00000007bc047209 */ /* 0x000fe40007810000 */
[----:B------:R-:W-:-:S02]  /*66c0*/  FMNMX.FTZ R10, R198, R11, !PT ;  /* 0x0000000bc60a7209 */ /* 0x000fc40007810000 */
[----:B------:R-:W-:Y:S02]  /*66d0*/  FMNMX.FTZ R7, R189, R4, !PT ;  /* 0x00000004bd077209 */ /* 0x000fe40007810000 */
[----:B------:R-:W-:Y:S02]  /*66e0*/  FMNMX.FTZ R11, R199, R10, !PT ;  /* 0x0000000ac70b7209 */ /* 0x000fe40007810000 */
[----:B------:R-:W-:Y:S02]  /*66f0*/  FMNMX.FTZ R4, R192, R7, !PT ;  /* 0x00000007c0047209 */ /* 0x000fe40007810000 */
[----:B------:R-:W-:Y:S01]  /*6700*/  FMNMX.FTZ R10, R170, R11, !PT ;  /* 0x0000000baa0a7209 */ /* 0x000fe20007810000 */
[----:B------:R-:W-:Y:S01]  /*6710*/  UIADD3 UR6, UR6, 0x400, URZ ;  /* 0x0000040006067890 */ /* 0x000fe2000fffe03f */
[----:B------:R-:W-:Y:S02]  /*6720*/  FMNMX.FTZ R7, R193, R4, !PT ;  /* 0x00000004c1077209 */ /* 0x000fe40007810000 */
[----:B------:R-:W-:Y:S01]  /*6730*/  FMNMX.FTZ R11, R171, R10, !PT ;  /* 0x0000000aab0b7209 */ /* 0x000fe20007810000 */
[----:B------:R-:W-:Y:S01]  /*6740*/  USHF.R.U32.HI UR6, URZ, 0x4, UR6 ;  /* 0x000000043f067899 */ /* 0x000fe20008011606 */
[----:B------:R-:W-:-:S02]  /*6750*/  FMNMX.FTZ R4, R196, R7, !PT ;  /* 0x00000007c4047209 */ /* 0x000fc40007810000 */
[----:B------:R-:W-:Y:S01]  /*6760*/  FMNMX.FTZ R10, R174, R11, !PT ;  /* 0x0000000bae0a7209 */ /* 0x000fe20007810000 */
[----:B------:R-:W-:Y:S01]  /*6770*/  ULOP3.LUT UR6, UR6, 0x3fff, URZ, 0xc0, !UPT ;  /* 0x00003fff06067892 */ /* 0x000fe2000f8ec03f */
[----:B------:R-:W-:Y:S02]  /*6780*/  FMNMX.FTZ R7, R197, R4, !PT ;  /* 0x00000004c5077209 */ /* 0x000fe40007810000 */
[----:B------:R-:W-:Y:S01]  /*6790*/  FMNMX.FTZ R11, R175, R10, !PT ;  /* 0x0000000aaf0b7209 */ /* 0x000fe20007810000 */
[----:B------:R-:W-:Y:S01]  /*67a0*/  ULOP3.LUT UR6, UR6, 0x10000, URZ, 0xfc, !UPT ;  /* 0x0001000006067892 */ /* 0x000fe2000f8efc3f */
[----:B------:R-:W-:Y:S02]  /*67b0*/  FMNMX.FTZ R4, R168, R7, !PT ;  /* 0x00000007a8047209 */ /* 0x000fe40007810000 */
[----:B------:R-:W-:Y:S01]  /*67c0*/  FMNMX.FTZ R10, R178, R11, !PT ;  /* 0x0000000bb20a7209 */ /* 0x000fe20007810000 */
[----:B------:R-:W-:Y:S01]  /*67d0*/  UIMAD UR10, UR50, 0x700, UR6 ;  /* 0x00000700320a78a4 */ /* 0x000fe2000f8e0206 */
[----:B------:R-:W-:-:S02]  /*67e0*/  FMNMX.FTZ R7, R169, R4, !PT ;  /* 0x00000004a9077209 */ /* 0x000fc40007810000 */
[----:B------:R-:W-:Y:S02]  /*67f0*/  FMNMX.FTZ R11, R179, R10, !PT ;  /* 0x0000000ab30b7209 */ /* 0x000fe40007810000 */
[----:B------:R-:W-:Y:S02]  /*6800*/  FMNMX.FTZ R4, R172, R7, !PT ;  /* 0x00000007ac047209 */ /* 0x000fe40007810000 */
[----:B------:R-:W-:Y:S01]  /*6810*/  UMOV UR6, UR10 ;  /* 0x0000000a00067c82 */ /* 0x000fe20008000000 */
        /* <DEDUP_REMOVED lines=73> */
[----:B------:R-:W-:Y:S01]  /*6cb0*/  FMNMX.FTZ R11, R91, R10, !PT ;  /* 0x0000000a5b0b7209 */ /* 0x000fe20007810000 */
[----:B------:R-:W-:Y:S02]  /*6cc0*/  WARPGROUP.DEPBAR.LE gsb0, 0x0 ;  /* 0x00008000000079c5 */ /* 0x000fe40000010000 */
[----:B------:R-:W-:Y:S01]  /*6cd0*/  WARPGROUP.ARRIVE ;  /* 0x00000000000079c5 */ /* 0x000fe20000000000 */
[----:B------:R-:W-:-:S05]  /*6ce0*/  FMNMX.FTZ R4, R116, R7, !PT ;  /* 0x0000000774047209 */ /* 0x000fca0007810000 */
[----:B------:R-:W0:Y:S01]  /*6cf0*/  S2R R203, SR_TID.X ;  /* 0x0000000000cb7919 */ /* 0x000e220000002100 */
[----:B------:R-:W-:Y:S02]  /*6d00*/  FMNMX.FTZ R10, R94, R11, !PT ;  /* 0x0000000b5e0a7209 */ /* 0x000fe40007810000 */
[----:B------:R-:W-:Y:S01]  /*6d10*/  FMNMX.FTZ R7, R117, R4, !PT ;  /* 0x0000000475077209 */ /* 0x000fe20007810000 */
[----:B------:R-:W-:Y:S01]  /*6d20*/  QGMMA.64x128x32.F32.E4M3.E4M3 R24, R204, gdesc[UR4], R24, gsb0 ;  /* 0x01e00004cc187df3 */ /* 0x000fe20008000818 */
[----:B------:R-:W-:Y:S01]  /*6d30*/  UIADD3 UR6, UR10, 0x200, URZ ;  /* 0x000002000a067890 */ /* 0x000fe2000fffe03f */
[----:B------:R-:W-:Y:S01]  /*6d40*/  FMNMX.FTZ R11, R95, R10, !PT ;  /* 0x0000000a5f0b7209 */ /* 0x000fe20007810000 */
[----:B------:R-:W-:Y:S01]  /*6d50*/  UMOV UR7, 0xc0000010 ;  /* 0xc000001000077882 */ /* 0x000fe20000000000 */
        /* <DEDUP_REMOVED lines=8> */
[----:B------:R-:W-:-:S04]  /*6de0*/  FMNMX.FTZ R4, R96, R7, !PT ;  /* 0x0000000760047209 */ /* 0x000fc80007810000 */
[----:B------:R-:W-:-:S04]  /*6df0*/  FMNMX.FTZ R7, R97, R4, !PT ;  /* 0x0000000461077209 */ /* 0x000fc80007810000 */
[----:B------:R-:W-:Y:S02]  /*6e00*/  FMNMX.FTZ R4, R100, R7, !PT ;  /* 0x0000000764047209 */ /* 0x000fe40007810000 */
[----:B------:R-:W1:Y:S01]  /*6e10*/  SHFL.BFLY PT, R7, R10, 0x2, 0x1f ;  /* 0x0c401f000a077f89 */ /* 0x000e6200000e0000 */
[----:B0-----:R-:W-:Y:S02]  /*6e20*/  LOP3.LUT P1, RZ, R203, 0x7f, RZ, 0xc0, !PT ;  /* 0x0000007fcbff7812 */ /* 0x001fe4000782c0ff */
[----:B------:R-:W-:-:S05]  /*6e30*/  FMNMX.FTZ R11, R101, R4, !PT ;  /* 0x00000004650b7209 */ /* 0x000fca0007810000 */
[----:B------:R-:W0:Y:S01]  /*6e40*/  SHFL.BFLY PT, R4, R11, 0x2, 0x1f ;  /* 0x0c401f000b047f89 */ /* 0x000e2200000e0000 */
[----:B-1----:R-:W-:-:S05]  /*6e50*/  FMNMX.FTZ R13, R10, R7, !PT ;  /* 0x000000070a0d7209 */ /* 0x002fca0007810000 */
[----:B------:R-:W-:Y:S01]  /*6e60*/  SHFL.BFLY PT, R14, R13, 0x1, 0x1f ;  /* 0x0c201f000d0e7f89 */ /* 0x000fe200000e0000 */
[----:B0-----:R-:W-:Y:S01]  /*6e70*/  FMNMX.FTZ R12, R11, R4, !PT ;  /* 0x000000040b0c7209 */ /* 0x001fe20007810000 */
[----:B------:R-:W-:-:S04]  /*6e80*/  IMAD.U32 R11, RZ, RZ, UR39 ;  /* 0x00000027ff0b7e24 */ /* 0x000fc8000f8e00ff */
[----:B------:R-:W0:Y:S02]  /*6e90*/  SHFL.BFLY PT, R7, R12, 0x1, 0x1f ;  /* 0x0c201f000c077f89 */ /* 0x000e2400000e0000 */
[----:B0-----:R-:W-:Y:S02]  /*6ea0*/  FMNMX.FTZ R4, R12, R7, !PT ;  /* 0x000000070c047209 */ /* 0x001fe40007810000 */
[----:B------:R-:W-:-:S03]  /*6eb0*/  FMNMX.FTZ R7, R13, R14, !PT ;  /* 0x0000000e0d077209 */ /* 0x000fc60007810000 */
[C---:B------:R-:W-:Y:S01]  /*6ec0*/  FFMA.FTZ R10, R4.reuse, R11, -8 ;  /* 0xc1000000040a7423 */ /* 0x040fe2000001000b */
[----:B------:R-:W-:-:S01]  /*6ed0*/  FADD.FTZ R9, -R4, R9 ;  /* 0x0000000904097221 */ /* 0x000fc20000010100 */
[----:B------:R-:W-:Y:S02]  /*6ee0*/  FADD.FTZ R8, -R7, R8 ;  /* 0x0000000807087221 */ /* 0x000fe40000010100 */
        /* <DEDUP_REMOVED lines=63> */
[----:B------:R-:W-:Y:S01]  /*72e0*/  FMUL.FTZ R9, R9, UR39 ;  /* 0x0000002709097c20 */ /* 0x000fe20008410000 */
[----:B------:R-:W-:Y:S01]  /*72f0*/  FMUL.FTZ R8, R8, UR39 ;  /* 0x0000002708087c20 */ /* 0x000fe20008410000 */
        /* <DEDUP_REMOVED lines=66> */
[----:B------:R-:W-:Y:S01]  /*7720*/  FFMA.FTZ R98, R98, UR39, -R10 ;  /* 0x0000002762627c23 */ /* 0x000fe2000801080a */
[----:B------:R-:W-:-:S02]  /*7730*/  IMAD.U32 R197, RZ, RZ, UR51 ;  /* 0x00000033ffc57e24 */ /* 0x000fc4000f8e00ff */
[--C-:B------:R-:W-:Y:S01]  /*7740*/  FFMA.FTZ R99, R99, UR39, -R10.reuse ;  /* 0x0000002763637c23 */ /* 0x100fe2000801080a */
[----:B------:R-:W-:-:S01]  /*7750*/  FFMA.FTZ R102, R102, UR39, -R10 ;  /* 0x0000002766667c23 */ /* 0x000fc2000801080a */
[----:B------:R-:W-:Y:S01]  /*7760*/  FFMA.FTZ R10, R103, UR39, -R10 ;  /* 0x00000027670a7c23 */ /* 0x000fe2000801080a */
[----:B------:R-:W-:Y:S01]  /*7770*/  @!P1 IMAD R196, R197, 0x8, R0 ;  /* 0x00000008c5c49824 */ /* 0x000fe200078e0200 */
        /* <DEDUP_REMOVED lines=186> */
[----:B0-----:R-:W-:-:S01]  /*8320*/  FADD.FTZ R6, R112, R5 ;  /* 0x0000000570067221 */ /* 0x001fc20000010000 */
[----:B------:R-:W-:-:S05]  /*8330*/  IADD3 R5, -R23, 0xb, RZ ;  /* 0x0000000b17057810 */ /* 0x000fca0007ffe1ff */
[----:B------:R0:W-:Y:S06]  /*8340*/  BAR.ARV R5, 0x100 ;  /* 0x000400050000751d */ /* 0x0001ec0000002000 */
[----:B------:R-:W3:Y:S01]  /*8350*/  MUFU.EX2 R115, R115 ;  /* 0x0000007300737308 */ /* 0x000ee20000000800 */
[----:B-1----:R-:W-:-:S01]  /*8360*/  FADD.FTZ R194, R114, R193 ;  /* 0x000000c172c27221 */ /* 0x002fc20000010000 */
[----:B0-----:R-:W-:Y:S02]  /*8370*/  @!P1 VIADD R5, R196, 0x2e840 ;  /* 0x0002e840c4059836 */ /* 0x001fe40000000000 */
[----:B--2---:R-:W-:-:S03]  /*8380*/  FADD.FTZ R193, R113, R6 ;  /* 0x0000000671c17221 */ /* 0x004fc60000010000 */
        /* <DEDUP_REMOVED lines=21> */
[----:B------:R-:W1:Y:S01]  /*84e0*/  MUFU.EX2 R93, R93 ;  /* 0x0000005d005d7308 */ /* 0x000e620000000800 */
[----:B---3--:R-:W-:-:S07]  /*84f0*/  FADD.FTZ R6, R92, R193 ;  /* 0x000000c15c067221 */ /* 0x008fce0000010000 */
        /* <DEDUP_REMOVED lines=18> */
[----:B0-----:R-:W-:-:S03]  /*8620*/  FADD.FTZ R6, R101, R6 ;  /* 0x0000000665067221 */ /* 0x001fc60000010000 */
[----:B-1----:R-:W-:Y:S01]  /*8630*/  FADD.FTZ R5, R10, R103 ;  /* 0x000000670a057221 */ /* 0x002fe20000010000 */
[----:B------:R-:W-:Y:S06]  /*8640*/  @!P0 BRA `(.L_x_161) ;  /* 0x0000000000048947 */ /* 0x000fec0003800000 */
[----:B------:R-:W-:Y:S01]  /*8650*/  BPT.TRAP 0x1 ;  /* 0x000000040000795c */ /* 0x000fe20000300000 */
.L_x_161:
[----:B------:R-:W-:Y:S01]  /*8660*/  F2FP.SATFINITE.E4M3.F32.PACK_AB_MERGE_C R13, R14, R13, RZ ;  /* 0x0000000d0e0d723e */ /* 0x000fe200048070ff */
[----:B------:R-:W-:Y:S02]  /*8670*/  UIADD3 UR6, UR47, -0x1, URZ ;  /* 0xffffffff2f067890 */ /* 0x000fe4000fffe03f */
[----:B------:R-:W-:Y:S01]  /*8680*/  ISETP.LT.AND P1, PT, RZ, UR47, PT ;  /* 0x0000002fff007c0c */ /* 0x000fe2000bf21270 */
[----:B------:R-:W-:Y:S01]  /*8690*/  UMOV UR52, UR43 ;  /* 0x0000002b00347c82 */ /* 0x000fe20008000000 */
[----:B------:R-:W-:Y:S01]  /*86a0*/  F2FP.SATFINITE.E4M3.F32.PACK_AB_MERGE_C R200, R11, R12, R13 ;  /* 0x0000000c0bc8723e */ /* 0x000fe2000480700d */
[----:B------:R-:W-:Y:S01]  /*86b0*/  IMAD.U32 R11, RZ, RZ, UR50 ;  /* 0x00000032ff0b7e24 */ /* 0x000fe2000f8e00ff */
[----:B------:R-:W-:Y:S01]  /*86c0*/  F2FP.SATFINITE.E4M3.F32.PACK_AB_MERGE_C R187, R188, R187, RZ ;  /* 0x000000bbbcbb723e */ /* 0x000fe200048070ff */
[----:B------:R-:W-:Y:S01]  /*86d0*/  UMOV UR50, UR51 ;  /* 0x0000003300327c82 */ /* 0x000fe20008000000 */
[----:B------:R-:W-:Y:S01]  /*86e0*/  F2FP.SATFINITE.E4M3.F32.PACK_AB_MERGE_C R21, R184, R21, RZ ;  /* 0x00000015b815723e */ /* 0x000fe200048070ff */
[----:B------:R-:W-:Y:S01]  /*86f0*/  IMAD R11, R11, 0x8, R0 ;  /* 0x000000080b0b7824 */ /* 0x000fe200078e0200 */
[----:B------:R-:W-:Y:S01]  /*8700*/  F2FP.SATFINITE.E4M3.F32.PACK_AB_MERGE_C R191, R192, R191, RZ ;  /* 0x000000bfc0bf723e */ /* 0x000fe200048070ff */
[----:B------:R-:W-:Y:S01]  /*8710*/  UMOV UR47, UR6 ;  /* 0x00000006002f7c82 */ /* 0x000fe20008000000 */
[----:B------:R-:W-:Y:S01]  /*8720*/  F2FP.SATFINITE.E4M3.F32.PACK_AB_MERGE_C R172, R173, R172, RZ ;  /* 0x000000acadac723e */ /* 0x000fe200048070ff */
[----:B------:R-:W-:Y:S01]  /*8730*/  VIADD R11, R11, 0x2e860 ;  /* 0x0002e8600b0b7836 */ /* 0x000fe20000000000 */
[----:B------:R-:W-:Y:S01]  /*8740*/  F2FP.SATFINITE.E4M3.F32.PACK_AB_MERGE_C R174, R175, R174, RZ ;  /* 0x000000aeafae723e */ /* 0x000fe200048070ff */
[-C--:B------:R-:W-:Y:S01]  /*8750*/  FMUL.FTZ R24, R24, R9.reuse ;  /* 0x0000000918187220 */ /* 0x080fe20000410000 */
[----:B------:R-:W-:Y:S01]  /*8760*/  F2FP.SATFINITE.E4M3.F32.PACK_AB_MERGE_C R180, R181, R180, RZ ;  /* 0x000000b4b5b4723e */ /* 0x000fe200048070ff */
[-C--:B------:R-:W-:Y:S01]  /*8770*/  FMUL.FTZ R25, R25, R9.reuse ;  /* 0x0000000919197220 */ /* 0x080fe20000410000 */
[----:B------:R-:W-:Y:S01]  /*8780*/  PRMT R11, R2, 0x654, R11 ;  /* 0x00000654020b7816 */ /* 0x000fe2000000000b */
[-C--:B------:R-:W-:Y:S01]  /*8790*/  FMUL.FTZ R28, R28, R9.reuse ;  /* 0x000000091c1c7220 */ /* 0x080fe20000410000 */
[----:B------:R-:W-:Y:S01]  /*87a0*/  F2FP.SATFINITE.E4M3.F32.PACK_AB_MERGE_C R182, R183, R182, RZ ;  /* 0x000000b6b7b6723e */ /* 0x000fe200048070ff */
[-C--:B------:R-:W-:Y:S01]  /*87b0*/  FMUL.FTZ R29, R29, R9.reuse ;  /* 0x000000091d1d7220 */ /* 0x080fe20000410000 */
[----:B------:R-:W-:Y:S01]  /*87c0*/  F2FP.SATFINITE.E4M3.F32.PACK_AB_MERGE_C R156, R157, R156, RZ ;  /* 0x0000009c9d9c723e */ /* 0x000fe200048070ff */
[----:B------:R0:W-:Y:S01]  /*87d0*/  SYNCS.ARRIVE.TRANS64.RED.A1T0 RZ, [R11+URZ], RZ ;  /* 0x000000ff0bff79a7 */ /* 0x0001e2000810043f */
        /* <DEDUP_REMOVED lines=80> */
[----:B------:R-:W-:Y:S01]  /*8ce0*/  IMAD.MOV.U32 R8, RZ, RZ, R7 ;  /* 0x000000ffff087224 */ /* 0x000fe200078e0007 */
[----:B------:R-:W-:Y:S01]  /*8cf0*/  F2FP.SATFINITE.E4M3.F32.PACK_AB_MERGE_C R202, R20, R15, R21 ;  /* 0x0000000f14ca723e */ /* 0x000fe20004807015 */
[----:B------:R-:W-:Y:S01]  /*8d00*/  IMAD.MOV.U32 R9, RZ, RZ, R4 ;  /* 0x000000ffff097224 */ /* 0x000fe200078e0004 */
[----:B------:R-:W-:-:S02]  /*8d10*/  F2FP.SATFINITE.E4M3.F32.PACK_AB_MERGE_C R203, R190, R189, R191 ;  /* 0x000000bdbecb723e */ /* 0x000fc400048070bf */
[----:B------:R-:W-:Y:S02]  /*8d20*/  F2FP.SATFINITE.E4M3.F32.PACK_AB_MERGE_C R204, R169, R168, R172 ;  /* 0x000000a8a9cc723e */ /* 0x000fe400048070ac */
[----:B------:R-:W-:Y:S02]  /*8d30*/  F2FP.SATFINITE.E4M3.F32.PACK_AB_MERGE_C R205, R171, R170, R174 ;  /* 0x000000aaabcd723e */ /* 0x000fe400048070ae */
[----:B------:R-:W-:Y:S02]  /*8d40*/  F2FP.SATFINITE.E4M3.F32.PACK_AB_MERGE_C R206, R177, R176, R180 ;  /* 0x000000b0b1ce723e */ /* 0x000fe400048070b4 */
[----:B------:R-:W-:Y:S02]  /*8d50*/  F2FP.SATFINITE.E4M3.F32.PACK_AB_MERGE_C R207, R179, R178, R182 ;  /* 0x000000b2b3cf723e */ /* 0x000fe400048070b6 */
[----:B------:R-:W-:Y:S02]  /*8d60*/  F2FP.SATFINITE.E4M3.F32.PACK_AB_MERGE_C R208, R153, R152, R156 ;  /* 0x0000009899d0723e */ /* 0x000fe4000480709c */
        /* <DEDUP_REMOVED lines=18> */
[----:B------:R-:W-:Y:S01]  /*8e90*/  F2FP.SATFINITE.E4M3.F32.PACK_AB_MERGE_C R227, R99, R98, R102 ;  /* 0x0000006263e3723e */ /* 0x000fe20004807066 */
[----:B0-----:R-:W-:Y:S06]  /*8ea0*/  @P1 BRA `(.L_x_162) ;  /* 0xffffffc800541947 */ /* 0x001fec000383ffff */
.L_x_152:
[----:B------:R-:W-:Y:S06]  /*8eb0*/  BAR.ARV 0x8, 0x180 ;  /* 0x0206000000007b1d */ /* 0x000fec0000002000 */
[----:B------:R-:W-:Y:S05]  /*8ec0*/  @!P0 BRA `(.L_x_163) ;  /* 0x0000000000048947 */ /* 0x000fea0003800000 */
[----:B------:R-:W-:Y:S01]  /*8ed0*/  BPT.TRAP 0x1 ;  /* 0x000000040000795c */ /* 0x000fe20000300000 */
.L_x_163:
[----:B------:R-:W-:Y:S02]  /*8ee0*/  IMAD.U32 R3, RZ, RZ, UR51 ;  /* 0x00000033ff037e24 */ /* 0x000fe4000f8e00ff */
[----:B------:R-:W-:Y:S02]  /*8ef0*/  IMAD.U32 R8, RZ, RZ, UR43 ;  /* 0x0000002bff087e24 */ /* 0x000fe4000f8e00ff */
[----:B------:R-:W-:-:S03]  /*8f00*/  IMAD R20, R3, 0x8, R0 ;  /* 0x0000000803147824 */ /* 0x000fc600078e0200 */
[----:B------:R-:W-:-:S04]  /*8f10*/  SHF.L.U32 R3, R8, 0x1f, RZ ;  /* 0x0000001f08037819 */ /* 0x000fc800000006ff */
[----:B------:R0:W1:Y:S01]  /*8f20*/  SYNCS.PHASECHK.TRANS64.TRYWAIT P1, [R20+URZ+0x2e850], R3 ;  /* 0x02e85003140075a7 */ /* 0x000062000802017f */
[----:B------:R-:W-:Y:S05]  /*8f30*/  @!P0 BRA `(.L_x_164) ;  /* 0x0000000000048947 */ /* 0x000fea0003800000 */
[----:B------:R-:W-:Y:S01]  /*8f40*/  BPT.TRAP 0x1 ;  /* 0x000000040000795c */ /* 0x000fe20000300000 */
.L_x_164:
[----:B------:R-:W-:Y:S02]  /*8f50*/  VIADD R0, R0, 0x400 ;  /* 0x0000040000007836 */ /* 0x000fe40000000000 */
[----:B------:R-:W-:-:S03]  /*8f60*/  IMAD.U32 R9, RZ, RZ, UR51 ;  /* 0x00000033ff097e24 */ /* 0x000fc6000f8e00ff */
[----:B------:R-:W-:-:S04]  /*8f70*/  SHF.R.U32.HI R0, RZ, 0x4, R0 ;  /* 0x00000004ff007819 */ /* 0x000fc80000011600 */
[----:B------:R-:W-:-:S04]  /*8f80*/  LOP3.LUT R0, R0, 0x3fff, RZ, 0xc0, !PT ;  /* 0x00003fff00007812 */ /* 0x000fc800078ec0ff */
[----:B------:R-:W-:Y:S01]  /*8f90*/  LOP3.LUT R0, R0, 0x10000, RZ, 0xfc, !PT ;  /* 0x0001000000007812 */ /* 0x000fe200078efcff */
[----:B-1----:R-:W-:Y:S06]  /*8fa0*/  @P1 BRA `(.L_x_165) ;  /* 0x0000000000081947 */ /* 0x002fec0003800000 */
[----:B------:R-:W1:Y:S02]  /*8fb0*/  SYNCS.PHASECHK.TRANS64.TRYWAIT P1, [R20+URZ+0x2e850], R3 ;  /* 0x02e85003140075a7 */ /* 0x000e64000802017f */
[----:B-1----:R-:W-:Y:S05]  /*8fc0*/  @!P1 BRA `(.L_x_166) ;  /* 0x0000008800749947 */ /* 0x002fea0003800000 */
.L_x_165:
[----:B------:R-:W-:Y:S01]  /*8fd0*/  IMAD R8, R9, 0x700, R0 ;  /* 0x0000070009087824 */ /* 0x000fe200078e0200 */
[----:B------:R-:W-:Y:S05]  /*8fe0*/  WARPSYNC.ALL ;  /* 0x0000000000007948 */ /* 0x000fea0003800000 */
[----:B------:R-:W-:Y:S01]  /*8ff0*/  IMAD.MOV.U32 R9, RZ, RZ, -0x3ffffff0 ;  /* 0xc0000010ff097424 */ /* 0x000fe200078e00ff */
[C---:B------:R-:W-:Y:S01]  /*9000*/  R2UR UR6, R8.reuse ;  /* 0x00000000080672ca */ /* 0x040fe200000e0000 */
[----:B------:R-:W-:Y:S01]  /*9010*/  WARPGROUP.ARRIVE ;  /* 0x00000000000079c5 */ /* 0x000fe20000000000 */
[----:B------:R-:W-:Y:S01]  /*9020*/  VIADD R10, R8, 0x100 ;  /* 0x00000100080a7836 */ /* 0x000fe20000000000 */
[----:B------:R-:W-:Y:S01]  /*9030*/  ULDC.64 UR8, c[0x0][0x9a0] ;  /* 0x0002680000087ab9 */ /* 0x000fe20000000a00 */
[----:B------:R-:W-:Y:S01]  /*9040*/  R2UR UR7, R9 ;  /* 0x00000000090772ca */ /* 0x000fe200000e0000 */
[----:B------:R-:W-:Y:S01]  /*9050*/  IMAD.MOV.U32 R11, RZ, RZ, -0x3ffffff0 ;  /* 0xc0000010ff0b7424 */ /* 0x000fe200078e00ff */
[----:B------:R-:W-:Y:S01]  /*9060*/  UISETP.NE.U32.AND UP0, UPT, UR8, URZ, UPT ;  /* 0x0000003f0800728c */ /* 0x000fe2000bf05070 */
[----:B------:R-:W-:-:S03]  /*9070*/  IMAD.MOV.U32 R14, RZ, RZ, 0x3f800000 ;  /* 0x3f800000ff0e7424 */ /* 0x000fc600078e00ff */
[----:B------:R-:W-:-:S06]  /*9080*/  UISETP.NE.AND.EX UP0, UPT, UR9, URZ, UPT, UP0 ;  /* 0x0000003f0900728c */ /* 0x000fcc000bf05300 */
[----:B------:R-:W-:Y:S01]  /*9090*/  PLOP3.LUT P1, PT, PT, PT, UP0, 0x80, 0x0 ;  /* 0x000000000000781c */ /* 0x000fe20003f2f008 */
[----:B------:R-:W-:Y:S01]  /*90a0*/  QGMMA.64x128x32.F32.E4M3.E4M3 R24, R200, gdesc[UR4], R24, gsb0 ;  /* 0x01e00004c8187df3 */ /* 0x000fe20008000818 */
[----:B------:R-:W-:Y:S01]  /*90b0*/  R2UR UR6, R10 ;  /* 0x000000000a0672ca */ /* 0x000fe200000e0000 */
[----:B------:R-:W-:Y:S01]  /*90c0*/  VIADD R10, R8, 0x200 ;  /* 0x00000200080a7836 */ /* 0x000fe20000000000 */
[----:B------:R-:W-:Y:S01]  /*90d0*/  R2UR UR7, R11 ;  /* 0x000000000b0772ca */ /* 0x000fe200000e0000 */
[----:B------:R-:W-:Y:S01]  /*90e0*/  IMAD.MOV.U32 R11, RZ, RZ, -0x3ffffff0 ;  /* 0xc0000010ff0b7424 */ /* 0x000fe200078e00ff */
[----:B------:R-:W-:Y:S02]  /*90f0*/  @UP0 ULDC.64 UR10, c[0x0][0x9c8] ;  /* 0x00027200000a0ab9 */ /* 0x000fe40000000a00 */
[----:B------:R-:W-:Y:S01]  /*9100*/  @UP0 UIMAD.WIDE.U32 UR4, UR36, UR10, URZ ;  /* 0x0000000a240402a5 */ /* 0x000fe2000f8e003f */
[----:B------:R-:W-:Y:S02]  /*9110*/  WARPGROUP.DEPBAR.LE gsb0, 0x0 ;  /* 0x00008000000079c5 */ /* 0x000fe40000010000 */
[----:B------:R-:W-:-:S06]  /*9120*/  WARPGROUP.ARRIVE ;  /* 0x00000000000079c5 */ /* 0x000fcc0000000000 */
[----:B------:R-:W-:Y:S01]  /*9130*/  QGMMA.64x128x32.F32.E4M3.E4M3 R24, R204, gdesc[UR4], R24, gsb0 ;  /* 0x01e00004cc187df3 */ /* 0x000fe20008000818 */
[----:B------:R-:W-:Y:S01]  /*9140*/  R2UR UR6, R10 ;  /* 0x000000000a0672ca */ /* 0x000fe200000e0000 */
[----:B------:R-:W-:Y:S01]  /*9150*/  VIADD R10, R8, 0x300 ;  /* 0x00000300080a7836 */ /* 0x000fe20000000000 */
[----:B------:R-:W-:Y:S01]  /*9160*/  R2UR UR7, R11 ;  /* 0x000000000b0772ca */ /* 0x000fe200000e0000 */
[----:B------:R-:W-:Y:S01]  /*9170*/  IMAD.MOV.U32 R11, RZ, RZ, -0x3ffffff0 ;  /* 0xc0000010ff0b7424 */ /* 0x000fe200078e00ff */
[----:B------:R-:W-:Y:S02]  /*9180*/  WARPGROUP.DEPBAR.LE gsb0, 0x0 ;  /* 0x00008000000079c5 */ /* 0x000fe40000010000 */
[----:B------:R-:W-:-:S09]  /*9190*/  WARPGROUP.ARRIVE ;  /* 0x00000000000079c5 */ /* 0x000fd20000000000 */
        /* <DEDUP_REMOVED lines=8> */
[----:B------:R-:W-:Y:S02]  /*9220*/  @UP0 UIMAD UR6, UR37, UR10, URZ ;  /* 0x0000000a250602a4 */ /* 0x000fe4000f8e023f */
[----:B------:R-:W-:Y:S02]  /*9230*/  @UP0 USHF.R.S32.HI UR7, URZ, 0x1f, UR46 ;  /* 0x0000001f3f070899 */ /* 0x000fe4000801142e */
[----:B------:R-:W-:-:S03]  /*9240*/  @UP0 UIMAD UR6, UR36, UR11, UR6 ;  /* 0x0000000b240602a4 */ /* 0x000fc6000f8e0206 */
[----:B------:R-:W-:Y:S01]  /*9250*/  @UP0 ULDC.64 UR10, c[0x0][0x9d0] ;  /* 0x00027400000a0ab9 */ /* 0x000fe20000000a00 */
[----:B------:R-:W-:Y:S02]  /*9260*/  @UP0 UIADD3 UR5, UR5, UR6, URZ ;  /* 0x0000000605050290 */ /* 0x000fe4000fffe03f */
[----:B------:R-:W-:Y:S02]  /*9270*/  @UP0 UIMAD UR6, UR7, UR10, URZ ;  /* 0x0000000a070602a4 */ /* 0x000fe4000f8e023f */
[----:B------:R-:W-:Y:S02]  /*9280*/  @UP0 UIMAD.WIDE.U32 UR4, UR46, UR10, UR4 ;  /* 0x0000000a2e0402a5 */ /* 0x000fe4000f8e0004 */
[----:B------:R-:W-:-:S04]  /*9290*/  @UP0 UIMAD UR6, UR46, UR11, UR6 ;  /* 0x0000000b2e0602a4 */ /* 0x000fc8000f8e0206 */
[----:B------:R-:W-:Y:S02]  /*92a0*/  @UP0 UIADD3 UR5, UR5, UR6, URZ ;  /* 0x0000000605050290 */ /* 0x000fe4000fffe03f */
[----:B------:R-:W-:Y:S01]  /*92b0*/  @UP0 ULEA UR6, UP1, UR4, UR8, 0x2 ;  /* 0x0000000804060291 */ /* 0x000fe2000f82103f */
[----:B------:R-:W-:-:S03]  /*92c0*/  R2UR UR7, R11 ;  /* 0x000000000b0772ca */ /* 0x000fc600000e0000 */
[----:B------:R-:W-:-:S03]  /*92d0*/  @UP0 ULEA.HI.X UR5, UR4, UR9, UR5, 0x2, UP1 ;  /* 0x0000000904050291 */ /* 0x000fc600088f1405 */
[----:B------:R-:W-:Y:S01]  /*92e0*/  @UP0 UMOV UR4, UR6 ;  /* 0x0000000600040c82 */ /* 0x000fe20008000000 */
[----:B------:R-:W-:Y:S01]  /*92f0*/  R2UR UR6, R10 ;  /* 0x000000000a0672ca */ /* 0x000fe200000e0000 */
[----:B------:R-:W-:Y:S02]  /*9300*/  IMAD.U32 R12, RZ, RZ, UR4 ;  /* 0x00000004ff0c7e24 */ /* 0x000fe4000f8e00ff */
[----:B------:R-:W-:-:S05]  /*9310*/  IMAD.U32 R13, RZ, RZ, UR5 ;  /* 0x00000005ff0d7e24 */ /* 0x000fca000f8e00ff */
[----:B------:R2:W3:Y:S01]  /*9320*/  @P1 LDG.E R14, desc[UR48][R12.64] ;  /* 0x000000300c0e1981 */ /* 0x0004e2000c1e1900 */
[----:B------:R-:W-:Y:S02]  /*9330*/  VIADD R10, R8, 0x500 ;  /* 0x00000500080a7836 */ /* 0x000fe40000000000 */
[----:B------:R-:W-:Y:S01]  /*9340*/  IMAD.MOV.U32 R11, RZ, RZ, -0x3ffffff0 ;  /* 0xc0000010ff0b7424 */ /* 0x000fe200078e00ff */
[----:B------:R-:W-:Y:S02]  /*9350*/  WARPGROUP.DEPBAR.LE gsb0, 0x0 ;  /* 0x00008000000079c5 */ /* 0x000fe40000010000 */
[----:B------:R-:W-:-:S06]  /*9360*/  WARPGROUP.ARRIVE ;  /* 0x00000000000079c5 */ /* 0x000fcc0000000000 */
[----:B------:R-:W-:Y:S01]  /*9370*/  QGMMA.64x128x32.F32.E4M3.E4M3 R24, R216, gdesc[UR4], R24, gsb0 ;  /* 0x01e00004d8187df3 */ /* 0x000fe20008000818 */
[----:B------:R-:W-:Y:S02]  /*9380*/  R2UR UR6, R10 ;  /* 0x000000000a0672ca */ /* 0x000fe400000e0000 */
[----:B------:R-:W-:Y:S01]  /*9390*/  R2UR UR7, R11 ;  /* 0x000000000b0772ca */ /* 0x000fe200000e0000 */
[----:B------:R-:W-:Y:S02]  /*93a0*/  VIADD R8, R8, 0x600 ;  /* 0x0000060008087836 */ /* 0x000fe40000000000 */
[----:B------:R-:W-:Y:S01]  /*93b0*/  IMAD.MOV.U32 R9, RZ, RZ, -0x3ffffff0 ;  /* 0xc0000010ff097424 */ /* 0x000fe200078e00ff */
[----:B01----:R-:W0:Y:S01]  /*93c0*/  SHFL.BFLY PT, R3, R6, 0x2, 0x1f ;  /* 0x0c401f0006037f89 */ /* 0x003e2200000e0000 */
[----:B------:R-:W-:Y:S02]  /*93d0*/  WARPGROUP.DEPBAR.LE gsb0, 0x0 ;  /* 0x00008000000079c5 */ /* 0x000fe40000010000 */
[----:B------:R-:W-:-:S06]  /*93e0*/  WARPGROUP.ARRIVE ;  /* 0x00000000000079c5 */ /* 0x000fcc0000000000 */
[----:B------:R-:W-:Y:S01]  /*93f0*/  QGMMA.64x128x32.F32.E4M3.E4M3 R24, R220, gdesc[UR4], R24, gsb0 ;  /* 0x01e00004dc187df3 */ /* 0x000fe20008000818 */
[----:B------:R-:W-:Y:S02]  /*9400*/  R2UR UR6, R8 ;  /* 0x00000000080672ca */ /* 0x000fe400000e0000 */
[----:B------:R-:W-:Y:S01]  /*9410*/  R2UR UR7, R9 ;  /* 0x00000000090772ca */ /* 0x000fe200000e0000 */
[----:B------:R-:W1:Y:S01]  /*9420*/  SHFL.BFLY PT, R8, R5, 0x2, 0x1f ;  /* 0x0c401f0005087f89 */ /* 0x000e6200000e0000 */
[----:B0-----:R-:W-:-:S05]  /*9430*/  FADD.FTZ R3, R3, R6 ;  /* 0x0000000603037221 */ /* 0x001fca0000010000 */
[----:B------:R-:W0:Y:S01]  /*9440*/  SHFL.BFLY PT, R0, R3, 0x1, 0x1f ;  /* 0x0c201f0003007f89 */ /* 0x000e2200000e0000 */
[----:B-1----:R-:W-:-:S05]  /*9450*/  FADD.FTZ R8, R8, R5 ;  /* 0x0000000508087221 */ /* 0x002fca0000010000 */
[----:B------:R-:W2:Y:S01]  /*9460*/  SHFL.BFLY PT, R9, R8, 0x1, 0x1f ;  /* 0x0c201f0008097f89 */ /* 0x000ea200000e0000 */
[----:B0-----:R-:W-:-:S05]  /*9470*/  FADD.FTZ R10, R3, R0 ;  /* 0x00000000030a7221 */ /* 0x001fca0000010000 */
[C---:B------:R-:W-:Y:S01]  /*9480*/  FSETP.NE.FTZ.AND P1, PT, R10.reuse, RZ, PT ;  /* 0x000000ff0a00720b */ /* 0x040fe20003f35000 */
[----:B------:R-:W-:Y:S01]  /*9490*/  FMUL.FTZ R6, R10, 0.00390625 ;  /* 0x3b8000000a067820 */ /* 0x000fe20000410000 */
[----:B------:R-:W-:-:S04]  /*94a0*/  IMAD.MOV.U32 R5, RZ, RZ, RZ ;  /* 0x000000ffff057224 */ /* 0x000fc800078e00ff */
[----:B------:R-:W-:Y:S01]  /*94b0*/  FSETP.NE.FTZ.AND P2, PT, R6, RZ, PT ;  /* 0x000000ff0600720b */ /* 0x000fe20003f55000 */
[----:B--2---:R-:W-:-:S04]  /*94c0*/  FADD.FTZ R12, R8, R9 ;  /* 0x00000009080c7221 */ /* 0x004fc80000010000 */
[----:B------:R-:W-:Y:S02]  /*94d0*/  FMUL.FTZ R13, R12, 0.00390625 ;  /* 0x3b8000000c0d7820 */ /* 0x000fe40000410000 */
[----:B------:R-:W-:Y:S03]  /*94e0*/  @P1 MUFU.RCP R5, R10 ;  /* 0x0000000a00051308 */ /* 0x000fe60000001000 */
[----:B------:R-:W-:Y:S01]  /*94f0*/  FSETP.NE.FTZ.AND P3, PT, R13, RZ, PT ;  /* 0x000000ff0d00720b */ /* 0x000fe20003f75000 */
[----:B------:R-:W-:Y:S02]  /*9500*/  WARPGROUP.DEPBAR.LE gsb0, 0x0 ;  /* 0x00008000000079c5 */ /* 0x000fe40000010000 */
[----:B------:R-:W-:-:S06]  /*9510*/  WARPGROUP.ARRIVE ;  /* 0x00000000000079c5 */ /* 0x000fcc0000000000 */
[----:B------:R-:W-:Y:S01]  /*9520*/  QGMMA.64x128x32.F32.E4M3.E4M3 R24, R224, gdesc[UR4], R24, gsb0 ;  /* 0x01e00004e0187df3 */ /* 0x000fe20008000818 */
[----:B------:R-:W-:Y:S01]  /*9530*/  FSETP.NE.FTZ.AND P1, PT, R12, RZ, PT ;  /* 0x000000ff0c00720b */ /* 0x000fe20003f35000 */
[----:B------:R-:W-:Y:S01]  /*9540*/  IMAD.MOV.U32 R11, RZ, RZ, RZ ;  /* 0x000000ffff0b7224 */ /* 0x000fe200078e00ff */
[----:B------:R-:W0:Y:S08]  /*9550*/  @P2 MUFU.LG2 R6, R6 ;  /* 0x0000000600062308 */ /* 0x000e300000000c00 */
[----:B------:R-:W1:Y:S08]  /*9560*/  @P3 MUFU.LG2 R8, R13 ;  /* 0x0000000d00083308 */ /* 0x000e700000000c00 */
[----:B------:R-:W2:Y:S01]  /*9570*/  @P1 MUFU.RCP R11, R12 ;  /* 0x0000000c000b1308 */ /* 0x000ea20000001000 */
        /* <DEDUP_REMOVED lines=10> */
[-C--:B---3--:R-:W-:Y:S01]  /*9620*/  FMUL.FTZ R7, R5, R14.reuse ;  /* 0x0000000e05077220 */ /* 0x088fe20000410000 */
[----:B--2---:R-:W-:Y:S01]  /*9630*/  FMUL.FTZ R4, R11, R14 ;  /* 0x0000000e0b047220 */ /* 0x004fe20000410000 */
[----:B------:R-:W-:-:S02]  /*9640*/  WARPGROUP.DEPBAR.LE gsb0, 0x0 ;  /* 0x00008000000079c5 */ /* 0x000fc40000010000 */
[----:B------:R-:W-:Y:S05]  /*9650*/  @!P0 BRA `(.L_x_167) ;  /* 0x0000000000048947 */ /* 0x000fea0003800000 */
[----:B------:R-:W-:Y:S01]  /*9660*/  BPT.TRAP 0x1 ;  /* 0x000000040000795c */ /* 0x000fe20000300000 */
.L_x_167:
[----:B------:R-:W-:Y:S01]  /*9670*/  VIADD R5, R20, 0x2e860 ;  /* 0x0002e86014057836 */ /* 0x000fe20000000000 */
[----:B------:R-:W-:Y:S01]  /*9680*/  UIADD3 UR51, UR51, 0x1, URZ ;  /* 0x0000000133337890 */ /* 0x000fe2000fffe03f */
[-C--:B------:R-:W-:Y:S01]  /*9690*/  FMUL.FTZ R99, R25, R7.reuse ;  /* 0x0000000719637220 */ /* 0x080fe20000410000 */
[-C--:B------:R-:W-:Y:S01]  /*96a0*/  FMUL.FTZ R100, R28, R7.reuse ;  /* 0x000000071c647220 */ /* 0x080fe20000410000 */
[-C--:B------:R-:W-:Y:S01]  /*96b0*/  FMUL.FTZ R98, R29, R7.reuse ;  /* 0x000000071d627220 */ /* 0x080fe20000410000 */
[----:B------:R-:W-:Y:S01]  /*96c0*/  PRMT R5, R2, 0x654, R5 ;  /* 0x0000065402057816 */ /* 0x000fe20000000005 */
[----:B------:R-:W-:Y:S01]  /*96d0*/  UISETP.NE.AND UP0, UPT, UR51, 0x2, UPT ;  /* 0x000000023300788c */ /* 0x000fe2000bf05270 */
[-C--:B------:R-:W-:Y:S01]  /*96e0*/  FMUL.FTZ R97, R32, R7.reuse ;  /* 0x0000000720617220 */ /* 0x080fe20000410000 */
[-C--:B------:R-:W-:Y:S01]  /*96f0*/  FMUL.FTZ R95, R33, R7.reuse ;  /* 0x00000007215f7220 */ /* 0x080fe20000410000 */
[----:B------:R0:W-:Y:S01]  /*9700*/  SYNCS.ARRIVE.TRANS64.RED.A1T0 RZ, [R5+URZ], RZ ;  /* 0x000000ff05ff79a7 */ /* 0x0001e2000810043f */
        /* <DEDUP_REMOVED lines=37> */
[----:B------:R-:W-:Y:S01]  /*9960*/  USEL UR4, URZ, 0x1, UP0 ;  /* 0x000000013f047887 */ /* 0x000fe20008000000 */
        /* <DEDUP_REMOVED lines=17> */
[----:B------:R-:W-:Y:S01]  /*9a80*/  PLOP3.LUT P0, PT, PT, PT, PT, 0x8, 0x0 ;  /* 0x000000000000781c */ /* 0x000fe20003f0e170 */
[-C--:B------:R-:W-:Y:S01]  /*9a90*/  FMUL.FTZ R13, R79, R4.reuse ;  /* 0x000000044f0d7220 */ /* 0x080fe20000410000 */
[-C--:B------:R-:W-:Y:S01]  /*9aa0*/  FMUL.FTZ R10, R82, R4.reuse ;  /* 0x00000004520a7220 */ /* 0x080fe20000410000 */
[-C--:B------:R-:W-:Y:S01]  /*9ab0*/  FMUL.FTZ R6, R83, R4.reuse ;  /* 0x0000000453067220 */ /* 0x080fe20000410000 */
[-C--:B------:R-:W-:Y:S01]  /*9ac0*/  FMUL.FTZ R9, R86, R4.reuse ;  /* 0x0000000456097220 */ /* 0x080fe20000410000 */
[----:B------:R-:W-:Y:S01]  /*9ad0*/  FMUL.FTZ R87, R87, R4 ;  /* 0x0000000457577220 */ /* 0x000fe20000410000 */
[----:B------:R-:W-:-:S02]  /*9ae0*/  UIADD3 UR44, UR44, 0x1, URZ ;  /* 0x000000012c2c7890 */ /* 0x000fc4000fffe03f */
[----:B------:R-:W-:Y:S02]  /*9af0*/  USEL UR51, UR51, URZ, UP0 ;  /* 0x0000003f33337287 */ /* 0x000fe40008000000 */
[----:B0-----:R-:W-:-:S12]  /*9b00*/  ULOP3.LUT UR43, UR43, UR4, URZ, 0x3c, !UPT ;  /* 0x000000042b2b7292 */ /* 0x001fd8000f8e3c3f */
.L_x_145:
[----:B------:R-:W0:Y:S01]  /*9b10*/  S2R R5, SR_CgaCtaId ;  /* 0x0000000000057919 */ /* 0x000e220000008800 */
[----:B------:R-:W-:Y:S01]  /*9b20*/  MOV R2, 0x400 ;  /* 0x0000040000027802 */ /* 0x000fe20000000f00 */
[----:B------:R-:W-:Y:S01]  /*9b30*/  BSSY B0, `(.L_x_168) ;  /* 0x000027e000007945 */ /* 0x000fe20003800000 */
[----:B------:R-:W-:Y:S02]  /*9b40*/  BAR.SYNC.DEFER_BLOCKING 0x5, 0x180 ;  /* 0x0146000000007b1d */ /* 0x000fe40000010000 */
[----:B0-----:R-:W-:-:S05]  /*9b50*/  LEA R2, R5, R2, 0x18 ;  /* 0x0000000205027211 */ /* 0x001fca00078ec0ff */
[----:B------:R-:W0:Y:S02]  /*9b60*/  LDS.128 R44, [R2+0x2e8d0] ;  /* 0x02e8d000022c7984 */ /* 0x000e240000000c00 */
[----:B0-----:R-:W-:Y:S02]  /*9b70*/  R2UR UR5, R45 ;  /* 0x000000002d0572ca */ /* 0x001fe400000e0000 */
[----:B------:R-:W-:Y:S01]  /*9b80*/  R2UR UR46, R46 ;  /* 0x000000002e2e72ca */ /* 0x000fe200000e0000 */
[----:B------:R-:W-:Y:S06]  /*9b90*/  BAR.ARV 0x4, 0x180 ;  /* 0x0106000000007b1d */ /* 0x000fec0000002000 */
[----:B------:R-:W-:Y:S08]  /*9ba0*/  @P0 BRA `(.L_x_169) ;  /* 0x0000001800f00947 */ /* 0x000ff00003800000 */
[----:B------:R-:W0:Y:S01]  /*9bb0*/  S2R R51, SR_TID.X ;  /* 0x0000000000337919 */ /* 0x000e220000002100 */
[----:B------:R-:W-:Y:S01]  /*9bc0*/  ULDC.64 UR6, c[0x4][0x38] ;  /* 0x01000e0000067ab9 */ /* 0x000fe20000000a00 */
[----:B0-----:R-:W-:-:S05]  /*9bd0*/  IMAD.SHL.U32 R4, R51, 0x4, RZ ;  /* 0x0000000433047824 */ /* 0x001fca00078e00ff */
[----:B------:R-:W-:-:S04]  /*9be0*/  LOP3.LUT R4, R4, 0xc, RZ, 0xc0, !PT ;  /* 0x0000000c04047812 */ /* 0x000fc800078ec0ff */
[----:B------:R-:W-:-:S05]  /*9bf0*/  IADD3 R4, P0, R4, UR6, RZ ;  /* 0x0000000604047c10 */ /* 0x000fca000ff1e0ff */
[----:B------:R-:W-:Y:S01]  /*9c00*/  IMAD.X R5, RZ, RZ, UR7, P0 ;  /* 0x00000007ff057e24 */ /* 0x000fe200080e06ff */
[----:B------:R-:W-:Y:S02]  /*9c10*/  F2FP.BF16.F32.PACK_AB R11, R11, R12 ;  /* 0x0000000c0b0b723e */ /* 0x000fe400000010ff */
[----:B------:R-:W-:Y:S02]  /*9c20*/  F2FP.BF16.F32.PACK_AB R8, R7, R8 ;  /* 0x000000080708723e */ /* 0x000fe400000010ff */
[----:B------:R-:W-:Y:S01]  /*9c30*/  F2FP.BF16.F32.PACK_AB R60, R60, R61 ;  /* 0x0000003d3c3c723e */ /* 0x000fe200000010ff */
[----:B------:R0:W2:Y:S01]  /*9c40*/  LDG.E.CONSTANT R44, desc[UR48][R4.64] ;  /* 0x00000030042c7981 */ /* 0x0000a2000c1e9900 */
[----:B------:R-:W-:Y:S01]  /*9c50*/  F2FP.BF16.F32.PACK_AB R10, R9, R10 ;  /* 0x0000000a090a723e */ /* 0x000fe200000010ff */
[----:B------:R-:W-:Y:S01]  /*9c60*/  USHF.L.U32 UR8, UR36, 0x2, URZ ;  /* 0x0000000224087899 */ /* 0x000fe2000800063f */
[----:B------:R-:W-:Y:S01]  /*9c70*/  F2FP.BF16.F32.PACK_AB R52, R52, R89 ;  /* 0x000000593434723e */ /* 0x000fe200000010ff */
[----:B------:R-:W-:Y:S01]  /*9c80*/  ULDC.64 UR6, c[0x0][0xc00] ;  /* 0x0003000000067ab9 */ /* 0x000fe20000000a00 */
[----:B------:R-:W-:Y:S01]  /*9c90*/  F2FP.BF16.F32.PACK_AB R87, R87, R6 ;  /* 0x000000065757723e */ /* 0x000fe200000010ff */
[----:B------:R-:W-:Y:S01]  /*9ca0*/  USHF.L.U64.HI UR9, UR36, 0x2, UR37 ;  /* 0x0000000224097899 */ /* 0x000fe20008010225 */
[----:B------:R-:W-:Y:S01]  /*9cb0*/  F2FP.BF16.F32.PACK_AB R92, R92, R93 ;  /* 0x0000005d5c5c723e */ /* 0x000fe200000010ff */
[----:B------:R-:W-:Y:S01]  /*9cc0*/  UIADD3 UR4, UP1, UR8, UR6, URZ ;  /* 0x0000000608047290 */ /* 0x000fe2000ff3e03f */
[----:B------:R-:W-:Y:S01]  /*9cd0*/  F2FP.BF16.F32.PACK_AB R100, R100, R101 ;  /* 0x000000656464723e */ /* 0x000fe200000010ff */
[----:B0-----:R-:W0:Y:S01]  /*9ce0*/  S2R R5, SR_SWINHI ;  /* 0x0000000000057919 */ /* 0x001e220000002f00 */
[----:B------:R-:W-:Y:S01]  /*9cf0*/  LOP3.LUT P0, R4, R51, 0x3, RZ, 0xc0, !PT ;  /* 0x0000000333047812 */ /* 0x000fe2000780c0ff */
[----:B------:R-:W-:Y:S01]  /*9d00*/  UISETP.NE.U32.AND UP0, UPT, UR6, URZ, UPT ;  /* 0x0000003f0600728c */ /* 0x000fe2000bf05070 */
[----:B------:R-:W-:Y:S01]  /*9d10*/  F2FP.BF16.F32.PACK_AB R96, R96, R97 ;  /* 0x000000616060723e */ /* 0x000fe200000010ff */
[----:B------:R-:W-:Y:S01]  /*9d20*/  UIADD3.X UR6, UR9, UR7, URZ, UP1, !UPT ;  /* 0x0000000709067290 */ /* 0x000fe20008ffe43f */
[----:B------:R-:W-:Y:S01]  /*9d30*/  ISETP.EQ.OR P0, PT, R4, 0x3, !P0 ;  /* 0x000000030400780c */ /* 0x000fe20004702670 */
[----:B------:R-:W-:Y:S01]  /*9d40*/  UISETP.NE.AND.EX UP0, UPT, UR7, URZ, UPT, UP0 ;  /* 0x0000003f0700728c */ /* 0x000fe2000bf05300 */
[----:B------:R-:W-:-:S02]  /*9d50*/  F2FP.BF16.F32.PACK_AB R27, R26, R27 ;  /* 0x0000001b1a1b723e */ /* 0x000fc400000010ff */
[----:B------:R-:W-:Y:S02]  /*9d60*/  SEL R59, R11, R8, P0 ;  /* 0x000000080b3b7207 */ /* 0x000fe40000000000 */
[----:B------:R-:W-:Y:S02]  /*9d70*/  SEL R61, R8, R11, P0 ;  /* 0x0000000b083d7207 */ /* 0x000fe40000000000 */
[----:B------:R-:W-:Y:S02]  /*9d80*/  SEL R85, R10, R87, P0 ;  /* 0x000000570a557207 */ /* 0x000fe40000000000 */
[----:B------:R-:W-:Y:S02]  /*9d90*/  SEL R87, R87, R10, P0 ;  /* 0x0000000a57577207 */ /* 0x000fe40000000000 */
[----:B------:R-:W-:Y:S02]  /*9da0*/  F2FP.BF16.F32.PACK_AB R21, R21, R24 ;  /* 0x000000181515723e */ /* 0x000fe400000010ff */
[----:B------:R-:W-:-:S02]  /*9db0*/  F2FP.BF16.F32.PACK_AB R25, R25, R28 ;  /* 0x0000001c1919723e */ /* 0x000fc400000010ff */
[----:B------:R-:W-:Y:S02]  /*9dc0*/  F2FP.BF16.F32.PACK_AB R14, R13, R14 ;  /* 0x0000000e0d0e723e */ /* 0x000fe400000010ff */
[----:B------:R-:W-:Y:S02]  /*9dd0*/  F2FP.BF16.F32.PACK_AB R20, R15, R20 ;  /* 0x000000140f14723e */ /* 0x000fe400000010ff */
[----:B------:R-:W-:Y:S02]  /*9de0*/  F2FP.BF16.F32.PACK_AB R57, R56, R57 ;  /* 0x000000393839723e */ /* 0x000fe400000010ff */
[----:B------:R-:W-:Y:S02]  /*9df0*/  SEL R81, R21, R14, P0 ;  /* 0x0000000e15517207 */ /* 0x000fe40000000000 */
[----:B------:R-:W-:Y:S02]  /*9e00*/  SEL R83, R14, R21, P0 ;  /* 0x000000150e537207 */ /* 0x000fe40000000000 */
[----:B------:R-:W-:-:S02]  /*9e10*/  F2FP.BF16.F32.PACK_AB R99, R98, R99 ;  /* 0x000000636263723e */ /* 0x000fc400000010ff */
[----:B------:R-:W-:Y:S02]  /*9e20*/  MOV R8, R2 ;  /* 0x0000000200087202 */ /* 0x000fe40000000f00 */
[----:B0-----:R-:W-:Y:S02]  /*9e30*/  MOV R9, R5 ;  /* 0x0000000500097202 */ /* 0x001fe40000000f00 */
[----:B------:R-:W-:Y:S02]  /*9e40*/  F2FP.BF16.F32.PACK_AB R50, R50, R53 ;  /* 0x000000353232723e */ /* 0x000fe400000010ff */
[----:B------:R-:W-:Y:S01]  /*9e50*/  F2FP.BF16.F32.PACK_AB R68, R68, R69 ;  /* 0x000000454444723e */ /* 0x000fe200000010ff */
[----:B------:R-:W-:Y:S01]  /*9e60*/  IMAD.WIDE R4, R232, 0x2, R8 ;  /* 0x00000002e8047825 */ /* 0x000fe200078e0208 */
[----:B------:R-:W-:Y:S02]  /*9e70*/  SEL R53, R25, R20, P0 ;  /* 0x0000001419357207 */ /* 0x000fe40000000000 */
[----:B------:R-:W-:-:S02]  /*9e80*/  SEL R55, R20, R25, P0 ;  /* 0x0000001914377207 */ /* 0x000fc40000000000 */
[C---:B------:R-:W-:Y:S02]  /*9e90*/  IADD3 R89, P6, R4.reuse, 0x20, RZ ;  /* 0x0000002004597810 */ /* 0x040fe40007fde0ff */
[----:B------:R-:W-:Y:S02]  /*9ea0*/  IADD3 R93, P1, R4, 0x40, RZ ;  /* 0x00000040045d7810 */ /* 0x000fe40007f3e0ff */
[----:B------:R-:W-:Y:S02]  /*9eb0*/  LOP3.LUT R6, R89, 0x380, RZ, 0xc0, !PT ;  /* 0x0000038059067812 */ /* 0x000fe400078ec0ff */
[----:B------:R-:W-:Y:S01]  /*9ec0*/  LOP3.LUT R10, R93, 0x380, RZ, 0xc0, !PT ;  /* 0x000003805d0a7812 */ /* 0x000fe200078ec0ff */
[----:B------:R-:W-:Y:S01]  /*9ed0*/  IMAD.X R25, RZ, RZ, R5, P1 ;  /* 0x000000ffff197224 */ /* 0x000fe200008e0605 */
[----:B------:R-:W-:Y:S02]  /*9ee0*/  SHF.R.U64 R6, R6, 0x3, RZ ;  /* 0x0000000306067819 */ /* 0x000fe400000012ff */
[----:B------:R-:W-:-:S02]  /*9ef0*/  IADD3 R101, P3, R4, 0x4000, RZ ;  /* 0x0000400004657810 */ /* 0x000fc40007f7e0ff */
[----:B------:R-:W-:Y:S02]  /*9f00*/  IADD3 R97, P2, R4, 0x60, RZ ;  /* 0x0000006004617810 */ /* 0x000fe40007f5e0ff */
[----:B------:R-:W-:Y:S01]  /*9f10*/  SHF.R.U64 R10, R10, 0x3, RZ ;  /* 0x000000030a0a7819 */ /* 0x000fe200000012ff */
[--C-:B------:R-:W-:Y:S01]  /*9f20*/  IMAD.X R15, RZ, RZ, R5.reuse, P3 ;  /* 0x000000ffff0f7224 */ /* 0x100fe200018e0605 */
[----:B------:R-:W-:Y:S01]  /*9f30*/  IADD3 R103, P4, R4, 0x4020, RZ ;  /* 0x0000402004677810 */ /* 0x000fe20007f9e0ff */
[--C-:B------:R-:W-:Y:S01]  /*9f40*/  IMAD.X R21, RZ, RZ, R5.reuse, P2 ;  /* 0x000000ffff157224 */ /* 0x100fe200010e0605 */
[----:B------:R-:W-:Y:S02]  /*9f50*/  LOP3.LUT R26, R6, R89, RZ, 0x3c, !PT ;  /* 0x00000059061a7212 */ /* 0x000fe400078e3cff */
[----:B------:R-:W-:Y:S01]  /*9f60*/  IADD3 R105, P5, R4, 0x4040, RZ ;  /* 0x0000404004697810 */ /* 0x000fe20007fbe0ff */
[----:B------:R-:W-:Y:S01]  /*9f70*/  IMAD.X R13, RZ, RZ, R5, P4 ;  /* 0x000000ffff0d7224 */ /* 0x000fe200020e0605 */
[----:B------:R-:W-:-:S02]  /*9f80*/  LOP3.LUT R6, R101, 0x380, RZ, 0xc0, !PT ;  /* 0x0000038065067812 */ /* 0x000fc400078ec0ff */
[----:B------:R-:W-:Y:S01]  /*9f90*/  LOP3.LUT R12, R97, 0x380, RZ, 0xc0, !PT ;  /* 0x00000380610c7812 */ /* 0x000fe200078ec0ff */
[----:B------:R-:W-:Y:S01]  /*9fa0*/  IMAD.X R11, RZ, RZ, R5, P5 ;  /* 0x000000ffff0b7224 */ /* 0x000fe200028e0605 */
[----:B------:R-:W-:Y:S02]  /*9fb0*/  LOP3.LUT R24, R10, R93, RZ, 0x3c, !PT ;  /* 0x0000005d0a187212 */ /* 0x000fe400078e3cff */
[----:B------:R-:W-:Y:S02]  /*9fc0*/  LOP3.LUT R10, R103, 0x380, RZ, 0xc0, !PT ;  /* 0x00000380670a7812 */ /* 0x000fe400078ec0ff */
[----:B------:R-:W-:Y:S02]  /*9fd0*/  LOP3.LUT R28, R105, 0x380, RZ, 0xc0, !PT ;  /* 0x00000380691c7812 */ /* 0x000fe400078ec0ff */
[----:B------:R-:W-:Y:S02]  /*9fe0*/  SHF.R.U64 R6, R6, 0x3, RZ ;  /* 0x0000000306067819 */ /* 0x000fe400000012ff */
[----:B------:R-:W-:-:S02]  /*9ff0*/  SHF.R.U64 R12, R12, 0x3, RZ ;  /* 0x000000030c0c7819 */ /* 0x000fc400000012ff */
[----:B------:R-:W-:Y:S02]  /*a000*/  SHF.R.U64 R10, R10, 0x3, RZ ;  /* 0x000000030a0a7819 */ /* 0x000fe400000012ff */
[----:B------:R-:W-:Y:S02]  /*a010*/  SHF.R.U64 R28, R28, 0x3, RZ ;  /* 0x000000031c1c7819 */ /* 0x000fe400000012ff */
[----:B------:R-:W-:Y:S02]  /*a020*/  LOP3.LUT R14, R6, R101, RZ, 0x3c, !PT ;  /* 0x00000065060e7212 */ /* 0x000fe400078e3cff */
[----:B------:R-:W-:Y:S02]  /*a030*/  SEL R69, R60, R57, P0 ;  /* 0x000000393c457207 */ /* 0x000fe40000000000 */
[----:B------:R-:W-:Y:S02]  /*a040*/  LOP3.LUT R20, R12, R97, RZ, 0x3c, !PT ;  /* 0x000000610c147212 */ /* 0x000fe400078e3cff */
[----:B------:R-:W-:-:S02]  /*a050*/  F2FP.BF16.F32.PACK_AB R32, R29, R32 ;  /* 0x000000201d20723e */ /* 0x000fc400000010ff */
[----:B------:R-:W-:Y:S02]  /*a060*/  SEL R57, R57, R60, P0 ;  /* 0x0000003c39397207 */ /* 0x000fe40000000000 */
[----:B------:R-:W-:Y:S02]  /*a070*/  LOP3.LUT R12, R10, R103, RZ, 0x3c, !PT ;  /* 0x000000670a0c7212 */ /* 0x000fe400078e3cff */
[----:B------:R-:W-:Y:S02]  /*a080*/  SEL R29, R100, R99, P0 ;  /* 0x00000063641d7207 */ /* 0x000fe40000000000 */
[----:B------:R-:W-:Y:S02]  /*a090*/  LOP3.LUT R10, R28, R105, RZ, 0x3c, !PT ;  /* 0x000000691c0a7212 */ /* 0x000fe400078e3cff */
[----:B------:R-:W-:Y:S02]  /*a0a0*/  MOV R60, R14 ;  /* 0x0000000e003c7202 */ /* 0x000fe40000000f00 */
[----:B------:R-:W-:-:S02]  /*a0b0*/  SEL R99, R99, R100, P0 ;  /* 0x0000006463637207 */ /* 0x000fc40000000000 */
[----:B------:R-:W-:Y:S02]  /*a0c0*/  MOV R62, R20 ;  /* 0x00000014003e7202 */ /* 0x000fe40000000f00 */
[----:B------:R-:W-:Y:S02]  /*a0d0*/  MOV R21, R10 ;  /* 0x0000000a00157202 */ /* 0x000fe40000000f00 */
[----:B------:R-:W-:Y:S02]  /*a0e0*/  F2FP.BF16.F32.PACK_AB R30, R30, R31 ;  /* 0x0000001f1e1e723e */ /* 0x000fe400000010ff */
[----:B------:R-:W-:Y:S02]  /*a0f0*/  F2FP.BF16.F32.PACK_AB R76, R76, R77 ;  /* 0x0000004d4c4c723e */ /* 0x000fe400000010ff */
[----:B------:R-:W-:Y:S02]  /*a100*/  SEL R77, R30, R27, P0 ;  /* 0x0000001b1e4d7207 */ /* 0x000fe40000000000 */
[----:B------:R-:W-:Y:S01]  /*a110*/  SEL R79, R27, R30, P0 ;  /* 0x0000001e1b4f7207 */ /* 0x000fe20000000000 */
[----:B------:R-:W-:Y:S01]  /*a120*/  IMAD.X R27, RZ, RZ, R5, P6 ;  /* 0x000000ffff1b7224 */ /* 0x000fe200030e0605 */
[----:B------:R-:W-:-:S02]  /*a130*/  IADD3 R107, P6, R4, 0x4060, RZ ;  /* 0x00004060046b7810 */ /* 0x000fc40007fde0ff */
[----:B------:R-:W-:Y:S02]  /*a140*/  LOP3.LUT R7, R4, 0x380, RZ, 0xc0, !PT ;  /* 0x0000038004077812 */ /* 0x000fe400078ec0ff */
[----:B------:R-:W-:Y:S02]  /*a150*/  F2FP.BF16.F32.PACK_AB R73, R72, R73 ;  /* 0x000000494849723e */ /* 0x000fe400000010ff */
[----:B------:R-:W-:Y:S02]  /*a160*/  LOP3.LUT R30, R107, 0x380, RZ, 0xc0, !PT ;  /* 0x000003806b1e7812 */ /* 0x000fe400078ec0ff */
[----:B------:R-:W-:Y:S02]  /*a170*/  F2FP.BF16.F32.PACK_AB R95, R94, R95 ;  /* 0x0000005f5e5f723e */ /* 0x000fe400000010ff */
[----:B------:R-:W-:Y:S02]  /*a180*/  F2FP.BF16.F32.PACK_AB R65, R64, R65 ;  /* 0x000000414041723e */ /* 0x000fe400000010ff */
[----:B------:R-:W-:-:S02]  /*a190*/  F2FP.BF16.F32.PACK_AB R91, R90, R91 ;  /* 0x0000005b5a5b723e */ /* 0x000fc400000010ff */
[----:B------:R-:W-:Y:S02]  /*a1a0*/  F2FP.BF16.F32.PACK_AB R49, R49, R88 ;  /* 0x000000583131723e */ /* 0x000fe400000010ff */
[----:B------:R-:W-:Y:S02]  /*a1b0*/  SHF.R.U64 R7, R7, 0x3, RZ ;  /* 0x0000000307077819 */ /* 0x000fe400000012ff */
[----:B------:R-:W-:Y:S02]  /*a1c0*/  F2FP.BF16.F32.PACK_AB R43, R42, R43 ;  /* 0x0000002b2a2b723e */ /* 0x000fe400000010ff */
[----:B------:R-:W-:Y:S02]  /*a1d0*/  F2FP.BF16.F32.PACK_AB R41, R41, R48 ;  /* 0x000000302929723e */ /* 0x000fe400000010ff */
[----:B------:R-:W-:Y:S02]  /*a1e0*/  F2FP.BF16.F32.PACK_AB R38, R38, R39 ;  /* 0x000000272626723e */ /* 0x000fe400000010ff */
[----:B------:R-:W-:-:S02]  /*a1f0*/  F2FP.BF16.F32.PACK_AB R40, R37, R40 ;  /* 0x000000282528723e */ /* 0x000fc400000010ff */
[----:B------:R-:W-:Y:S02]  /*a200*/  F2FP.BF16.F32.PACK_AB R35, R34, R35 ;  /* 0x000000232223723e */ /* 0x000fe400000010ff */
[----:B------:R-:W-:Y:S02]  /*a210*/  F2FP.BF16.F32.PACK_AB R33, R33, R36 ;  /* 0x000000242121723e */ /* 0x000fe400000010ff */
[----:B------:R-:W-:Y:S02]  /*a220*/  SEL R63, R76, R73, P0 ;  /* 0x000000494c3f7207 */ /* 0x000fe40000000000 */
[----:B------:R-:W-:Y:S02]  /*a230*/  SHF.R.U64 R30, R30, 0x3, RZ ;  /* 0x000000031e1e7819 */ /* 0x000fe400000012ff */
[----:B------:R-:W-:Y:S02]  /*a240*/  SEL R31, R96, R95, P0 ;  /* 0x0000005f601f7207 */ /* 0x000fe40000000000 */
[----:B------:R-:W-:-:S02]  /*a250*/  SEL R73, R73, R76, P0 ;  /* 0x0000004c49497207 */ /* 0x000fc40000000000 */
[----:B------:R-:W-:Y:S02]  /*a260*/  SEL R67, R68, R65, P0 ;  /* 0x0000004144437207 */ /* 0x000fe40000000000 */
[----:B------:R-:W-:Y:S02]  /*a270*/  SEL R95, R95, R96, P0 ;  /* 0x000000605f5f7207 */ /* 0x000fe40000000000 */
[----:B------:R-:W-:Y:S02]  /*a280*/  SEL R37, R92, R91, P0 ;  /* 0x0000005b5c257207 */ /* 0x000fe40000000000 */
[----:B------:R-:W-:Y:S02]  /*a290*/  SEL R39, R52, R49, P0 ;  /* 0x0000003134277207 */ /* 0x000fe40000000000 */
[----:B------:R-:W-:Y:S02]  /*a2a0*/  SEL R65, R65, R68, P0 ;  /* 0x0000004441417207 */ /* 0x000fe40000000000 */
[----:B------:R-:W-:Y:S01]  /*a2b0*/  LOP3.LUT R4, R7, R4, RZ, 0x3c, !PT ;  /* 0x0000000407047212 */ /* 0x000fe200078e3cff */
[----:B------:R-:W-:Y:S01]  /*a2c0*/  IMAD.X R7, RZ, RZ, R5, P6 ;  /* 0x000000ffff077224 */ /* 0x000fe200030e0605 */
[----:B------:R-:W-:-:S02]  /*a2d0*/  SEL R91, R91, R92, P0 ;  /* 0x0000005c5b5b7207 */ /* 0x000fc40000000000 */
[----:B------:R-:W-:Y:S02]  /*a2e0*/  SEL R49, R49, R52, P0 ;  /* 0x0000003431317207 */ /* 0x000fe40000000000 */
[----:B------:R-:W-:Y:S02]  /*a2f0*/  SEL R45, R41, R40, P0 ;  /* 0x00000028292d7207 */ /* 0x000fe40000000000 */
[----:B------:R-:W-:Y:S02]  /*a300*/  SEL R51, R33, R32, P0 ;  /* 0x0000002021337207 */ /* 0x000fe40000000000 */
[----:B------:R-:W-:Y:S02]  /*a310*/  SEL R71, R50, R43, P0 ;  /* 0x0000002b32477207 */ /* 0x000fe40000000000 */
[----:B------:R-:W-:Y:S02]  /*a320*/  SEL R75, R38, R35, P0 ;  /* 0x00000023264b7207 */ /* 0x000fe40000000000 */
[----:B------:R-:W-:-:S02]  /*a330*/  SEL R43, R43, R50, P0 ;  /* 0x000000322b2b7207 */ /* 0x000fc40000000000 */
[----:B------:R-:W-:Y:S02]  /*a340*/  LOP3.LUT R6, R30, R107, RZ, 0x3c, !PT ;  /* 0x0000006b1e067212 */ /* 0x000fe400078e3cff */
[----:B------:R-:W-:Y:S02]  /*a350*/  SEL R41, R40, R41, P0 ;  /* 0x0000002928297207 */ /* 0x000fe40000000000 */
[----:B------:R-:W-:Y:S02]  /*a360*/  SEL R33, R32, R33, P0 ;  /* 0x0000002120217207 */ /* 0x000fe40000000000 */
[----:B------:R-:W-:Y:S02]  /*a370*/  SEL R35, R35, R38, P0 ;  /* 0x0000002623237207 */ /* 0x000fe40000000000 */
[----:B------:R-:W-:Y:S02]  /*a380*/  MOV R64, R24 ;  /* 0x0000001800407202 */ /* 0x000fe40000000f00 */
[----:B------:R-:W-:-:S02]  /*a390*/  MOV R58, R12 ;  /* 0x0000000c003a7202 */ /* 0x000fc40000000f00 */
[----:B------:R-:W-:Y:S02]  /*a3a0*/  MOV R68, R4 ;  /* 0x0000000400447202 */ /* 0x000fe40000000f00 */
[----:B------:R-:W-:Y:S02]  /*a3b0*/  MOV R11, R6 ;  /* 0x00000006000b7202 */ /* 0x000fe40000000f00 */
[----:B------:R-:W-:Y:S02]  /*a3c0*/  MOV R66, R26 ;  /* 0x0000001a00427202 */ /* 0x000fe40000000f00 */
[----:B------:R-:W-:Y:S02]  /*a3d0*/  PLOP3.LUT P2, PT, PT, PT, UP0, 0x80, 0x0 ;  /* 0x000000000000781c */ /* 0x000fe40003f4f008 */
[----:B--2---:R-:W-:Y:S01]  /*a3e0*/  LOP3.LUT R14, R44, 0x2, RZ, 0x3c, !PT ;  /* 0x000000022c0e7812 */ /* 0x004fe200078e3cff */
[----:B------:R-:W-:Y:S04]  /*a3f0*/  SHFL.IDX PT, R29, R29, R44, 0x1c1f ;  /* 0x001c1f2c1d1d7589 */ /* 0x000fe800000e0000 */
[----:B------:R-:W0:Y:S04]  /*a400*/  SHFL.IDX PT, R10, R99, R14, 0x1c1f ;  /* 0x001c1f0e630a7589 */ /* 0x000e2800000e0000 */
[----:B------:R-:W-:Y:S04]  /*a410*/  SHFL.IDX PT, R63, R63, R44, 0x1c1f ;  /* 0x001c1f2c3f3f7589 */ /* 0x000fe800000e0000 */
[----:B------:R-:W1:Y:S04]  /*a420*/  SHFL.IDX PT, R24, R73, R14, 0x1c1f ;  /* 0x001c1f0e49187589 */ /* 0x000e6800000e0000 */
[----:B------:R-:W-:Y:S04]  /*a430*/  SHFL.IDX PT, R31, R31, R44, 0x1c1f ;  /* 0x001c1f2c1f1f7589 */ /* 0x000fe800000e0000 */
[----:B------:R-:W-:Y:S04]  /*a440*/  SHFL.IDX PT, R67, R67, R44, 0x1c1f ;  /* 0x001c1f2c43437589 */ /* 0x000fe800000e0000 */
[----:B------:R-:W2:Y:S04]  /*a450*/  SHFL.IDX PT, R12, R95, R14, 0x1c1f ;  /* 0x001c1f0e5f0c7589 */ /* 0x000ea800000e0000 */
[----:B------:R-:W3:Y:S01]  /*a460*/  SHFL.IDX PT, R46, R65, R14, 0x1c1f ;  /* 0x001c1f0e412e7589 */ /* 0x000ee200000e0000 */
[----:B0-----:R-:W-:-:S02]  /*a470*/  SEL R4, R29, R10, P0 ;  /* 0x0000000a1d047207 */ /* 0x001fc40000000000 */
[----:B------:R-:W-:Y:S01]  /*a480*/  SEL R6, R10, R29, P0 ;  /* 0x0000001d0a067207 */ /* 0x000fe20000000000 */
[----:B------:R-:W-:Y:S04]  /*a490*/  SHFL.IDX PT, R37, R37, R44, 0x1c1f ;  /* 0x001c1f2c25257589 */ /* 0x000fe800000e0000 */
[----:B------:R-:W-:Y:S01]  /*a4a0*/  SHFL.IDX PT, R39, R39, R44, 0x1c1f ;  /* 0x001c1f2c27277589 */ /* 0x000fe200000e0000 */
[----:B-1----:R-:W-:Y:S02]  /*a4b0*/  SEL R5, R63, R24, P0 ;  /* 0x000000183f057207 */ /* 0x002fe40000000000 */
[----:B------:R-:W-:Y:S01]  /*a4c0*/  SEL R7, R24, R63, P0 ;  /* 0x0000003f18077207 */ /* 0x000fe20000000000 */
[----:B------:R-:W-:Y:S04]  /*a4d0*/  SHFL.IDX PT, R69, R69, R44, 0x1c1f ;  /* 0x001c1f2c45457589 */ /* 0x000fe800000e0000 */
[----:B------:R-:W0:Y:S04]  /*a4e0*/  SHFL.IDX PT, R20, R91, R14, 0x1c1f ;  /* 0x001c1f0e5b147589 */ /* 0x000e2800000e0000 */
[----:B------:R-:W1:Y:S01]  /*a4f0*/  SHFL.IDX PT, R32, R49, R14, 0x1c1f ;  /* 0x001c1f0e31207589 */ /* 0x000e6200000e0000 */
[----:B--2---:R-:W-:-:S02]  /*a500*/  SEL R24, R31, R12, P0 ;  /* 0x0000000c1f187207 */ /* 0x004fc40000000000 */
[----:B------:R-:W-:Y:S01]  /*a510*/  SEL R26, R12, R31, P0 ;  /* 0x0000001f0c1a7207 */ /* 0x000fe20000000000 */
[----:B------:R-:W2:Y:S01]  /*a520*/  SHFL.IDX PT, R48, R57, R14, 0x1c1f ;  /* 0x001c1f0e39307589 */ /* 0x000ea200000e0000 */
[----:B---3--:R-:W-:Y:S02]  /*a530*/  SEL R25, R67, R46, P0 ;  /* 0x0000002e43197207 */ /* 0x008fe40000000000 */
[----:B------:R-:W-:Y:S01]  /*a540*/  SEL R27, R46, R67, P0 ;  /* 0x000000432e1b7207 */ /* 0x000fe20000000000 */
[----:B------:R-:W-:Y:S01]  /*a550*/  SHFL.IDX PT, R45, R45, R44, 0x1c1f ;  /* 0x001c1f2c2d2d7589 */ /* 0x000fe200000e0000 */
[----:B------:R-:W3:Y:S03]  /*a560*/  LDC R46, c[0x0][0xbe8] ;  /* 0x0002fa00ff2e7b82 */ /* 0x000ee60000000800 */
[----:B------:R-:W-:Y:S04]  /*a570*/  SHFL.IDX PT, R51, R51, R44, 0x1c1f ;  /* 0x001c1f2c33337589 */ /* 0x000fe800000e0000 */
[----:B------:R-:W-:Y:S04]  /*a580*/  SHFL.IDX PT, R53, R53, R44, 0x1c1f ;  /* 0x001c1f2c35357589 */ /* 0x000fe800000e0000 */
[----:B------:R-:W-:Y:S01]  /*a590*/  SHFL.IDX PT, R59, R59, R44, 0x1c1f ;  /* 0x001c1f2c3b3b7589 */ /* 0x000fe200000e0000 */
[----:B0-----:R-:W-:-:S02]  /*a5a0*/  SEL R28, R37, R20, P0 ;  /* 0x00000014251c7207 */ /* 0x001fc40000000000 */
[----:B------:R-:W-:Y:S01]  /*a5b0*/  SEL R30, R20, R37, P0 ;  /* 0x00000025141e7207 */ /* 0x000fe20000000000 */
[----:B------:R-:W-:Y:S01]  /*a5c0*/  SHFL.IDX PT, R71, R71, R44, 0x1c1f ;  /* 0x001c1f2c47477589 */ /* 0x000fe200000e0000 */
[----:B-1----:R-:W-:Y:S02]  /*a5d0*/  SEL R36, R39, R32, P0 ;  /* 0x0000002027247207 */ /* 0x002fe40000000000 */
[----:B------:R-:W-:Y:S01]  /*a5e0*/  SEL R38, R32, R39, P0 ;  /* 0x0000002720267207 */ /* 0x000fe20000000000 */
[----:B------:R-:W-:Y:S01]  /*a5f0*/  SHFL.IDX PT, R75, R75, R44, 0x1c1f ;  /* 0x001c1f2c4b4b7589 */ /* 0x000fe200000e0000 */
[----:B--2---:R-:W-:Y:S02]  /*a600*/  SEL R29, R69, R48, P0 ;  /* 0x00000030451d7207 */ /* 0x004fe40000000000 */
[----:B------:R-:W-:Y:S01]  /*a610*/  SEL R31, R48, R69, P0 ;  /* 0x00000045301f7207 */ /* 0x000fe20000000000 */
[----:B------:R-:W-:Y:S04]  /*a620*/  SHFL.IDX PT, R77, R77, R44, 0x1c1f ;  /* 0x001c1f2c4d4d7589 */ /* 0x000fe800000e0000 */
[----:B------:R-:W-:Y:S04]  /*a630*/  SHFL.IDX PT, R81, R81, R44, 0x1c1f ;  /* 0x001c1f2c51517589 */ /* 0x000fe800000e0000 */
[----:B------:R-:W-:Y:S04]  /*a640*/  SHFL.IDX PT, R85, R85, R44, 0x1c1f ;  /* 0x001c1f2c55557589 */ /* 0x000fe800000e0000 */
[----:B------:R-:W0:Y:S04]  /*a650*/  SHFL.IDX PT, R50, R43, R14, 0x1c1f ;  /* 0x001c1f0e2b327589 */ /* 0x000e2800000e0000 */
[----:B------:R-:W1:Y:S04]  /*a660*/  SHFL.IDX PT, R10, R41, R14, 0x1c1f ;  /* 0x001c1f0e290a7589 */ /* 0x000e6800000e0000 */
[----:B------:R-:W2:Y:S04]  /*a670*/  SHFL.IDX PT, R34, R33, R14, 0x1c1f ;  /* 0x001c1f0e21227589 */ /* 0x000ea800000e0000 */
[----:B------:R-:W4:Y:S04]  /*a680*/  SHFL.IDX PT, R44, R35, R14, 0x1c1f ;  /* 0x001c1f0e232c7589 */ /* 0x000f2800000e0000 */
[----:B------:R-:W3:Y:S04]  /*a690*/  SHFL.IDX PT, R40, R55, R14, 0x1c1f ;  /* 0x001c1f0e37287589 */ /* 0x000ee800000e0000 */
[----:B------:R-:W3:Y:S01]  /*a6a0*/  SHFL.IDX PT, R52, R79, R14, 0x1c1f ;  /* 0x001c1f0e4f347589 */ /* 0x000ee200000e0000 */
[----:B------:R-:W-:Y:S01]  /*a6b0*/  BAR.SYNC.DEFER_BLOCKING 0x1, 0x100 ;  /* 0x0044000000007b1d */ /* 0x000fe20000010000 */
[----:B0-----:R-:W-:-:S02]  /*a6c0*/  SEL R37, R71, R50, P0 ;  /* 0x0000003247257207 */ /* 0x001fc40000000000 */
[----:B------:R-:W-:Y:S02]  /*a6d0*/  SEL R39, R50, R71, P0 ;  /* 0x0000004732277207 */ /* 0x000fe40000000000 */
[----:B-1----:R-:W-:Y:S01]  /*a6e0*/  SEL R12, R45, R10, P0 ;  /* 0x0000000a2d0c7207 */ /* 0x002fe20000000000 */
[----:B------:R-:W0:Y:S01]  /*a6f0*/  SHFL.IDX PT, R42, R61, R14, 0x1c1f ;  /* 0x001c1f0e3d2a7589 */ /* 0x000e2200000e0000 */
[----:B--2---:R-:W-:Y:S02]  /*a700*/  SEL R32, R51, R34, P0 ;  /* 0x0000002233207207 */ /* 0x004fe40000000000 */
[----:B------:R-:W-:Y:S01]  /*a710*/  SEL R34, R34, R51, P0 ;  /* 0x0000003322227207 */ /* 0x000fe20000000000 */
[----:B------:R-:W1:Y:S01]  /*a720*/  SHFL.IDX PT, R54, R83, R14, 0x1c1f ;  /* 0x001c1f0e53367589 */ /* 0x000e6200000e0000 */
[----:B----4-:R-:W-:Y:S02]  /*a730*/  SEL R13, R75, R44, P0 ;  /* 0x0000002c4b0d7207 */ /* 0x010fe40000000000 */
[----:B------:R-:W-:Y:S01]  /*a740*/  SEL R15, R44, R75, P0 ;  /* 0x0000004b2c0f7207 */ /* 0x000fe20000000000 */
[----:B------:R2:W4:Y:S01]  /*a750*/  SHFL.IDX PT, R56, R87, R14, 0x1c1f ;  /* 0x001c1f0e57387589 */ /* 0x00052200000e0000 */
[----:B---3--:R-:W-:-:S02]  /*a760*/  SEL R48, R53, R40, P0 ;  /* 0x0000002835307207 */ /* 0x008fc40000000000 */
[----:B------:R-:W-:Y:S02]  /*a770*/  SEL R50, R40, R53, P0 ;  /* 0x0000003528327207 */ /* 0x000fe40000000000 */
[----:B------:R-:W-:Y:S02]  /*a780*/  SEL R33, R77, R52, P0 ;  /* 0x000000344d217207 */ /* 0x000fe40000000000 */
[----:B------:R-:W-:Y:S01]  /*a790*/  SEL R35, R52, R77, P0 ;  /* 0x0000004d34237207 */ /* 0x000fe20000000000 */
[----:B------:R3:W-:Y:S01]  /*a7a0*/  STSM.16.M88.4 [R68], R4 ;  /* 0x0000000444007844 */ /* 0x0007e20000000200 */
[----:B--2---:R-:W-:-:S03]  /*a7b0*/  SEL R14, R10, R45, P0 ;  /* 0x0000002d0a0e7207 */ /* 0x004fc60000000000 */
[----:B------:R-:W-:Y:S01]  /*a7c0*/  STSM.16.M88.4 [R66], R24 ;  /* 0x0000001842007844 */ /* 0x000fe20000000200 */
[----:B0-----:R-:W-:-:S03]  /*a7d0*/  SEL R40, R59, R42, P0 ;  /* 0x0000002a3b287207 */ /* 0x001fc60000000000 */
[----:B------:R-:W-:Y:S01]  /*a7e0*/  STSM.16.M88.4 [R64], R28 ;  /* 0x0000001c40007844 */ /* 0x000fe20000000200 */
[----:B------:R-:W-:Y:S02]  /*a7f0*/  SEL R42, R42, R59, P0 ;  /* 0x0000003b2a2a7207 */ /* 0x000fe40000000000 */
[----:B-1----:R-:W-:Y:S01]  /*a800*/  SEL R49, R81, R54, P0 ;  /* 0x0000003651317207 */ /* 0x002fe20000000000 */
[----:B------:R-:W-:Y:S01]  /*a810*/  STSM.16.M88.4 [R62], R36 ;  /* 0x000000243e007844 */ /* 0x000fe20000000200 */
[----:B------:R-:W-:Y:S02]  /*a820*/  SEL R51, R54, R81, P0 ;  /* 0x0000005136337207 */ /* 0x000fe40000000000 */
[----:B----4-:R-:W-:Y:S01]  /*a830*/  SEL R41, R85, R56, P0 ;  /* 0x0000003855297207 */ /* 0x010fe20000000000 */
[----:B------:R-:W-:Y:S01]  /*a840*/  STSM.16.M88.4 [R60], R12 ;  /* 0x0000000c3c007844 */ /* 0x000fe20000000200 */
[----:B------:R-:W-:Y:S01]  /*a850*/  SEL R43, R56, R85, P0 ;  /* 0x00000055382b7207 */ /* 0x000fe20000000000 */
[----:B---3--:R-:W-:Y:S01]  /*a860*/  IMAD.U32 R5, RZ, RZ, UR6 ;  /* 0x00000006ff057e24 */ /* 0x008fe2000f8e00ff */
[----:B------:R-:W-:Y:S01]  /*a870*/  ULDC.64 UR6, c[0x0][0xc08] ;  /* 0x0003020000067ab9 */ /* 0x000fe20000000a00 */
[----:B------:R-:W-:Y:S01]  /*a880*/  STSM.16.M88.4 [R58], R32 ;  /* 0x000000203a007844 */ /* 0x000fe20000000200 */
[----:B------:R-:W-:Y:S01]  /*a890*/  UISETP.NE.U32.AND UP1, UPT, UR6, URZ, UPT ;  /* 0x0000003f0600728c */ /* 0x000fe2000bf25070 */
[----:B------:R-:W-:-:S02]  /*a8a0*/  IMAD.U32 R4, RZ, RZ, UR4 ;  /* 0x00000004ff047e24 */ /* 0x000fc4000f8e00ff */
[----:B------:R0:W-:Y:S04]  /*a8b0*/  STSM.16.M88.4 [R21], R48 ;  /* 0x0000003015007844 */ /* 0x0001e80000000200 */
[----:B------:R1:W-:Y:S01]  /*a8c0*/  STSM.16.M88.4 [R11], R40 ;  /* 0x000000280b007844 */ /* 0x0003e20000000200 */
[----:B------:R-:W-:Y:S01]  /*a8d0*/  BAR.SYNC.DEFER_BLOCKING 0x1, 0x100 ;  /* 0x0044000000007b1d */ /* 0x000fe20000010000 */
[----:B------:R-:W-:-:S06]  /*a8e0*/  UISETP.NE.AND.EX UP1, UPT, UR7, URZ, UPT, UP1 ;  /* 0x0000003f0700728c */ /* 0x000fcc000bf25310 */
[----:B------:R-:W-:-:S05]  /*a8f0*/  PLOP3.LUT P0, PT, PT, PT, UP1, 0x80, 0x0 ;  /* 0x000000000000781c */ /* 0x000fca0003f0f018 */
[----:B------:R-:W-:-:S04]  /*a900*/  @UP1 UIADD3 UR6, UP2, UR8, UR6, URZ ;  /* 0x0000000608061290 */ /* 0x000fc8000ff5e03f */
[----:B------:R-:W-:Y:S01]  /*a910*/  @UP1 UIADD3.X UR7, UR9, UR7, URZ, UP2, !UPT ;  /* 0x0000000709071290 */ /* 0x000fe200097fe43f */
[----:B------:R-:W-:Y:S01]  /*a920*/  ULDC UR8, c[0x0][0xa88] ;  /* 0x0002a20000087ab9 */ /* 0x000fe20000000800 */
[----:B------:R-:W-:Y:S02]  /*a930*/  IMAD.U32 R20, RZ, RZ, UR6 ;  /* 0x00000006ff147e24 */ /* 0x000fe4000f8e00ff */
[----:B------:R-:W-:Y:S01]  /*a940*/  IMAD.U32 R7, RZ, RZ, UR8 ;  /* 0x00000008ff077e24 */ /* 0x000fe2000f8e00ff */
[----:B------:R-:W2:Y:S01]  /*a950*/  @P2 LDG.E R6, desc[UR48][R4.64] ;  /* 0x0000003004062981 */ /* 0x000ea2000c1e1900 */
[----:B0-----:R-:W-:Y:S01]  /*a960*/  IMAD.U32 R21, RZ, RZ, UR7 ;  /* 0x00000007ff157e24 */ /* 0x001fe2000f8e00ff */
[----:B------:R-:W-:Y:S01]  /*a970*/  ISETP.NE.AND P1, PT, R46, 0x1, PT ;  /* 0x000000012e00780c */ /* 0x000fe20003f25270 */
[----:B------:R-:W-:Y:S01]  /*a980*/  UMOV UR4, URZ ;  /* 0x0000003f00047c82 */ /* 0x000fe20008000000 */
[----:B------:R-:W-:Y:S02]  /*a990*/  IMAD.U32 R14, RZ, RZ, UR40 ;  /* 0x00000028ff0e7e24 */ /* 0x000fe4000f8e00ff */
[----:B------:R1:W5:Y:S09]  /*a9a0*/  @P0 LDG.E R7, desc[UR48][R20.64] ;  /* 0x0000003014070981 */ /* 0x000372000c1e1900 */
[----:B------:R-:W0:Y:S08]  /*a9b0*/  @P1 LDC R10, c[0x0][0xbec] ;  /* 0x0002fb00ff0a1b82 */ /* 0x000e300000000800 */
[----:B------:R-:W3:Y:S01]  /*a9c0*/  @P1 LDC R12, c[0x0][0xbf0] ;  /* 0x0002fc00ff0c1b82 */ /* 0x000ee20000000800 */
[----:B--2---:R-:W-:Y:S01]  /*a9d0*/  @P2 R2UR UR4, R6 ;  /* 0x00000000060422ca */ /* 0x004fe200000e0000 */
[----:B01-3--:R-:W-:-:S14]  /*a9e0*/  @P0 BRA `(.L_x_170) ;  /* 0x0000000000100947 */ /* 0x00bfdc0003800000 */
[----:B------:R-:W-:Y:S05]  /*a9f0*/  @!P2 BRA `(.L_x_170) ;  /* 0x00000000000ca947 */ /* 0x000fea0003800000 */
[----:B------:R-:W2:Y:S04]  /*aa00*/  LDG.E R6, desc[UR48][R4.64] ;  /* 0x0000003004067981 */ /* 0x000ea8000c1e1900 */
[----:B-----5:R-:W2:Y:S02]  /*aa10*/  LDG.E R7, desc[UR48][R4.64+0x4] ;  /* 0x0000043004077981 */ /* 0x020ea4000c1e1900 */
[----:B--2---:R-:W-:-:S07]  /*aa20*/  IMAD.IADD R7, R7, 0x1, -R6 ;  /* 0x0000000107077824 */ /* 0x004fce00078e0a06 */
.L_x_170:
[----:B------:R-:W-:Y:S01]  /*aa30*/  USHF.R.S32.HI UR14, URZ, 0x1f, UR41 ;  /* 0x0000001f3f0e7899 */ /* 0x000fe20008011429 */
[----:B------:R-:W-:Y:S01]  /*aa40*/  IMAD R13, R14, 0x80, R231 ;  /* 0x000000800e0d7824 */ /* 0x000fe200078e02e7 */
[----:B------:R-:W-:Y:S01]  /*aa50*/  ULDC.64 UR12, c[0x0][0xb90] ;  /* 0x0002e400000c7ab9 */ /* 0x000fe20000000a00 */
[----:B------:R-:W-:Y:S01]  /*aa60*/  USHF.R.S32.HI UR9, URZ, 0x1f, UR4 ;  /* 0x0000001f3f097899 */ /* 0x000fe20008011404 */
[----:B------:R-:W-:Y:S01]  /*aa70*/  IMAD.U32 R24, RZ, RZ, UR40 ;  /* 0x00000028ff187e24 */ /* 0x000fe2000f8e00ff */
[----:B------:R-:W-:Y:S01]  /*aa80*/  UIMAD UR10, UR14, UR12, URZ ;  /* 0x0000000c0e0a72a4 */ /* 0x000fe2000f8e023f */
[----:B------:R-:W-:Y:S01]  /*aa90*/  @P1 IMAD.HI.U32 R5, R13, R10, RZ ;  /* 0x0000000a0d051227 */ /* 0x000fe200078e00ff */
[----:B------:R-:W-:Y:S01]  /*aaa0*/  UMOV UR8, UR4 ;  /* 0x0000000400087c82 */ /* 0x000fe20008000000 */
[----:B------:R-:W-:Y:S02]  /*aab0*/  USEL UR37, UR37, URZ, !UP0 ;  /* 0x0000003f25257287 */ /* 0x000fe4000c000000 */
[----:B------:R-:W-:Y:S01]  /*aac0*/  UIMAD.WIDE.U32 UR6, UR41, UR12, UR8 ;  /* 0x0000000c290672a5 */ /* 0x000fe2000f8e0008 */
[----:B------:R-:W-:Y:S01]  /*aad0*/  IMAD.MOV.U32 R4, RZ, RZ, R13 ;  /* 0x000000ffff047224 */ /* 0x000fe200078e000d */
[----:B------:R-:W-:Y:S01]  /*aae0*/  UIMAD UR10, UR41, UR13, UR10 ;  /* 0x0000000d290a72a4 */ /* 0x000fe2000f8e020a */
[----:B------:R-:W-:Y:S01]  /*aaf0*/  @P1 SHF.R.U32.HI R4, RZ, R12, R5 ;  /* 0x0000000cff041219 */ /* 0x000fe20000011605 */
[----:B------:R-:W-:Y:S01]  /*ab00*/  USEL UR36, UR36, URZ, !UP0 ;  /* 0x0000003f24247287 */ /* 0x000fe2000c000000 */
[----:B------:R-:W-:Y:S01]  /*ab10*/  IMAD R5, R19, 0x40, R16 ;  /* 0x0000004013057824 */ /* 0x000fe200078e0210 */
[----:B------:R-:W-:Y:S01]  /*ab20*/  ULDC.64 UR12, c[0x0][0xb98] ;  /* 0x0002e600000c7ab9 */ /* 0x000fe20000000a00 */
[----:B------:R-:W-:Y:S01]  /*ab30*/  UIADD3 UR7, UR7, UR10, URZ ;  /* 0x0000000a07077290 */ /* 0x000fe2000fffe03f */
[----:B------:R-:W-:Y:S01]  /*ab40*/  IMAD.MOV R11, RZ, RZ, -R4 ;  /* 0x000000ffff0b7224 */ /* 0x000fe200078e0a04 */
[----:B------:R-:W-:Y:S01]  /*ab50*/  UIMAD UR8, UR37, UR12, URZ ;  /* 0x0000000c250872a4 */ /* 0x000fe2000f8e023f */
[----:B------:R-:W-:Y:S01]  /*ab60*/  IMAD.WIDE R8, R5, 0x2, R8 ;  /* 0x0000000205087825 */ /* 0x000fe200078e0208 */
[----:B------:R-:W-:Y:S01]  /*ab70*/  UIMAD.WIDE.U32 UR6, UR36, UR12, UR6 ;  /* 0x0000000c240672a5 */ /* 0x000fe2000f8e0006 */
[----:B------:R-:W-:Y:S01]  /*ab80*/  SHF.R.S32.HI R5, RZ, 0x1f, R4 ;  /* 0x0000001fff057819 */ /* 0x000fe20000011404 */
[----:B------:R-:W-:Y:S01]  /*ab90*/  UIMAD UR8, UR36, UR13, UR8 ;  /* 0x0000000d240872a4 */ /* 0x000fe2000f8e0208 */
[----:B------:R-:W-:Y:S01]  /*aba0*/  IMAD R11, R46, R11, R13 ;  /* 0x0000000b2e0b7224 */ /* 0x000fe200078e020d */
[----:B------:R-:W-:Y:S01]  /*abb0*/  IADD3 R15, P3, R8, 0x2000, RZ ;  /* 0x00002000080f7810 */ /* 0x000fe20007f7e0ff */
[----:B------:R-:W-:Y:S01]  /*abc0*/  IMAD R24, R24, 0x80, R229 ;  /* 0x0000008018187824 */ /* 0x000fe200078e02e5 */
[----:B------:R-:W-:Y:S01]  /*abd0*/  IADD3 R4, P2, R4, UR6, RZ ;  /* 0x0000000604047c10 */ /* 0x000fe2000ff5e0ff */
[----:B-----5:R-:W-:Y:S01]  /*abe0*/  IMAD R51, R7, R46, RZ ;  /* 0x0000002e07337224 */ /* 0x020fe200078e02ff */
[----:B------:R-:W-:Y:S01]  /*abf0*/  LOP3.LUT R10, R15, 0x380, RZ, 0xc0, !PT ;  /* 0x000003800f0a7812 */ /* 0x000fe200078ec0ff */
[----:B------:R-:W-:Y:S01]  /*ac00*/  IMAD.U32 R6, RZ, RZ, UR8 ;  /* 0x00000008ff067e24 */ /* 0x000fe2000f8e00ff */
[----:B------:R-:W-:Y:S01]  /*ac10*/  IADD3 R21, P0, R8, 0x1000, RZ ;  /* 0x0000100008157810 */ /* 0x000fe20007f1e0ff */
[----:B------:R-:W-:Y:S01]  /*ac20*/  ULDC.64 UR10, c[0x0][0xaa0] ;  /* 0x0002a800000a7ab9 */ /* 0x000fe20000000a00 */
[----:B------:R-:W-:-:S02]  /*ac30*/  SHF.R.U64 R10, R10, 0x3, RZ ;  /* 0x000000030a0a7819 */ /* 0x000fc400000012ff */
[----:B------:R-:W-:Y:S01]  /*ac40*/  IADD3.X R5, R5, UR7, R6, P2, !PT ;  /* 0x0000000705057c10 */ /* 0x000fe200097fe406 */
[----:B------:R-:W-:Y:S01]  /*ac50*/  ULDC.64 UR6, c[0x0][0xb88] ;  /* 0x0002e20000067ab9 */ /* 0x000fe20000000a00 */
[----:B------:R-:W-:Y:S02]  /*ac60*/  SHF.R.S32.HI R6, RZ, 0x1f, R11 ;  /* 0x0000001fff067819 */ /* 0x000fe4000001140b */
[----:B------:R-:W-:Y:S01]  /*ac70*/  LOP3.LUT R10, R10, R15, RZ, 0x3c, !PT ;  /* 0x0000000f0a0a7212 */ /* 0x000fe200078e3cff */
[----:B------:R-:W-:Y:S01]  /*ac80*/  IMAD.WIDE.U32 R4, R11, UR6, R4 ;  /* 0x000000060b047c25 */ /* 0x000fe2000f8e0004 */
[----:B------:R-:W-:Y:S02]  /*ac90*/  LOP3.LUT R12, R21, 0x380, RZ, 0xc0, !PT ;  /* 0x00000380150c7812 */ /* 0x000fe400078ec0ff */
[----:B------:R-:W-:Y:S01]  /*aca0*/  IADD3 R13, P2, R8, 0x3000, RZ ;  /* 0x00003000080d7810 */ /* 0x000fe20007f5e0ff */
[----:B------:R-:W-:Y:S01]  /*acb0*/  IMAD R14, R6, UR6, RZ ;  /* 0x00000006060e7c24 */ /* 0x000fe2000f8e02ff */
[----:B------:R-:W-:-:S02]  /*acc0*/  SHF.R.U64 R12, R12, 0x3, RZ ;  /* 0x000000030c0c7819 */ /* 0x000fc400000012ff */
[----:B------:R-:W-:Y:S01]  /*acd0*/  LOP3.LUT R6, R13, 0x380, RZ, 0xc0, !PT ;  /* 0x000003800d067812 */ /* 0x000fe200078ec0ff */
[----:B------:R-:W-:Y:S01]  /*ace0*/  IMAD R15, R11, UR7, R14 ;  /* 0x000000070b0f7c24 */ /* 0x000fe2000f8e020e */
[----:B------:R-:W-:Y:S01]  /*acf0*/  ULDC.64 UR6, c[0x0][0xb50] ;  /* 0x0002d40000067ab9 */ /* 0x000fe20000000a00 */
[----:B------:R-:W-:Y:S01]  /*ad00*/  LOP3.LUT R12, R12, R21, RZ, 0x3c, !PT ;  /* 0x000000150c0c7212 */ /* 0x000fe200078e3cff */
[----:B------:R-:W-:Y:S01]  /*ad10*/  IMAD.X R7, RZ, RZ, R9, P2 ;  /* 0x000000ffff077224 */ /* 0x000fe200010e0609 */
[----:B------:R-:W-:Y:S01]  /*ad20*/  LEA R14, P4, R4, UR6, 0x2 ;  /* 0x00000006040e7c11 */ /* 0x000fe2000f8810ff */
[----:B------:R-:W-:Y:S01]  /*ad30*/  IMAD.IADD R5, R5, 0x1, R15 ;  /* 0x0000000105057824 */ /* 0x000fe200078e020f */
[----:B------:R-:W-:Y:S01]  /*ad40*/  SHF.R.U64 R6, R6, 0x3, RZ ;  /* 0x0000000306067819 */ /* 0x000fe200000012ff */
[----:B------:R-:W-:Y:S01]  /*ad50*/  UIMAD UR8, UR9, UR10, URZ ;  /* 0x0000000a090872a4 */ /* 0x000fe2000f8e023f */
[----:B------:R-:W-:Y:S01]  /*ad60*/  IADD3 R41, P6, R8, 0x4000, RZ ;  /* 0x0000400008297810 */ /* 0x000fe20007fde0ff */
[----:B------:R-:W-:Y:S01]  /*ad70*/  SHFL.IDX PT, R20, R14, RZ, 0x1c1f ;  /* 0x001c1fff0e147589 */ /* 0x000fe200000e0000 */
[----:B------:R-:W-:Y:S01]  /*ad80*/  LEA.HI.X R15, R4, UR7, R5, 0x2, P4 ;  /* 0x00000007040f7c11 */ /* 0x000fe2000a0f1405 */
[----:B------:R-:W-:Y:S01]  /*ad90*/  VIADD R4, R24, 0x8 ;  /* 0x0000000818047836 */ /* 0x000fe20000000000 */
[----:B------:R-:W-:Y:S01]  /*ada0*/  LOP3.LUT R6, R6, R13, RZ, 0x3c, !PT ;  /* 0x0000000d06067212 */ /* 0x000fe200078e3cff */
[----:B------:R-:W-:Y:S01]  /*adb0*/  SHFL.IDX PT, R44, R14, 0x1, 0x1c1f ;  /* 0x003c1f000e2c7f89 */ /* 0x000fe200000e0000 */
[--C-:B------:R-:W-:Y:S01]  /*adc0*/  IMAD.X R13, RZ, RZ, R9.reuse, P0 ;  /* 0x000000ffff0d7224 */ /* 0x100fe200000e0609 */
[----:B------:R-:W-:Y:S01]  /*add0*/  LOP3.LUT P0, RZ, R22, 0x3, RZ, 0xc0, !PT ;  /* 0x0000000316ff7812 */ /* 0x000fe2000780c0ff */
[----:B------:R-:W-:Y:S01]  /*ade0*/  IMAD.X R11, RZ, RZ, R9, P3 ;  /* 0x000000ffff0b7224 */ /* 0x000fe200018e0609 */
[----:B------:R-:W0:Y:S01]  /*adf0*/  SHFL.IDX PT, R21, R15, RZ, 0x1c1f ;  /* 0x001c1fff0f157589 */ /* 0x000e2200000e0000 */
[----:B------:R-:W-:Y:S01]  /*ae00*/  UIMAD.WIDE.U32 UR6, UR4, UR10, URZ ;  /* 0x0000000a040672a5 */ /* 0x000fe2000f8e003f */
[----:B------:R-:W-:-:S02]  /*ae10*/  ISETP.GE.OR P2, PT, R24, R51, P0 ;  /* 0x000000331800720c */ /* 0x000fc40000746670 */
[----:B------:R-:W1:Y:S01]  /*ae20*/  SHFL.IDX PT, R45, R15, 0x1, 0x1c1f ;  /* 0x003c1f000f2d7f89 */ /* 0x000e6200000e0000 */
[----:B------:R-:W-:Y:S01]  /*ae30*/  ISETP.GE.OR P0, PT, R4, R51, P0 ;  /* 0x000000330400720c */ /* 0x000fe20000706670 */
[----:B------:R-:W-:Y:S01]  /*ae40*/  UIMAD UR8, UR4, UR11, UR8 ;  /* 0x0000000b040872a4 */ /* 0x000fe2000f8e0208 */
[C---:B------:R-:W-:Y:S02]  /*ae50*/  IADD3 R37, P5, R8.reuse, 0x5000, RZ ;  /* 0x0000500008257810 */ /* 0x040fe40007fbe0ff */
[----:B------:R-:W-:Y:S01]  /*ae60*/  ULDC.64 UR10, c[0x0][0xae8] ;  /* 0x0002ba00000a7ab9 */ /* 0x000fe20000000a00 */
[C---:B------:R-:W-:Y:S02]  /*ae70*/  IADD3 R33, P4, R8.reuse, 0x6000, RZ ;  /* 0x0000600008217810 */ /* 0x040fe40007f9e0ff */
[----:B------:R-:W-:Y:S02]  /*ae80*/  IADD3 R5, P3, R8, 0x7000, RZ ;  /* 0x0000700008057810 */ /* 0x000fe40007f7e0ff */
[----:B------:R-:W-:-:S02]  /*ae90*/  LOP3.LUT R40, R41, 0x380, RZ, 0xc0, !PT ;  /* 0x0000038029287812 */ /* 0x000fc400078ec0ff */
[----:B------:R-:W-:Y:S01]  /*aea0*/  LOP3.LUT R29, R8, 0x380, RZ, 0xc0, !PT ;  /* 0x00000380081d7812 */ /* 0x000fe200078ec0ff */
[----:B0-----:R0:W-:Y:S01]  /*aeb0*/  @!P2 ST.E desc[UR48][R20.64], R3 ;  /* 0x000000031400a985 */ /* 0x0011e2000c101930 */
[----:B------:R-:W-:Y:S01]  /*aec0*/  UIADD3 UR7, UR7, UR8, URZ ;  /* 0x0000000807077290 */ /* 0x000fe2000fffe03f */
[----:B------:R-:W-:Y:S01]  /*aed0*/  LOP3.LUT R36, R37, 0x380, RZ, 0xc0, !PT ;  /* 0x0000038025247812 */ /* 0x000fe200078ec0ff */
[----:B------:R-:W-:Y:S01]  /*aee0*/  UIMAD UR4, UR14, UR10, URZ ;  /* 0x0000000a0e0472a4 */ /* 0x000fe2000f8e023f */
[----:B-1----:R1:W-:Y:S01]  /*aef0*/  @!P0 ST.E desc[UR48][R44.64], R0 ;  /* 0x000000002c008985 */ /* 0x0023e2000c101930 */
[----:B------:R-:W-:Y:S01]  /*af00*/  LOP3.LUT R32, R33, 0x380, RZ, 0xc0, !PT ;  /* 0x0000038021207812 */ /* 0x000fe200078ec0ff */
[----:B------:R-:W-:Y:S01]  /*af10*/  IMAD.X R25, RZ, RZ, R9, P3 ;  /* 0x000000ffff197224 */ /* 0x000fe200018e0609 */
[----:B------:R-:W-:Y:S02]  /*af20*/  LOP3.LUT R4, R5, 0x380, RZ, 0xc0, !PT ;  /* 0x0000038005047812 */ /* 0x000fe400078ec0ff */
[----:B------:R-:W-:-:S02]  /*af30*/  SHF.R.U64 R40, R40, 0x3, RZ ;  /* 0x0000000328287819 */ /* 0x000fc400000012ff */
[----:B------:R-:W-:Y:S01]  /*af40*/  SHF.R.U64 R29, R29, 0x3, RZ ;  /* 0x000000031d1d7819 */ /* 0x000fe200000012ff */
[----:B0-----:R-:W0:Y:S01]  /*af50*/  @P1 LDC R21, c[0x0][0xbec] ;  /* 0x0002fb00ff151b82 */ /* 0x001e220000000800 */
[----:B------:R-:W-:Y:S01]  /*af60*/  IMAD.U32 R3, RZ, RZ, UR40 ;  /* 0x00000028ff037e24 */ /* 0x000fe2000f8e00ff */
[----:B------:R-:W-:Y:S01]  /*af70*/  UIMAD UR4, UR41, UR11, UR4 ;  /* 0x0000000b290472a4 */ /* 0x000fe2000f8e0204 */
[----:B------:R-:W-:Y:S01]  /*af80*/  SHF.R.U64 R36, R36, 0x3, RZ ;  /* 0x0000000324247819 */ /* 0x000fe200000012ff */
[----:B-1----:R-:W-:Y:S01]  /*af90*/  IMAD R0, R18, 0x20, R19 ;  /* 0x0000002012007824 */ /* 0x002fe200078e0213 */
[----:B------:R-:W-:Y:S01]  /*afa0*/  UIMAD.WIDE.U32 UR6, UR41, UR10, UR6 ;  /* 0x0000000a290672a5 */ /* 0x000fe2000f8e0006 */
[----:B------:R-:W-:Y:S01]  /*afb0*/  SHF.R.U64 R32, R32, 0x3, RZ ;  /* 0x0000000320207819 */ /* 0x000fe200000012ff */
[----:B------:R-:W-:Y:S01]  /*afc0*/  ULDC.64 UR8, c[0x0][0xaf0] ;  /* 0x0002bc0000087ab9 */ /* 0x000fe20000000a00 */
[----:B------:R-:W1:Y:S01]  /*afd0*/  @P1 LDC R45, c[0x0][0xbf0] ;  /* 0x0002fc00ff2d1b82 */ /* 0x000e620000000800 */
[----:B------:R-:W-:Y:S01]  /*afe0*/  IMAD R44, R3, 0x80, R0 ;  /* 0x00000080032c7824 */ /* 0x000fe200078e0200 */
[----:B------:R-:W-:Y:S01]  /*aff0*/  UIADD3 UR7, UR7, UR4, URZ ;  /* 0x0000000407077290 */ /* 0x000fe2000fffe03f */
[----:B------:R-:W-:Y:S01]  /*b000*/  SHF.R.U64 R4, R4, 0x3, RZ ;  /* 0x0000000304047819 */ /* 0x000fe200000012ff */
[----:B------:R-:W-:Y:S01]  /*b010*/  UIMAD UR4, UR37, UR8, URZ ;  /* 0x00000008250472a4 */ /* 0x000fe2000f8e023f */
[----:B------:R-:W-:Y:S01]  /*b020*/  IMAD.MOV.U32 R3, RZ, RZ, R44 ;  /* 0x000000ffff037224 */ /* 0x000fe200078e002c */
[----:B------:R-:W-:Y:S01]  /*b030*/  UIMAD.WIDE.U32 UR6, UR36, UR8, UR6 ;  /* 0x00000008240672a5 */ /* 0x000fe2000f8e0006 */
[----:B------:R-:W-:Y:S01]  /*b040*/  LOP3.LUT R40, R40, R41, RZ, 0x3c, !PT ;  /* 0x0000002928287212 */ /* 0x000fe200078e3cff */
[----:B------:R-:W-:Y:S01]  /*b050*/  UIMAD UR4, UR36, UR9, UR4 ;  /* 0x00000009240472a4 */ /* 0x000fe2000f8e0204 */
[----:B------:R-:W-:Y:S01]  /*b060*/  LOP3.LUT R36, R36, R37, RZ, 0x3c, !PT ;  /* 0x0000002524247212 */ /* 0x000fe200078e3cff */
[--C-:B------:R-:W-:Y:S01]  /*b070*/  IMAD.X R41, RZ, RZ, R9.reuse, P6 ;  /* 0x000000ffff297224 */ /* 0x100fe200030e0609 */
[----:B------:R-:W-:Y:S01]  /*b080*/  LOP3.LUT R32, R32, R33, RZ, 0x3c, !PT ;  /* 0x0000002120207212 */ /* 0x000fe200078e3cff */
[----:B------:R-:W5:Y:S01]  /*b090*/  LD.E.128 R12, desc[UR48][R12.64] ;  /* 0x000000300c0c7980 */ /* 0x000f62000c101d00 */
[----:B------:R-:W-:Y:S01]  /*b0a0*/  LOP3.LUT R28, R29, R8, RZ, 0x3c, !PT ;  /* 0x000000081d1c7212 */ /* 0x000fe200078e3cff */
[----:B0-----:R-:W-:Y:S01]  /*b0b0*/  @P1 IMAD.HI.U32 R0, R44, R21, RZ ;  /* 0x000000152c001227 */ /* 0x001fe200078e00ff */
[----:B------:R-:W-:Y:S01]  /*b0c0*/  UIADD3 UR4, UR7, UR4, URZ ;  /* 0x0000000407047290 */ /* 0x000fe2000fffe03f */
[----:B------:R-:W-:Y:S01]  /*b0d0*/  LOP3.LUT R24, R4, R5, RZ, 0x3c, !PT ;  /* 0x0000000504187212 */ /* 0x000fe200078e3cff */
[----:B------:R-:W5:Y:S01]  /*b0e0*/  LD.E.128 R40, desc[UR48][R40.64] ;  /* 0x0000003028287980 */ /* 0x000f62000c101d00 */
[----:B------:R-:W-:-:S02]  /*b0f0*/  IMAD.X R37, RZ, RZ, R9, P5 ;  /* 0x000000ffff257224 */ /* 0x000fc400028e0609 */
[--C-:B------:R-:W-:Y:S01]  /*b100*/  IMAD.X R33, RZ, RZ, R9.reuse, P4 ;  /* 0x000000ffff217224 */ /* 0x100fe200020e0609 */
[----:B------:R-:W5:Y:S01]  /*b110*/  LD.E.128 R4, desc[UR48][R6.64] ;  /* 0x0000003006047980 */ /* 0x000f62000c101d00 */
[----:B-1----:R-:W-:Y:S01]  /*b120*/  @P1 SHF.R.U32.HI R3, RZ, R45, R0 ;  /* 0x0000002dff031219 */ /* 0x002fe20000011600 */
[----:B------:R-:W-:Y:S02]  /*b130*/  IMAD.MOV.U32 R29, RZ, RZ, R9 ;  /* 0x000000ffff1d7224 */ /* 0x000fe400078e0009 */
[----:B------:R-:W-:Y:S01]  /*b140*/  IMAD.U32 R20, RZ, RZ, UR6 ;  /* 0x00000006ff147e24 */ /* 0x000fe2000f8e00ff */
[--C-:B------:R-:W-:Y:S01]  /*b150*/  SHF.R.S32.HI R0, RZ, 0x1f, R3.reuse ;  /* 0x0000001fff007819 */ /* 0x100fe20000011403 */
[----:B------:R-:W-:Y:S01]  /*b160*/  IMAD.MOV R45, RZ, RZ, -R3 ;  /* 0x000000ffff2d7224 */ /* 0x000fe200078e0a03 */
[----:B------:R-:W5:Y:S01]  /*b170*/  LD.E.128 R8, desc[UR48][R10.64] ;  /* 0x000000300a087980 */ /* 0x000f62000c101d00 */
[----:B------:R-:W-:Y:S01]  /*b180*/  IMAD.U32 R21, RZ, RZ, UR7 ;  /* 0x00000007ff157e24 */ /* 0x000fe2000f8e00ff */
[----:B------:R-:W-:Y:S01]  /*b190*/  ULDC.64 UR6, c[0x0][0xae0] ;  /* 0x0002b80000067ab9 */ /* 0x000fe20000000a00 */
[----:B------:R-:W-:Y:S01]  /*b1a0*/  IMAD R45, R46, R45, R44 ;  /* 0x0000002d2e2d7224 */ /* 0x000fe200078e022c */
[----:B------:R-:W5:Y:S01]  /*b1b0*/  LD.E.128 R28, desc[UR48][R28.64] ;  /* 0x000000301c1c7980 */ /* 0x000f62000c101d00 */
[----:B------:R-:W-:-:S02]  /*b1c0*/  IMAD R0, R0, UR6, RZ ;  /* 0x0000000600007c24 */ /* 0x000fc4000f8e02ff */
[----:B------:R-:W-:Y:S01]  /*b1d0*/  IMAD.U32 R21, RZ, RZ, UR4 ;  /* 0x00000004ff157e24 */ /* 0x000fe2000f8e00ff */
[----:B------:R-:W5:Y:S01]  /*b1e0*/  LD.E.128 R36, desc[UR48][R36.64] ;  /* 0x0000003024247980 */ /* 0x000f62000c101d00 */
[C---:B------:R-:W-:Y:S01]  /*b1f0*/  IMAD R49, R3.reuse, UR7, R0 ;  /* 0x0000000703317c24 */ /* 0x040fe2000f8e0200 */
[----:B------:R-:W-:Y:S02]  /*b200*/  SHF.R.S32.HI R0, RZ, 0x1f, R45 ;  /* 0x0000001fff007819 */ /* 0x000fe4000001142d */
[----:B------:R-:W5:Y:S01]  /*b210*/  LD.E.128 R32, desc[UR48][R32.64] ;  /* 0x0000003020207980 */ /* 0x000f62000c101d00 */
[----:B------:R-:W-:Y:S01]  /*b220*/  IMAD.WIDE.U32 R20, R3, UR6, R20 ;  /* 0x0000000603147c25 */ /* 0x000fe2000f8e0014 */
[----:B------:R-:W-:Y:S02]  /*b230*/  ULDC.64 UR6, c[0x0][0xad8] ;  /* 0x0002b60000067ab9 */ /* 0x000fe40000000a00 */
[----:B------:R-:W5:Y:S01]  /*b240*/  LD.E.128 R24, desc[UR48][R24.64] ;  /* 0x0000003018187980 */ /* 0x000f62000c101d00 */
[----:B------:R-:W-:Y:S01]  /*b250*/  IMAD.U32 R46, RZ, RZ, UR40 ;  /* 0x00000028ff2e7e24 */ /* 0x000fe2000f8e00ff */
[----:B------:R-:W-:Y:S01]  /*b260*/  @!PT LDS RZ, [RZ] ;  /* 0x00000000fffff984 */ /* 0x000fe20000000800 */
[----:B------:R-:W-:Y:S01]  /*b270*/  @!PT LDS RZ, [RZ] ;  /* 0x00000000fffff984 */ /* 0x000fe20000000800 */
[----:B------:R-:W-:Y:S01]  /*b280*/  @!PT LDS RZ, [RZ] ;  /* 0x00000000fffff984 */ /* 0x000fe20000000800 */
[----:B------:R-:W-:Y:S01]  /*b290*/  @!PT LDS RZ, [RZ] ;  /* 0x00000000fffff984 */ /* 0x000fe20000000800 */
[----:B------:R0:W-:Y:S06]  /*b2a0*/  MEMBAR.ALL.CTA ;  /* 0x0000000000007992 */ /* 0x0001ec0000008000 */
[----:B0-----:R-:W0:Y:S01]  /*b2b0*/  FENCE.VIEW.ASYNC.S ;  /* 0x00000000000073c6 */ /* 0x001e220000000000 */
[----:B------:R-:W-:-:S02]  /*b2c0*/  IMAD.IADD R21, R21, 0x1, R49 ;  /* 0x0000000115157824 */ /* 0x000fc400078e0231 */
[----:B------:R-:W-:Y:S02]  /*b2d0*/  IMAD R44, R0, UR6, RZ ;  /* 0x00000006002c7c24 */ /* 0x000fe4000f8e02ff */
[----:B------:R-:W-:Y:S02]  /*b2e0*/  IMAD R46, R46, 0x80, R19 ;  /* 0x000000802e2e7824 */ /* 0x000fe400078e0213 */
[C---:B------:R-:W-:Y:S02]  /*b2f0*/  IMAD R3, R45.reuse, UR7, R44 ;  /* 0x000000072d037c24 */ /* 0x040fe4000f8e022c */
[----:B------:R-:W-:Y:S01]  /*b300*/  IMAD.WIDE.U32 R20, R45, UR6, R20 ;  /* 0x000000062d147c25 */ /* 0x000fe2000f8e0014 */
[C---:B------:R-:W-:Y:S01]  /*b310*/  ISETP.GE.AND P2, PT, R46.reuse, R51, PT ;  /* 0x000000332e00720c */ /* 0x040fe20003f46270 */
[----:B------:R-:W-:Y:S02]  /*b320*/  ULDC.64 UR6, c[0x0][0xa80] ;  /* 0x0002a00000067ab9 */ /* 0x000fe40000000a00 */
[----:B------:R-:W-:Y:S01]  /*b330*/  VIADD R0, R46, 0x20 ;  /* 0x000000202e007836 */ /* 0x000fe20000000000 */
[----:B------:R-:W-:Y:S01]  /*b340*/  LEA R44, P3, R20, UR6, 0x1 ;  /* 0x00000006142c7c11 */ /* 0x000fe2000f8608ff */
[----:B------:R-:W-:-:S02]  /*b350*/  IMAD.IADD R3, R21, 0x1, R3 ;  /* 0x0000000115037824 */ /* 0x000fc400078e0203 */
[----:B------:R-:W-:Y:S01]  /*b360*/  VIADD R2, R2, 0x2e820 ;  /* 0x0002e82002027836 */ /* 0x000fe20000000000 */
[-C--:B------:R-:W-:Y:S01]  /*b370*/  ISETP.GE.AND P0, PT, R0, R51.reuse, PT ;  /* 0x000000330000720c */ /* 0x080fe20003f06270 */
[----:B------:R-:W-:Y:S01]  /*b380*/  VIADD R0, R46, 0x40 ;  /* 0x000000402e007836 */ /* 0x000fe20000000000 */
[----:B------:R-:W-:Y:S02]  /*b390*/  LEA.HI.X R45, R20, UR7, R3, 0x1, P3 ;  /* 0x00000007142d7c11 */ /* 0x000fe400098f0c03 */
[----:B------:R-:W-:Y:S01]  /*b3a0*/  PRMT R2, RZ, 0x654, R2 ;  /* 0x00000654ff027816 */ /* 0x000fe20000000002 */
[----:B0-----:R0:W1:Y:S01]  /*b3b0*/  SHFL.IDX PT, R20, R44, RZ, 0x181f ;  /* 0x00181fff2c147589 */ /* 0x00106200000e0000 */
[----:B------:R-:W-:Y:S01]  /*b3c0*/  ISETP.GE.AND P1, PT, R0, R51, PT ;  /* 0x000000330000720c */ /* 0x000fe20003f26270 */
[----:B------:R-:W-:Y:S01]  /*b3d0*/  BSSY B1, `(.L_x_171) ;  /* 0x000000d000017945 */ /* 0x000fe20003800000 */
[----:B------:R0:W-:Y:S01]  /*b3e0*/  SYNCS.ARRIVE.TRANS64.RED.A1T0 RZ, [R2+URZ], RZ ;  /* 0x000000ff02ff79a7 */ /* 0x0001e2000810043f */
[----:B------:R0:W2:Y:S02]  /*b3f0*/  SHFL.IDX PT, R0, R45, RZ, 0x181f ;  /* 0x00181fff2d007589 */ /* 0x0000a400000e0000 */
[----:B------:R-:W-:Y:S08]  /*b400*/  @P2 BRA `(.L_x_172) ;  /* 0x0000000000242947 */ /* 0x000ff00003800000 */
[----:B------:R-:W-:Y:S02]  /*b410*/  ULDC UR4, c[0x0][0xac8] ;  /* 0x0002b20000047ab9 */ /* 0x000fe40000000800 */
[----:B------:R-:W-:Y:S02]  /*b420*/  ISETP.GE.AND P2, PT, R16, UR4, PT ;  /* 0x0000000410007c0c */ /* 0x000fe4000bf46270 */
[----:B------:R-:W-:-:S11]  /*b430*/  ISETP.GE.AND P3, PT, R17, UR4, PT ;  /* 0x0000000411007c0c */ /* 0x000fd6000bf66270 */
[CC--:B01----:R-:W-:Y:S02]  /*b440*/  @!P2 LEA R2, P4, R16.reuse, R20.reuse, 0x1 ;  /* 0x000000141002a211 */ /* 0x0c3fe400078808ff */
[C---:B------:R-:W-:Y:S02]  /*b450*/  @!P3 LEA R20, P5, R17.reuse, R20, 0x1 ;  /* 0x000000141114b211 */ /* 0x040fe400078a08ff */
[-C--:B--2---:R-:W-:Y:S02]  /*b460*/  @!P2 LEA.HI.X R3, R16, R0.reuse, R234, 0x1, P4 ;  /* 0x000000001003a211 */ /* 0x084fe400020f0cea */
[----:B------:R-:W-:-:S03]  /*b470*/  @!P3 LEA.HI.X R21, R17, R0, R233, 0x1, P5 ;  /* 0x000000001115b211 */ /* 0x000fc600028f0ce9 */
[----:B-----5:R3:W-:Y:S04]  /*b480*/  @!P2 ST.E.128 desc[UR48][R2.64], R28 ;  /* 0x0000001c0200a985 */ /* 0x0207e8000c101d30 */
[----:B------:R3:W-:Y:S02]  /*b490*/  @!P3 ST.E.128 desc[UR48][R20.64], R40 ;  /* 0x000000281400b985 */ /* 0x0007e4000c101d30 */
.L_x_172:
[----:B------:R-:W-:Y:S05]  /*b4a0*/  BSYNC B1 ;  /* 0x0000000000017941 */ /* 0x000fea0003800000 */
.L_x_171:
[----:B--2---:R2:W4:Y:S01]  /*b4b0*/  SHFL.IDX PT, R0, R45, 0x1, 0x181f ;  /* 0x00381f002d007f89 */ /* 0x00452200000e0000 */
[----:B------:R-:W-:Y:S03]  /*b4c0*/  BSSY B1, `(.L_x_173) ;  /* 0x000000c000017945 */ /* 0x000fe60003800000 */
[----:B-1-3--:R2:W1:Y:S01]  /*b4d0*/  SHFL.IDX PT, R20, R44, 0x1, 0x181f ;  /* 0x00381f002c147f89 */ /* 0x00a46200000e0000 */
[----:B------:R-:W-:Y:S05]  /*b4e0*/  @P0 BRA `(.L_x_174) ;  /* 0x0000000000240947 */ /* 0x000fea0003800000 */
[----:B------:R-:W-:Y:S02]  /*b4f0*/  ULDC UR4, c[0x0][0xac8] ;  /* 0x0002b20000047ab9 */ /* 0x000fe40000000800 */
[----:B------:R-:W-:Y:S02]  /*b500*/  ISETP.GE.AND P3, PT, R16, UR4, PT ;  /* 0x0000000410007c0c */ /* 0x000fe4000bf66270 */
[----:B------:R-:W-:-:S11]  /*b510*/  ISETP.GE.AND P4, PT, R17, UR4, PT ;  /* 0x0000000411007c0c */ /* 0x000fd6000bf86270 */
[CC--:B01----:R-:W-:Y:S02]  /*b520*/  @!P3 LEA R2, P0, R16.reuse, R20.reuse, 0x1 ;  /* 0x000000141002b211 */ /* 0x0c3fe400078008ff */
[C---:B------:R-:W-:Y:S02]  /*b530*/  @!P4 LEA R20, P2, R17.reuse, R20, 0x1 ;  /* 0x000000141114c211 */ /* 0x040fe400078408ff */
[-C--:B----4-:R-:W-:Y:S02]  /*b540*/  @!P3 LEA.HI.X R3, R16, R0.reuse, R234, 0x1, P0 ;  /* 0x000000001003b211 */ /* 0x090fe400000f0cea */
[----:B------:R-:W-:-:S03]  /*b550*/  @!P4 LEA.HI.X R21, R17, R0, R233, 0x1, P2 ;  /* 0x000000001115c211 */ /* 0x000fc600010f0ce9 */
[----:B-----5:R3:W-:Y:S04]  /*b560*/  @!P3 ST.E.128 desc[UR48][R2.64], R12 ;  /* 0x0000000c0200b985 */ /* 0x0207e8000c101d30 */
[----:B------:R3:W-:Y:S02]  /*b570*/  @!P4 ST.E.128 desc[UR48][R20.64], R36 ;  /* 0x000000241400c985 */ /* 0x0007e4000c101d30 */
.L_x_174:
[----:B------:R-:W-:Y:S05]  /*b580*/  BSYNC B1 ;  /* 0x0000000000017941 */ /* 0x000fea0003800000 */
.L_x_173:
[----:B----4-:R4:W0:Y:S01]  /*b590*/  SHFL.IDX PT, R0, R45, 0x2, 0x181f ;  /* 0x00581f002d007f89 */ /* 0x01082200000e0000 */
[----:B------:R-:W-:Y:S03]  /*b5a0*/  BSSY B1, `(.L_x_175) ;  /* 0x000000c000017945 */ /* 0x000fe60003800000 */
[----:B---3-5:R4:W3:Y:S01]  /*b5b0*/  SHFL.IDX PT, R12, R44, 0x2, 0x181f ;  /* 0x00581f002c0c7f89 */ /* 0x0288e200000e0000 */
[----:B------:R-:W-:Y:S05]  /*b5c0*/  @P1 BRA `(.L_x_176) ;  /* 0x0000000000241947 */ /* 0x000fea0003800000 */
[----:B------:R-:W-:Y:S02]  /*b5d0*/  ULDC UR4, c[0x0][0xac8] ;  /* 0x0002b20000047ab9 */ /* 0x000fe40000000800 */
[----:B------:R-:W-:Y:S02]  /*b5e0*/  ISETP.GE.AND P2, PT, R16, UR4, PT ;  /* 0x0000000410007c0c */ /* 0x000fe4000bf46270 */
[----:B------:R-:W-:-:S11]  /*b5f0*/  ISETP.GE.AND P3, PT, R17, UR4, PT ;  /* 0x0000000411007c0c */ /* 0x000fd6000bf66270 */
[CC--:B0--3--:R-:W-:Y:S02]  /*b600*/  @!P2 LEA R2, P0, R16.reuse, R12.reuse, 0x1 ;  /* 0x0000000c1002a211 */ /* 0x0c9fe400078008ff */
[C---:B------:R-:W-:Y:S02]  /*b610*/  @!P3 LEA R12, P1, R17.reuse, R12, 0x1 ;  /* 0x0000000c110cb211 */ /* 0x040fe400078208ff */
[-C--:B------:R-:W-:Y:S02]  /*b620*/  @!P2 LEA.HI.X R3, R16, R0.reuse, R234, 0x1, P0 ;  /* 0x000000001003a211 */ /* 0x080fe400000f0cea */
[----:B------:R-:W-:-:S03]  /*b630*/  @!P3 LEA.HI.X R13, R17, R0, R233, 0x1, P1 ;  /* 0x00000000110db211 */ /* 0x000fc600008f0ce9 */
[----:B------:R0:W-:Y:S04]  /*b640*/  @!P2 ST.E.128 desc[UR48][R2.64], R8 ;  /* 0x000000080200a985 */ /* 0x0001e8000c101d30 */
[----:B------:R0:W-:Y:S02]  /*b650*/  @!P3 ST.E.128 desc[UR48][R12.64], R32 ;  /* 0x000000200c00b985 */ /* 0x0001e4000c101d30 */
.L_x_176:
[----:B------:R-:W-:Y:S05]  /*b660*/  BSYNC B1 ;  /* 0x0000000000017941 */ /* 0x000fea0003800000 */
.L_x_175:
[----:B0-----:R-:W-:Y:S01]  /*b670*/  VIADD R0, R46, 0x60 ;  /* 0x000000602e007836 */ /* 0x001fe20000000000 */
[----:B--2-4-:R-:W4:Y:S04]  /*b680*/  SHFL.IDX PT, R45, R45, 0x3, 0x181f ;  /* 0x00781f002d2d7f89 */ /* 0x014f2800000e0000 */
[----:B------:R-:W-:Y:S01]  /*b690*/  ISETP.GE.AND P0, PT, R0, R51, PT ;  /* 0x000000330000720c */ /* 0x000fe20003f06270 */
[----:B------:R-:W0:-:S12]  /*b6a0*/  SHFL.IDX PT, R44, R44, 0x3, 0x181f ;  /* 0x00781f002c2c7f89 */ /* 0x000e1800000e0000 */
[----:B------:R-:W-:Y:S05]  /*b6b0*/  @P0 BRA `(.L_x_177) ;  /* 0x0000000c00140947 */ /* 0x000fea0003800000 */
[----:B------:R-:W-:Y:S02]  /*b6c0*/  ULDC UR4, c[0x0][0xac8] ;  /* 0x0002b20000047ab9 */ /* 0x000fe40000000800 */
[----:B------:R-:W-:-:S13]  /*b6d0*/  ISETP.GE.AND P1, PT, R16, UR4, PT ;  /* 0x0000000410007c0c */ /* 0x000fda000bf26270 */
[----:B0-----:R-:W-:-:S04]  /*b6e0*/  @!P1 LEA R2, P0, R16, R44, 0x1 ;  /* 0x0000002c10029211 */ /* 0x001fc800078008ff */
[----:B----4-:R-:W-:Y:S02]  /*b6f0*/  @!P1 LEA.HI.X R3, R16, R45, R234, 0x1, P0 ;  /* 0x0000002d10039211 */ /* 0x010fe400000f0cea */
[----:B------:R-:W-:-:S03]  /*b700*/  ISETP.GE.AND P0, PT, R17, UR4, PT ;  /* 0x0000000411007c0c */ /* 0x000fc6000bf06270 */
[----:B------:R0:W-:Y:S10]  /*b710*/  @!P1 ST.E.128 desc[UR48][R2.64], R4 ;  /* 0x0000000402009985 */ /* 0x0001f4000c101d30 */
[----:B------:R-:W-:Y:S05]  /*b720*/  @P0 BRA `(.L_x_177) ;  /* 0x0000000800f80947 */ /* 0x000fea0003800000 */
[----:B0-----:R-:W-:-:S04]  /*b730*/  LEA R2, P0, R17, R44, 0x1 ;  /* 0x0000002c11027211 */ /* 0x001fc800078008ff */
[----:B------:R-:W-:-:S05]  /*b740*/  LEA.HI.X R3, R17, R45, R233, 0x1, P0 ;  /* 0x0000002d11037211 */ /* 0x000fca00000f0ce9 */
[----:B------:R0:W-:Y:S01]  /*b750*/  ST.E.128 desc[UR48][R2.64], R24 ;  /* 0x0000001802007985 */ /* 0x0001e2000c101d30 */
[----:B------:R-:W-:Y:S05]  /*b760*/  BRA `(.L_x_177) ;  /* 0x0000000800e87947 */ /* 0x000fea0003800000 */
.L_x_169:
[----:B------:R-:W-:Y:S01]  /*b770*/  ULDC.64 UR6, c[0x0][0xc00] ;  /* 0x0003000000067ab9 */ /* 0x000fe20000000a00 */
[----:B------:R-:W-:Y:S01]  /*b780*/  ULDC UR4, c[0x0][0xa88] ;  /* 0x0002a20000047ab9 */ /* 0x000fe20000000800 */
[----:B------:R-:W-:Y:S01]  /*b790*/  UISETP.NE.U32.AND UP0, UPT, UR6, URZ, UPT ;  /* 0x0000003f0600728c */ /* 0x000fe2000bf05070 */
[----:B------:R-:W0:Y:S03]  /*b7a0*/  LDC R11, c[0x0][0xbe8] ;  /* 0x0002fa00ff0b7b82 */ /* 0x000e260000000800 */
[----:B------:R-:W-:-:S03]  /*b7b0*/  UISETP.NE.AND.EX UP0, UPT, UR7, URZ, UPT, UP0 ;  /* 0x0000003f0700728c */ /* 0x000fc6000bf05300 */
[----:B------:R-:W-:Y:S02]  /*b7c0*/  ULDC.64 UR6, c[0x0][0xc00] ;  /* 0x0003000000067ab9 */ /* 0x000fe40000000a00 */
[----:B------:R-:W-:Y:S01]  /*b7d0*/  UIMAD.WIDE UR6, UR36, 0x4, UR6 ;  /* 0x00000004240678a5 */ /* 0x000fe2000f8e0206 */
[----:B------:R-:W-:-:S05]  /*b7e0*/  PLOP3.LUT P2, PT, PT, PT, UP0, 0x80, 0x0 ;  /* 0x000000000000781c */ /* 0x000fca0003f4f008 */
[----:B------:R-:W-:Y:S02]  /*b7f0*/  IMAD.U32 R2, RZ, RZ, UR6 ;  /* 0x00000006ff027e24 */ /* 0x000fe4000f8e00ff */
[----:B------:R-:W-:Y:S01]  /*b800*/  IMAD.U32 R3, RZ, RZ, UR7 ;  /* 0x00000007ff037e24 */ /* 0x000fe2000f8e00ff */
[----:B------:R-:W-:Y:S02]  /*b810*/  ULDC.64 UR6, c[0x0][0xc08] ;  /* 0x0003020000067ab9 */ /* 0x000fe40000000a00 */
[----:B------:R-:W-:-:S03]  /*b820*/  UISETP.NE.U32.AND UP1, UPT, UR6, URZ, UPT ;  /* 0x0000003f0600728c */ /* 0x000fc6000bf25070 */
[----:B------:R-:W2:Y:S01]  /*b830*/  @P2 LDG.E R6, desc[UR48][R2.64] ;  /* 0x0000003002062981 */ /* 0x000ea2000c1e1900 */
[----:B------:R-:W-:Y:S01]  /*b840*/  UISETP.NE.AND.EX UP1, UPT, UR7, URZ, UPT, UP1 ;  /* 0x0000003f0700728c */ /* 0x000fe2000bf25310 */
[----:B------:R-:W-:-:S05]  /*b850*/  IMAD.U32 R0, RZ, RZ, UR4 ;  /* 0x00000004ff007e24 */ /* 0x000fca000f8e00ff */
[----:B------:R-:W-:-:S05]  /*b860*/  PLOP3.LUT P3, PT, PT, PT, UP1, 0x80, 0x0 ;  /* 0x000000000000781c */ /* 0x000fca0003f6f018 */
[----:B------:R-:W-:Y:S02]  /*b870*/  @UP1 ULDC.64 UR6, c[0x0][0xc08] ;  /* 0x0003020000061ab9 */ /* 0x000fe40000000a00 */
[----:B------:R-:W-:-:S06]  /*b880*/  @UP1 UIMAD.WIDE UR6, UR36, 0x4, UR6 ;  /* 0x00000004240618a5 */ /* 0x000fcc000f8e0206 */
[----:B------:R-:W-:Y:S02]  /*b890*/  IMAD.U32 R4, RZ, RZ, UR6 ;  /* 0x00000006ff047e24 */ /* 0x000fe4000f8e00ff */
[----:B------:R-:W-:-:S05]  /*b8a0*/  IMAD.U32 R5, RZ, RZ, UR7 ;  /* 0x00000007ff057e24 */ /* 0x000fca000f8e00ff */
[----:B------:R1:W5:Y:S01]  /*b8b0*/  @P3 LDG.E R0, desc[UR48][R4.64] ;  /* 0x0000003004003981 */ /* 0x000362000c1e1900 */
[----:B0-----:R-:W-:Y:S01]  /*b8c0*/  ISETP.NE.AND P0, PT, R11, 0x1, PT ;  /* 0x000000010b00780c */ /* 0x001fe20003f05270 */
[----:B------:R-:W-:Y:S01]  /*b8d0*/  UMOV UR4, URZ ;  /* 0x0000003f00047c82 */ /* 0x000fe20008000000 */
[----:B------:R-:W-:Y:S01]  /*b8e0*/  USHF.R.S32.HI UR10, URZ, 0x1f, UR41 ;  /* 0x0000001f3f0a7899 */ /* 0x000fe20008011429 */
[----:B------:R-:W-:-:S10]  /*b8f0*/  ISETP.GE.AND P1, PT, R235, 0x80, PT ;  /* 0x00000080eb00780c */ /* 0x000fd40003f26270 */
[----:B------:R-:W0:Y:S01]  /*b900*/  @P0 LDC R9, c[0x0][0xbec] ;  /* 0x0002fb00ff090b82 */ /* 0x000e220000000800 */
[----:B--2---:R-:W-:-:S13]  /*b910*/  @P2 R2UR UR4, R6 ;  /* 0x00000000060422ca */ /* 0x004fda00000e0000 */
[----:B------:R-:W-:Y:S01]  /*b920*/  USHF.R.S32.HI UR9, URZ, 0x1f, UR4 ;  /* 0x0000001f3f097899 */ /* 0x000fe20008011404 */
[----:B01----:R-:W-:Y:S11]  /*b930*/  @P3 BRA `(.L_x_178) ;  /* 0x0000000000103947 */ /* 0x003ff60003800000 */
[----:B------:R-:W-:Y:S05]  /*b940*/  @!P2 BRA `(.L_x_178) ;  /* 0x00000000000ca947 */ /* 0x000fea0003800000 */
[----:B------:R-:W2:Y:S04]  /*b950*/  LDG.E R5, desc[UR48][R2.64] ;  /* 0x0000003002057981 */ /* 0x000ea8000c1e1900 */
[----:B-----5:R-:W2:Y:S02]  /*b960*/  LDG.E R0, desc[UR48][R2.64+0x4] ;  /* 0x0000043002007981 */ /* 0x020ea4000c1e1900 */
[----:B--2---:R-:W-:-:S07]  /*b970*/  IMAD.IADD R0, R0, 0x1, -R5 ;  /* 0x0000000100007824 */ /* 0x004fce00078e0a05 */
.L_x_178:
[----:B------:R-:W-:Y:S01]  /*b980*/  USEL UR36, UR36, URZ, !UP0 ;  /* 0x0000003f24247287 */ /* 0x000fe2000c000000 */
[----:B------:R-:W-:Y:S01]  /*b990*/  BSSY B1, `(.L_x_179) ;  /* 0x000002d000017945 */ /* 0x000fe20003800000 */
[----:B------:R-:W-:-:S03]  /*b9a0*/  USEL UR37, UR37, URZ, !UP0 ;  /* 0x0000003f25257287 */ /* 0x000fc6000c000000 */
[----:B------:R-:W-:Y:S09]  /*b9b0*/  @P1 BRA `(.L_x_180) ;  /* 0x0000000000a81947 */ /* 0x000ff20003800000 */
[----:B------:R-:W0:Y:S01]  /*b9c0*/  S2R R3, SR_TID.X ;  /* 0x0000000000037919 */ /* 0x000e220000002100 */
[----:B------:R-:W1:Y:S01]  /*b9d0*/  LDC R7, c[0x0][0xbe8] ;  /* 0x0002fa00ff077b82 */ /* 0x000e620000000800 */
[----:B------:R-:W-:-:S04]  /*b9e0*/  IMAD.U32 R2, RZ, RZ, UR40 ;  /* 0x00000028ff027e24 */ /* 0x000fc8000f8e00ff */
[----:B0-----:R-:W-:Y:S02]  /*b9f0*/  IMAD R2, R2, 0x80, R3 ;  /* 0x0000008002027824 */ /* 0x001fe400078e0203 */
[----:B-1---5:R-:W-:Y:S02]  /*ba00*/  IMAD R3, R0, R7, RZ ;  /* 0x0000000700037224 */ /* 0x022fe400078e02ff */
[----:B------:R-:W-:-:S05]  /*ba10*/  VIADD R4, R2, 0xffffff80 ;  /* 0xffffff8002047836 */ /* 0x000fca0000000000 */
[----:B------:R-:W-:-:S13]  /*ba20*/  ISETP.GE.AND P1, PT, R4, R3, PT ;  /* 0x000000030400720c */ /* 0x000fda0003f26270 */
[----:B------:R-:W-:Y:S05]  /*ba30*/  @P1 BRA `(.L_x_180) ;  /* 0x0000000000881947 */ /* 0x000fea0003800000 */
[----:B------:R-:W-:Y:S01]  /*ba40*/  ISETP.NE.AND P1, PT, R7, 0x1, PT ;  /* 0x000000010700780c */ /* 0x000fe20003f25270 */
[----:B------:R-:W-:Y:S01]  /*ba50*/  ULDC.64 UR12, c[0x0][0xb90] ;  /* 0x0002e400000c7ab9 */ /* 0x000fe20000000a00 */
[----:B------:R-:W-:Y:S01]  /*ba60*/  UMOV UR6, UR4 ;  /* 0x0000000400067c82 */ /* 0x000fe20008000000 */
[----:B------:R-:W-:Y:S01]  /*ba70*/  UIMAD UR8, UR10, UR12, URZ ;  /* 0x0000000c0a0872a4 */ /* 0x000fe2000f8e023f */
[----:B------:R-:W-:Y:S01]  /*ba80*/  IMAD.MOV.U32 R2, RZ, RZ, R4 ;  /* 0x000000ffff027224 */ /* 0x000fe200078e0004 */
[----:B------:R-:W-:Y:S02]  /*ba90*/  UMOV UR7, UR9 ;  /* 0x0000000900077c82 */ /* 0x000fe40008000000 */
[----:B------:R-:W-:Y:S02]  /*baa0*/  UIMAD.WIDE.U32 UR6, UR41, UR12, UR6 ;  /* 0x0000000c290672a5 */ /* 0x000fe4000f8e0006 */
[----:B------:R-:W-:-:S03]  /*bab0*/  UIMAD UR8, UR41, UR13, UR8 ;  /* 0x0000000d290872a4 */ /* 0x000fc6000f8e0208 */
[----:B------:R-:W-:Y:S01]  /*bac0*/  ULDC.64 UR12, c[0x0][0xb98] ;  /* 0x0002e600000c7ab9 */ /* 0x000fe20000000a00 */
[----:B------:R-:W0:Y:S01]  /*bad0*/  @P1 LDC R3, c[0x0][0xbec] ;  /* 0x0002fb00ff031b82 */ /* 0x000e220000000800 */
[----:B------:R-:W-:Y:S02]  /*bae0*/  UIADD3 UR7, UR7, UR8, URZ ;  /* 0x0000000807077290 */ /* 0x000fe4000fffe03f */
[----:B------:R-:W-:Y:S02]  /*baf0*/  UIMAD UR8, UR37, UR12, URZ ;  /* 0x0000000c250872a4 */ /* 0x000fe4000f8e023f */
[----:B------:R-:W-:Y:S02]  /*bb00*/  UIMAD.WIDE.U32 UR6, UR36, UR12, UR6 ;  /* 0x0000000c240672a5 */ /* 0x000fe4000f8e0006 */
[----:B------:R-:W-:Y:S01]  /*bb10*/  UIMAD UR8, UR36, UR13, UR8 ;  /* 0x0000000d240872a4 */ /* 0x000fe2000f8e0208 */
[----:B------:R-:W1:Y:S02]  /*bb20*/  @P1 LDC R6, c[0x0][0xbf0] ;  /* 0x0002fc00ff061b82 */ /* 0x000e640000000800 */
[----:B------:R-:W-:Y:S01]  /*bb30*/  ULDC.64 UR12, c[0x0][0xb88] ;  /* 0x0002e200000c7ab9 */ /* 0x000fe20000000a00 */
[----:B0-----:R-:W-:-:S05]  /*bb40*/  @P1 IMAD.HI.U32 R3, R4, R3, RZ ;  /* 0x0000000304031227 */ /* 0x001fca00078e00ff */
[----:B-1----:R-:W-:Y:S01]  /*bb50*/  @P1 SHF.R.U32.HI R2, RZ, R6, R3 ;  /* 0x00000006ff021219 */ /* 0x002fe20000011603 */
[----:B------:R-:W-:-:S03]  /*bb60*/  IMAD.U32 R6, RZ, RZ, UR8 ;  /* 0x00000008ff067e24 */ /* 0x000fc6000f8e00ff */
[--C-:B------:R-:W-:Y:S01]  /*bb70*/  SHF.R.S32.HI R3, RZ, 0x1f, R2.reuse ;  /* 0x0000001fff037819 */ /* 0x100fe20000011402 */
[----:B------:R-:W-:Y:S01]  /*bb80*/  IMAD.MOV R5, RZ, RZ, -R2 ;  /* 0x000000ffff057224 */ /* 0x000fe200078e0a02 */
[----:B------:R-:W-:-:S03]  /*bb90*/  IADD3 R2, P1, R2, UR6, RZ ;  /* 0x0000000602027c10 */ /* 0x000fc6000ff3e0ff */
[----:B------:R-:W-:Y:S01]  /*bba0*/  IMAD R5, R7, R5, R4 ;  /* 0x0000000507057224 */ /* 0x000fe200078e0204 */
[----:B------:R-:W-:Y:S01]  /*bbb0*/  IADD3.X R3, R3, UR7, R6, P1, !PT ;  /* 0x0000000703037c10 */ /* 0x000fe20008ffe406 */
[----:B------:R-:W-:-:S03]  /*bbc0*/  ULDC.64 UR6, c[0x0][0xb50] ;  /* 0x0002d40000067ab9 */ /* 0x000fc60000000a00 */
[----:B------:R-:W-:Y:S01]  /*bbd0*/  SHF.R.S32.HI R4, RZ, 0x1f, R5 ;  /* 0x0000001fff047819 */ /* 0x000fe20000011405 */
[----:B------:R-:W-:-:S04]  /*bbe0*/  IMAD.WIDE.U32 R2, R5, UR12, R2 ;  /* 0x0000000c05027c25 */ /* 0x000fc8000f8e0002 */
[----:B------:R-:W-:-:S04]  /*bbf0*/  IMAD R4, R4, UR12, RZ ;  /* 0x0000000c04047c24 */ /* 0x000fc8000f8e02ff */
[----:B------:R-:W-:Y:S01]  /*bc00*/  IMAD R7, R5, UR13, R4 ;  /* 0x0000000d05077c24 */ /* 0x000fe2000f8e0204 */
[----:B------:R-:W-:-:S03]  /*bc10*/  LEA R4, P1, R2, UR6, 0x2 ;  /* 0x0000000602047c11 */ /* 0x000fc6000f8210ff */
[----:B------:R-:W-:-:S05]  /*bc20*/  IMAD.IADD R3, R3, 0x1, R7 ;  /* 0x0000000103037824 */ /* 0x000fca00078e0207 */
[----:B------:R-:W-:Y:S01]  /*bc30*/  LEA.HI.X R5, R2, UR7, R3, 0x2, P1 ;  /* 0x0000000702057c11 */ /* 0x000fe200088f1403 */
[----:B------:R-:W-:-:S05]  /*bc40*/  IMAD.MOV.U32 R3, RZ, RZ, -0x800000 ;  /* 0xff800000ff037424 */ /* 0x000fca00078e00ff */
[----:B------:R0:W-:Y:S02]  /*bc50*/  STG.E desc[UR48][R4.64], R3 ;  /* 0x0000000304007986 */ /* 0x0001e4000c101930 */
.L_x_180:
[----:B------:R-:W-:Y:S05]  /*bc60*/  BSYNC B1 ;  /* 0x0000000000017941 */ /* 0x000fea0003800000 */
.L_x_179:
[----:B0-----:R-:W0:Y:S01]  /*bc70*/  @P0 LDC R3, c[0x0][0xbf0] ;  /* 0x0002fc00ff030b82 */ /* 0x001e220000000800 */
[----:B------:R-:W-:Y:S01]  /*bc80*/  ULDC.64 UR12, c[0x0][0xaa0] ;  /* 0x0002a800000c7ab9 */ /* 0x000fe20000000a00 */
[----:B------:R-:W-:Y:S01]  /*bc90*/  IMAD R2, R18, 0x20, R19 ;  /* 0x0000002012027824 */ /* 0x000fe200078e0213 */
[----:B------:R-:W-:Y:S01]  /*bca0*/  UIMAD UR8, UR9, UR12, URZ ;  /* 0x0000000c090872a4 */ /* 0x000fe2000f8e023f */
[----:B------:R-:W-:Y:S01]  /*bcb0*/  IMAD.U32 R5, RZ, RZ, UR40 ;  /* 0x00000028ff057e24 */ /* 0x000fe2000f8e00ff */
[----:B------:R-:W-:Y:S01]  /*bcc0*/  UIMAD.WIDE.U32 UR6, UR4, UR12, URZ ;  /* 0x0000000c040672a5 */ /* 0x000fe2000f8e003f */
[----:B------:R-:W-:Y:S01]  /*bcd0*/  BSSY B1, `(.L_x_181) ;  /* 0x0000039000017945 */ /* 0x000fe20003800000 */
[----:B------:R-:W-:Y:S01]  /*bce0*/  UIMAD UR8, UR4, UR13, UR8 ;  /* 0x0000000d040872a4 */ /* 0x000fe2000f8e0208 */
[----:B------:R-:W-:Y:S02]  /*bcf0*/  IMAD R6, R5, 0x80, R2 ;  /* 0x0000008005067824 */ /* 0x000fe400078e0202 */
[----:B------:R-:W-:Y:S01]  /*bd00*/  ULDC.64 UR12, c[0x0][0xae8] ;  /* 0x0002ba00000c7ab9 */ /* 0x000fe20000000a00 */
[----:B------:R-:W-:Y:S01]  /*bd10*/  UIADD3 UR7, UR7, UR8, URZ ;  /* 0x0000000807077290 */ /* 0x000fe2000fffe03f */
[----:B------:R-:W-:Y:S01]  /*bd20*/  @P0 IMAD.HI.U32 R2, R6, R9, RZ ;  /* 0x0000000906020227 */ /* 0x000fe200078e00ff */
[----:B------:R-:W-:-:S02]  /*bd30*/  UIMAD UR4, UR10, UR12, URZ ;  /* 0x0000000c0a0472a4 */ /* 0x000fc4000f8e023f */
[----:B------:R-:W-:Y:S01]  /*bd40*/  UIMAD.WIDE.U32 UR6, UR41, UR12, UR6 ;  /* 0x0000000c290672a5 */ /* 0x000fe2000f8e0006 */
[----:B------:R-:W-:Y:S01]  /*bd50*/  IMAD.MOV.U32 R5, RZ, RZ, R6 ;  /* 0x000000ffff057224 */ /* 0x000fe200078e0006 */
[----:B------:R-:W-:Y:S01]  /*bd60*/  UIMAD UR4, UR41, UR13, UR4 ;  /* 0x0000000d290472a4 */ /* 0x000fe2000f8e0204 */
[----:B------:R-:W-:-:S03]  /*bd70*/  ULDC.64 UR8, c[0x0][0xaf0] ;  /* 0x0002bc0000087ab9 */ /* 0x000fc60000000a00 */
[----:B------:R-:W-:Y:S02]  /*bd80*/  UIADD3 UR7, UR7, UR4, URZ ;  /* 0x0000000407077290 */ /* 0x000fe4000fffe03f */
[----:B------:R-:W-:Y:S01]  /*bd90*/  UIMAD UR4, UR37, UR8, URZ ;  /* 0x00000008250472a4 */ /* 0x000fe2000f8e023f */
[----:B0-----:R-:W-:Y:S01]  /*bda0*/  @P0 SHF.R.U32.HI R5, RZ, R3, R2 ;  /* 0x00000003ff050219 */ /* 0x001fe20000011602 */
[----:B------:R-:W-:Y:S02]  /*bdb0*/  UIMAD.WIDE.U32 UR6, UR36, UR8, UR6 ;  /* 0x00000008240672a5 */ /* 0x000fe4000f8e0006 */
[----:B------:R-:W-:Y:S01]  /*bdc0*/  UIMAD UR4, UR36, UR9, UR4 ;  /* 0x00000009240472a4 */ /* 0x000fe2000f8e0204 */
[--C-:B------:R-:W-:Y:S01]  /*bdd0*/  SHF.R.S32.HI R2, RZ, 0x1f, R5.reuse ;  /* 0x0000001fff027819 */ /* 0x100fe20000011405 */
[----:B------:R-:W-:Y:S01]  /*bde0*/  IMAD.MOV R7, RZ, RZ, -R5 ;  /* 0x000000ffff077224 */ /* 0x000fe200078e0a05 */
[----:B------:R-:W-:Y:S01]  /*bdf0*/  ULDC.64 UR8, c[0x0][0xae0] ;  /* 0x0002b80000087ab9 */ /* 0x000fe20000000a00 */
[----:B------:R-:W-:-:S02]  /*be00*/  UIADD3 UR4, UR7, UR4, URZ ;  /* 0x0000000407047290 */ /* 0x000fc4000fffe03f */
[----:B------:R-:W-:Y:S02]  /*be10*/  IMAD.U32 R3, RZ, RZ, UR7 ;  /* 0x00000007ff037e24 */ /* 0x000fe4000f8e00ff */
[----:B------:R-:W-:Y:S02]  /*be20*/  IMAD R4, R2, UR8, RZ ;  /* 0x0000000802047c24 */ /* 0x000fe4000f8e02ff */
[----:B------:R-:W-:Y:S02]  /*be30*/  IMAD R7, R11, R7, R6 ;  /* 0x000000070b077224 */ /* 0x000fe400078e0206 */
[----:B------:R-:W-:Y:S01]  /*be40*/  IMAD.U32 R2, RZ, RZ, UR6 ;  /* 0x00000006ff027e24 */ /* 0x000fe2000f8e00ff */
[----:B------:R-:W-:Y:S01]  /*be50*/  ULDC.64 UR6, c[0x0][0xad8] ;  /* 0x0002b60000067ab9 */ /* 0x000fe20000000a00 */
[----:B------:R-:W-:Y:S02]  /*be60*/  IMAD.U32 R3, RZ, RZ, UR4 ;  /* 0x00000004ff037e24 */ /* 0x000fe4000f8e00ff */
[C---:B------:R-:W-:Y:S01]  /*be70*/  IMAD R9, R5.reuse, UR9, R4 ;  /* 0x0000000905097c24 */ /* 0x040fe2000f8e0204 */
[----:B------:R-:W-:Y:S01]  /*be80*/  SHF.R.S32.HI R4, RZ, 0x1f, R7 ;  /* 0x0000001fff047819 */ /* 0x000fe20000011407 */
[----:B------:R-:W-:-:S04]  /*be90*/  IMAD.WIDE.U32 R2, R5, UR8, R2 ;  /* 0x0000000805027c25 */ /* 0x000fc8000f8e0002 */
[----:B------:R-:W-:Y:S02]  /*bea0*/  IMAD.U32 R6, RZ, RZ, UR40 ;  /* 0x00000028ff067e24 */ /* 0x000fe4000f8e00ff */
[----:B------:R-:W-:Y:S02]  /*beb0*/  IMAD.IADD R3, R3, 0x1, R9 ;  /* 0x0000000103037824 */ /* 0x000fe400078e0209 */
[----:B------:R-:W-:Y:S02]  /*bec0*/  IMAD R4, R4, UR6, RZ ;  /* 0x0000000604047c24 */ /* 0x000fe4000f8e02ff */
[----:B------:R-:W-:Y:S02]  /*bed0*/  IMAD R6, R6, 0x80, R19 ;  /* 0x0000008006067824 */ /* 0x000fe400078e0213 */
[----:B-----5:R-:W-:Y:S02]  /*bee0*/  IMAD R11, R0, R11, RZ ;  /* 0x0000000b000b7224 */ /* 0x020fe400078e02ff */
[----:B------:R-:W-:-:S02]  /*bef0*/  IMAD R5, R7, UR7, R4 ;  /* 0x0000000707057c24 */ /* 0x000fc4000f8e0204 */
[----:B------:R-:W-:Y:S01]  /*bf00*/  IMAD.WIDE.U32 R2, R7, UR6, R2 ;  /* 0x0000000607027c25 */ /* 0x000fe2000f8e0002 */
[C---:B------:R-:W-:Y:S01]  /*bf10*/  ISETP.GE.AND P2, PT, R6.reuse, R11, PT ;  /* 0x0000000b0600720c */ /* 0x040fe20003f46270 */
[----:B------:R-:W-:Y:S02]  /*bf20*/  ULDC.64 UR6, c[0x0][0xa80] ;  /* 0x0002a00000067ab9 */ /* 0x000fe40000000a00 */
[----:B------:R-:W-:Y:S01]  /*bf30*/  VIADD R0, R6, 0x20 ;  /* 0x0000002006007836 */ /* 0x000fe20000000000 */
[----:B------:R-:W-:Y:S01]  /*bf40*/  LEA R4, P3, R2, UR6, 0x1 ;  /* 0x0000000602047c11 */ /* 0x000fe2000f8608ff */
[----:B------:R-:W-:-:S03]  /*bf50*/  IMAD.IADD R3, R3, 0x1, R5 ;  /* 0x0000000103037824 */ /* 0x000fc600078e0205 */
[-C--:B------:R-:W-:Y:S01]  /*bf60*/  ISETP.GE.AND P1, PT, R0, R11.reuse, PT ;  /* 0x0000000b0000720c */ /* 0x080fe20003f26270 */
[----:B------:R-:W-:Y:S01]  /*bf70*/  VIADD R0, R6, 0x40 ;  /* 0x0000004006007836 */ /* 0x000fe20000000000 */
[----:B------:R-:W-:Y:S02]  /*bf80*/  LEA.HI.X R5, R2, UR7, R3, 0x1, P3 ;  /* 0x0000000702057c11 */ /* 0x000fe400098f0c03 */
[----:B------:R0:W1:Y:S02]  /*bf90*/  SHFL.IDX PT, R2, R4, RZ, 0x181f ;  /* 0x00181fff04027589 */ /* 0x00006400000e0000 */
[----:B------:R-:W-:Y:S02]  /*bfa0*/  ISETP.GE.AND P0, PT, R0, R11, PT ;  /* 0x0000000b0000720c */ /* 0x000fe40003f06270 */
[----:B------:R0:W2:Y:S01]  /*bfb0*/  SHFL.IDX PT, R0, R5, RZ, 0x181f ;  /* 0x00181fff05007589 */ /* 0x0000a200000e0000 */
[----:B------:R-:W-:Y:S10]  /*bfc0*/  @P2 BRA `(.L_x_182) ;  /* 0x0000000000242947 */ /* 0x000ff40003800000 */
[----:B------:R-:W-:Y:S02]  /*bfd0*/  ULDC UR4, c[0x0][0xac8] ;  /* 0x0002b20000047ab9 */ /* 0x000fe40000000800 */
[----:B------:R-:W-:Y:S02]  /*bfe0*/  ISETP.GE.AND P4, PT, R16, UR4, PT ;  /* 0x0000000410007c0c */ /* 0x000fe4000bf86270 */
[----:B------:R-:W-:-:S11]  /*bff0*/  ISETP.GE.AND P5, PT, R17, UR4, PT ;  /* 0x0000000411007c0c */ /* 0x000fd6000bfa6270 */
[CC--:B-1----:R-:W-:Y:S02]  /*c000*/  @!P4 LEA R8, P2, R16.reuse, R2.reuse, 0x1 ;  /* 0x000000021008c211 */ /* 0x0c2fe400078408ff */
[C---:B------:R-:W-:Y:S02]  /*c010*/  @!P5 LEA R2, P3, R17.reuse, R2, 0x1 ;  /* 0x000000021102d211 */ /* 0x040fe400078608ff */
[-C--:B--2---:R-:W-:Y:S02]  /*c020*/  @!P4 LEA.HI.X R9, R16, R0.reuse, R234, 0x1, P2 ;  /* 0x000000001009c211 */ /* 0x084fe400010f0cea */
[----:B------:R-:W-:-:S03]  /*c030*/  @!P5 LEA.HI.X R3, R17, R0, R233, 0x1, P3 ;  /* 0x000000001103d211 */ /* 0x000fc600018f0ce9 */
[----:B------:R3:W-:Y:S04]  /*c040*/  @!P4 ST.E.128 desc[UR48][R8.64], RZ ;  /* 0x000000ff0800c985 */ /* 0x0007e8000c101d30 */
[----:B------:R3:W-:Y:S02]  /*c050*/  @!P5 ST.E.128 desc[UR48][R2.64], RZ ;  /* 0x000000ff0200d985 */ /* 0x0007e4000c101d30 */
.L_x_182:
[----:B------:R-:W-:Y:S05]  /*c060*/  BSYNC B1 ;  /* 0x0000000000017941 */ /* 0x000fea0003800000 */
.L_x_181:
[----:B--2---:R2:W4:Y:S01]  /*c070*/  SHFL.IDX PT, R0, R5, 0x1, 0x181f ;  /* 0x00381f0005007f89 */ /* 0x00452200000e0000 */
[----:B------:R-:W-:Y:S03]  /*c080*/  BSSY B1, `(.L_x_183) ;  /* 0x000000c000017945 */ /* 0x000fe60003800000 */
[----:B-1-3--:R2:W1:Y:S01]  /*c090*/  SHFL.IDX PT, R2, R4, 0x1, 0x181f ;  /* 0x00381f0004027f89 */ /* 0x00a46200000e0000 */
[----:B------:R-:W-:Y:S05]  /*c0a0*/  @P1 BRA `(.L_x_184) ;  /* 0x0000000000241947 */ /* 0x000fea0003800000 */
[----:B------:R-:W-:Y:S02]  /*c0b0*/  ULDC UR4, c[0x0][0xac8] ;  /* 0x0002b20000047ab9 */ /* 0x000fe40000000800 */
[----:B------:R-:W-:Y:S02]  /*c0c0*/  ISETP.GE.AND P3, PT, R16, UR4, PT ;  /* 0x0000000410007c0c */ /* 0x000fe4000bf66270 */
[----:B------:R-:W-:-:S11]  /*c0d0*/  ISETP.GE.AND P4, PT, R17, UR4, PT ;  /* 0x0000000411007c0c */ /* 0x000fd6000bf86270 */
[CC--:B-1----:R-:W-:Y:S02]  /*c0e0*/  @!P3 LEA R8, P1, R16.reuse, R2.reuse, 0x1 ;  /* 0x000000021008b211 */ /* 0x0c2fe400078208ff */
[C---:B------:R-:W-:Y:S02]  /*c0f0*/  @!P4 LEA R2, P2, R17.reuse, R2, 0x1 ;  /* 0x000000021102c211 */ /* 0x040fe400078408ff */
[-C--:B----4-:R-:W-:Y:S02]  /*c100*/  @!P3 LEA.HI.X R9, R16, R0.reuse, R234, 0x1, P1 ;  /* 0x000000001009b211 */ /* 0x090fe400008f0cea */
[----:B------:R-:W-:-:S03]  /*c110*/  @!P4 LEA.HI.X R3, R17, R0, R233, 0x1, P2 ;  /* 0x000000001103c211 */ /* 0x000fc600010f0ce9 */
[----:B------:R3:W-:Y:S04]  /*c120*/  @!P3 ST.E.128 desc[UR48][R8.64], RZ ;  /* 0x000000ff0800b985 */ /* 0x0007e8000c101d30 */
[----:B------:R3:W-:Y:S02]  /*c130*/  @!P4 ST.E.128 desc[UR48][R2.64], RZ ;  /* 0x000000ff0200c985 */ /* 0x0007e4000c101d30 */
.L_x_184:
[----:B------:R-:W-:Y:S05]  /*c140*/  BSYNC B1 ;  /* 0x0000000000017941 */ /* 0x000fea0003800000 */
.L_x_183:
[----:B----4-:R4:W0:Y:S01]  /*c150*/  SHFL.IDX PT, R0, R5, 0x2, 0x181f ;  /* 0x00581f0005007f89 */ /* 0x01082200000e0000 */
        /* <DEDUP_REMOVED lines=8> */
[-C--:B0-----:R-:W-:Y:S02]  /*c1e0*/  @!P2 LEA.HI.X R9, R16, R0.reuse, R234, 0x1, P0 ;  /* 0x000000001009a211 */ /* 0x081fe400000f0cea */
[----:B------:R-:W-:-:S03]  /*c1f0*/  @!P3 LEA.HI.X R3, R17, R0, R233, 0x1, P1 ;  /* 0x000000001103b211 */ /* 0x000fc600008f0ce9 */
[----:B------:R3:W-:Y:S04]  /*c200*/  @!P2 ST.E.128 desc[UR48][R8.64], RZ ;  /* 0x000000ff0800a985 */ /* 0x0007e8000c101d30 */
[----:B------:R3:W-:Y:S02]  /*c210*/  @!P3 ST.E.128 desc[UR48][R2.64], RZ ;  /* 0x000000ff0200b985 */ /* 0x0007e4000c101d30 */
.L_x_186:
[----:B------:R-:W-:Y:S05]  /*c220*/  BSYNC B1 ;  /* 0x0000000000017941 */ /* 0x000fea0003800000 */
.L_x_185:
[----:B0-----:R-:W-:Y:S01]  /*c230*/  VIADD R0, R6, 0x60 ;  /* 0x0000006006007836 */ /* 0x001fe20000000000 */
[----:B--2-4-:R-:W0:Y:S04]  /*c240*/  SHFL.IDX PT, R5, R5, 0x3, 0x181f ;  /* 0x00781f0005057f89 */ /* 0x014e2800000e0000 */
[----:B------:R-:W-:Y:S01]  /*c250*/  ISETP.GE.AND P0, PT, R0, R11, PT ;  /* 0x0000000b0000720c */ /* 0x000fe20003f06270 */
[----:B-1-3--:R1:W2:-:S12]  /*c260*/  SHFL.IDX PT, R2, R4, 0x3, 0x181f ;  /* 0x00781f0004027f89 */ /* 0x00a29800000e0000 */
[----:B-1----:R-:W-:Y:S05]  /*c270*/  @P0 BRA `(.L_x_177) ;  /* 0x0000000000240947 */ /* 0x002fea0003800000 */
[----:B------:R-:W-:Y:S02]  /*c280*/  ULDC UR4, c[0x0][0xac8] ;  /* 0x0002b20000047ab9 */ /* 0x000fe40000000800 */
[----:B------:R-:W-:Y:S02]  /*c290*/  ISETP.GE.AND P2, PT, R16, UR4, PT ;  /* 0x0000000410007c0c */ /* 0x000fe4000bf46270 */
[----:B------:R-:W-:-:S11]  /*c2a0*/  ISETP.GE.AND P3, PT, R17, UR4, PT ;  /* 0x0000000411007c0c */ /* 0x000fd6000bf66270 */
[CC--:B--2---:R-:W-:Y:S02]  /*c2b0*/  @!P2 LEA R6, P0, R16.reuse, R2.reuse, 0x1 ;  /* 0x000000021006a211 */ /* 0x0c4fe400078008ff */
[C---:B------:R-:W-:Y:S02]  /*c2c0*/  @!P3 LEA R2, P1, R17.reuse, R2, 0x1 ;  /* 0x000000021102b211 */ /* 0x040fe400078208ff */
[-C--:B0-----:R-:W-:Y:S02]  /*c2d0*/  @!P2 LEA.HI.X R7, R16, R5.reuse, R234, 0x1, P0 ;  /* 0x000000051007a211 */ /* 0x081fe400000f0cea */
[----:B------:R-:W-:-:S03]  /*c2e0*/  @!P3 LEA.HI.X R3, R17, R5, R233, 0x1, P1 ;  /* 0x000000051103b211 */ /* 0x000fc600008f0ce9 */
[----:B------:R1:W-:Y:S04]  /*c2f0*/  @!P2 ST.E.128 desc[UR48][R6.64], RZ ;  /* 0x000000ff0600a985 */ /* 0x0003e8000c101d30 */
[----:B------:R1:W-:Y:S02]  /*c300*/  @!P3 ST.E.128 desc[UR48][R2.64], RZ ;  /* 0x000000ff0200b985 */ /* 0x0003e4000c101d30 */
.L_x_177:
[----:B------:R-:W-:Y:S05]  /*c310*/  BSYNC B0 ;  /* 0x0000000000007941 */ /* 0x000fea0003800000 */
.L_x_168:
[----:B------:R-:W-:Y:S02]  /*c320*/  ULDC UR4, c[0x0][0xc3c] ;  /* 0x00030f0000047ab9 */ /* 0x000fe40000000800 */
[----:B------:R-:W-:-:S13]  /*c330*/  ISETP.GE.AND P0, PT, R47, UR4, PT ;  /* 0x000000042f007c0c */ /* 0x000fda000bf06270 */
[----:B------:R-:W-:Y:S05]  /*c340*/  @!P0 BRA `(.L_x_187) ;  /* 0xffffff4800b48947 */ /* 0x000fea000383ffff */
[----:B------:R-:W-:Y:S05]  /*c350*/  EXIT ;  /* 0x000000000000794d */ /* 0x000fea0003800000 */
.L_x_142:
[----:B------:R-:W-:-:S08]  /*c360*/  NOP ;  /* 0x0000000000007918 */ /* 0x000fd00000000000 */
[----:B------:R-:W0:-:S00]  /*c370*/  USETMAXREG.DEALLOC.CTAPOOL 0x18 ;  /* 0x00000018000079c8 */ /* 0x000e0000080e0500 */
[----:B0-----:R-:W2:Y:S01]  /*c380*/  LDL.LU R2, [R1+0xc] ;  /* 0x00000c0001027983 */ /* 0x001ea20000300800 */
[----:B------:R-:W-:-:S06]  /*c390*/  LOP3.LUT R0, R0, 0x3, RZ, 0xc0, !PT ;  /* 0x0000000300007812 */ /* 0x000fcc00078ec0ff */
[----:B------:R-:W0:Y:S02]  /*c3a0*/  SHFL.IDX PT, R0, R0, RZ, 0x1f ;  /* 0x00001fff00007589 */ /* 0x000e2400000e0000 */
[----:B0-----:R-:W-:Y:S01]  /*c3b0*/  ISETP.NE.AND P0, PT, R0, RZ, PT ;  /* 0x000000ff0000720c */ /* 0x001fe20003f05270 */
[----:B------:R-:W-:Y:S01]  /*c3c0*/  IMAD.MOV.U32 R0, RZ, RZ, RZ ;  /* 0x000000ffff007224 */ /* 0x000fe200078e00ff */
[----:B--2---:R-:W-:-:S11]  /*c3d0*/  LOP3.LUT R2, R2, 0xfffffffd, RZ, 0xc0, !PT ;  /* 0xfffffffd02027812 */ /* 0x004fd600078ec0ff */
[----:B------:R-:W-:-:S05]  /*c3e0*/  @P0 LOP3.LUT R2, R2, 0x2, RZ, 0xfc, !PT ;  /* 0x0000000202020812 */ /* 0x000fca00078efcff */
[----:B------:R0:W-:Y:S01]  /*c3f0*/  STL [R1+0xc], R2 ;  /* 0x00000c0201007387 */ /* 0x0001e20000100800 */
[----:B------:R-:W-:Y:S05]  /*c400*/  @!P0 BRA `(.L_x_188) ;  /* 0x00000000002c8947 */ /* 0x000fea0003800000 */
[----:B------:R-:W1:Y:S08]  /*c410*/  S2UR UR5, SR_CgaCtaId ;  /* 0x00000000000579c3 */ /* 0x000e700000008800 */
[----:B------:R-:W-:Y:S06]  /*c420*/  BAR.SYNC.DEFER_BLOCKING 0x5, 0x180 ;  /* 0x0146000000007b1d */ /* 0x000fec0000010000 */
[----:B------:R-:W-:-:S02]  /*c430*/  UMOV UR4, 0x400 ;  /* 0x0000040000047882 */ /* 0x000fc40000000000 */
[----:B-1----:R-:W-:-:S09]  /*c440*/  ULEA UR4, UR5, UR4, 0x18 ;  /* 0x0000000405047291 */ /* 0x002fd2000f8ec03f */
[----:B------:R-:W1:Y:S04]  /*c450*/  LDS.128 R4, [UR4+0x2e8d0] ;  /* 0x02e8d004ff047984 */ /* 0x000e680008000c00 */
[----:B-1----:R1:W-:Y:S01]  /*c460*/  STL [R1+0x14], R5 ;  /* 0x0000140501007387 */ /* 0x0023e20000100800 */
[----:B------:R-:W-:Y:S02]  /*c470*/  R2UR UR45, R7 ;  /* 0x00000000072d72ca */ /* 0x000fe400000e0000 */
[----:B------:R-:W-:Y:S01]  /*c480*/  R2UR UR36, R6 ;  /* 0x00000000062472ca */ /* 0x000fe200000e0000 */
[----:B------:R1:W-:Y:S01]  /*c490*/  STL [R1+0x10], R4 ;  /* 0x0000100401007387 */ /* 0x0003e20000100800 */
[----:B------:R-:W-:Y:S06]  /*c4a0*/  BAR.ARV 0x4, 0x180 ;  /* 0x0106000000007b1d */ /* 0x000fec0000002000 */
[----:B------:R-:W-:Y:S07]  /*c4b0*/  BRA `(.L_x_189) ;  /* 0x0000000800247947 */ /* 0x000fee0003800000 */
.L_x_188:
[----:B0-----:R-:W0:Y:S01]  /*c4c0*/  S2R R2, SR_TID.X ;  /* 0x0000000000027919 */ /* 0x001e220000002100 */
[----:B------:R-:W-:Y:S01]  /*c4d0*/  ULDC UR4, c[0x0][0xc3c] ;  /* 0x00030f0000047ab9 */ /* 0x000fe20000000800 */
[----:B------:R-:W1:Y:S01]  /*c4e0*/  LDC R9, c[0x0][0xc38] ;  /* 0x00030e00ff097b82 */ /* 0x000e620000000800 */
[----:B0-----:R-:W-:-:S04]  /*c4f0*/  LOP3.LUT R5, R2, 0x1f, RZ, 0xc0, !PT ;  /* 0x0000001f02057812 */ /* 0x001fc800078ec0ff */
[----:B------:R-:W-:-:S04]  /*c500*/  ISETP.NE.AND P0, PT, R5, 0x1f, PT ;  /* 0x0000001f0500780c */ /* 0x000fc80003f05270 */
[----:B------:R-:W-:-:S13]  /*c510*/  ISETP.GE.OR P1, PT, R5, UR4, !P0 ;  /* 0x0000000405007c0c */ /* 0x000fda000c726670 */
[----:B------:R-:W0:Y:S02]  /*c520*/  @!P1 LDC.64 R2, c[0x0][0xc80] ;  /* 0x00032000ff029b82 */ /* 0x000e240000000a00 */
[----:B0-----:R-:W-:-:S05]  /*c530*/  @!P1 IMAD.WIDE.U32 R2, R5, 0x4, R2 ;  /* 0x0000000405029825 */ /* 0x001fca00078e0002 */
[----:B------:R-:W2:Y:S01]  /*c540*/  @!P1 LDG.E R0, desc[UR48][R2.64] ;  /* 0x0000003002009981 */ /* 0x000ea2000c1e1900 */
[C---:B------:R-:W-:Y:S01]  /*c550*/  ISETP.NE.AND P1, PT, R5.reuse, RZ, PT ;  /* 0x000000ff0500720c */ /* 0x040fe20003f25270 */
[----:B------:R-:W-:Y:S01]  /*c560*/  UMOV UR45, URZ ;  /* 0x0000003f002d7c82 */ /* 0x000fe20008000000 */
[C---:B------:R-:W-:Y:S02]  /*c570*/  ISETP.GE.U32.AND P2, PT, R5.reuse, 0x2, PT ;  /* 0x000000020500780c */ /* 0x040fe40003f46070 */
[C---:B------:R-:W-:Y:S02]  /*c580*/  ISETP.GE.U32.AND P3, PT, R5.reuse, 0x4, PT ;  /* 0x000000040500780c */ /* 0x040fe40003f66070 */
[C---:B------:R-:W-:Y:S02]  /*c590*/  ISETP.GE.U32.AND P4, PT, R5.reuse, 0x8, PT ;  /* 0x000000080500780c */ /* 0x040fe40003f86070 */
[----:B------:R-:W-:Y:S01]  /*c5a0*/  ISETP.GE.U32.AND P5, PT, R5, 0x10, PT ;  /* 0x000000100500780c */ /* 0x000fe20003fa6070 */
[----:B--2---:R-:W0:Y:S02]  /*c5b0*/  SHFL.UP PT, R4, R0, 0x1, RZ ;  /* 0x0420000000047989 */ /* 0x004e2400000e00ff */
[----:B0-----:R-:W-:-:S05]  /*c5c0*/  SEL R7, R4, RZ, P1 ;  /* 0x000000ff04077207 */ /* 0x001fca0000800000 */
[----:B------:R-:W-:-:S05]  /*c5d0*/  IMAD.IADD R7, R0, 0x1, R7 ;  /* 0x0000000100077824 */ /* 0x000fca00078e0207 */
[----:B------:R-:W0:Y:S02]  /*c5e0*/  SHFL.UP PT, R4, R7, 0x2, RZ ;  /* 0x0440000007047989 */ /* 0x000e2400000e00ff */
[----:B0-----:R-:W-:-:S05]  /*c5f0*/  SEL R4, R4, RZ, P2 ;  /* 0x000000ff04047207 */ /* 0x001fca0001000000 */
[----:B------:R-:W-:-:S05]  /*c600*/  IMAD.IADD R4, R7, 0x1, R4 ;  /* 0x0000000107047824 */ /* 0x000fca00078e0204 */
[----:B------:R-:W0:Y:S02]  /*c610*/  SHFL.UP PT, R6, R4, 0x4, RZ ;  /* 0x0480000004067989 */ /* 0x000e2400000e00ff */
[----:B0-----:R-:W-:-:S05]  /*c620*/  SEL R3, R6, RZ, P3 ;  /* 0x000000ff06037207 */ /* 0x001fca0001800000 */
[----:B------:R-:W-:Y:S02]  /*c630*/  IMAD.IADD R3, R4, 0x1, R3 ;  /* 0x0000000104037824 */ /* 0x000fe400078e0203 */
[----:B------:R-:W0:Y:S03]  /*c640*/  S2R R4, SR_CTAID.X ;  /* 0x0000000000047919 */ /* 0x000e260000002500 */
[----:B------:R-:W2:Y:S02]  /*c650*/  SHFL.UP PT, R2, R3, 0x8, RZ ;  /* 0x0500000003027989 */ /* 0x000ea400000e00ff */
[----:B--2---:R-:W-:-:S05]  /*c660*/  SEL R2, R2, RZ, P4 ;  /* 0x000000ff02027207 */ /* 0x004fca0002000000 */
[----:B------:R-:W-:-:S05]  /*c670*/  IMAD.IADD R8, R3, 0x1, R2 ;  /* 0x0000000103087824 */ /* 0x000fca00078e0202 */
[----:B------:R-:W2:Y:S02]  /*c680*/  SHFL.UP PT, R2, R8, 0x10, RZ ;  /* 0x0600000008027989 */ /* 0x000ea400000e00ff */
[----:B--2---:R-:W-:-:S05]  /*c690*/  SEL R7, R2, RZ, P5 ;  /* 0x000000ff02077207 */ /* 0x004fca0002800000 */
[----:B------:R-:W-:-:S05]  /*c6a0*/  IMAD.IADD R2, R8, 0x1, R7 ;  /* 0x0000000108027824 */ /* 0x000fca00078e0207 */
[----:B------:R-:W1:Y:S02]  /*c6b0*/  SHFL.IDX PT, R6, R2, 0x1f, 0x1f ;  /* 0x03e01f0002067f89 */ /* 0x000e6400000e0000 */
[----:B-1----:R-:W-:Y:S02]  /*c6c0*/  IMAD R7, R6, R9, RZ ;  /* 0x0000000906077224 */ /* 0x002fe400078e02ff */
[----:B------:R-:W-:Y:S02]  /*c6d0*/  IMAD.MOV.U32 R6, RZ, RZ, RZ ;  /* 0x000000ffff067224 */ /* 0x000fe400078e00ff */
[----:B------:R-:W-:Y:S01]  /*c6e0*/  IMAD.MOV.U32 R10, RZ, RZ, R7 ;  /* 0x000000ffff0a7224 */ /* 0x000fe200078e0007 */
[----:B0-----:R-:W-:-:S13]  /*c6f0*/  ISETP.GT.AND P6, PT, R7, R4, PT ;  /* 0x000000040700720c */ /* 0x001fda0003fc4270 */
[----:B------:R-:W-:Y:S05]  /*c700*/  @P6 BRA `(.L_x_190) ;  /* 0x0000000000a46947 */ /* 0x000fea0003800000 */
[----:B------:R-:W-:Y:S01]  /*c710*/  IMAD.MOV.U32 R7, RZ, RZ, R10 ;  /* 0x000000ffff077224 */ /* 0x000fe200078e000a */
[----:B------:R-:W-:Y:S01]  /*c720*/  UMOV UR45, URZ ;  /* 0x0000003f002d7c82 */ /* 0x000fe20008000000 */
[----:B------:R-:W-:Y:S01]  /*c730*/  ULDC UR6, c[0x0][0xc3c] ;  /* 0x00030f0000067ab9 */ /* 0x000fe20000000800 */
[----:B------:R-:W-:-:S05]  /*c740*/  ULDC UR5, c[0x0][0xc3c] ;  /* 0x00030f0000057ab9 */ /* 0x000fca0000000800 */
.L_x_194:
[----:B------:R-:W-:-:S03]  /*c750*/  UIADD3 UR4, UR45, 0x1f, URZ ;  /* 0x0000001f2d047890 */ /* 0x000fc6000fffe03f */
[----:B------:R-:W-:Y:S01]  /*c760*/  UMOV UR45, UR5 ;  /* 0x00000005002d7c82 */ /* 0x000fe20008000000 */
[----:B------:R-:W-:-:S06]  /*c770*/  UISETP.GE.AND UP0, UPT, UR4, UR6, UPT ;  /* 0x000000060400728c */ /* 0x000fcc000bf06270 */
[----:B------:R-:W-:-:S13]  /*c780*/  PLOP3.LUT P6, PT, PT, PT, UP0, 0x40, 0x0 ;  /* 0x000000000000781c */ /* 0x000fda0003fce808 */
[----:B------:R-:W-:Y:S05]  /*c790*/  @!P6 BRA `(.L_x_191) ;  /* 0x000000040034e947 */ /* 0x000fea0003800000 */
[----:B------:R-:W-:Y:S01]  /*c7a0*/  UMOV UR45, UR4 ;  /* 0x00000004002d7c82 */ /* 0x000fe20008000000 */
[----:B------:R-:W-:Y:S01]  /*c7b0*/  BSSY B0, `(.L_x_192) ;  /* 0x0000008000007945 */ /* 0x000fe20003800000 */
[----:B------:R-:W-:Y:S02]  /*c7c0*/  VIADD R9, R5, UR45 ;  /* 0x0000002d05097c36 */ /* 0x000fe40008000000 */
[----:B------:R-:W-:-:S03]  /*c7d0*/  IMAD.MOV.U32 R0, RZ, RZ, RZ ;  /* 0x000000ffff007224 */ /* 0x000fc600078e00ff */
[----:B------:R-:W-:-:S13]  /*c7e0*/  ISETP.GE.OR P6, PT, R9, UR6, !P0 ;  /* 0x0000000609007c0c */ /* 0x000fda000c7c6670 */
[----:B------:R-:W-:Y:S05]  /*c7f0*/  @P6 BRA `(.L_x_193) ;  /* 0x00000000000c6947 */ /* 0x000fea0003800000 */
[----:B------:R-:W0:Y:S02]  /*c800*/  LDC.64 R2, c[0x0][0xc80] ;  /* 0x00032000ff027b82 */ /* 0x000e240000000a00 */
[----:B0-----:R-:W-:-:S05]  /*c810*/  IMAD.WIDE R2, R9, 0x4, R2 ;  /* 0x0000000409027825 */ /* 0x001fca00078e0202 */
[----:B------:R0:W5:Y:S02]  /*c820*/  LDG.E R0, desc[UR48][R2.64] ;  /* 0x0000003002007981 */ /* 0x000164000c1e1900 */
.L_x_193:
[----:B------:R-:W-:Y:S05]  /*c830*/  BSYNC B0 ;  /* 0x0000000000007941 */ /* 0x000fea0003800000 */
.L_x_192:
[----:B0----5:R-:W0:Y:S02]  /*c840*/  SHFL.UP PT, R2, R0, 0x1, RZ ;  /* 0x0420000000027989 */ /* 0x021e2400000e00ff */
[----:B0-----:R-:W-:-:S05]  /*c850*/  SEL R3, R2, RZ, P1 ;  /* 0x000000ff02037207 */ /* 0x001fca0000800000 */
[----:B------:R-:W-:-:S05]  /*c860*/  IMAD.IADD R3, R0, 0x1, R3 ;  /* 0x0000000100037824 */ /* 0x000fca00078e0203 */
[----:B------:R-:W0:Y:S02]  /*c870*/  SHFL.UP PT, R2, R3, 0x2, RZ ;  /* 0x0440000003027989 */ /* 0x000e2400000e00ff */
        /* <DEDUP_REMOVED lines=11> */
[----:B------:R-:W0:Y:S03]  /*c930*/  LDC R9, c[0x0][0xc38] ;  /* 0x00030e00ff097b82 */ /* 0x000e260000000800 */
[----:B------:R-:W0:Y:S02]  /*c940*/  SHFL.IDX PT, R12, R2, 0x1f, 0x1f ;  /* 0x03e01f00020c7f89 */ /* 0x000e2400000e0000 */
[----:B0-----:R-:W-:-:S04]  /*c950*/  IMAD R12, R12, R9, RZ ;  /* 0x000000090c0c7224 */ /* 0x001fc800078e02ff */
[----:B------:R-:W-:-:S05]  /*c960*/  IMAD.IADD R7, R12, 0x1, R7 ;  /* 0x000000010c077824 */ /* 0x000fca00078e0207 */
[----:B------:R-:W-:-:S13]  /*c970*/  ISETP.GT.AND P6, PT, R7, R4, PT ;  /* 0x000000040700720c */ /* 0x000fda0003fc4270 */
[----:B------:R-:W-:Y:S05]  /*c980*/  @!P6 BRA `(.L_x_194) ;  /* 0xfffffffc0070e947 */ /* 0x000fea000383ffff */
[----:B------:R-:W-:-:S07]  /*c990*/  IMAD.MOV.U32 R10, RZ, RZ, R12 ;  /* 0x000000ffff0a7224 */ /* 0x000fce00078e000c */
.L_x_190:
[----:B------:R-:W-:-:S04]  /*c9a0*/  IMAD.IADD R8, R7, 0x1, -R10 ;  /* 0x0000000107087824 */ /* 0x000fc800078e0a0a */
[----:B------:R-:W-:-:S05]  /*c9b0*/  IMAD R3, R2, R9, R8 ;  /* 0x0000000902037224 */ /* 0x000fca00078e0208 */
[----:B------:R-:W-:-:S13]  /*c9c0*/  ISETP.GT.AND P0, PT, R3, R4, PT ;  /* 0x000000040300720c */ /* 0x000fda0003f04270 */
[----:B------:R-:W-:Y:S02]  /*c9d0*/  VOTEU.ANY UR5, UPT, !P0 ;  /* 0x0000000000057886 */ /* 0x000fe400040e0100 */
[----:B------:R-:W-:Y:S02]  /*c9e0*/  UPOPC UR4, UR5 ;  /* 0x00000005000472bf */ /* 0x000fe40008000000 */
[----:B------:R-:W-:-:S04]  /*c9f0*/  ISETP.NE.AND P0, PT, RZ, UR5, PT ;  /* 0x00000005ff007c0c */ /* 0x000fc8000bf05270 */
[----:B------:R-:W-:-:S05]  /*ca00*/  IMAD.U32 R11, RZ, RZ, UR4 ;  /* 0x00000004ff0b7e24 */ /* 0x000fca000f8e00ff */
[----:B------:R-:W0:Y:S02]  /*ca10*/  SHFL.IDX PT, R0, R0, R11, 0x1f ;  /* 0x00001f0b00007589 */ /* 0x000e2400000e0000 */
[----:B0-----:R-:W-:-:S04]  /*ca20*/  IABS R7, R0 ;  /* 0x0000000000077213 */ /* 0x001fc80000000000 */
[----:B------:R-:W0:Y:S08]  /*ca30*/  I2F.RP R10, R7 ;  /* 0x00000007000a7306 */ /* 0x000e300000209400 */
[----:B0-----:R-:W0:Y:S02]  /*ca40*/  MUFU.RCP R10, R10 ;  /* 0x0000000a000a7308 */ /* 0x001e240000001000 */
[----:B0-----:R-:W-:-:S06]  /*ca50*/  VIADD R3, R10, 0xffffffe ;  /* 0x0ffffffe0a037836 */ /* 0x001fcc0000000000 */
[----:B------:R-:W0:Y:S01]  /*ca60*/  F2I.FTZ.U32.TRUNC.NTZ R3, R3 ;  /* 0x0000000300037305 */ /* 0x000e22000021f000 */
[----:B------:R-:W-:Y:S05]  /*ca70*/  @!P0 BRA `(.L_x_195) ;  /* 0x00000000000c8947 */ /* 0x000fea0003800000 */
[----:B------:R-:W-:-:S06]  /*ca80*/  UIADD3 UR5, UR4, -0x1, URZ ;  /* 0xffffffff04057890 */ /* 0x000fcc000fffe03f */
[----:B------:R-:W-:-:S05]  /*ca90*/  IMAD.U32 R11, RZ, RZ, UR5 ;  /* 0x00000005ff0b7e24 */ /* 0x000fca000f8e00ff */
[----:B------:R1:W2:Y:S02]  /*caa0*/  SHFL.IDX PT, R6, R2, R11, 0x1f ;  /* 0x00001f0b02067589 */ /* 0x0002a400000e0000 */
.L_x_195:
[--C-:B01----:R-:W-:Y:S01]  /*cab0*/  IMAD.MOV R2, RZ, RZ, -R3.reuse ;  /* 0x000000ffff027224 */ /* 0x103fe200078e0a03 */
[----:B------:R-:W-:Y:S01]  /*cac0*/  UIADD3 UR45, UR4, UR45, URZ ;  /* 0x0000002d042d7290 */ /* 0x000fe2000fffe03f */
[----:B--2---:R-:W-:Y:S02]  /*cad0*/  IMAD R6, R6, R9, R8 ;  /* 0x0000000906067224 */ /* 0x004fe400078e0208 */
[----:B------:R-:W-:Y:S02]  /*cae0*/  IMAD R9, R2, R7, RZ ;  /* 0x0000000702097224 */ /* 0x000fe400078e02ff */
[----:B------:R-:W-:Y:S01]  /*caf0*/  IMAD.MOV.U32 R2, RZ, RZ, RZ ;  /* 0x000000ffff027224 */ /* 0x000fe200078e00ff */
[----:B------:R1:W-:Y:S03]  /*cb00*/  STL [R1+0x10], R6 ;  /* 0x0000100601007387 */ /* 0x0003e60000100800 */
[----:B------:R-:W-:-:S04]  /*cb10*/  IMAD.HI.U32 R2, R3, R9, R2 ;  /* 0x0000000903027227 */ /* 0x000fc800078e0002 */
[----:B------:R-:W-:Y:S01]  /*cb20*/  IMAD.IADD R9, R4, 0x1, -R6 ;  /* 0x0000000104097824 */ /* 0x000fe200078e0a06 */
[----:B------:R-:W-:-:S04]  /*cb30*/  IABS R4, R0 ;  /* 0x0000000000047213 */ /* 0x000fc80000000000 */
[----:B------:R-:W-:Y:S01]  /*cb40*/  IABS R3, R9 ;  /* 0x0000000900037213 */ /* 0x000fe20000000000 */
[----:B------:R-:W-:-:S04]  /*cb50*/  IMAD.MOV R4, RZ, RZ, -R4 ;  /* 0x000000ffff047224 */ /* 0x000fc800078e0a04 */
[----:B------:R-:W-:-:S04]  /*cb60*/  IMAD.HI.U32 R2, R2, R3, RZ ;  /* 0x0000000302027227 */ /* 0x000fc800078e00ff */
[----:B------:R-:W-:Y:S01]  /*cb70*/  IMAD R4, R2, R4, R3 ;  /* 0x0000000402047224 */ /* 0x000fe200078e0203 */
[----:B------:R-:W-:-:S04]  /*cb80*/  LOP3.LUT R3, R9, R0, RZ, 0x3c, !PT ;  /* 0x0000000009037212 */ /* 0x000fc800078e3cff */
[----:B------:R-:W-:Y:S02]  /*cb90*/  ISETP.GT.U32.AND P1, PT, R7, R4, PT ;  /* 0x000000040700720c */ /* 0x000fe40003f24070 */
[----:B------:R-:W-:-:S11]  /*cba0*/  ISETP.GE.AND P2, PT, R3, RZ, PT ;  /* 0x000000ff0300720c */ /* 0x000fd60003f46270 */
[----:B------:R-:W-:Y:S02]  /*cbb0*/  @!P1 IMAD.IADD R4, R4, 0x1, -R7 ;  /* 0x0000000104049824 */ /* 0x000fe400078e0a07 */
[----:B------:R-:W-:Y:S01]  /*cbc0*/  @!P1 VIADD R2, R2, 0x1 ;  /* 0x0000000102029836 */ /* 0x000fe20000000000 */
[----:B------:R-:W-:Y:S02]  /*cbd0*/  ISETP.NE.AND P1, PT, R0, RZ, PT ;  /* 0x000000ff0000720c */ /* 0x000fe40003f25270 */
[----:B------:R-:W-:-:S13]  /*cbe0*/  ISETP.GE.U32.AND P0, PT, R4, R7, PT ;  /* 0x000000070400720c */ /* 0x000fda0003f06070 */
[----:B------:R-:W-:-:S04]  /*cbf0*/  @P0 VIADD R2, R2, 0x1 ;  /* 0x0000000102020836 */ /* 0x000fc80000000000 */
[----:B------:R-:W-:Y:S01]  /*cc00*/  @!P2 IMAD.MOV R2, RZ, RZ, -R2 ;  /* 0x000000ffff02a224 */ /* 0x000fe200078e0a02 */
[----:B------:R-:W-:-:S04]  /*cc10*/  @!P1 LOP3.LUT R2, RZ, R0, RZ, 0x33, !PT ;  /* 0x00000000ff029212 */ /* 0x000fc800078e33ff */
[----:B------:R-:W-:Y:S01]  /*cc20*/  R2UR UR36, R2 ;  /* 0x00000000022472ca */ /* 0x000fe200000e0000 */
[----:B------:R-:W-:-:S04]  /*cc30*/  IMAD.MOV R3, RZ, RZ, -R2 ;  /* 0x000000ffff037224 */ /* 0x000fc800078e0a02 */
[----:B------:R-:W-:-:S05]  /*cc40*/  IMAD R0, R0, R3, R9 ;  /* 0x0000000300007224 */ /* 0x000fca00078e0209 */
[----:B------:R1:W-:Y:S01]  /*cc50*/  STL [R1+0x14], R0 ;  /* 0x0000140001007387 */ /* 0x0003e20000100800 */
[----:B------:R-:W-:Y:S05]  /*cc60*/  BRA `(.L_x_196) ;  /* 0x00000000000c7947 */ /* 0x000fea0003800000 */
.L_x_191:
[----:B------:R0:W-:Y:S01]  /*cc70*/  STL [R1+0x10], R4 ;  /* 0x0000100401007387 */ /* 0x0001e20000100800 */
[----:B------:R-:W-:-:S03]  /*cc80*/  UMOV UR36, URZ ;  /* 0x0000003f00247c82 */ /* 0x000fc60008000000 */
[----:B------:R0:W-:Y:S02]  /*cc90*/  STL [R1+0x14], RZ ;  /* 0x000014ff01007387 */ /* 0x0001e40000100800 */
.L_x_196:
[----:B------:R-:W2:Y:S04]  /*cca0*/  LDL R2, [R1+0x14] ;  /* 0x0000140001027983 */ /* 0x000ea80000100800 */
[----:B0-----:R-:W3:Y:S01]  /*ccb0*/  LDL R4, [R1+0x10] ;  /* 0x0000100001047983 */ /* 0x001ee20000100800 */
[----:B------:R-:W-:-:S13]  /*ccc0*/  ISETP.NE.AND P0, PT, R5, RZ, PT ;  /* 0x000000ff0500720c */ /* 0x000fda0003f05270 */
[----:B------:R-:W0:Y:S01]  /*ccd0*/  @!P0 S2R R3, SR_CgaCtaId ;  /* 0x0000000000038919 */ /* 0x000e220000008800 */
[----:B-1----:R-:W-:Y:S01]  /*cce0*/  @!P0 MOV R0, 0x400 ;  /* 0x0000040000008802 */ /* 0x002fe20000000f00 */
[----:B------:R-:W-:Y:S02]  /*ccf0*/  IMAD.U32 R6, RZ, RZ, UR36 ;  /* 0x00000024ff067e24 */ /* 0x000fe4000f8e00ff */
[----:B------:R-:W-:Y:S01]  /*cd00*/  IMAD.U32 R7, RZ, RZ, UR45 ;  /* 0x0000002dff077e24 */ /* 0x000fe2000f8e00ff */
[----:B0-----:R-:W-:Y:S01]  /*cd10*/  @!P0 LEA R0, R3, R0, 0x18 ;  /* 0x0000000003008211 */ /* 0x001fe200078ec0ff */
[----:B--2---:R-:W-:-:S05]  /*cd20*/  IMAD.MOV.U32 R5, RZ, RZ, R2 ;  /* 0x000000ffff057224 */ /* 0x004fca00078e0002 */
[----:B---3--:R2:W-:Y:S01]  /*cd30*/  @!P0 STS.128 [R0+0x2e8d0], R4 ;  /* 0x02e8d00400008388 */ /* 0x0085e20000000c00 */
[----:B------:R-:W-:Y:S06]  /*cd40*/  BAR.ARV 0x5, 0x180 ;  /* 0x0146000000007b1d */ /* 0x000fec0000002000 */
.L_x_189:
[----:B--2---:R-:W-:Y:S01]  /*cd50*/  IMAD.MOV.U32 R0, RZ, RZ, 0x1 ;  /* 0x00000001ff007424 */ /* 0x004fe200078e00ff */
[----:B------:R-:W-:Y:S01]  /*cd60*/  ULDC UR4, c[0x0][0xc3c] ;  /* 0x00030f0000047ab9 */ /* 0x000fe20000000800 */
[----:B------:R2:W-:Y:S01]  /*cd70*/  STL [R1+0x2c], RZ ;  /* 0x00002cff01007387 */ /* 0x0005e20000100800 */
[----:B------:R-:W-:-:S03]  /*cd80*/  UISETP.GE.AND UP0, UPT, UR45, UR4, UPT ;  /* 0x000000042d00728c */ /* 0x000fc6000bf06270 */
[----:B------:R2:W-:Y:S03]  /*cd90*/  STL [R1+0x4], R0 ;  /* 0x0000040001007387 */ /* 0x0005e60000100800 */
[----:B------:R-:W-:Y:S01]  /*cda0*/  PLOP3.LUT P0, PT, PT, PT, UP0, 0x80, 0x0 ;  /* 0x000000000000781c */ /* 0x000fe20003f0f008 */
[----:B------:R2:W-:-:S12]  /*cdb0*/  STL [R1], RZ ;  /* 0x000000ff01007387 */ /* 0x0005d80000100800 */
[----:B--2---:R-:W-:Y:S05]  /*cdc0*/  @P0 BRA `(.L_x_197) ;  /* 0x00000044008c0947 */ /* 0x004fea0003800000 */
[----:B------:R-:W1:Y:S01]  /*cdd0*/  S2R R6, SR_TID.X ;  /* 0x0000000000067919 */ /* 0x000e620000002100 */
[----:B------:R-:W2:Y:S01]  /*cde0*/  S2UR UR5, SR_CgaCtaId ;  /* 0x00000000000579c3 */ /* 0x000ea20000008800 */
[----:B------:R-:W-:Y:S01]  /*cdf0*/  UMOV UR4, 0x400 ;  /* 0x0000040000047882 */ /* 0x000fe20000000000 */
[----:B------:R-:W-:Y:S01]  /*ce00*/  ULDC UR43, c[0x0][0xc] ;  /* 0x00000300002b7ab9 */ /* 0x000fe20000000800 */
[----:B------:R-:W-:Y:S02]  /*ce10*/  ULOP3.LUT UR39, UR38, 0x1, URZ, 0xfc, !UPT ;  /* 0x0000000126277892 */ /* 0x000fe4000f8efc3f */
[----:B------:R-:W-:Y:S01]  /*ce20*/  ULOP3.LUT UR44, UR38, 0x2, URZ, 0xfc, !UPT ;  /* 0x00000002262c7892 */ /* 0x000fe2000f8efc3f */
[----:B------:R-:W-:Y:S01]  /*ce30*/  ULDC.64 UR52, c[0x0][0x198] ;  /* 0x0000660000347ab9 */ /* 0x000fe20000000a00 */
[----:B--2---:R-:W-:-:S06]  /*ce40*/  ULEA UR4, UR5, UR4, 0x18 ;  /* 0x0000000405047291 */ /* 0x004fcc000f8ec03f */
[----:B------:R-:W-:Y:S01]  /*ce50*/  IMAD.U32 R18, RZ, RZ, UR4 ;  /* 0x00000004ff127e24 */ /* 0x000fe2000f8e00ff */
[C---:B-1----:R-:W-:Y:S01]  /*ce60*/  LOP3.LUT R4, R6.reuse, 0x7f, RZ, 0xc0, !PT ;  /* 0x0000007f06047812 */ /* 0x042fe200078ec0ff */
[C---:B------:R-:W-:Y:S01]  /*ce70*/  IMAD.SHL.U32 R0, R6.reuse, 0x20, RZ ;  /* 0x0000002006007824 */ /* 0x040fe200078e00ff */
[C---:B------:R-:W-:Y:S01]  /*ce80*/  LOP3.LUT P0, RZ, R6.reuse, 0x4, RZ, 0xc0, !PT ;  /* 0x0000000406ff7812 */ /* 0x040fe2000780c0ff */
[----:B------:R-:W-:Y:S01]  /*ce90*/  IMAD.SHL.U32 R5, R6, 0x4, RZ ;  /* 0x0000000406057824 */ /* 0x000fe200078e00ff */
[----:B------:R-:W-:Y:S02]  /*cea0*/  SHF.R.U32.HI R3, RZ, 0x5, R4 ;  /* 0x00000005ff037819 */ /* 0x000fe40000011604 */
[----:B0-----:R-:W-:-:S04]  /*ceb0*/  LOP3.LUT R2, R0, 0x80, RZ, 0xc0, !PT ;  /* 0x0000008000027812 */ /* 0x001fc800078ec0ff */
[----:B------:R-:W-:-:S04]  /*cec0*/  LOP3.LUT R2, R2, 0x10, R6, 0xf8, !PT ;  /* 0x0000001002027812 */ /* 0x000fc800078ef806 */
[----:B------:R-:W-:Y:S02]  /*ced0*/  LOP3.LUT R5, R2, 0x10, R5, 0x78, !PT ;  /* 0x0000001002057812 */ /* 0x000fe400078e7805 */
[C---:B------:R-:W-:Y:S02]  /*cee0*/  LOP3.LUT R2, R0.reuse, 0x60, RZ, 0xc0, !PT ;  /* 0x0000006000027812 */ /* 0x040fe400078ec0ff */
[----:B------:R-:W-:-:S03]  /*cef0*/  LOP3.LUT R0, R0, 0x100, RZ, 0xc0, !PT ;  /* 0x0000010000007812 */ /* 0x000fc600078ec0ff */
        /* <DEDUP_REMOVED lines=11> */
[----:B------:R-:W-:Y:S01]  /*cfb0*/  STL [R1+0x20], R5 ;  /* 0x0000200501007387 */ /* 0x000fe20000100800 */
[----:B------:R-:W-:Y:S01]  /*cfc0*/  LOP3.LUT R3, R2, 0x70, R3, 0x78, !PT ;  /* 0x0000007002037812 */ /* 0x000fe200078e7803 */
[----:B------:R-:W-:Y:S01]  /*cfd0*/  IMAD.SHL.U32 R2, R4, 0x10, RZ ;  /* 0x0000001004027824 */ /* 0x000fe200078e00ff */
[----:B------:R-:W-:-:S04]  /*cfe0*/  SHF.R.U32.HI R4, RZ, 0x3, R4 ;  /* 0x00000003ff047819 */ /* 0x000fc80000011604 */
[----:B------:R-:W-:Y:S01]  /*cff0*/  LOP3.LUT R3, R3, 0x400, R2, 0xf8, !PT ;  /* 0x0000040003037812 */ /* 0x000fe200078ef802 */
[----:B------:R-:W-:Y:S01]  /*d000*/  IMAD.MOV.U32 R2, RZ, RZ, 0x40 ;  /* 0x00000040ff027424 */ /* 0x000fe200078e00ff */
[----:B------:R-:W-:Y:S01]  /*d010*/  LOP3.LUT R4, R4, 0x70, R0, 0xf8, !PT ;  /* 0x0000007004047812 */ /* 0x000fe200078ef800 */
[----:B------:R-:W-:-:S03]  /*d020*/  IMAD.MOV.U32 R0, RZ, RZ, 0x1 ;  /* 0x00000001ff007424 */ /* 0x000fc600078e00ff */
[----:B------:R-:W-:-:S05]  /*d030*/  SEL R2, R2, 0xffffffc0, !P0 ;  /* 0xffffffc002027807 */ /* 0x000fca0004000000 */
[----:B------:R0:W-:Y:S02]  /*d040*/  STL [R1+0x24], R2 ;  /* 0x0000240201007387 */ /* 0x0001e40000100800 */
[----:B0-----:R-:W-:-:S05]  /*d050*/  IMAD.IADD R2, R18, 0x1, R3 ;  /* 0x0000000112027824 */ /* 0x001fca00078e0203 */
[----:B------:R0:W-:Y:S04]  /*d060*/  STL [R1+0x28], R2 ;  /* 0x0000280201007387 */ /* 0x0001e80000100800 */
[----:B------:R0:W-:Y:S04]  /*d070*/  STL [R1], RZ ;  /* 0x000000ff01007387 */ /* 0x0001e80000100800 */
[----:B------:R0:W-:Y:S04]  /*d080*/  STL [R1+0x4], R0 ;  /* 0x0000040001007387 */ /* 0x0001e80000100800 */
[----:B------:R0:W-:Y:S02]  /*d090*/  STL [R1+0x2c], RZ ;  /* 0x00002cff01007387 */ /* 0x0001e40000100800 */
.L_x_264:
[----:B------:R-:W-:Y:S01]  /*d0a0*/  ULDC.64 UR4, c[0x0][0xc88] ;  /* 0x0003220000047ab9 */ /* 0x000fe20000000a00 */
[----:B------:R-:W-:Y:S01]  /*d0b0*/  ULDC.64 UR6, c[0x0][0xa18] ;  /* 0x0002860000067ab9 */ /* 0x000fe20000000a00 */
[----:B------:R-:W-:-:S06]  /*d0c0*/  UIMAD.WIDE UR4, UR45, 0x4, UR4 ;  /* 0x000000042d0478a5 */ /* 0x000fcc000f8e0204 */
[----:B0-----:R-:W-:Y:S02]  /*d0d0*/  IMAD.U32 R2, RZ, RZ, UR4 ;  /* 0x00000004ff027e24 */ /* 0x001fe4000f8e00ff */
[----:B------:R-:W-:Y:S01]  /*d0e0*/  IMAD.U32 R3, RZ, RZ, UR5 ;  /* 0x00000005ff037e24 */ /* 0x000fe2000f8e00ff */
[----:B------:R-:W-:Y:S01]  /*d0f0*/  UISETP.NE.U32.AND UP0, UPT, UR6, URZ, UPT ;  /* 0x0000003f0600728c */ /* 0x000fe2000bf05070 */
[----:B------:R-:W-:-:S03]  /*d100*/  ULDC.64 UR4, c[0x0][0xa28] ;  /* 0x00028a0000047ab9 */ /* 0x000fc60000000a00 */
[----:B------:R-:W2:Y:S01]  /*d110*/  LDG.E R2, desc[UR48][R2.64] ;  /* 0x0000003002027981 */ /* 0x000ea2000c1e1900 */
[----:B------:R-:W-:Y:S02]  /*d120*/  UISETP.NE.AND.EX UP0, UPT, UR7, URZ, UPT, UP0 ;  /* 0x0000003f0700728c */ /* 0x000fe4000bf05300 */
[----:B------:R-:W-:Y:S01]  /*d130*/  UISETP.NE.U32.AND UP1, UPT, UR4, URZ, UPT ;  /* 0x0000003f0400728c */ /* 0x000fe2000bf25070 */
[----:B------:R-:W-:-:S03]  /*d140*/  ULDC UR8, c[0x0][0x288] ;  /* 0x0000a20000087ab9 */ /* 0x000fc60000000800 */
[----:B------:R-:W-:Y:S01]  /*d150*/  UISETP.NE.AND.EX UP1, UPT, UR5, URZ, UPT, UP1 ;  /* 0x0000003f0500728c */ /* 0x000fe2000bf25310 */
[----:B------:R-:W-:Y:S01]  /*d160*/  PLOP3.LUT P3, PT, PT, PT, UP0, 0x80, 0x0 ;  /* 0x000000000000781c */ /* 0x000fe20003f6f008 */
[----:B------:R-:W-:-:S04]  /*d170*/  IMAD.U32 R17, RZ, RZ, UR8 ;  /* 0x00000008ff117e24 */ /* 0x000fc8000f8e00ff */
[----:B------:R-:W-:Y:S02]  /*d180*/  PLOP3.LUT P2, PT, PT, PT, UP1, 0x80, 0x0 ;  /* 0x000000000000781c */ /* 0x000fe40003f4f018 */
[----:B--2---:R-:W-:-:S13]  /*d190*/  R2UR UR46, R2 ;  /* 0x00000000022e72ca */ /* 0x004fda00000e0000 */
[----:B------:R-:W-:Y:S02]  /*d1a0*/  USHF.R.S32.HI UR47, URZ, 0x1f, UR46 ;  /* 0x0000001f3f2f7899 */ /* 0x000fe4000801142e */
[----:B------:R-:W-:Y:S02]  /*d1b0*/  USHF.L.U32 UR50, UR46, 0x2, URZ ;  /* 0x000000022e327899 */ /* 0x000fe4000800063f */
[----:B------:R-:W-:Y:S02]  /*d1c0*/  USHF.L.U64.HI UR51, UR46, 0x2, UR47 ;  /* 0x000000022e337899 */ /* 0x000fe4000801022f */
[----:B------:R-:W-:Y:S02]  /*d1d0*/  @UP0 UIADD3 UR6, UP3, UR50, UR6, URZ ;  /* 0x0000000632060290 */ /* 0x000fe4000ff7e03f */
[----:B------:R-:W-:Y:S02]  /*d1e0*/  @UP1 ULEA UR4, UP2, UR46, UR4, 0x2 ;  /* 0x000000042e041291 */ /* 0x000fe4000f84103f */
[----:B------:R-:W-:-:S02]  /*d1f0*/  @UP0 UIADD3.X UR7, UR51, UR7, URZ, UP3, !UPT ;  /* 0x0000000733070290 */ /* 0x000fc40009ffe43f */
[----:B------:R-:W-:Y:S01]  /*d200*/  @UP1 ULEA.HI.X UR5, UR46, UR5, UR47, 0x2, UP2 ;  /* 0x000000052e051291 */ /* 0x000fe200090f142f */
[----:B------:R-:W-:-:S03]  /*d210*/  IMAD.U32 R2, RZ, RZ, UR6 ;  /* 0x00000006ff027e24 */ /* 0x000fc6000f8e00ff */
[----:B------:R-:W-:Y:S01]  /*d220*/  IMAD.U32 R3, RZ, RZ, UR7 ;  /* 0x00000007ff037e24 */ /* 0x000fe2000f8e00ff */
[----:B------:R-:W-:-:S04]  /*d230*/  ULDC.64 UR6, c[0x0][0xa08] ;  /* 0x0002820000067ab9 */ /* 0x000fc80000000a00 */
[----:B------:R0:W5:Y:S01]  /*d240*/  @P3 LDG.E R17, desc[UR48][R2.64] ;  /* 0x0000003002113981 */ /* 0x000162000c1e1900 */
[----:B------:R-:W-:Y:S01]  /*d250*/  ISETP.NE.U32.AND P1, PT, RZ, UR6, PT ;  /* 0x00000006ff007c0c */ /* 0x000fe2000bf25070 */
[----:B------:R-:W-:Y:S01]  /*d260*/  UIADD3 UR6, UP1, UR50, UR6, URZ ;  /* 0x0000000632067290 */ /* 0x000fe2000ff3e03f */
[----:B0-----:R-:W-:Y:S02]  /*d270*/  IMAD.U32 R2, RZ, RZ, UR4 ;  /* 0x00000004ff027e24 */ /* 0x001fe4000f8e00ff */
[----:B------:R-:W-:Y:S01]  /*d280*/  IMAD.U32 R3, RZ, RZ, UR5 ;  /* 0x00000005ff037e24 */ /* 0x000fe2000f8e00ff */
[----:B------:R-:W-:Y:S02]  /*d290*/  ULDC.64 UR4, c[0x0][0xa00] ;  /* 0x0002800000047ab9 */ /* 0x000fe40000000a00 */
[----:B------:R-:W-:Y:S01]  /*d2a0*/  ISETP.NE.U32.AND P0, PT, RZ, UR4, PT ;  /* 0x00000004ff007c0c */ /* 0x000fe2000bf05070 */
[----:B------:R-:W-:Y:S01]  /*d2b0*/  UIADD3 UR4, UP0, UR50, UR4, URZ ;  /* 0x0000000432047290 */ /* 0x000fe2000ff1e03f */
[----:B------:R-:W-:Y:S01]  /*d2c0*/  ISETP.NE.AND.EX P1, PT, RZ, UR7, PT, P1 ;  /* 0x00000007ff007c0c */ /* 0x000fe2000bf25310 */
[----:B-1----:R0:W2:Y:S01]  /*d2d0*/  @P2 LDG.E R7, desc[UR48][R2.64] ;  /* 0x0000003002072981 */ /* 0x0020a2000c1e1900 */
[----:B------:R-:W-:Y:S01]  /*d2e0*/  ISETP.NE.AND.EX P0, PT, RZ, UR5, PT, P0 ;  /* 0x00000005ff007c0c */ /* 0x000fe2000bf05300 */
[----:B------:R-:W-:Y:S01]  /*d2f0*/  UIADD3.X UR5, UR51, UR5, URZ, UP0, !UPT ;  /* 0x0000000533057290 */ /* 0x000fe200087fe43f */
[----:B------:R-:W-:Y:S01]  /*d300*/  IMAD.U32 R4, RZ, RZ, UR6 ;  /* 0x00000006ff047e24 */ /* 0x000fe2000f8e00ff */
[----:B------:R-:W-:Y:S01]  /*d310*/  UIADD3.X UR7, UR51, UR7, URZ, UP1, !UPT ;  /* 0x0000000733077290 */ /* 0x000fe20008ffe43f */
[----:B0-----:R-:W-:-:S03]  /*d320*/  IMAD.U32 R2, RZ, RZ, UR4 ;  /* 0x00000004ff027e24 */ /* 0x001fc6000f8e00ff */
[----:B------:R-:W-:Y:S02]  /*d330*/  IMAD.U32 R3, RZ, RZ, UR5 ;  /* 0x00000005ff037e24 */ /* 0x000fe4000f8e00ff */
[----:B------:R-:W-:-:S04]  /*d340*/  IMAD.U32 R5, RZ, RZ, UR7 ;  /* 0x00000007ff057e24 */ /* 0x000fc8000f8e00ff */
[----:B------:R0:W5:Y:S04]  /*d350*/  @P0 LDG.E R0, desc[UR48][R2.64] ;  /* 0x0000003002000981 */ /* 0x000168000c1e1900 */
[----:B------:R0:W5:Y:S01]  /*d360*/  @P1 LDG.E R6, desc[UR48][R4.64] ;  /* 0x0000003004061981 */ /* 0x000162000c1e1900 */
[----:B------:R-:W-:Y:S01]  /*d370*/  UMOV UR41, URZ ;  /* 0x0000003f00297c82 */ /* 0x000fe20008000000 */
[----:B--2---:R-:W-:Y:S01]  /*d380*/  @P2 R2UR UR41, R7 ;  /* 0x00000000072922ca */ /* 0x004fe200000e0000 */
[----:B0-----:R-:W-:-:S14]  /*d390*/  @P3 BRA `(.L_x_198) ;  /* 0x0000000000103947 */ /* 0x001fdc0003800000 */
[----:B------:R-:W-:Y:S05]  /*d3a0*/  @!P0 BRA `(.L_x_198) ;  /* 0x00000000000c8947 */ /* 0x000fea0003800000 */
[----:B-----5:R-:W2:Y:S04]  /*d3b0*/  LDG.E R17, desc[UR48][R2.64] ;  /* 0x0000003002117981 */ /* 0x020ea8000c1e1900 */
[----:B------:R-:W2:Y:S02]  /*d3c0*/  LDG.E R2, desc[UR48][R2.64+0x4] ;  /* 0x0000043002027981 */ /* 0x000ea4000c1e1900 */
[----:B--2---:R-:W-:-:S07]  /*d3d0*/  IMAD.IADD R17, R2, 0x1, -R17 ;  /* 0x0000000102117824 */ /* 0x004fce00078e0a11 */
.L_x_198:
[----:B------:R-:W-:Y:S01]  /*d3e0*/  UMOV UR54, URZ ;  /* 0x0000003f00367c82 */ /* 0x000fe20008000000 */
[----:B-----5:R-:W-:Y:S01]  /*d3f0*/  @P0 R2UR UR54, R0 ;  /* 0x00000000003602ca */ /* 0x020fe200000e0000 */
[----:B------:R-:W-:Y:S01]  /*d400*/  IMAD.U32 R0, RZ, RZ, UR46 ;  /* 0x0000002eff007e24 */ /* 0x000fe2000f8e00ff */
[----:B------:R-:W-:Y:S01]  /*d410*/  ULDC.64 UR6, c[0x0][0xa20] ;  /* 0x0002880000067ab9 */ /* 0x000fe20000000a00 */
[----:B------:R-:W-:Y:S01]  /*d420*/  UMOV UR42, URZ ;  /* 0x0000003f002a7c82 */ /* 0x000fe20008000000 */
[----:B------:R-:W-:Y:S01]  /*d430*/  ISETP.NE.U32.AND P0, PT, RZ, UR6, PT ;  /* 0x00000006ff007c0c */ /* 0x000fe2000bf05070 */
[----:B------:R-:W-:Y:S01]  /*d440*/  ULDC.64 UR4, c[0x0][0x418] ;  /* 0x0001060000047ab9 */ /* 0x000fe20000000a00 */
[----:B------:R0:W-:Y:S01]  /*d450*/  STL [R1+0x8], R0 ;  /* 0x0000080001007387 */ /* 0x0001e20000100800 */
[----:B------:R-:W-:Y:S01]  /*d460*/  @P1 R2UR UR42, R6 ;  /* 0x00000000062a12ca */ /* 0x000fe200000e0000 */
[----:B------:R-:W-:Y:S01]  /*d470*/  UISETP.NE.U32.AND UP0, UPT, UR4, URZ, UPT ;  /* 0x0000003f0400728c */ /* 0x000fe2000bf05070 */
[----:B------:R-:W-:-:S02]  /*d480*/  ISETP.NE.AND.EX P0, PT, RZ, UR7, PT, P0 ;  /* 0x00000007ff007c0c */ /* 0x000fc4000bf05300 */
[----:B------:R-:W-:Y:S01]  /*d490*/  ULDC UR4, c[0x0][0x424] ;  /* 0x0001090000047ab9 */ /* 0x000fe20000000800 */
[----:B------:R-:W-:-:S03]  /*d4a0*/  UISETP.NE.AND.EX UP0, UPT, UR5, URZ, UPT, UP0 ;  /* 0x0000003f0500728c */ /* 0x000fc6000bf05300 */
[----:B------:R-:W-:Y:S01]  /*d4b0*/  ULDC UR5, c[0x0][0x2f0] ;  /* 0x0000bc0000057ab9 */ /* 0x000fe20000000800 */
[----:B------:R-:W-:-:S04]  /*d4c0*/  USEL UR4, UR4, 0x1, UP0 ;  /* 0x0000000104047887 */ /* 0x000fc80008000000 */
[----:B------:R-:W-:Y:S02]  /*d4d0*/  UIMAD UR4, UR4, UR5, URZ ;  /* 0x00000005040472a4 */ /* 0x000fe4000f8e023f */
[----:B------:R-:W-:Y:S01]  /*d4e0*/  UIADD3 UR42, UR42, UR41, URZ ;  /* 0x000000292a2a7290 */ /* 0x000fe2000fffe03f */
[----:B0-----:R-:W-:Y:S11]  /*d4f0*/  @!P0 BRA `(.L_x_199) ;  /* 0x00000000001c8947 */ /* 0x001ff60003800000 */
[----:B------:R-:W-:-:S04]  /*d500*/  UIADD3 UR4, UP0, UR50, UR6, URZ ;  /* 0x0000000632047290 */ /* 0x000fc8000ff1e03f */
[----:B------:R-:W-:Y:S02]  /*d510*/  UIADD3.X UR5, UR51, UR7, URZ, UP0, !UPT ;  /* 0x0000000733057290 */ /* 0x000fe400087fe43f */
[----:B------:R-:W-:-:S04]  /*d520*/  IMAD.U32 R2, RZ, RZ, UR4 ;  /* 0x00000004ff027e24 */ /* 0x000fc8000f8e00ff */
[----:B------:R-:W-:-:S05]  /*d530*/  IMAD.U32 R3, RZ, RZ, UR5 ;  /* 0x00000005ff037e24 */ /* 0x000fca000f8e00ff */
[----:B------:R-:W2:Y:S02]  /*d540*/  LDG.E R2, desc[UR48][R2.64] ;  /* 0x0000003002027981 */ /* 0x000ea4000c1e1900 */
[----:B--2---:R-:W-:Y:S01]  /*d550*/  R2UR UR4, R2 ;  /* 0x00000000020472ca */ /* 0x004fe200000e0000 */
[----:B------:R-:W-:-:S14]  /*d560*/  BRA `(.L_x_200) ;  /* 0x0000000000187947 */ /* 0x000fdc0003800000 */
.L_x_199:
[----:B------:R-:W-:Y:S05]  /*d570*/  @!P1 BRA `(.L_x_200) ;  /* 0x0000000000149947 */ /* 0x000fea0003800000 */
[----:B------:R-:W2:Y:S04]  /*d580*/  LDG.E R0, desc[UR48][R4.64] ;  /* 0x0000003004007981 */ /* 0x000ea8000c1e1900 */
[----:B------:R-:W3:Y:S01]  /*d590*/  LDG.E R2, desc[UR48][R4.64+0x4] ;  /* 0x0000043004027981 */ /* 0x000ee2000c1e1900 */
[----:B--2---:R-:W-:Y:S02]  /*d5a0*/  R2UR UR5, R0 ;  /* 0x00000000000572ca */ /* 0x004fe400000e0000 */
[----:B---3--:R-:W-:-:S13]  /*d5b0*/  R2UR UR4, R2 ;  /* 0x00000000020472ca */ /* 0x008fda00000e0000 */
[----:B------:R-:W-:-:S12]  /*d5c0*/  UIADD3 UR4, -UR5, UR4, URZ ;  /* 0x0000000405047290 */ /* 0x000fd8000fffe13f */
.L_x_200:
[----:B------:R-:W-:Y:S01]  /*d5d0*/  UIADD3 UR41, -UR41, UR4, URZ ;  /* 0x0000000429297290 */ /* 0x000fe2000fffe13f */
[----:B------:R-:W-:Y:S02]  /*d5e0*/  BSSY B7, `(.L_x_201) ;  /* 0x000033f000077945 */ /* 0x000fe40003800000 */
[----:B------:R-:W-:Y:S01]  /*d5f0*/  UMOV UR4, URZ ;  /* 0x0000003f00047c82 */ /* 0x000fe20008000000 */
[----:B------:R-:W-:Y:S02]  /*d600*/  UIADD3 UR5, UR41, 0xdf, URZ ;  /* 0x000000df29057890 */ /* 0x000fe4000fffe03f */
[----:B------:R-:W-:Y:S02]  /*d610*/  ISETP.LT.AND P0, PT, RZ, UR41, PT ;  /* 0x00000029ff007c0c */ /* 0x000fe4000bf01270 */
[----:B------:R-:W-:-:S04]  /*d620*/  UIMAD.WIDE UR4, UR5, -0x6db6db6d, UR4 ;  /* 0x92492493050478a5 */ /* 0x000fc8000f8e0204 */
[----:B------:R-:W-:-:S04]  /*d630*/  USHF.R.U32.HI UR40, URZ, 0x1f, UR5 ;  /* 0x0000001f3f287899 */ /* 0x000fc80008011605 */
[----:B------:R-:W-:-:S03]  /*d640*/  ULEA.HI.SX32 UR40, UR5, UR40, 0x19 ;  /* 0x0000002805287291 */ /* 0x000fc6000f8fca3f */
[----:B------:R-:W-:Y:S09]  /*d650*/  @P0 BRA `(.L_x_202) ;  /* 0x0000000000480947 */ /* 0x000ff20003800000 */
[----:B------:R-:W0:Y:S02]  /*d660*/  S2R R0, SR_TID.X ;  /* 0x0000000000007919 */ /* 0x000e240000002100 */
[----:B0-----:R-:W-:-:S04]  /*d670*/  LOP3.LUT R0, R0, 0x7f, RZ, 0xc0, !PT ;  /* 0x0000007f00007812 */ /* 0x001fc800078ec0ff */
[----:B------:R-:W-:-:S13]  /*d680*/  ISETP.NE.AND P0, PT, R0, RZ, PT ;  /* 0x000000ff0000720c */ /* 0x000fda0003f05270 */
[----:B------:R-:W-:Y:S05]  /*d690*/  @P0 BRA `(.L_x_203) ;  /* 0x0000003000cc0947 */ /* 0x000fea0003800000 */
[----:B------:R-:W0:Y:S01]  /*d6a0*/  S2R R5, SR_LANEID ;  /* 0x0000000000057919 */ /* 0x000e220000000000 */
[----:B------:R-:W-:Y:S01]  /*d6b0*/  VOTEU.ANY UR4, UPT, PT ;  /* 0x0000000000047886 */ /* 0x000fe200038e0100 */
[----:B------:R-:W1:Y:S01]  /*d6c0*/  LDC.64 R2, c[0x0][0xc60] ;  /* 0x00031800ff027b82 */ /* 0x000e620000000a00 */
[----:B------:R-:W0:Y:S02]  /*d6d0*/  FLO.U32 R0, UR4 ;  /* 0x0000000400007d00 */ /* 0x000e2400080e0000 */
[----:B0-----:R-:W-:-:S06]  /*d6e0*/  ISETP.EQ.U32.AND P0, PT, R0, R5, PT ;  /* 0x000000050000720c */ /* 0x001fcc0003f02070 */
[----:B------:R-:W1:Y:S07]  /*d6f0*/  POPC R5, UR4 ;  /* 0x0000000400057d09 */ /* 0x000e6e0008000000 */
[----:B-1----:R-:W2:Y:S01]  /*d700*/  @P0 ATOMG.E.ADD.STRONG.GPU PT, R3, desc[UR48][R2.64], R5 ;  /* 0x00000005020309a8 */ /* 0x002ea200081ee1f0 */
[----:B------:R-:W0:Y:S02]  /*d710*/  S2R R4, SR_LTMASK ;  /* 0x0000000000047919 */ /* 0x000e240000003900 */
[----:B0-----:R-:W-:-:S04]  /*d720*/  LOP3.LUT R4, R4, UR4, RZ, 0xc0, !PT ;  /* 0x0000000404047c12 */ /* 0x001fc8000f8ec0ff */
[----:B------:R-:W0:Y:S01]  /*d730*/  POPC R7, R4 ;  /* 0x0000000400077309 */ /* 0x000e220000000000 */
[----:B--2---:R-:W0:Y:S02]  /*d740*/  SHFL.IDX PT, R0, R3, R0, 0x1f ;  /* 0x00001f0003007589 */ /* 0x004e2400000e0000 */
[----:B0-----:R-:W-:-:S05]  /*d750*/  IADD3 R0, R0, UR43, R7 ;  /* 0x0000002b00007c10 */ /* 0x001fca000fffe007 */
[----:B------:R0:W-:Y:S01]  /*d760*/  STL [R1+0x10], R0 ;  /* 0x0000100001007387 */ /* 0x0001e20000100800 */
[----:B------:R-:W-:Y:S05]  /*d770*/  BRA `(.L_x_203) ;  /* 0x0000003000947947 */ /* 0x000fea0003800000 */
.L_x_202:
[----:B------:R-:W-:Y:S01]  /*d780*/  VIADD R0, R18, 0x20400 ;  /* 0x0002040012007836 */ /* 0x000fe20000000000 */
[----:B------:R-:W-:Y:S04]  /*d790*/  BSSY B6, `(.L_x_204) ;  /* 0x0000013000067945 */ /* 0x000fe80003800000 */
[----:B------:R-:W-:-:S13]  /*d7a0*/  LOP3.LUT P0, RZ, R0, 0x3ff, RZ, 0xc0, !PT ;  /* 0x000003ff00ff7812 */ /* 0x000fda000780c0ff */
[----:B------:R-:W-:Y:S05]  /*d7b0*/  @!P0 BRA `(.L_x_205) ;  /* 0x0000000000408947 */ /* 0x000fea0003800000 */
[----:B------:R-:W-:Y:S01]  /*d7c0*/  MOV R2, 0x0 ;  /* 0x0000000000027802 */ /* 0x000fe20000000f00 */
        /* <DEDUP_REMOVED lines=15> */
.L_x_205:
[----:B------:R-:W-:Y:S05]  /*d8c0*/  BSYNC B6 ;  /* 0x0000000000067941 */ /* 0x000fea0003800000 */
.L_x_204:
[----:B------:R-:W2:Y:S01]  /*d8d0*/  LDL.LU R16, [R1+0xc] ;  /* 0x00000c0001107983 */ /* 0x000ea20000300800 */
[----:B------:R-:W-:Y:S01]  /*d8e0*/  VIADD R0, R18, 0xe400 ;  /* 0x0000e40012007836 */ /* 0x000fe20000000000 */
[----:B------:R-:W-:Y:S04]  /*d8f0*/  BSSY B6, `(.L_x_206) ;  /* 0x0000016000067945 */ /* 0x000fe80003800000 */
[----:B------:R-:W-:Y:S02]  /*d900*/  LOP3.LUT P0, RZ, R0, 0x3ff, RZ, 0xc0, !PT ;  /* 0x000003ff00ff7812 */ /* 0x000fe4000780c0ff */
[----:B--2---:R-:W-:-:S11]  /*d910*/  LOP3.LUT R16, R16, 0xfffffffe, RZ, 0xc0, !PT ;  /* 0xfffffffe10107812 */ /* 0x004fd600078ec0ff */
[----:B------:R-:W-:-:S05]  /*d920*/  @P0 LOP3.LUT R16, R16, 0x1, RZ, 0xfc, !PT ;  /* 0x0000000110100812 */ /* 0x000fca00078efcff */
[----:B------:R0:W-:Y:S01]  /*d930*/  STL [R1+0xc], R16 ;  /* 0x00000c1001007387 */ /* 0x0001e20000100800 */
[----:B------:R-:W-:Y:S05]  /*d940*/  @!P0 BRA `(.L_x_207) ;  /* 0x0000000000408947 */ /* 0x000fea0003800000 */
[----:B------:R-:W-:Y:S01]  /*d950*/  MOV R2, 0x0 ;  /* 0x0000000000027802 */ /* 0x000fe20000000f00 */
[----:B------:R-:W-:Y:S01]  /*d960*/  ULDC.64 UR6, c[0x4][0x98] ;  /* 0x0100260000067ab9 */ /* 0x000fe20000000a00 */
[----:B------:R-:W-:Y:S01]  /*d970*/  ULDC.64 UR8, c[0x4][0xa0] ;  /* 0x0100280000087ab9 */ /* 0x000fe20000000a00 */
[----:B------:R-:W-:Y:S01]  /*d980*/  ULDC.64 UR4, c[0x4][0x10] ;  /* 0x0100040000047ab9 */ /* 0x000fe20000000a00 */
[----:B------:R-:W-:Y:S02]  /*d990*/  IMAD.U32 R4, RZ, RZ, UR6 ;  /* 0x00000006ff047e24 */ /* 0x000fe4000f8e00ff */
[----:B------:R-:W1:Y:S01]  /*d9a0*/  LDC.64 R2, c[0x4][R2] ;  /* 0x0100000002027b82 */ /* 0x000e620000000a00 */
        /* <DEDUP_REMOVED lines=9> */
[----:B01----:R-:W-:Y:S05]  /*da40*/  CALL.ABS.NOINC R2 ;  /* 0x0000000002007343 */ /* 0x003fea0003c00000 */
.L_x_207:
[----:B------:R-:W-:Y:S05]  /*da50*/  BSYNC B6 ;  /* 0x0000000000067941 */ /* 0x000fea0003800000 */
.L_x_206:
        /* <DEDUP_REMOVED lines=20> */
.L_x_209:
[----:B------:R-:W-:Y:S05]  /*dba0*/  BSYNC B6 ;  /* 0x0000000000067941 */ /* 0x000fea0003800000 */
.L_x_208:
[----:B------:R-:W-:Y:S01]  /*dbb0*/  LOP3.LUT P6, RZ, R16, 0x1, RZ, 0xc0, !PT ;  /* 0x0000000110ff7812 */ /* 0x000fe200078cc0ff */
[----:B------:R-:W-:-:S12]  /*dbc0*/  BSSY B6, `(.L_x_210) ;  /* 0x0000012000067945 */ /* 0x000fd80003800000 */
        /* <DEDUP_REMOVED lines=17> */
.L_x_211:
[----:B------:R-:W-:Y:S05]  /*dce0*/  BSYNC B6 ;  /* 0x0000000000067941 */ /* 0x000fea0003800000 */
.L_x_210:
[----:B------:R-:W2:Y:S01]  /*dcf0*/  LDL R19, [R1+0x8] ;  /* 0x0000080001137983 */ /* 0x000ea20000100800 */
[----:B------:R-:W-:Y:S02]  /*dd00*/  ULDC.64 UR4, c[0x0][0x9f8] ;  /* 0x00027e0000047ab9 */ /* 0x000fe40000000a00 */
[----:B------:R-:W-:-:S04]  /*dd10*/  UISETP.NE.U32.AND UP0, UPT, UR4, URZ, UPT ;  /* 0x0000003f0400728c */ /* 0x000fc8000bf05070 */
[----:B------:R-:W-:-:S06]  /*dd20*/  UISETP.NE.AND.EX UP0, UPT, UR5, URZ, UPT, UP0 ;  /* 0x0000003f0500728c */ /* 0x000fcc000bf05300 */
[----:B------:R-:W-:-:S05]  /*dd30*/  PLOP3.LUT P0, PT, PT, PT, UP0, 0x80, 0x0 ;  /* 0x000000000000781c */ /* 0x000fca0003f0f008 */
[----:B------:R-:W-:-:S04]  /*dd40*/  @UP0 UIADD3 UR4, UP1, UR50, UR4, URZ ;  /* 0x0000000432040290 */ /* 0x000fc8000ff3e03f */
[----:B------:R-:W-:Y:S02]  /*dd50*/  @UP0 UIADD3.X UR5, UR51, UR5, URZ, UP1, !UPT ;  /* 0x0000000533050290 */ /* 0x000fe40008ffe43f */
[----:B------:R-:W-:-:S04]  /*dd60*/  IMAD.U32 R2, RZ, RZ, UR4 ;  /* 0x00000004ff027e24 */ /* 0x000fc8000f8e00ff */
[----:B------:R-:W-:Y:S01]  /*dd70*/  IMAD.U32 R3, RZ, RZ, UR5 ;  /* 0x00000005ff037e24 */ /* 0x000fe2000f8e00ff */
[----:B------:R-:W1:Y:S01]  /*dd80*/  S2R R0, SR_TID.X ;  /* 0x0000000000007919 */ /* 0x000e620000002100 */
[----:B------:R-:W-:-:S03]  /*dd90*/  ULDC.64 UR4, c[0x0][0xa08] ;  /* 0x0002820000047ab9 */ /* 0x000fc60000000a00 */
[----:B--2---:R2:W3:Y:S01]  /*dda0*/  @P0 LDG.E R19, desc[UR48][R2.64] ;  /* 0x0000003002130981 */ /* 0x0044e2000c1e1900 */
[----:B-1----:R-:W-:-:S04]  /*ddb0*/  SHF.R.U32.HI R0, RZ, 0x5, R0 ;  /* 0x00000005ff007819 */ /* 0x002fc80000011600 */
[----:B------:R-:W-:Y:S01]  /*ddc0*/  LOP3.LUT R0, R0, 0x3, RZ, 0xc0, !PT ;  /* 0x0000000300007812 */ /* 0x000fe200078ec0ff */
[----:B--2---:R-:W1:Y:S01]  /*ddd0*/  LDC.64 R2, c[0x0][0x418] ;  /* 0x00010600ff027b82 */ /* 0x004e620000000a00 */
[----:B---3--:R-:W-:Y:S01]  /*dde0*/  SHF.R.S32.HI R8, RZ, 0x1f, R19 ;  /* 0x0000001fff087819 */ /* 0x008fe20000011413 */
[----:B------:R2:W-:Y:S01]  /*ddf0*/  @P0 STL [R1+0x8], R19 ;  /* 0x0000081301000387 */ /* 0x0005e20000100800 */
[----:B-1----:R-:W-:Y:S01]  /*de00*/  LOP3.LUT P0, RZ, R2, UR4, RZ, 0xfc, !PT ;  /* 0x0000000402ff7c12 */ /* 0x002fe2000f80fcff */
[----:B------:R-:W-:Y:S02]  /*de10*/  UMOV UR4, 0xffffffff ;  /* 0xffffffff00047882 */ /* 0x000fe40000000000 */
[----:B------:R2:W-:Y:S01]  /*de20*/  STL [R1+0x18], R8 ;  /* 0x0000180801007387 */ /* 0x0005e20000100800 */
[----:B------:R-:W-:-:S04]  /*de30*/  LOP3.LUT P0, RZ, R3, UR5, RZ, 0xfc, P0 ;  /* 0x0000000503ff7c12 */ /* 0x000fc8000800fcff */
[----:B0-----:R-:W-:Y:S01]  /*de40*/  SEL R16, R19, RZ, !P0 ;  /* 0x000000ff13107207 */ /* 0x001fe20004000000 */
[----:B------:R-:W-:Y:S08]  /*de50*/  BRA.DIV UR4, `(.L_x_212) ;  /* 0x0000003a04e47947 */ /* 0x000ff0000b800000 */
[----:B------:R0:W1:Y:S02]  /*de60*/  SHFL.IDX PT, R14, R0, RZ, 0x1f ;  /* 0x00001fff000e7589 */ /* 0x00006400000e0000 */
.L_x_283:
[----:B0-----:R-:W3:Y:S01]  /*de70*/  LDL.LU R0, [R1+0xc] ;  /* 0x00000c0001007983 */ /* 0x001ee20000300800 */
[----:B------:R-:W-:Y:S02]  /*de80*/  PLOP3.LUT P1, PT, PT, PT, PT, 0x8, 0x0 ;  /* 0x000000000000781c */ /* 0x000fe40003f2e170 */
[----:B-1----:R-:W-:Y:S02]  /*de90*/  ISETP.NE.AND P0, PT, R14, RZ, PT ;  /* 0x000000ff0e00720c */ /* 0x002fe40003f05270 */
[----:B---3--:R-:W-:-:S09]  /*dea0*/  LOP3.LUT R0, R0, 0xfffffffe, RZ, 0xc0, !PT ;  /* 0xfffffffe00007812 */ /* 0x008fd200078ec0ff */
[----:B------:R-:W-:-:S05]  /*deb0*/  @P1 LOP3.LUT R0, R0, 0x1, RZ, 0xfc, !PT ;  /* 0x0000000100001812 */ /* 0x000fca00078efcff */
[----:B------:R0:W-:Y:S01]  /*dec0*/  STL [R1+0xc], R0 ;  /* 0x00000c0001007387 */ /* 0x0001e20000100800 */
[----:B------:R-:W-:Y:S05]  /*ded0*/  @P0 BRA `(.L_x_213) ;  /* 0x0000000400600947 */ /* 0x000fea0003800000 */
[----:B------:R-:W-:-:S06]  /*dee0*/  UIADD3 UR4, UR40, -0x1, URZ ;  /* 0xffffffff28047890 */ /* 0x000fcc000fffe03f */
[----:B0-----:R-:W-:Y:S01]  /*def0*/  IMAD.U32 R0, RZ, RZ, UR4 ;  /* 0x00000004ff007e24 */ /* 0x001fe2000f8e00ff */
[----:B------:R-:W-:-:S03]  /*df00*/  UMOV UR4, 0xffffffff ;  /* 0xffffffff00047882 */ /* 0x000fc60000000000 */
[----:B------:R-:W-:Y:S05]  /*df10*/  BRA.DIV UR4, `(.L_x_214) ;  /* 0x0000003a04d47947 */ /* 0x000fea000b800000 */
[----:B------:R-:W-:-:S13]  /*df20*/  ELECT P6, URZ, PT ;  /* 0x00000000003f782f */ /* 0x000fda00038c0000 */
.L_x_286:
[----:B------:R-:W-:Y:S05]  /*df30*/  @!P6 BRA `(.L_x_213) ;  /* 0x000000040048e947 */ /* 0x000fea0003800000 */
[----:B------:R-:W-:-:S04]  /*df40*/  ISETP.NE.U32.AND P0, PT, R2, RZ, PT ;  /* 0x000000ff0200720c */ /* 0x000fc80003f05070 */
[----:B------:R-:W-:-:S13]  /*df50*/  ISETP.NE.AND.EX P0, PT, R3, RZ, PT, P0 ;  /* 0x000000ff0300720c */ /* 0x000fda0003f05300 */
[----:B------:R-:W-:Y:S05]  /*df60*/  @!P0 BRA `(.L_x_215) ;  /* 0x0000000000448947 */ /* 0x000fea0003800000 */
[----:B------:R-:W0:Y:S01]  /*df70*/  LDC R7, c[0x0][0x43c] ;  /* 0x00010f00ff077b82 */ /* 0x000e220000000800 */
[----:B------:R-:W-:Y:S01]  /*df80*/  ULDC.64 UR4, c[0x0][0x428] ;  /* 0x00010a0000047ab9 */ /* 0x000fe20000000a00 */
[----:B0-----:R-:W-:-:S13]  /*df90*/  ISETP.NE.AND P0, PT, R7, 0x1, PT ;  /* 0x000000010700780c */ /* 0x001fda0003f05270 */
[----:B------:R-:W0:Y:S02]  /*dfa0*/  @P0 LDC.64 R4, c[0x0][0x440] ;  /* 0x00011000ff040b82 */ /* 0x000e240000000a00 */
[----:B0-----:R-:W-:-:S04]  /*dfb0*/  @P0 IMAD.HI.U32 R6, R0, R4, RZ ;  /* 0x0000000400060227 */ /* 0x001fc800078e00ff */
[----:B------:R-:W-:Y:S01]  /*dfc0*/  IMAD.MOV.U32 R4, RZ, RZ, R0 ;  /* 0x000000ffff047224 */ /* 0x000fe200078e0000 */
[----:B------:R-:W-:Y:S01]  /*dfd0*/  @P0 SHF.R.U32.HI R4, RZ, R5, R6 ;  /* 0x00000005ff040219 */ /* 0x000fe20000011606 */
[----:B------:R-:W-:-:S04]  /*dfe0*/  IMAD R6, R8, UR4, RZ ;  /* 0x0000000408067c24 */ /* 0x000fc8000f8e02ff */
[----:B------:R-:W-:Y:S02]  /*dff0*/  IMAD.MOV R5, RZ, RZ, -R4 ;  /* 0x000000ffff057224 */ /* 0x000fe400078e0a04 */
[----:B------:R-:W-:Y:S02]  /*e000*/  IMAD R6, R19, UR5, R6 ;  /* 0x0000000513067c24 */ /* 0x000fe4000f8e0206 */
[----:B------:R-:W-:Y:S01]  /*e010*/  IMAD R0, R7, R5, R0 ;  /* 0x0000000507007224 */ /* 0x000fe200078e0200 */
[----:B------:R-:W-:-:S03]  /*e020*/  SHF.R.S32.HI R5, RZ, 0x1f, R4 ;  /* 0x0000001fff057819 */ /* 0x000fc60000011404 */
[----:B------:R-:W-:-:S04]  /*e030*/  IMAD.WIDE.U32 R4, R19, UR4, R4 ;  /* 0x0000000413047c25 */ /* 0x000fc8000f8e0004 */
[----:B------:R-:W-:Y:S01]  /*e040*/  IMAD.IADD R6, R5, 0x1, R6 ;  /* 0x0000000105067824 */ /* 0x000fe200078e0206 */
[----:B------:R-:W-:-:S04]  /*e050*/  LEA R2, P0, R4, R2, 0x2 ;  /* 0x0000000204027211 */ /* 0x000fc800078010ff */
[----:B------:R-:W-:-:S05]  /*e060*/  LEA.HI.X R3, R4, R3, R6, 0x2, P0 ;  /* 0x0000000304037211 */ /* 0x000fca00000f1406 */
[----:B------:R0:W5:Y:S04]  /*e070*/  LDG.E R16, desc[UR48][R2.64] ;  /* 0x0000003002107981 */ /* 0x000168000c1e1900 */
.L_x_215:
[----:B0-----:R-:W3:Y:S04]  /*e080*/  LDL R3, [R1] ;  /* 0x0000000001037983 */ /* 0x001ee80000100800 */
[----:B------:R-:W4:Y:S01]  /*e090*/  LDL R2, [R1+0x4] ;  /* 0x0000040001027983 */ /* 0x000f220000100800 */
[----:B------:R-:W0:Y:S02]  /*e0a0*/  S2R R4, SR_TID.X ;  /* 0x0000000000047919 */ /* 0x000e240000002100 */
[----:B0-----:R-:W-:-:S04]  /*e0b0*/  LOP3.LUT R4, R4, 0x7f, RZ, 0xc0, !PT ;  /* 0x0000007f04047812 */ /* 0x001fc800078ec0ff */
[----:B------:R-:W-:Y:S01]  /*e0c0*/  ISETP.NE.AND P1, PT, R4, RZ, PT ;  /* 0x000000ff0400720c */ /* 0x000fe20003f25270 */
[----:B---3--:R-:W-:Y:S01]  /*e0d0*/  IMAD R3, R3, 0x8, R18 ;  /* 0x0000000803037824 */ /* 0x008fe200078e0212 */
[----:B----4-:R-:W-:-:S04]  /*e0e0*/  SHF.L.U32 R2, R2, 0x1f, RZ ;  /* 0x0000001f02027819 */ /* 0x010fc800000006ff */
[----:B------:R-:W0:Y:S02]  /*e0f0*/  SYNCS.PHASECHK.TRANS64.TRYWAIT P0, [R3+URZ+0x2e880], R2 ;  /* 0x02e88002030075a7 */ /* 0x000e24000800017f */
[----:B0-----:R-:W-:Y:S05]  /*e100*/  @!P0 BRA `(.L_x_216) ;  /* 0x0000003800788947 */ /* 0x001fea0003800000 */
.L_x_287:
[----:B------:R-:W-:Y:S05]  /*e110*/  @P1 BRA `(.L_x_217) ;  /* 0x00000000001c1947 */ /* 0x000fea0003800000 */
[----:B------:R-:W1:Y:S02]  /*e120*/  S2R R4, SR_TID.X ;  /* 0x0000000000047919 */ /* 0x000e640000002100 */
[----:B-1----:R-:W-:Y:S01]  /*e130*/  LOP3.LUT R5, R4, 0x1f, RZ, 0xc0, !PT ;  /* 0x0000001f04057812 */ /* 0x002fe200078ec0ff */
[----:B------:R-:W-:-:S03]  /*e140*/  IMAD.MOV.U32 R4, RZ, RZ, 0x7000 ;  /* 0x00007000ff047424 */ /* 0x000fc600078e00ff */
[----:B------:R-:W-:Y:S01]  /*e150*/  ISETP.NE.AND P0, PT, R5, RZ, PT ;  /* 0x000000ff0500720c */ /* 0x000fe20003f05270 */
[----:B------:R1:W-:-:S12]  /*e160*/  SYNCS.ARRIVE.TRANS64 RZ, [R3+URZ+0x2e870], R4 ;  /* 0x02e8700403ff79a7 */ /* 0x0003d8000800003f */
[----:B-1----:R-:W-:Y:S05]  /*e170*/  @!P0 BRA `(.L_x_217) ;  /* 0x0000000000048947 */ /* 0x002fea0003800000 */
[----:B------:R-:W-:Y:S01]  /*e180*/  BPT.TRAP 0x1 ;  /* 0x000000040000795c */ /* 0x000fe20000300000 */
.L_x_217:
[----:B------:R-:W3:Y:S01]  /*e190*/  LDL R5, [R1] ;  /* 0x0000000001057983 */ /* 0x000ee20000100800 */
[----:B------:R-:W-:Y:S01]  /*e1a0*/  IMAD.MOV.U32 R4, RZ, RZ, 0xe0 ;  /* 0x000000e0ff047424 */ /* 0x000fe200078e00ff */
[----:B------:R-:W-:Y:S01]  /*e1b0*/  R2UR UR33, R3 ;  /* 0x00000000032172ca */ /* 0x000fe200000e0000 */
[----:B------:R-:W-:Y:S01]  /*e1c0*/  UIADD3 UR4, UP0, UR52, 0x470, URZ ;  /* 0x0000047034047890 */ /* 0x000fe2000ff1e03f */
[----:B-----5:R-:W-:Y:S01]  /*e1d0*/  R2UR UR37, R16 ;  /* 0x00000000102572ca */ /* 0x020fe200000e0000 */
[----:B------:R-:W-:Y:S01]  /*e1e0*/  IMAD R0, R0, R4, UR42 ;  /* 0x0000002a00007e24 */ /* 0x000fe2000f8e0204 */
[----:B------:R-:W-:Y:S01]  /*e1f0*/  UMOV UR6, 0x0 ;  /* 0x0000000000067882 */ /* 0x000fe20000000000 */
[----:B------:R-:W-:Y:S01]  /*e200*/  UIADD3.X UR5, URZ, UR53, URZ, UP0, !UPT ;  /* 0x000000353f057290 */ /* 0x000fe200087fe43f */
[----:B------:R-:W-:Y:S02]  /*e210*/  UMOV UR7, 0x14f00000 ;  /* 0x14f0000000077882 */ /* 0x000fe40000000000 */
[----:B------:R-:W-:Y:S01]  /*e220*/  R2UR UR35, R0 ;  /* 0x00000000002372ca */ /* 0x000fe200000e0000 */
[----:B------:R-:W-:-:S04]  /*e230*/  UMOV UR34, URZ ;  /* 0x0000003f00227c82 */ /* 0x000fc80008000000 */
[----:B------:R-:W-:Y:S01]  /*e240*/  UIADD3 UR33, UR33, 0x2e870, URZ ;  /* 0x0002e87021217890 */ /* 0x000fe2000fffe03f */
[----:B---3--:R-:W-:-:S05]  /*e250*/  IMAD R4, R5, 0x7000, R18 ;  /* 0x0000700005047824 */ /* 0x008fca00078e0212 */
[----:B------:R-:W-:-:S13]  /*e260*/  R2UR UR32, R4 ;  /* 0x00000000042072ca */ /* 0x000fda00000e0000 */
[----:B------:R-:W-:-:S09]  /*e270*/  UIADD3 UR32, UR32, 0xe400, URZ ;  /* 0x0000e40020207890 */ /* 0x000fd2000fffe03f */
[----:B------:R1:W-:Y:S01]  /*e280*/  UTMALDG.4D [UR32], [UR4], desc[UR6] ;  /* 0x00000620040075b4 */ /* 0x0003e20008019000 */
[----:B------:R-:W3:Y:S02]  /*e290*/  SYNCS.PHASECHK.TRANS64.TRYWAIT P0, [R3+URZ+0x2e840], R2 ;  /* 0x02e84002030075a7 */ /* 0x000ee4000800017f */
[----:B-1-3--:R-:W-:Y:S05]  /*e2a0*/  @!P0 BRA `(.L_x_218) ;  /* 0x0000003800248947 */ /* 0x00afea0003800000 */
.L_x_288:
[----:B------:R-:W-:Y:S05]  /*e2b0*/  @P1 BRA `(.L_x_219) ;  /* 0x00000000001c1947 */ /* 0x000fea0003800000 */
[----:B------:R-:W3:Y:S01]  /*e2c0*/  S2R R5, SR_TID.X ;  /* 0x0000000000057919 */ /* 0x000ee20000002100 */
[----:B01----:R-:W-:-:S04]  /*e2d0*/  IMAD.MOV.U32 R2, RZ, RZ, 0x7000 ;  /* 0x00007000ff027424 */ /* 0x003fc800078e00ff */
[----:B------:R4:W-:Y:S01]  /*e2e0*/  SYNCS.ARRIVE.TRANS64 RZ, [R3+URZ+0x2e830], R2 ;  /* 0x02e8300203ff79a7 */ /* 0x0009e2000800003f */
[----:B---3--:R-:W-:-:S04]  /*e2f0*/  LOP3.LUT R5, R5, 0x1f, RZ, 0xc0, !PT ;  /* 0x0000001f05057812 */ /* 0x008fc800078ec0ff */
[----:B------:R-:W-:-:S13]  /*e300*/  ISETP.NE.AND P0, PT, R5, RZ, PT ;  /* 0x000000ff0500720c */ /* 0x000fda0003f05270 */
[----:B----4-:R-:W-:Y:S05]  /*e310*/  @!P0 BRA `(.L_x_219) ;  /* 0x0000000000048947 */ /* 0x010fea0003800000 */
[----:B------:R-:W-:Y:S01]  /*e320*/  BPT.TRAP 0x1 ;  /* 0x000000040000795c */ /* 0x000fe20000300000 */
.L_x_219:
[----:B01----:R-:W3:Y:S01]  /*e330*/  LDL.LU R2, [R1+0xc] ;  /* 0x00000c0001027983 */ /* 0x003ee20000300800 */
        /* <DEDUP_REMOVED lines=14> */
[----:B---3--:R-:W-:-:S04]  /*e420*/  LOP3.LUT R2, R2, 0xfffffffe, RZ, 0xc0, !PT ;  /* 0xfffffffe02027812 */ /* 0x008fc800078ec0ff */
[----:B------:R-:W-:-:S05]  /*e430*/  @P0 LOP3.LUT R2, R2, 0x1, RZ, 0xfc, !PT ;  /* 0x0000000102020812 */ /* 0x000fca00078efcff */
[----:B------:R1:W-:Y:S01]  /*e440*/  STL [R1+0xc], R2 ;  /* 0x00000c0201007387 */ /* 0x0003e20000100800 */
[----:B------:R-:W-:Y:S01]  /*e450*/  NOP ;  /* 0x0000000000007918 */ /* 0x000fe20000000000 */
.L_x_213:
[----:B------:R-:W-:Y:S05]  /*e460*/  WARPSYNC.ALL ;  /* 0x0000000000007948 */ /* 0x000fea0003800000 */
[----:B0-----:R-:W-:Y:S01]  /*e470*/  VIADD R0, R18, 0x1c400 ;  /* 0x0001c40012007836 */ /* 0x001fe20000000000 */
[----:B-1----:R-:W-:Y:S01]  /*e480*/  USHF.R.S32.HI UR4, URZ, 0x1f, UR54 ;  /* 0x0000001f3f047899 */ /* 0x002fe20008011436 */
[----:B------:R-:W-:Y:S01]  /*e490*/  BAR.SYNC.DEFER_BLOCKING 0x8, 0x180 ;  /* 0x0206000000007b1d */ /* 0x000fe20000010000 */
[----:B------:R-:W-:Y:S02]  /*e4a0*/  USHF.R.S32.HI UR37, URZ, 0x1f, UR36 ;  /* 0x0000001f3f257899 */ /* 0x000fe40008011424 */
[----:B------:R-:W-:-:S03]  /*e4b0*/  LOP3.LUT P0, RZ, R0, 0x3ff, RZ, 0xc0, !PT ;  /* 0x000003ff00ff7812 */ /* 0x000fc6000780c0ff */
[----:B------:R-:W-:Y:S01]  /*e4c0*/  ULDC.64 UR6, c[0x0][0x298] ;  /* 0x0000a60000067ab9 */ /* 0x000fe20000000a00 */
[----:B------:R-:W-:Y:S01]  /*e4d0*/  ULDC.64 UR8, c[0x0][0xa00] ;  /* 0x0002800000087ab9 */ /* 0x000fe20000000a00 */
[----:B------:R-:W-:Y:S01]  /*e4e0*/  UIMAD UR4, UR4, UR6, URZ ;  /* 0x00000006040472a4 */ /* 0x000fe2000f8e023f */
[----:B------:R-:W-:Y:S01]  /*e4f0*/  BSSY B6, `(.L_x_220) ;  /* 0x0000019000067945 */ /* 0x000fe20003800000 */
[----:B------:R-:W-:Y:S02]  /*e500*/  UISETP.NE.U32.AND UP0, UPT, UR8, URZ, UPT ;  /* 0x0000003f0800728c */ /* 0x000fe4000bf05070 */
[----:B------:R-:W-:Y:S02]  /*e510*/  UIMAD.WIDE.U32 UR56, UR54, UR6, URZ ;  /* 0x00000006363872a5 */ /* 0x000fe4000f8e003f */
[----:B------:R-:W-:Y:S02]  /*e520*/  UIMAD UR4, UR54, UR7, UR4 ;  /* 0x00000007360472a4 */ /* 0x000fe4000f8e0204 */
[----:B------:R-:W-:-:S02]  /*e530*/  UISETP.NE.AND.EX UP0, UPT, UR9, URZ, UPT, UP0 ;  /* 0x0000003f0900728c */ /* 0x000fc4000bf05300 */
[----:B------:R-:W-:Y:S02]  /*e540*/  UIADD3 UR51, UR57, UR4, URZ ;  /* 0x0000000439337290 */ /* 0x000fe4000fffe03f */
[----:B------:R-:W-:Y:S02]  /*e550*/  USEL UR46, UR46, URZ, !UP0 ;  /* 0x0000003f2e2e7287 */ /* 0x000fe4000c000000 */
[----:B------:R-:W-:Y:S01]  /*e560*/  USEL UR47, UR47, URZ, !UP0 ;  /* 0x0000003f2f2f7287 */ /* 0x000fe2000c000000 */
[----:B------:R-:W-:Y:S11]  /*e570*/  @!P0 BRA `(.L_x_221) ;  /* 0x0000000000408947 */ /* 0x000ff60003800000 */
        /* <DEDUP_REMOVED lines=11> */
[----:B--2---:R-:W-:Y:S02]  /*e630*/  IMAD.MOV.U32 R8, RZ, RZ, 0x70 ;  /* 0x00000070ff087424 */ /* 0x004fe400078e00ff */
[----:B------:R-:W-:Y:S02]  /*e640*/  IMAD.MOV.U32 R12, RZ, RZ, 0x1 ;  /* 0x00000001ff0c7424 */ /* 0x000fe400078e00ff */
[----:B------:R-:W-:-:S07]  /*e650*/  IMAD.MOV.U32 R13, RZ, RZ, RZ ;  /* 0x000000ffff0d7224 */ /* 0x000fce00078e00ff */
[----:B------:R-:W-:-:S07]  /*e660*/  LEPC R20, `(.L_x_221) ;  /* 0x000000001014794e */ /* 0x000fce0000000000 */
[----:B0-----:R-:W-:Y:S05]  /*e670*/  CALL.ABS.NOINC R2 ;  /* 0x0000000002007343 */ /* 0x001fea0003c00000 */
.L_x_221:
[----:B------:R-:W-:Y:S05]  /*e680*/  BSYNC B6 ;  /* 0x0000000000067941 */ /* 0x000fea0003800000 */
.L_x_220:
[----:B------:R-:W3:Y:S01]  /*e690*/  LDL.LU R0, [R1+0x14] ;  /* 0x0000140001007983 */ /* 0x000ee20000300800 */
[----:B------:R-:W0:Y:S01]  /*e6a0*/  LDC R6, c[0x0][0x448] ;  /* 0x00011200ff067b82 */ /* 0x000e220000000800 */
[----:B------:R-:W-:Y:S02]  /*e6b0*/  ULDC.64 UR8, c[0x0][0x2d8] ;  /* 0x0000b60000087ab9 */ /* 0x000fe40000000a00 */
[----:B------:R1:W5:Y:S01]  /*e6c0*/  LDL R7, [R1+0x28] ;  /* 0x0000280001077983 */ /* 0x0003620000100800 */
[----:B------:R-:W4:Y:S01]  /*e6d0*/  S2R R2, SR_TID.X ;  /* 0x0000000000027919 */ /* 0x000f220000002100 */
[----:B--2---:R-:W2:Y:S01]  /*e6e0*/  S2R R19, SR_TID.X ;  /* 0x0000000000137919 */ /* 0x004ea20000002100 */
[----:B0-----:R-:W-:-:S13]  /*e6f0*/  ISETP.NE.AND P0, PT, R6, 0x1, PT ;  /* 0x000000010600780c */ /* 0x001fda0003f05270 */
[----:B------:R-:W0:Y:S01]  /*e700*/  @P0 LDC R3, c[0x0][0x450] ;  /* 0x00011400ff030b82 */ /* 0x000e220000000800 */
[----:B----4-:R-:W-:-:S04]  /*e710*/  LOP3.LUT R2, R2, 0x7f, RZ, 0xc0, !PT ;  /* 0x0000007f02027812 */ /* 0x010fc800078ec0ff */
[----:B------:R-:W-:Y:S01]  /*e720*/  SHF.R.U32.HI R2, RZ, 0x3, R2 ;  /* 0x00000003ff027819 */ /* 0x000fe20000011602 */
[----:B--2---:R-:W-:-:S05]  /*e730*/  IMAD.SHL.U32 R19, R19, 0x10, RZ ;  /* 0x0000001013137824 */ /* 0x004fca00078e00ff */
[----:B------:R-:W-:Y:S02]  /*e740*/  LOP3.LUT R19, R2, 0x70, R19, 0xf8, !PT ;  /* 0x0000007002137812 */ /* 0x000fe400078ef813 */
[----:B------:R-:W2:Y:S01]  /*e750*/  @P0 LDC R2, c[0x0][0x44c] ;  /* 0x00011300ff020b82 */ /* 0x000ea20000000800 */
[----:B------:R-:W-:Y:S01]  /*e760*/  UIMAD UR6, UR37, UR8, URZ ;  /* 0x00000008250672a4 */ /* 0x000fe2000f8e023f */
[----:B------:R-:W-:Y:S02]  /*e770*/  UMOV UR50, UR56 ;  /* 0x0000003800327c82 */ /* 0x000fe40008000000 */
[----:B------:R-:W-:Y:S02]  /*e780*/  UIMAD.WIDE.U32 UR4, UR36, UR8, UR50 ;  /* 0x00000008240472a5 */ /* 0x000fe4000f8e0032 */
[----:B------:R-:W-:-:S03]  /*e790*/  UIMAD UR6, UR36, UR9, UR6 ;  /* 0x00000009240672a4 */ /* 0x000fc6000f8e0206 */
[----:B------:R-:W-:Y:S01]  /*e7a0*/  ULDC.64 UR8, c[0x0][0x2e0] ;  /* 0x0000b80000087ab9 */ /* 0x000fe20000000a00 */
[----:B------:R-:W-:Y:S02]  /*e7b0*/  UIADD3 UR5, UR5, UR6, URZ ;  /* 0x0000000605057290 */ /* 0x000fe4000fffe03f */
[----:B------:R-:W-:Y:S02]  /*e7c0*/  UIMAD UR6, UR47, UR8, URZ ;  /* 0x000000082f0672a4 */ /* 0x000fe4000f8e023f */
[----:B------:R-:W-:Y:S02]  /*e7d0*/  UIMAD.WIDE.U32 UR4, UR46, UR8, UR4 ;  /* 0x000000082e0472a5 */ /* 0x000fe4000f8e0004 */
[----:B------:R-:W-:-:S03]  /*e7e0*/  UIMAD UR6, UR46, UR9, UR6 ;  /* 0x000000092e0672a4 */ /* 0x000fc6000f8e0206 */
[----:B------:R-:W-:Y:S01]  /*e7f0*/  ULDC.64 UR8, c[0x0][0x2d0] ;  /* 0x0000b40000087ab9 */ /* 0x000fe20000000a00 */
[----:B------:R-:W-:Y:S01]  /*e800*/  UIADD3 UR5, UR5, UR6, URZ ;  /* 0x0000000605057290 */ /* 0x000fe2000fffe03f */
[----:B---3--:R-:W-:-:S05]  /*e810*/  IMAD.SHL.U32 R0, R0, 0x80, RZ ;  /* 0x0000008000007824 */ /* 0x008fca00078e00ff */
[----:B------:R-:W-:Y:S02]  /*e820*/  LOP3.LUT R4, R19, R0, RZ, 0xfc, !PT ;  /* 0x0000000013047212 */ /* 0x000fe400078efcff */
[----:B------:R-:W3:Y:S03]  /*e830*/  S2R R19, SR_TID.X ;  /* 0x0000000000137919 */ /* 0x000ee60000002100 */
[----:B--2---:R-:W-:-:S04]  /*e840*/  @P0 IMAD.HI.U32 R5, R4, R2, RZ ;  /* 0x0000000204050227 */ /* 0x004fc800078e00ff */
[----:B------:R-:W-:Y:S01]  /*e850*/  IMAD.MOV.U32 R2, RZ, RZ, R4 ;  /* 0x000000ffff027224 */ /* 0x000fe200078e0004 */
[----:B0-----:R-:W-:-:S04]  /*e860*/  @P0 SHF.R.U32.HI R2, RZ, R3, R5 ;  /* 0x00000003ff020219 */ /* 0x001fc80000011605 */
[--C-:B------:R-:W-:Y:S01]  /*e870*/  SHF.R.S32.HI R5, RZ, 0x1f, R2.reuse ;  /* 0x0000001fff057819 */ /* 0x100fe20000011402 */
[----:B------:R-:W-:-:S04]  /*e880*/  IMAD.MOV R3, RZ, RZ, -R2 ;  /* 0x000000ffff037224 */ /* 0x000fc800078e0a02 */
[----:B------:R-:W-:Y:S02]  /*e890*/  IMAD R4, R6, R3, R4 ;  /* 0x0000000306047224 */ /* 0x000fe400078e0204 */
[----:B------:R-:W-:Y:S02]  /*e8a0*/  IMAD R5, R5, UR8, RZ ;  /* 0x0000000805057c24 */ /* 0x000fe4000f8e02ff */
[----:B------:R-:W-:Y:S02]  /*e8b0*/  IMAD.U32 R3, RZ, RZ, UR8 ;  /* 0x00000008ff037e24 */ /* 0x000fe4000f8e00ff */
[C---:B------:R-:W-:Y:S02]  /*e8c0*/  IMAD R5, R2.reuse, UR9, R5 ;  /* 0x0000000902057c24 */ /* 0x040fe4000f8e0205 */
[----:B------:R-:W-:Y:S01]  /*e8d0*/  IMAD.WIDE.U32 R2, R2, R3, UR4 ;  /* 0x0000000402027e25 */ /* 0x000fe2000f8e0003 */
[----:B------:R-:W-:-:S03]  /*e8e0*/  ULDC.64 UR4, c[0x0][0x2c8] ;  /* 0x0000b20000047ab9 */ /* 0x000fc60000000a00 */
[----:B------:R-:W-:Y:S01]  /*e8f0*/  IMAD.IADD R3, R3, 0x1, R5 ;  /* 0x0000000103037824 */ /* 0x000fe200078e0205 */
[----:B------:R-:W-:Y:S01]  /*e900*/  SHF.R.S32.HI R5, RZ, 0x1f, R4 ;  /* 0x0000001fff057819 */ /* 0x000fe20000011404 */
[----:B---3--:R-:W-:-:S04]  /*e910*/  IMAD.SHL.U32 R8, R19, 0x10, RZ ;  /* 0x0000001013087824 */ /* 0x008fc800078e00ff */
[----:B------:R-:W-:Y:S02]  /*e920*/  IMAD R5, R5, UR4, RZ ;  /* 0x0000000405057c24 */ /* 0x000fe4000f8e02ff */
[----:B------:R-:W-:-:S04]  /*e930*/  IMAD.WIDE.U32 R2, R4, UR4, R2 ;  /* 0x0000000404027c25 */ /* 0x000fc8000f8e0002 */
        /* <DEDUP_REMOVED lines=10> */
[----:B-1----:R-:W-:Y:S06]  /*e9e0*/  BRA.DIV UR4, `(.L_x_222) ;  /* 0x0000003204687947 */ /* 0x002fec000b800000 */
[----:B------:R-:W0:Y:S01]  /*e9f0*/  SHFL.IDX PT, R5, R2, RZ, 0x181f ;  /* 0x00181fff02057589 */ /* 0x000e2200000e0000 */
[----:B------:R-:W-:Y:S02]  /*ea00*/  IMAD R17, R17, R6, RZ ;  /* 0x0000000611117224 */ /* 0x000fe400078e02ff */
[----:B------:R-:W-:Y:S01]  /*ea10*/  IMAD.IADD R0, R9, 0x1, R0 ;  /* 0x0000000109007824 */ /* 0x000fe200078e0200 */
[----:B------:R-:W1:Y:S04]  /*ea20*/  SHFL.IDX PT, R4, R3, RZ, 0x181f ;  /* 0x00181fff03047589 */ /* 0x000e6800000e0000 */
[----:B------:R-:W-:-:S13]  /*ea30*/  ISETP.GE.AND P1, PT, R0, R17, PT ;  /* 0x000000110000720c */ /* 0x000fda0003f26270 */
[----:B0-----:R-:W-:-:S05]  /*ea40*/  @!P1 IADD3 R5, P2, R8, R5, RZ ;  /* 0x0000000508059210 */ /* 0x001fca0007f5e0ff */
[----:B-1----:R-:W-:-:S05]  /*ea50*/  @!P1 IMAD.X R4, RZ, RZ, R4, P2 ;  /* 0x000000ffff049224 */ /* 0x002fca00010e0604 */
[----:B------:R-:W-:-:S04]  /*ea60*/  @!P1 LOP3.LUT R5, R5, R4, RZ, 0x3c, !PT ;  /* 0x0000000405059212 */ /* 0x000fc800078e3cff */
[----:B------:R-:W-:-:S04]  /*ea70*/  @!P1 LOP3.LUT R4, R5, R4, RZ, 0x3c, !PT ;  /* 0x0000000405049212 */ /* 0x000fc800078e3cff */
[----:B------:R-:W-:-:S05]  /*ea80*/  @!P1 LOP3.LUT R5, R5, R4, RZ, 0x3c, !PT ;  /* 0x0000000405059212 */ /* 0x000fca00078e3cff */
[----:B------:R-:W-:Y:S01]  /*ea90*/  @!PT LDS RZ, [RZ] ;  /* 0x00000000fffff984 */ /* 0x000fe20000000800 */
[----:B-----5:R0:W-:Y:S02]  /*eaa0*/  @!P1 LDGSTS.E.BYPASS.LTC128B.128 [R7+0x1c400], desc[UR48][R4.64], !P0 ;  /* 0x1c40000004079fae */ /* 0x0201e4000c101d70 */
[----:B0-----:R-:W-:Y:S02]  /*eab0*/  VIADD R4, R0, 0x10 ;  /* 0x0000001000047836 */ /* 0x001fe40000000000 */
[----:B------:R-:W0:Y:S03]  /*eac0*/  SHFL.IDX PT, R5, R2, 0x1, 0x181f ;  /* 0x00381f0002057f89 */ /* 0x000e2600000e0000 */
[----:B------:R-:W-:Y:S02]  /*ead0*/  ISETP.GE.AND P1, PT, R4, R17, PT ;  /* 0x000000110400720c */ /* 0x000fe40003f26270 */
[----:B------:R-:W1:Y:S11]  /*eae0*/  SHFL.IDX PT, R4, R3, 0x1, 0x181f ;  /* 0x00381f0003047f89 */ /* 0x000e7600000e0000 */
[----:B0-----:R-:W-:-:S05]  /*eaf0*/  @!P1 IADD3 R5, P2, R8, R5, RZ ;  /* 0x0000000508059210 */ /* 0x001fca0007f5e0ff */
[----:B-1----:R-:W-:-:S05]  /*eb00*/  @!P1 IMAD.X R4, RZ, RZ, R4, P2 ;  /* 0x000000ffff049224 */ /* 0x002fca00010e0604 */
[----:B------:R-:W-:-:S04]  /*eb10*/  @!P1 LOP3.LUT R5, R5, R4, RZ, 0x3c, !PT ;  /* 0x0000000405059212 */ /* 0x000fc800078e3cff */
[----:B------:R-:W-:-:S04]  /*eb20*/  @!P1 LOP3.LUT R4, R5, R4, RZ, 0x3c, !PT ;  /* 0x0000000405049212 */ /* 0x000fc800078e3cff */
[----:B------:R-:W-:-:S05]  /*eb30*/  @!P1 LOP3.LUT R5, R5, R4, RZ, 0x3c, !PT ;  /* 0x0000000405059212 */ /* 0x000fca00078e3cff */
[----:B------:R0:W-:Y:S02]  /*eb40*/  @!P1 LDGSTS.E.BYPASS.LTC128B.128 [R7+0x1cc00], desc[UR48][R4.64], !P0 ;  /* 0x1cc0000004079fae */ /* 0x0001e4000c101d70 */
        /* <DEDUP_REMOVED lines=42> */
[----:B------:R-:W-:Y:S01]  /*edf0*/  ISETP.GE.AND P1, PT, R4, R17, PT ;  /* 0x000000110400720c */ /* 0x000fe20003f26270 */
[----:B------:R-:W-:Y:S04]  /*ee00*/  SHFL.IDX PT, R2, R2, 0x7, 0x181f ;  /* 0x00f81f0002027f89 */ /* 0x000fe800000e0000 */
[----:B------:R-:W1:Y:S04]  /*ee10*/  SHFL.IDX PT, R4, R3, 0x6, 0x181f ;  /* 0x00d81f0003047f89 */ /* 0x000e6800000e0000 */
[----:B------:R-:W2:Y:S04]  /*ee20*/  SHFL.IDX PT, R3, R3, 0x7, 0x181f ;  /* 0x00f81f0003037f89 */ /* 0x000ea800000e0000 */
[----:B0-----:R-:W-:-:S05]  /*ee30*/  @!P1 IADD3 R5, P2, R8, R5, RZ ;  /* 0x0000000508059210 */ /* 0x001fca0007f5e0ff */
[----:B-1----:R-:W-:-:S05]  /*ee40*/  @!P1 IMAD.X R4, RZ, RZ, R4, P2 ;  /* 0x000000ffff049224 */ /* 0x002fca00010e0604 */
[----:B------:R-:W-:-:S04]  /*ee50*/  @!P1 LOP3.LUT R5, R5, R4, RZ, 0x3c, !PT ;  /* 0x0000000405059212 */ /* 0x000fc800078e3cff */
[----:B------:R-:W-:-:S04]  /*ee60*/  @!P1 LOP3.LUT R4, R5, R4, RZ, 0x3c, !PT ;  /* 0x0000000405049212 */ /* 0x000fc800078e3cff */
[----:B------:R-:W-:-:S05]  /*ee70*/  @!P1 LOP3.LUT R5, R5, R4, RZ, 0x3c, !PT ;  /* 0x0000000405059212 */ /* 0x000fca00078e3cff */
[----:B--2---:R1:W-:Y:S02]  /*ee80*/  @!P1 LDGSTS.E.BYPASS.LTC128B.128 [R7+0x1f400], desc[UR48][R4.64], !P0 ;  /* 0x1f40000004079fae */ /* 0x0043e4000c101d70 */
.L_x_305:
[----:B------:R-:W-:-:S05]  /*ee90*/  VIADD R0, R0, 0x70 ;  /* 0x0000007000007836 */ /* 0x000fca0000000000 */
[----:B------:R-:W-:-:S13]  /*eea0*/  ISETP.GE.AND P1, PT, R0, R17, PT ;  /* 0x000000110000720c */ /* 0x000fda0003f26270 */
[----:B------:R-:W-:-:S05]  /*eeb0*/  @!P1 IADD3 R2, P2, R8, R2, RZ ;  /* 0x0000000208029210 */ /* 0x000fca0007f5e0ff */
[----:B------:R-:W-:-:S05]  /*eec0*/  @!P1 IMAD.X R3, RZ, RZ, R3, P2 ;  /* 0x000000ffff039224 */ /* 0x000fca00010e0603 */
[----:B------:R-:W-:Y:S01]  /*eed0*/  @!PT LDS RZ, [RZ] ;  /* 0x00000000fffff984 */ /* 0x000fe20000000800 */
[----:B------:R-:W-:Y:S01]  /*eee0*/  @!PT LDS RZ, [RZ] ;  /* 0x00000000fffff984 */ /* 0x000fe20000000800 */
[----:B------:R-:W-:Y:S01]  /*eef0*/  @!PT LDS RZ, [RZ] ;  /* 0x00000000fffff984 */ /* 0x000fe20000000800 */
[----:B------:R2:W-:Y:S01]  /*ef00*/  @!P1 LDGSTS.E.BYPASS.LTC128B.128 [R7+0x1fc00], desc[UR48][R2.64], !P0 ;  /* 0x1fc0000002079fae */ /* 0x0005e2000c101d70 */
[----:B------:R-:W-:Y:S01]  /*ef10*/  PLOP3.LUT P0, PT, PT, PT, PT, 0x80, 0x0 ;  /* 0x000000000000781c */ /* 0x000fe20003f0f070 */
[----:B------:R-:W-:-:S12]  /*ef20*/  NOP ;  /* 0x0000000000007918 */ /* 0x000fd80000000000 */
.L_x_223:
[----:B------:R-:W-:Y:S02]  /*ef30*/  PLOP3.LUT P1, PT, P1, P0, PT, 0xa2, 0x0 ;  /* 0x000000000000781c */ /* 0x000fe40000f21472 */
[----:B------:R-:W-:-:S08]  /*ef40*/  @P0 R2UR P1, UR4, R18 ;  /* 0x00000000120402ca */ /* 0x000fd00000020000 */
[----:B------:R-:W-:-:S05]  /*ef50*/  @P0 PLOP3.LUT P0, PT, P1, PT, PT, 0x80, 0x0 ;  /* 0x000000000000081c */ /* 0x000fca0000f0f070 */
[----:B------:R-:W-:Y:S01]  /*ef60*/  @!P1 SYNCS.ARRIVE.TRANS64.RED.A0T1 RZ, [UR4+0x2e800], RZ ;  /* 0x02e800ffffff99a7 */ /* 0x000fe20008200404 */
[----:B------:R-:W-:Y:S07]  /*ef70*/  @!P1 ARRIVES.LDGSTSBAR.64.TRANSCNT [UR4+0x2e800] ;  /* 0x02e80000ff0099b0 */ /* 0x000fee0008000a84 */
[----:B------:R-:W-:Y:S05]  /*ef80*/  @P0 BRA.U.ANY `(.L_x_223) ;  /* 0xfffffffd00e80947 */ /* 0x000fea000393ffff */
[----:B--2---:R-:W2:Y:S02]  /*ef90*/  LDL.LU R2, [R1+0x2c] ;  /* 0x00002c0001027983 */ /* 0x004ea40000300800 */
[----:B--2---:R-:W-:-:S05]  /*efa0*/  VIADD R2, R2, 0x1 ;  /* 0x0000000102027836 */ /* 0x004fca0000000000 */
[----:B------:R2:W-:Y:S01]  /*efb0*/  STL [R1+0x2c], R2 ;  /* 0x00002c0201007387 */ /* 0x0005e20000100800 */
[----:B------:R-:W-:-:S04]  /*efc0*/  LEA.HI R0, R2, R2, RZ, 0x1 ;  /* 0x0000000202007211 */ /* 0x000fc800078f08ff */
[----:B------:R-:W-:-:S05]  /*efd0*/  LOP3.LUT R0, R0, 0xfffffffe, RZ, 0xc0, !PT ;  /* 0xfffffffe00007812 */ /* 0x000fca00078ec0ff */
[----:B------:R-:W-:-:S05]  /*efe0*/  IMAD.IADD R0, R2, 0x1, -R0 ;  /* 0x0000000102007824 */ /* 0x000fca00078e0a00 */
[----:B------:R-:W-:Y:S01]  /*eff0*/  SHF.L.U32 R3, R0, 0x1f, RZ ;  /* 0x0000001f00037819 */ /* 0x000fe200000006ff */
[----:B------:R-:W-:Y:S01]  /*f000*/  NOP ;  /* 0x0000000000007918 */ /* 0x000fe20000000000 */
[----:B------:R2:W-:Y:S01]  /*f010*/  SYNCS.ARRIVE.TRANS64.A1T0 RZ, [R18+URZ+0x2e800], RZ ;  /* 0x02e800ff12ff79a7 */ /* 0x0005e2000810003f */
[----:B------:R-:W-:Y:S01]  /*f020*/  BSSY B0, `(.L_x_224) ;  /* 0x0000003000007945 */ /* 0x000fe20003800000 */
[----:B------:R-:W3:Y:S03]  /*f030*/  SYNCS.PHASECHK.TRANS64.TRYWAIT P0, [R18+URZ+0x2e820], R3 ;  /* 0x02e82003120075a7 */ /* 0x000ee6000800017f */
[----:B--23--:R-:W-:Y:S05]  /*f040*/  @!P0 BRA `(.L_x_225) ;  /* 0x0000003400748947 */ /* 0x00cfea0003800000 */
.L_x_306:
[----:B------:R-:W-:Y:S05]  /*f050*/  BSYNC B0 ;  /* 0x0000000000007941 */ /* 0x000fea0003800000 */
.L_x_224:
[----:B------:R-:W-:-:S06]  /*f060*/  UISETP.GE.AND UP0, UPT, UR41, 0xe1, UPT ;  /* 0x000000e12900788c */ /* 0x000fcc000bf06270 */
[----:B------:R-:W-:-:S13]  /*f070*/  PLOP3.LUT P0, PT, PT, PT, UP0, 0x80, 0x0 ;  /* 0x000000000000781c */ /* 0x000fda0003f0f008 */
[----:B------:R-:W-:Y:S05]  /*f080*/  @!P0 BRA `(.L_x_226) ;  /* 0x0000000c00e48947 */ /* 0x000fea0003800000 */
[----:B------:R3:W5:Y:S01]  /*f090*/  LDL.LU R0, [R1+0x4] ;  /* 0x0000040001007983 */ /* 0x0007620000300800 */
[----:B------:R-:W-:-:S03]  /*f0a0*/  UIADD3 UR4, UR40, -0x2, URZ ;  /* 0xfffffffe28047890 */ /* 0x000fc6000fffe03f */
[----:B------:R3:W5:Y:S03]  /*f0b0*/  LDL.LU R6, [R1] ;  /* 0x0000000001067983 */ /* 0x0007660000300800 */
[----:B------:R-:W-:-:S07]  /*f0c0*/  IMAD.U32 R17, RZ, RZ, UR4 ;  /* 0x00000004ff117e24 */ /* 0x000fce000f8e00ff */
.L_x_246:
[----:B------:R-:W4:Y:S01]  /*f0d0*/  LDL R2, [R1+0xc] ;  /* 0x00000c0001027983 */ /* 0x000f220000100800 */
[----:B--2--5:R-:W-:Y:S01]  /*f0e0*/  VIADD R3, R6, 0x1 ;  /* 0x0000000106037836 */ /* 0x024fe20000000000 */
[----:B------:R-:W-:Y:S05]  /*f0f0*/  YIELD ;  /* 0x0000000000007946 */ /* 0x000fea0003800000 */
[C---:B------:R-:W-:Y:S01]  /*f100*/  ISETP.NE.AND P0, PT, R3.reuse, 0x2, PT ;  /* 0x000000020300780c */ /* 0x040fe20003f05270 */
[----:B------:R-:W-:Y:S03]  /*f110*/  BSSY B0, `(.L_x_227) ;  /* 0x000006c000007945 */ /* 0x000fe60003800000 */
[----:B------:R-:W-:-:S02]  /*f120*/  SEL R9, R3, RZ, P0 ;  /* 0x000000ff03097207 */ /* 0x000fc40000000000 */
[----:B----4-:R-:W-:Y:S02]  /*f130*/  LOP3.LUT P1, RZ, R2, 0x1, RZ, 0xc0, !PT ;  /* 0x0000000102ff7812 */ /* 0x010fe4000782c0ff */
[----:B------:R-:W-:-:S04]  /*f140*/  SEL R2, RZ, 0x1, P0 ;  /* 0x00000001ff027807 */ /* 0x000fc80000000000 */
[----:B------:R-:W-:-:S05]  /*f150*/  LOP3.LUT R8, R0, R2, RZ, 0x3c, !PT ;  /* 0x0000000200087212 */ /* 0x000fca00078e3cff */
[----:B------:R2:W-:Y:S04]  /*f160*/  STL [R1+0x4], R8 ;  /* 0x0000040801007387 */ /* 0x0005e80000100800 */
[----:B------:R2:W-:Y:S01]  /*f170*/  STL [R1], R9 ;  /* 0x0000000901007387 */ /* 0x0005e20000100800 */
[----:B------:R-:W-:Y:S05]  /*f180*/  @!P1 BRA `(.L_x_228) ;  /* 0x0000000400909947 */ /* 0x000fea0003800000 */
[----:B------:R-:W-:Y:S01]  /*f190*/  ULDC.64 UR4, c[0x0][0x418] ;  /* 0x0001060000047ab9 */ /* 0x000fe20000000a00 */
[----:B01----:R-:W-:Y:S01]  /*f1a0*/  IMAD.MOV.U32 R7, RZ, RZ, R17 ;  /* 0x000000ffff077224 */ /* 0x003fe200078e0011 */
[----:B------:R-:W-:-:S04]  /*f1b0*/  ISETP.NE.U32.AND P0, PT, RZ, UR4, PT ;  /* 0x00000004ff007c0c */ /* 0x000fc8000bf05070 */
[----:B------:R-:W-:-:S13]  /*f1c0*/  ISETP.NE.AND.EX P0, PT, RZ, UR5, PT, P0 ;  /* 0x00000005ff007c0c */ /* 0x000fda000bf05300 */
[----:B------:R-:W-:Y:S05]  /*f1d0*/  @!P0 BRA `(.L_x_229) ;  /* 0x00000000004c8947 */ /* 0x000fea0003800000 */
[----:B------:R-:W4:Y:S01]  /*f1e0*/  LDL R10, [R1+0x18] ;  /* 0x00001800010a7983 */ /* 0x000f220000100800 */
[----:B------:R-:W0:Y:S01]  /*f1f0*/  LDC R7, c[0x0][0x43c] ;  /* 0x00010f00ff077b82 */ /* 0x000e220000000800 */
[----:B------:R-:W-:Y:S02]  /*f200*/  ULDC.64 UR6, c[0x0][0x428] ;  /* 0x00010a0000067ab9 */ /* 0x000fe40000000a00 */
[----:B------:R-:W2:Y:S01]  /*f210*/  LDL R5, [R1+0x8] ;  /* 0x0000080001057983 */ /* 0x000ea20000100800 */
[----:B0-----:R-:W-:-:S13]  /*f220*/  ISETP.NE.AND P0, PT, R7, 0x1, PT ;  /* 0x000000010700780c */ /* 0x001fda0003f05270 */
[----:B------:R-:W0:Y:S02]  /*f230*/  @P0 LDC.64 R2, c[0x0][0x440] ;  /* 0x00011000ff020b82 */ /* 0x000e240000000a00 */
[----:B0-----:R-:W-:-:S04]  /*f240*/  @P0 IMAD.HI.U32 R4, R17, R2, RZ ;  /* 0x0000000211040227 */ /* 0x001fc800078e00ff */
[----:B------:R-:W-:Y:S01]  /*f250*/  IMAD.MOV.U32 R2, RZ, RZ, R17 ;  /* 0x000000ffff027224 */ /* 0x000fe200078e0011 */
[----:B------:R-:W-:-:S05]  /*f260*/  @P0 SHF.R.U32.HI R2, RZ, R3, R4 ;  /* 0x00000003ff020219 */ /* 0x000fca0000011604 */
[----:B------:R-:W-:-:S04]  /*f270*/  IMAD.MOV R3, RZ, RZ, -R2 ;  /* 0x000000ffff037224 */ /* 0x000fc800078e0a02 */
[----:B------:R-:W-:Y:S01]  /*f280*/  IMAD R7, R7, R3, R17 ;  /* 0x0000000307077224 */ /* 0x000fe200078e0211 */
[----:B------:R-:W-:Y:S01]  /*f290*/  SHF.R.S32.HI R3, RZ, 0x1f, R2 ;  /* 0x0000001fff037819 */ /* 0x000fe20000011402 */
[----:B----4-:R-:W-:-:S04]  /*f2a0*/  IMAD R4, R10, UR6, RZ ;  /* 0x000000060a047c24 */ /* 0x010fc8000f8e02ff */
[C---:B--2---:R-:W-:Y:S02]  /*f2b0*/  IMAD R4, R5.reuse, UR7, R4 ;  /* 0x0000000705047c24 */ /* 0x044fe4000f8e0204 */
[----:B------:R-:W-:-:S04]  /*f2c0*/  IMAD.WIDE.U32 R2, R5, UR6, R2 ;  /* 0x0000000605027c25 */ /* 0x000fc8000f8e0002 */
[----:B------:R-:W-:Y:S01]  /*f2d0*/  IMAD.IADD R3, R4, 0x1, R3 ;  /* 0x0000000104037824 */ /* 0x000fe200078e0203 */
[----:B------:R-:W-:-:S04]  /*f2e0*/  LEA R4, P0, R2, UR4, 0x2 ;  /* 0x0000000402047c11 */ /* 0x000fc8000f8010ff */
[----:B------:R-:W-:-:S05]  /*f2f0*/  LEA.HI.X R5, R2, UR5, R3, 0x2, P0 ;  /* 0x0000000502057c11 */ /* 0x000fca00080f1403 */
[----:B------:R0:W5:Y:S04]  /*f300*/  LDG.E R16, desc[UR48][R4.64] ;  /* 0x0000003004107981 */ /* 0x000168000c1e1900 */
.L_x_229:
[----:B------:R-:W0:Y:S01]  /*f310*/  S2R R2, SR_TID.X ;  /* 0x0000000000027919 */ /* 0x000e220000002100 */
[----:B------:R-:W-:Y:S01]  /*f320*/  IMAD R3, R9, 0x8, R18 ;  /* 0x0000000809037824 */ /* 0x000fe200078e0212 */
[----:B------:R-:W-:Y:S01]  /*f330*/  BSSY B1, `(.L_x_230) ;  /* 0x0000006000017945 */ /* 0x000fe20003800000 */
[----:B0-----:R-:W-:Y:S02]  /*f340*/  LOP3.LUT R4, R2, 0x7f, RZ, 0xc0, !PT ;  /* 0x0000007f02047812 */ /* 0x001fe400078ec0ff */
[----:B------:R-:W-:Y:S02]  /*f350*/  SHF.L.U32 R2, R8, 0x1f, RZ ;  /* 0x0000001f08027819 */ /* 0x000fe400000006ff */
[----:B------:R-:W-:Y:S02]  /*f360*/  ISETP.NE.AND P1, PT, R4, RZ, PT ;  /* 0x000000ff0400720c */ /* 0x000fe40003f25270 */
[----:B------:R-:W0:Y:S02]  /*f370*/  SYNCS.PHASECHK.TRANS64.TRYWAIT P0, [R3+URZ+0x2e880], R2 ;  /* 0x02e88002030075a7 */ /* 0x000e24000800017f */
[----:B0-----:R-:W-:Y:S09]  /*f380*/  @!P0 BRA `(.L_x_231) ;  /* 0x0000003000b88947 */ /* 0x001ff20003800000 */
.L_x_307:
[----:B------:R-:W-:Y:S05]  /*f390*/  BSYNC B1 ;  /* 0x0000000000017941 */ /* 0x000fea0003800000 */
.L_x_230:
[----:B------:R-:W-:Y:S04]  /*f3a0*/  BSSY B1, `(.L_x_232) ;  /* 0x0000009000017945 */ /* 0x000fe80003800000 */
        /* <DEDUP_REMOVED lines=8> */
.L_x_233:
[----:B------:R-:W-:Y:S05]  /*f430*/  BSYNC B1 ;  /* 0x0000000000017941 */ /* 0x000fea0003800000 */
.L_x_232:
[----:B------:R-:W4:Y:S01]  /*f440*/  LDL R5, [R1] ;  /* 0x0000000001057983 */ /* 0x000f220000100800 */
[----:B--2---:R-:W-:Y:S01]  /*f450*/  IMAD.MOV.U32 R9, RZ, RZ, RZ ;  /* 0x000000ffff097224 */ /* 0x004fe200078e00ff */
[----:B------:R-:W-:Y:S01]  /*f460*/  UIADD3 UR4, UP0, UR52, 0x470, URZ ;  /* 0x0000047034047890 */ /* 0x000fe2000ff1e03f */
[----:B------:R-:W-:Y:S01]  /*f470*/  IMAD.MOV.U32 R4, RZ, RZ, 0xe0 ;  /* 0x000000e0ff047424 */ /* 0x000fe200078e00ff */
[----:B------:R-:W-:Y:S01]  /*f480*/  PLOP3.LUT P0, PT, PT, PT, PT, 0x80, 0x0 ;  /* 0x000000000000781c */ /* 0x000fe20003f0f070 */
[----:B------:R-:W-:Y:S01]  /*f490*/  UMOV UR6, 0x0 ;  /* 0x0000000000067882 */ /* 0x000fe20000000000 */
[----:B------:R-:W-:Y:S01]  /*f4a0*/  R2UR UR10, R9 ;  /* 0x00000000090a72ca */ /* 0x000fe200000e0000 */
[----:B------:R-:W-:Y:S01]  /*f4b0*/  IMAD R4, R7, R4, UR42 ;  /* 0x0000002a07047e24 */ /* 0x000fe2000f8e0204 */
[----:B------:R-:W-:Y:S01]  /*f4c0*/  UIADD3.X UR5, URZ, UR53, URZ, UP0, !UPT ;  /* 0x000000353f057290 */ /* 0x000fe200087fe43f */
[----:B------:R-:W-:Y:S01]  /*f4d0*/  VIADD R7, R3, 0x2e870 ;  /* 0x0002e87003077836 */ /* 0x000fe20000000000 */
[----:B------:R-:W-:Y:S01]  /*f4e0*/  UMOV UR7, 0x14f00000 ;  /* 0x14f0000000077882 */ /* 0x000fe20000000000 */
[----:B----4-:R-:W-:-:S04]  /*f4f0*/  IMAD R5, R5, 0x7000, R18 ;  /* 0x0000700005057824 */ /* 0x010fc800078e0212 */
[----:B------:R-:W-:-:S07]  /*f500*/  VIADD R8, R5, 0xe400 ;  /* 0x0000e40005087836 */ /* 0x000fce0000000000 */
.L_x_234:
        /* <DEDUP_REMOVED lines=10> */
[----:B------:R-:W1:Y:S01]  /*f5b0*/  SYNCS.PHASECHK.TRANS64.TRYWAIT P0, [R3+URZ+0x2e840], R2 ;  /* 0x02e84002030075a7 */ /* 0x000e62000800017f */
[----:B------:R-:W-:Y:S04]  /*f5c0*/  BSSY B1, `(.L_x_235) ;  /* 0x0000002000017945 */ /* 0x000fe80003800000 */
[----:B-1----:R-:W-:Y:S05]  /*f5d0*/  @!P0 BRA `(.L_x_236) ;  /* 0x0000003000388947 */ /* 0x002fea0003800000 */
.L_x_308:
[----:B------:R-:W-:Y:S05]  /*f5e0*/  BSYNC B1 ;  /* 0x0000000000017941 */ /* 0x000fea0003800000 */
.L_x_235:
[----:B------:R-:W-:Y:S01]  /*f5f0*/  BSSY B1, `(.L_x_237) ;  /* 0x000000b000017945 */ /* 0x000fe20003800000 */
[----:B------:R-:W-:Y:S02]  /*f600*/  IMAD.MOV.U32 R10, RZ, RZ, 0x0 ;  /* 0x00000000ff0a7424 */ /* 0x000fe400078e00ff */
[----:B------:R-:W-:Y:S01]  /*f610*/  IMAD.MOV.U32 R11, RZ, RZ, 0x14f00000 ;  /* 0x14f00000ff0b7424 */ /* 0x000fe200078e00ff */
[----:B------:R-:W-:Y:S06]  /*f620*/  @P1 BRA `(.L_x_238) ;  /* 0x00000000001c1947 */ /* 0x000fec0003800000 */
[----:B------:R-:W2:Y:S01]  /*f630*/  S2R R7, SR_TID.X ;  /* 0x0000000000077919 */ /* 0x000ea20000002100 */
[----:B01----:R-:W-:-:S04]  /*f640*/  IMAD.MOV.U32 R2, RZ, RZ, 0x7000 ;  /* 0x00007000ff027424 */ /* 0x003fc800078e00ff */
[----:B------:R4:W-:Y:S01]  /*f650*/  SYNCS.ARRIVE.TRANS64 RZ, [R3+URZ+0x2e830], R2 ;  /* 0x02e8300203ff79a7 */ /* 0x0009e2000800003f */
[----:B--2---:R-:W-:-:S04]  /*f660*/  LOP3.LUT R7, R7, 0x1f, RZ, 0xc0, !PT ;  /* 0x0000001f07077812 */ /* 0x004fc800078ec0ff */
[----:B------:R-:W-:-:S13]  /*f670*/  ISETP.NE.AND P0, PT, R7, RZ, PT ;  /* 0x000000ff0700720c */ /* 0x000fda0003f05270 */
[----:B----4-:R-:W-:Y:S05]  /*f680*/  @!P0 BRA `(.L_x_238) ;  /* 0x0000000000048947 */ /* 0x010fea0003800000 */
[----:B------:R-:W-:Y:S01]  /*f690*/  BPT.TRAP 0x1 ;  /* 0x000000040000795c */ /* 0x000fe20000300000 */
.L_x_238:
[----:B------:R-:W-:Y:S05]  /*f6a0*/  BSYNC B1 ;  /* 0x0000000000017941 */ /* 0x000fea0003800000 */
.L_x_237:
[----:B------:R-:W-:Y:S01]  /*f6b0*/  R2UR UR10, R9 ;  /* 0x00000000090a72ca */ /* 0x000fe200000e0000 */
[----:B------:R-:W-:Y:S01]  /*f6c0*/  UIADD3 UR4, UP0, UR52, 0x370, URZ ;  /* 0x0000037034047890 */ /* 0x000fe2000ff1e03f */
[----:B------:R-:W-:Y:S01]  /*f6d0*/  R2UR UR6, R10 ;  /* 0x000000000a0672ca */ /* 0x000fe200000e0000 */
[----:B------:R-:W-:Y:S01]  /*f6e0*/  VIADD R5, R5, 0x20400 ;  /* 0x0002040005057836 */ /* 0x000fe20000000000 */
[----:B------:R-:W-:Y:S01]  /*f6f0*/  R2UR UR7, R11 ;  /* 0x000000000b0772ca */ /* 0x000fe200000e0000 */
[----:B01----:R-:W-:Y:S01]  /*f700*/  VIADD R3, R3, 0x2e830 ;  /* 0x0002e83003037836 */ /* 0x003fe20000000000 */
[----:B------:R-:W-:Y:S01]  /*f710*/  PLOP3.LUT P0, PT, PT, PT, PT, 0x80, 0x0 ;  /* 0x000000000000781c */ /* 0x000fe20003f0f070 */
[----:B------:R-:W-:-:S12]  /*f720*/  UIADD3.X UR5, URZ, UR53, URZ, UP0, !UPT ;  /* 0x000000353f057290 */ /* 0x000fd800087fe43f */
.L_x_239:
        /* <DEDUP_REMOVED lines=9> */
[----:B----4-:R-:W-:Y:S05]  /*f7c0*/  @P0 BRA.U.ANY `(.L_x_239) ;  /* 0xfffffffd00d80947 */ /* 0x010fea000393ffff */
.L_x_228:
[----:B------:R-:W-:Y:S05]  /*f7d0*/  BSYNC B0 ;  /* 0x0000000000007941 */ /* 0x000fea0003800000 */
.L_x_227:
[----:B------:R-:W-:-:S06]  /*f7e0*/  UISETP.NE.AND UP0, UPT, UR39, 0x3, UPT ;  /* 0x000000032700788c */ /* 0x000fcc000bf05270 */
[----:B------:R-:W-:-:S13]  /*f7f0*/  PLOP3.LUT P0, PT, PT, PT, UP0, 0x80, 0x0 ;  /* 0x000000000000781c */ /* 0x000fda0003f0f008 */
[----:B------:R-:W-:Y:S05]  /*f800*/  @!P0 BRA `(.L_x_240) ;  /* 0x0000000000048947 */ /* 0x000fea0003800000 */
[----:B------:R-:W-:Y:S01]  /*f810*/  BPT.TRAP 0x1 ;  /* 0x000000040000795c */ /* 0x000fe20000300000 */
.L_x_240:
[----:B------:R-:W-:Y:S01]  /*f820*/  IMAD.U32 R2, RZ, RZ, UR44 ;  /* 0x0000002cff027e24 */ /* 0x000fe2000f8e00ff */
[----:B------:R-:W-:Y:S01]  /*f830*/  BSSY B0, `(.L_x_241) ;  /* 0x0000007000007945 */ /* 0x000fe20003800000 */
[----:B------:R-:W-:-:S03]  /*f840*/  IMAD R19, R6, 0x8, R18 ;  /* 0x0000000806137824 */ /* 0x000fc600078e0212 */
[----:B------:R-:W-:Y:S02]  /*f850*/  ISETP.NE.AND P1, PT, R2, 0x3, PT ;  /* 0x000000030200780c */ /* 0x000fe40003f25270 */
[----:B------:R-:W-:-:S04]  /*f860*/  LOP3.LUT R2, R0, 0x1, RZ, 0x3c, !PT ;  /* 0x0000000100027812 */ /* 0x000fc800078e3cff */
[----:B------:R-:W-:-:S04]  /*f870*/  SHF.L.U32 R2, R2, 0x1f, RZ ;  /* 0x0000001f02027819 */ /* 0x000fc800000006ff */
[----:B------:R-:W4:Y:S02]  /*f880*/  SYNCS.PHASECHK.TRANS64.TRYWAIT P0, [R19+URZ+0x2e870], R2 ;  /* 0x02e87002130075a7 */ /* 0x000f24000800017f */
[----:B----4-:R-:W-:Y:S05]  /*f890*/  @!P0 BRA `(.L_x_242) ;  /* 0x0000002c009c8947 */ /* 0x010fea0003800000 */
.L_x_309:
[----:B------:R-:W-:Y:S05]  /*f8a0*/  BSYNC B0 ;  /* 0x0000000000007941 */ /* 0x000fea0003800000 */
.L_x_241:
[----:B------:R-:W-:Y:S05]  /*f8b0*/  @!P1 BRA `(.L_x_243) ;  /* 0x0000000000049947 */ /* 0x000fea0003800000 */
[----:B------:R-:W-:Y:S01]  /*f8c0*/  BPT.TRAP 0x1 ;  /* 0x000000040000795c */ /* 0x000fe20000300000 */
.L_x_243:
[----:B----4-:R-:W-:Y:S01]  /*f8d0*/  SHF.L.U32 R2, R0, 0x1f, RZ ;  /* 0x0000001f00027819 */ /* 0x010fe200000006ff */
[----:B------:R-:W-:-:S03]  /*f8e0*/  IMAD R0, R6, 0x7000, RZ ;  /* 0x0000700006007824 */ /* 0x000fc600078e02ff */
[----:B------:R-:W4:Y:S02]  /*f8f0*/  SYNCS.PHASECHK.TRANS64.TRYWAIT P0, [R19+URZ+0x2e860], R2 ;  /* 0x02e86002130075a7 */ /* 0x000f24000800017f */
[----:B----4-:R-:W-:Y:S05]  /*f900*/  @!P0 BRA `(.L_x_244) ;  /* 0x0000002c00948947 */ /* 0x010fea0003800000 */
.L_x_310:
[----:B01----:R-:W4:Y:S04]  /*f910*/  LDL R4, [R1+0x20] ;  /* 0x0000200001047983 */ /* 0x003f280000100800 */
[----:B------:R-:W5:Y:S04]  /*f920*/  LDL R3, [R1+0x24] ;  /* 0x0000240001037983 */ /* 0x000f680000100800 */
[----:B------:R-:W2:Y:S01]  /*f930*/  LDL R12, [R1+0x1c] ;  /* 0x00001c00010c7983 */ /* 0x000ea20000100800 */
[----:B------:R-:W-:Y:S05]  /*f940*/  WARPSYNC.ALL ;  /* 0x0000000000007948 */ /* 0x000fea0003800000 */
[----:B----4-:R-:W-:-:S05]  /*f950*/  LOP3.LUT R2, R0, R4, RZ, 0xfc, !PT ;  /* 0x0000000400027212 */ /* 0x010fca00078efcff */
[C---:B------:R-:W-:Y:S01]  /*f960*/  IMAD.IADD R2, R18.reuse, 0x1, R2 ;  /* 0x0000000112027824 */ /* 0x040fe200078e0202 */
[----:B--2---:R-:W-:-:S03]  /*f970*/  IADD3 R0, R18, R0, R12 ;  /* 0x0000000012007210 */ /* 0x004fc60007ffe00c */
[----:B-----5:R-:W-:Y:S01]  /*f980*/  IMAD.IADD R3, R3, 0x1, R2 ;  /* 0x0000000103037824 */ /* 0x020fe200078e0202 */
[----:B------:R-:W0:Y:S02]  /*f990*/  LDSM.16.MT88.4 R4, [R2+0xe400] ;  /* 0x00e400000204783b */ /* 0x000e240000004200 */
[C-C-:B0-----:R-:W-:Y:S02]  /*f9a0*/  PRMT R8, R4.reuse, 0x6420, R5.reuse ;  /* 0x0000642004087816 */ /* 0x141fe40000000005 */
[----:B------:R-:W-:Y:S02]  /*f9b0*/  PRMT R9, R4, 0x7531, R5 ;  /* 0x0000753104097816 */ /* 0x000fe40000000005 */
[C-C-:B------:R-:W-:Y:S02]  /*f9c0*/  PRMT R10, R6.reuse, 0x6420, R7.reuse ;  /* 0x00006420060a7816 */ /* 0x140fe40000000007 */
[----:B------:R-:W-:Y:S02]  /*f9d0*/  PRMT R11, R6, 0x7531, R7 ;  /* 0x00007531060b7816 */ /* 0x000fe40000000007 */
[----:B------:R-:W0:Y:S04]  /*f9e0*/  LDSM.16.MT88.4 R4, [R3+0xe400] ;  /* 0x00e400000304783b */ /* 0x000e280000004200 */
[----:B------:R-:W-:Y:S01]  /*f9f0*/  STSM.16.M88.4 [R0+0x400], R8 ;  /* 0x0004000800007844 */ /* 0x000fe20000000200 */
[----:B0-----:R-:W-:-:S02]  /*fa00*/  PRMT R12, R4, 0x6420, R5 ;  /* 0x00006420040c7816 */ /* 0x001fc40000000005 */
[----:B------:R-:W-:Y:S02]  /*fa10*/  PRMT R13, R4, 0x7531, R5 ;  /* 0x00007531040d7816 */ /* 0x000fe40000000005 */
[C-C-:B------:R-:W-:Y:S02]  /*fa20*/  PRMT R14, R6.reuse, 0x6420, R7.reuse ;  /* 0x00006420060e7816 */ /* 0x140fe40000000007 */
[----:B------:R-:W-:-:S05]  /*fa30*/  PRMT R15, R6, 0x7531, R7 ;  /* 0x00007531060f7816 */ /* 0x000fca0000000007 */
[----:B------:R-:W-:Y:S04]  /*fa40*/  STSM.16.M88.4 [R0+0xc00], R12 ;  /* 0x000c000c00007844 */ /* 0x000fe80000000200 */
[----:B------:R-:W0:Y:S02]  /*fa50*/  LDSM.16.MT88.4 R8, [R2+0xf400] ;  /* 0x00f400000208783b */ /* 0x000e240000004200 */
        /* <DEDUP_REMOVED lines=65> */
[----:B------:R0:W-:Y:S02]  /*fe70*/  STSM.16.M88.4 [R0+0x6400], R4 ;  /* 0x0064000400007844 */ /* 0x0001e40000000200 */
[C-C-:B0-----:R-:W-:Y:S02]  /*fe80*/  PRMT R4, R8.reuse, 0x6420, R9.reuse ;  /* 0x0000642008047816 */ /* 0x141fe40000000009 */
[----:B------:R-:W-:-:S02]  /*fe90*/  PRMT R5, R8, 0x7531, R9 ;  /* 0x0000753108057816 */ /* 0x000fc40000000009 */
[C-C-:B------:R-:W-:Y:S02]  /*fea0*/  PRMT R6, R10.reuse, 0x6420, R11.reuse ;  /* 0x000064200a067816 */ /* 0x140fe4000000000b */
        /* <DEDUP_REMOVED lines=10> */
.L_x_245:
[----:B0-----:R-:W0:Y:S01]  /*ff50*/  S2R R0, SR_TID.X ;  /* 0x0000000000007919 */ /* 0x001e220000002100 */
[----:B-1----:R1:W-:Y:S01]  /*ff60*/  SYNCS.ARRIVE.TRANS64.A1T0 RZ, [R19+URZ+0x2e850], RZ ;  /* 0x02e850ff13ff79a7 */ /* 0x0023e2000810003f */
[----:B------:R4:W5:Y:S01]  /*ff70*/  LDL R6, [R1] ;  /* 0x0000000001067983 */ /* 0x0009620000100800 */
[----:B0-----:R-:W-:Y:S01]  /*ff80*/  LOP3.LUT R0, R0, 0x7f, RZ, 0xc0, !PT ;  /* 0x0000007f00007812 */ /* 0x001fe200078ec0ff */
[----:B------:R-:W-:Y:S03]  /*ff90*/  BAR.SYNC.DEFER_BLOCKING 0x2, 0x80 ;  /* 0x0082000000007b1d */ /* 0x000fe60000010000 */
[----:B------:R-:W-:-:S03]  /*ffa0*/  ISETP.NE.AND P0, PT, R0, RZ, PT ;  /* 0x000000ff0000720c */ /* 0x000fc60003f05270 */
[----:B------:R4:W5:Y:S10]  /*ffb0*/  LDL R0, [R1+0x4] ;  /* 0x0000040001007983 */ /* 0x0009740000100800 */
[----:B-1----:R-:W-:-:S05]  /*ffc0*/  @!P0 VIADD R19, R19, 0x2e880 ;  /* 0x0002e88013138836 */ /* 0x002fca0000000000 */
[----:B------:R-:W-:-:S04]  /*ffd0*/  @!P0 PRMT R19, RZ, 0x654, R19 ;  /* 0x00000654ff138816 */ /* 0x000fc80000000013 */
[----:B------:R4:W-:Y:S01]  /*ffe0*/  @!P0 SYNCS.ARRIVE.TRANS64.RED.A1T0 RZ, [R19+URZ], RZ ;  /* 0x000000ff13ff89a7 */ /* 0x0009e2000810043f */
[C---:B------:R-:W-:Y:S01]  /*fff0*/  ISETP.GT.AND P0, PT, R17.reuse, RZ, PT ;  /* 0x000000ff1100720c */ /* 0x040fe20003f04270 */
[----:B------:R-:W-:-:S12]  /*10000*/  VIADD R17, R17, 0xffffffff ;  /* 0xffffffff11117836 */ /* 0x000fd80000000000 */
[----:B----4-:R-:W-:Y:S05]  /*10010*/  @P0 BRA `(.L_x_246) ;  /* 0xfffffff0002c0947 */ /* 0x010fea000383ffff */
.L_x_226:
[----:B------:R-:W4:Y:S01]  /*10020*/  S2R R2, SR_TID.X ;  /* 0x0000000000027919 */ /* 0x000f220000002100 */
[----:B------:R-:W-:Y:S01]  /*10030*/  BSSY B0, `(.L_x_247) ;  /* 0x0000011000007945 */ /* 0x000fe20003800000 */
[----:B----4-:R-:W-:-:S04]  /*10040*/  LOP3.LUT R2, R2, 0x7f, RZ, 0xc0, !PT ;  /* 0x0000007f02027812 */ /* 0x010fc800078ec0ff */
[----:B------:R-:W-:-:S13]  /*10050*/  ISETP.NE.AND P0, PT, R2, RZ, PT ;  /* 0x000000ff0200720c */ /* 0x000fda0003f05270 */
[----:B------:R-:W-:Y:S05]  /*10060*/  @P0 BRA `(.L_x_248) ;  /* 0x0000000000340947 */ /* 0x000fea0003800000 */
[----:B01----:R-:W0:Y:S01]  /*10070*/  S2R R5, SR_LANEID ;  /* 0x0000000000057919 */ /* 0x003e220000000000 */
[----:B------:R-:W-:Y:S01]  /*10080*/  VOTEU.ANY UR4, UPT, PT ;  /* 0x0000000000047886 */ /* 0x000fe200038e0100 */
[----:B--2---:R-:W1:Y:S01]  /*10090*/  LDC.64 R2, c[0x0][0xc60] ;  /* 0x00031800ff027b82 */ /* 0x004e620000000a00 */
[----:B-----5:R-:W0:Y:S02]  /*100a0*/  FLO.U32 R0, UR4 ;  /* 0x0000000400007d00 */ /* 0x020e2400080e0000 */
        /* <DEDUP_REMOVED lines=8> */
[----:B------:R4:W-:Y:S02]  /*10130*/  STL [R1+0x10], R0 ;  /* 0x0000100001007387 */ /* 0x0009e40000100800 */
.L_x_248:
[----:B------:R-:W-:Y:S05]  /*10140*/  BSYNC B0 ;  /* 0x0000000000007941 */ /* 0x000fea0003800000 */
.L_x_247:
[----:B------:R-:W-:-:S06]  /*10150*/  UISETP.NE.AND UP0, UPT, UR39, 0x3, UPT ;  /* 0x000000032700788c */ /* 0x000fcc000bf05270 */
[----:B------:R-:W-:-:S13]  /*10160*/  PLOP3.LUT P1, PT, PT, PT, UP0, 0x80, 0x0 ;  /* 0x000000000000781c */ /* 0x000fda0003f2f008 */
[----:B------:R-:W-:Y:S05]  /*10170*/  @!P1 BRA `(.L_x_249) ;  /* 0x0000000000049947 */ /* 0x000fea0003800000 */
[----:B------:R-:W-:Y:S01]  /*10180*/  BPT.TRAP 0x1 ;  /* 0x000000040000795c */ /* 0x000fe20000300000 */
.L_x_249:
[----:B------:R-:W2:Y:S04]  /*10190*/  LDL R2, [R1+0x4] ;  /* 0x0000040001027983 */ /* 0x000ea80000100800 */
[----:B----45:R-:W4:Y:S01]  /*101a0*/  LDL R0, [R1] ;  /* 0x0000000001007983 */ /* 0x030f220000100800 */
[----:B------:R-:W-:Y:S01]  /*101b0*/  BSSY B0, `(.L_x_250) ;  /* 0x0000008000007945 */ /* 0x000fe20003800000 */
[----:B--2---:R-:W-:-:S04]  /*101c0*/  LOP3.LUT R3, R2, 0x1, RZ, 0x3c, !PT ;  /* 0x0000000102037812 */ /* 0x004fc800078e3cff */
[----:B------:R-:W-:Y:S01]  /*101d0*/  SHF.L.U32 R3, R3, 0x1f, RZ ;  /* 0x0000001f03037819 */ /* 0x000fe200000006ff */
[----:B----4-:R-:W-:-:S04]  /*101e0*/  IMAD R16, R0, 0x8, R18 ;  /* 0x0000000800107824 */ /* 0x010fc800078e0212 */
[----:B------:R-:W2:Y:S01]  /*101f0*/  SYNCS.PHASECHK.TRANS64.TRYWAIT P1, [R16+URZ+0x2e870], R3 ;  /* 0x02e87003100075a7 */ /* 0x000ea2000802017f */
[----:B------:R-:W-:-:S05]  /*10200*/  IMAD.U32 R0, RZ, RZ, UR44 ;  /* 0x0000002cff007e24 */ /* 0x000fca000f8e00ff */
[----:B------:R-:W-:Y:S01]  /*10210*/  ISETP.NE.AND P2, PT, R0, 0x3, PT ;  /* 0x000000030000780c */ /* 0x000fe20003f45270 */
[----:B--2---:R-:W-:-:S12]  /*10220*/  @!P1 BRA `(.L_x_251) ;  /* 0x0000002400609947 */ /* 0x004fd80003800000 */
.L_x_311:
[----:B------:R-:W-:Y:S05]  /*10230*/  BSYNC B0 ;  /* 0x0000000000007941 */ /* 0x000fea0003800000 */
.L_x_250:
[----:B------:R-:W-:Y:S05]  /*10240*/  @!P2 BRA `(.L_x_252) ;  /* 0x000000000004a947 */ /* 0x000fea0003800000 */
[----:B------:R-:W-:Y:S01]  /*10250*/  BPT.TRAP 0x1 ;  /* 0x000000040000795c */ /* 0x000fe20000300000 */
.L_x_252:
[----:B------:R-:W2:Y:S02]  /*10260*/  LDL R0, [R1+0x4] ;  /* 0x0000040001007983 */ /* 0x000ea40000100800 */
[----:B--2---:R-:W-:-:S04]  /*10270*/  SHF.L.U32 R3, R0, 0x1f, RZ ;  /* 0x0000001f00037819 */ /* 0x004fc800000006ff */
[----:B------:R-:W2:Y:S02]  /*10280*/  SYNCS.PHASECHK.TRANS64.TRYWAIT P1, [R16+URZ+0x2e860], R3 ;  /* 0x02e86003100075a7 */ /* 0x000ea4000802017f */
[----:B--2---:R-:W-:Y:S05]  /*10290*/  @!P1 BRA `(.L_x_253) ;  /* 0x0000002400589947 */ /* 0x004fea0003800000 */
.L_x_312:
[----:B------:R-:W4:Y:S04]  /*102a0*/  LDL R17, [R1] ;  /* 0x0000000001117983 */ /* 0x000f280000100800 */
[----:B------:R-:W2:Y:S04]  /*102b0*/  LDL R2, [R1+0x20] ;  /* 0x0000200001027983 */ /* 0x000ea80000100800 */
[----:B------:R-:W5:Y:S04]  /*102c0*/  LDL R13, [R1+0x24] ;  /* 0x00002400010d7983 */ /* 0x000f680000100800 */
[----:B------:R-:W3:Y:S01]  /*102d0*/  LDL R12, [R1+0x1c] ;  /* 0x00001c00010c7983 */ /* 0x000ee20000100800 */
[----:B------:R-:W-:Y:S05]  /*102e0*/  WARPSYNC.ALL ;  /* 0x0000000000007948 */ /* 0x000fea0003800000 */
[----:B----4-:R-:W-:-:S05]  /*102f0*/  IMAD R0, R17, 0x7000, RZ ;  /* 0x0000700011007824 */ /* 0x010fca00078e02ff */
[----:B--2---:R-:W-:-:S05]  /*10300*/  LOP3.LUT R3, R0, R2, RZ, 0xfc, !PT ;  /* 0x0000000200037212 */ /* 0x004fca00078efcff */
[----:B------:R-:W-:-:S05]  /*10310*/  IMAD.IADD R2, R18, 0x1, R3 ;  /* 0x0000000112027824 */ /* 0x000fca00078e0203 */
[----:B01----:R-:W0:Y:S01]  /*10320*/  LDSM.16.MT88.4 R4, [R2+0xe400] ;  /* 0x00e400000204783b */ /* 0x003e220000004200 */
[----:B-----5:R-:W-:Y:S01]  /*10330*/  IMAD.IADD R3, R13, 0x1, R2 ;  /* 0x000000010d037824 */ /* 0x020fe200078e0202 */
[----:B---3--:R-:W-:Y:S02]  /*10340*/  IADD3 R0, R18, R0, R12 ;  /* 0x0000000012007210 */ /* 0x008fe40007ffe00c */
[C-C-:B0-----:R-:W-:Y:S02]  /*10350*/  PRMT R8, R4.reuse, 0x6420, R5.reuse ;  /* 0x0000642004087816 */ /* 0x141fe40000000005 */
[----:B------:R-:W-:Y:S02]  /*10360*/  PRMT R9, R4, 0x7531, R5 ;  /* 0x0000753104097816 */ /* 0x000fe40000000005 */
[C-C-:B------:R-:W-:Y:S02]  /*10370*/  PRMT R10, R6.reuse, 0x6420, R7.reuse ;  /* 0x00006420060a7816 */ /* 0x140fe40000000007 */
[----:B------:R-:W-:-:S02]  /*10380*/  PRMT R11, R6, 0x7531, R7 ;  /* 0x00007531060b7816 */ /* 0x000fc40000000007 */
[----:B------:R-:W0:Y:S04]  /*10390*/  LDSM.16.MT88.4 R4, [R3+0xe400] ;  /* 0x00e400000304783b */ /* 0x000e280000004200 */
[----:B------:R0:W-:Y:S02]  /*103a0*/  STSM.16.M88.4 [R0+0x400], R8 ;  /* 0x0004000800007844 */ /* 0x0001e40000000200 */
        /* <DEDUP_REMOVED lines=85> */
.L_x_254:
[----:B------:R-:W2:Y:S01]  /*10900*/  LDL.LU R3, [R1+0x4] ;  /* 0x0000040001037983 */ /* 0x000ea20000300800 */
[----:B0-----:R-:W-:Y:S01]  /*10910*/  SYNCS.ARRIVE.TRANS64.A1T0 RZ, [R16+URZ+0x2e850], RZ ;  /* 0x02e850ff10ff79a7 */ /* 0x001fe2000810003f */
[----:B-1----:R-:W-:-:S05]  /*10920*/  @!P0 VIADD R0, R16, 0x2e880 ;  /* 0x0002e88010008836 */ /* 0x002fca0000000000 */
[----:B------:R-:W-:Y:S01]  /*10930*/  @!P0 PRMT R0, RZ, 0x654, R0 ;  /* 0x00000654ff008816 */ /* 0x000fe20000000000 */
[----:B------:R-:W-:Y:S06]  /*10940*/  BAR.SYNC.DEFER_BLOCKING 0x2, 0x80 ;  /* 0x0082000000007b1d */ /* 0x000fec0000010000 */
[----:B------:R0:W-:Y:S02]  /*10950*/  @!P0 SYNCS.ARRIVE.TRANS64.RED.A1T0 RZ, [R0+URZ], RZ ;  /* 0x000000ff00ff89a7 */ /* 0x0001e4000810043f */
[----:B0-----:R-:W-:-:S05]  /*10960*/  VIADD R0, R17, 0x1 ;  /* 0x0000000111007836 */ /* 0x001fca0000000000 */
[----:B------:R-:W-:-:S04]  /*10970*/  ISETP.NE.AND P0, PT, R0, 0x2, PT ;  /* 0x000000020000780c */ /* 0x000fc80003f05270 */
[----:B------:R-:W-:Y:S02]  /*10980*/  SEL R2, RZ, 0x1, P0 ;  /* 0x00000001ff027807 */ /* 0x000fe40000000000 */
[----:B------:R-:W-:-:S05]  /*10990*/  SEL R0, R0, RZ, P0 ;  /* 0x000000ff00007207 */ /* 0x000fca0000000000 */
[----:B------:R1:W-:Y:S01]  /*109a0*/  STL [R1], R0 ;  /* 0x0000000001007387 */ /* 0x0003e20000100800 */
[----:B--2---:R-:W-:-:S05]  /*109b0*/  LOP3.LUT R3, R3, R2, RZ, 0x3c, !PT ;  /* 0x0000000203037212 */ /* 0x004fca00078e3cff */
[----:B------:R1:W-:Y:S02]  /*109c0*/  STL [R1+0x4], R3 ;  /* 0x0000040301007387 */ /* 0x0003e40000100800 */
.L_x_203:
[----:B------:R-:W-:Y:S05]  /*109d0*/  BSYNC B7 ;  /* 0x0000000000077941 */ /* 0x000fea0003800000 */
.L_x_201:
[----:B01----:R-:W2:Y:S02]  /*109e0*/  LDL R0, [R1+0xc] ;  /* 0x00000c0001007983 */ /* 0x003ea40000100800 */
[----:B--2---:R-:W-:-:S13]  /*109f0*/  LOP3.LUT P0, RZ, R0, 0x2, RZ, 0xc0, !PT ;  /* 0x0000000200ff7812 */ /* 0x004fda000780c0ff */
[----:B------:R-:W-:Y:S05]  /*10a00*/  @!P0 BRA `(.L_x_255) ;  /* 0x0000000000348947 */ /* 0x000fea0003800000 */
[----:B------:R-:W0:Y:S08]  /*10a10*/  S2UR UR5, SR_CgaCtaId ;  /* 0x00000000000579c3 */ /* 0x000e300000008800 */
[----:B------:R-:W-:Y:S06]  /*10a20*/  BAR.SYNC.DEFER_BLOCKING 0x5, 0x180 ;  /* 0x0146000000007b1d */ /* 0x000fec0000010000 */
[----:B------:R-:W-:-:S02]  /*10a30*/  UMOV UR4, 0x400 ;  /* 0x0000040000047882 */ /* 0x000fc40000000000 */
[----:B0-----:R-:W-:-:S06]  /*10a40*/  ULEA UR4, UR5, UR4, 0x18 ;  /* 0x0000000405047291 */ /* 0x001fcc000f8ec03f */
[----:B------:R-:W-:-:S05]  /*10a50*/  IMAD.U32 R18, RZ, RZ, UR4 ;  /* 0x00000004ff127e24 */ /* 0x000fca000f8e00ff */
[----:B------:R-:W0:Y:S04]  /*10a60*/  LDS.128 R4, [R18+0x2e8d0] ;  /* 0x02e8d00012047984 */ /* 0x000e280000000c00 */
[----:B0-----:R0:W-:Y:S01]  /*10a70*/  STL.64 [R1+0x10], R4 ;  /* 0x0000100401007387 */ /* 0x0011e20000100a00 */
[----:B------:R-:W-:Y:S02]  /*10a80*/  IMAD.MOV.U32 R2, RZ, RZ, R7 ;  /* 0x000000ffff027224 */ /* 0x000fe400078e0007 */
[----:B------:R-:W-:-:S03]  /*10a90*/  IMAD.MOV.U32 R0, RZ, RZ, R6 ;  /* 0x000000ffff007224 */ /* 0x000fc600078e0006 */
[----:B------:R-:W-:Y:S02]  /*10aa0*/  R2UR UR45, R2 ;  /* 0x00000000022d72ca */ /* 0x000fe400000e0000 */
[----:B------:R-:W-:Y:S01]  /*10ab0*/  R2UR UR36, R0 ;  /* 0x00000000002472ca */ /* 0x000fe200000e0000 */
[----:B------:R-:W-:Y:S06]  /*10ac0*/  BAR.ARV 0x4, 0x180 ;  /* 0x0106000000007b1d */ /* 0x000fec0000002000 */
[----:B------:R-:W-:Y:S08]  /*10ad0*/  BRA `(.L_x_256) ;  /* 0x0000000800387947 */ /* 0x000ff00003800000 */
.L_x_255:
[----:B------:R-:W0:Y:S01]  /*10ae0*/  S2R R2, SR_TID.X ;  /* 0x0000000000027919 */ /* 0x000e220000002100 */
[----:B------:R-:W-:Y:S01]  /*10af0*/  ULDC UR4, c[0x0][0xc3c] ;  /* 0x00030f0000047ab9 */ /* 0x000fe20000000800 */
[----:B------:R-:W2:Y:S01]  /*10b00*/  LDL.LU R0, [R1+0x10] ;  /* 0x0000100001007983 */ /* 0x000ea20000300800 */
[----:B0-----:R-:W-:-:S04]  /*10b10*/  LOP3.LUT R6, R2, 0x1f, RZ, 0xc0, !PT ;  /* 0x0000001f02067812 */ /* 0x001fc800078ec0ff */
[C---:B------:R-:W-:Y:S01]  /*10b20*/  ISETP.NE.AND P0, PT, R6.reuse, 0x1f, PT ;  /* 0x0000001f0600780c */ /* 0x040fe20003f05270 */
[----:B------:R-:W-:-:S05]  /*10b30*/  VIADD R5, R6, UR45 ;  /* 0x0000002d06057c36 */ /* 0x000fca0008000000 */
[----:B------:R-:W-:Y:S01]  /*10b40*/  ISETP.GE.OR P1, PT, R5, UR4, !P0 ;  /* 0x0000000405007c0c */ /* 0x000fe2000c726670 */
[----:B------:R-:W-:-:S12]  /*10b50*/  ULDC UR4, c[0x0][0xc3c] ;  /* 0x00030f0000047ab9 */ /* 0x000fd80000000800 */
[----:B------:R-:W0:Y:S02]  /*10b60*/  @!P1 LDC.64 R2, c[0x0][0xc80] ;  /* 0x00032000ff029b82 */ /* 0x000e240000000a00 */
[----:B0-----:R-:W-:-:S04]  /*10b70*/  @!P1 IMAD.WIDE R2, R5, 0x4, R2 ;  /* 0x0000000405029825 */ /* 0x001fc800078e0202 */
[----:B------:R-:W-:-:S06]  /*10b80*/  IMAD.MOV.U32 R5, RZ, RZ, RZ ;  /* 0x000000ffff057224 */ /* 0x000fcc00078e00ff */
[----:B------:R-:W3:Y:S01]  /*10b90*/  @!P1 LDG.E R5, desc[UR48][R2.64] ;  /* 0x0000003002059981 */ /* 0x000ee2000c1e1900 */
[C---:B------:R-:W-:Y:S02]  /*10ba0*/  ISETP.NE.AND P1, PT, R6.reuse, RZ, PT ;  /* 0x000000ff0600720c */ /* 0x040fe40003f25270 */
[C---:B------:R-:W-:Y:S02]  /*10bb0*/  ISETP.GE.U32.AND P2, PT, R6.reuse, 0x2, PT ;  /* 0x000000020600780c */ /* 0x040fe40003f46070 */
[C---:B------:R-:W-:Y:S02]  /*10bc0*/  ISETP.GE.U32.AND P3, PT, R6.reuse, 0x4, PT ;  /* 0x000000040600780c */ /* 0x040fe40003f66070 */
[C---:B------:R-:W-:Y:S02]  /*10bd0*/  ISETP.GE.U32.AND P4, PT, R6.reuse, 0x8, PT ;  /* 0x000000080600780c */ /* 0x040fe40003f86070 */
[----:B------:R-:W-:Y:S01]  /*10be0*/  ISETP.GE.U32.AND P5, PT, R6, 0x10, PT ;  /* 0x000000100600780c */ /* 0x000fe20003fa6070 */
[----:B--2---:R-:W-:-:S02]  /*10bf0*/  IMAD.MOV.U32 R10, RZ, RZ, R0 ;  /* 0x000000ffff0a7224 */ /* 0x004fc400078e0000 */
[----:B---3--:R-:W0:Y:S02]  /*10c00*/  SHFL.UP PT, R0, R5, 0x1, RZ ;  /* 0x0420000005007989 */ /* 0x008e2400000e00ff */
        /* <DEDUP_REMOVED lines=12> */
[----:B------:R-:W1:Y:S04]  /*10cd0*/  SHFL.UP PT, R0, R9, 0x10, RZ ;  /* 0x0600000009007989 */ /* 0x000e6800000e00ff */
[----:B------:R-:W-:Y:S01]  /*10ce0*/  SHFL.IDX PT, R4, R10, 0x1, 0x1f ;  /* 0x00201f000a047f89 */ /* 0x000fe200000e0000 */
[----:B-1----:R-:W-:-:S05]  /*10cf0*/  SEL R0, R0, RZ, P5 ;  /* 0x000000ff00007207 */ /* 0x002fca0002800000 */
[----:B------:R-:W-:-:S05]  /*10d00*/  IMAD.IADD R2, R9, 0x1, R0 ;  /* 0x0000000109027824 */ /* 0x000fca00078e0200 */
[----:B------:R-:W0:Y:S04]  /*10d10*/  SHFL.IDX PT, R6, R2, 0x1f, 0x1f ;  /* 0x03e01f0002067f89 */ /* 0x000e2800000e0000 */
[----:B------:R-:W1:Y:S01]  /*10d20*/  SHFL.IDX PT, R0, R10, RZ, 0x1f ;  /* 0x00001fff0a007589 */ /* 0x000e6200000e0000 */
[----:B0-----:R-:W-:-:S04]  /*10d30*/  IMAD R6, R6, R3, RZ ;  /* 0x0000000306067224 */ /* 0x001fc800078e02ff */
[----:B------:R-:W-:-:S05]  /*10d40*/  IMAD.IADD R4, R4, 0x1, R6 ;  /* 0x0000000104047824 */ /* 0x000fca00078e0206 */
[----:B-1----:R-:W-:-:S13]  /*10d50*/  ISETP.GT.AND P6, PT, R4, R0, PT ;  /* 0x000000000400720c */ /* 0x002fda0003fc4270 */
[----:B------:R-:W-:Y:S05]  /*10d60*/  @P6 BRA `(.L_x_257) ;  /* 0x0000000000906947 */ /* 0x000fea0003800000 */
.L_x_261:
[----:B------:R-:W-:-:S04]  /*10d70*/  UIADD3 UR45, UR45, 0x1f, URZ ;  /* 0x0000001f2d2d7890 */ /* 0x000fc8000fffe03f */
[----:B------:R-:W-:-:S06]  /*10d80*/  UISETP.GE.AND UP0, UPT, UR45, UR4, UPT ;  /* 0x000000042d00728c */ /* 0x000fcc000bf06270 */
[----:B------:R-:W-:-:S13]  /*10d90*/  PLOP3.LUT P6, PT, PT, PT, UP0, 0x40, 0x0 ;  /* 0x000000000000781c */ /* 0x000fda0003fce808 */
[----:B------:R-:W-:Y:S05]  /*10da0*/  @!P6 BRA `(.L_x_258) ;  /* 0x000000040038e947 */ /* 0x000fea0003800000 */
[----:B------:R-:W0:Y:S01]  /*10db0*/  S2R R2, SR_TID.X ;  /* 0x0000000000027919 */ /* 0x000e220000002100 */
[----:B------:R-:W-:Y:S01]  /*10dc0*/  BSSY B0, `(.L_x_259) ;  /* 0x0000009000007945 */ /* 0x000fe20003800000 */
[----:B------:R-:W-:Y:S01]  /*10dd0*/  IMAD.MOV.U32 R5, RZ, RZ, RZ ;  /* 0x000000ffff057224 */ /* 0x000fe200078e00ff */
[----:B0-----:R-:W-:-:S05]  /*10de0*/  LOP3.LUT R2, R2, 0x1f, RZ, 0xc0, !PT ;  /* 0x0000001f02027812 */ /* 0x001fca00078ec0ff */
[----:B------:R-:W-:-:S05]  /*10df0*/  VIADD R7, R2, UR45 ;  /* 0x0000002d02077c36 */ /* 0x000fca0008000000 */
[----:B------:R-:W-:-:S13]  /*10e00*/  ISETP.GE.OR P6, PT, R7, UR4, !P0 ;  /* 0x0000000407007c0c */ /* 0x000fda000c7c6670 */
[----:B------:R-:W-:Y:S05]  /*10e10*/  @P6 BRA `(.L_x_260) ;  /* 0x00000000000c6947 */ /* 0x000fea0003800000 */
[----:B------:R-:W0:Y:S02]  /*10e20*/  LDC.64 R2, c[0x0][0xc80] ;  /* 0x00032000ff027b82 */ /* 0x000e240000000a00 */
[----:B0-----:R-:W-:-:S05]  /*10e30*/  IMAD.WIDE R2, R7, 0x4, R2 ;  /* 0x0000000407027825 */ /* 0x001fca00078e0202 */
[----:B------:R0:W5:Y:S02]  /*10e40*/  LDG.E R5, desc[UR48][R2.64] ;  /* 0x0000003002057981 */ /* 0x000164000c1e1900 */
.L_x_260:
[----:B------:R-:W-:Y:S05]  /*10e50*/  BSYNC B0 ;  /* 0x0000000000007941 */ /* 0x000fea0003800000 */
.L_x_259:
        /* <DEDUP_REMOVED lines=21> */
.L_x_257:
[----:B------:R-:W-:-:S04]  /*10fb0*/  IMAD.IADD R6, R4, 0x1, -R6 ;  /* 0x0000000104067824 */ /* 0x000fc800078e0a06 */
[----:B------:R-:W-:-:S05]  /*10fc0*/  IMAD R7, R2, R3, R6 ;  /* 0x0000000302077224 */ /* 0x000fca00078e0206 */
[----:B------:R-:W-:Y:S01]  /*10fd0*/  ISETP.GT.AND P0, PT, R7, R0, PT ;  /* 0x000000000700720c */ /* 0x000fe20003f04270 */
[----:B------:R-:W-:-:S12]  /*10fe0*/  IMAD.MOV.U32 R7, RZ, RZ, RZ ;  /* 0x000000ffff077224 */ /* 0x000fd800078e00ff */
[----:B------:R-:W-:Y:S02]  /*10ff0*/  VOTEU.ANY UR5, UPT, !P0 ;  /* 0x0000000000057886 */ /* 0x000fe400040e0100 */
[----:B------:R-:W-:Y:S02]  /*11000*/  UPOPC UR4, UR5 ;  /* 0x00000005000472bf */ /* 0x000fe40008000000 */
[----:B------:R-:W-:-:S04]  /*11010*/  ISETP.NE.AND P0, PT, RZ, UR5, PT ;  /* 0x00000005ff007c0c */ /* 0x000fc8000bf05270 */
[----:B------:R-:W-:-:S06]  /*11020*/  IMAD.U32 R4, RZ, RZ, UR4 ;  /* 0x00000004ff047e24 */ /* 0x000fcc000f8e00ff */
[----:B------:R0:W1:Y:S03]  /*11030*/  SHFL.IDX PT, R4, R5, R4, 0x1f ;  /* 0x00001f0405047589 */ /* 0x00006600000e0000 */
[----:B------:R-:W-:Y:S05]  /*11040*/  @!P0 BRA `(.L_x_262) ;  /* 0x00000000000c8947 */ /* 0x000fea0003800000 */
[----:B------:R-:W-:-:S06]  /*11050*/  UIADD3 UR5, UR4, -0x1, URZ ;  /* 0xffffffff04057890 */ /* 0x000fcc000fffe03f */
[----:B------:R-:W-:-:S06]  /*11060*/  IMAD.U32 R7, RZ, RZ, UR5 ;  /* 0x00000005ff077e24 */ /* 0x000fcc000f8e00ff */
[----:B------:R2:W3:Y:S02]  /*11070*/  SHFL.IDX PT, R7, R2, R7, 0x1f ;  /* 0x00001f0702077589 */ /* 0x0004e400000e0000 */
.L_x_262:
[----:B01----:R-:W-:Y:S01]  /*11080*/  IABS R5, R4 ;  /* 0x0000000400057213 */ /* 0x003fe20000000000 */
[----:B---3--:R-:W-:Y:S01]  /*11090*/  IMAD R9, R7, R3, R6 ;  /* 0x0000000307097224 */ /* 0x008fe200078e0206 */
[----:B------:R-:W-:Y:S02]  /*110a0*/  UIADD3 UR45, UR4, UR45, URZ ;  /* 0x0000002d042d7290 */ /* 0x000fe4000fffe03f */
[----:B------:R-:W0:Y:S01]  /*110b0*/  I2F.RP R7, R5 ;  /* 0x0000000500077306 */ /* 0x000e220000209400 */
[----:B------:R-:W-:Y:S01]  /*110c0*/  IMAD.IADD R0, R0, 0x1, -R9 ;  /* 0x0000000100007824 */ /* 0x000fe200078e0a09 */
[----:B------:R1:W-:Y:S06]  /*110d0*/  STL [R1+0x10], R9 ;  /* 0x0000100901007387 */ /* 0x0003ec0000100800 */
[----:B0-----:R-:W0:Y:S02]  /*110e0*/  MUFU.RCP R7, R7 ;  /* 0x0000000700077308 */ /* 0x001e240000001000 */
[----:B0-----:R-:W-:-:S06]  /*110f0*/  VIADD R8, R7, 0xffffffe ;  /* 0x0ffffffe07087836 */ /* 0x001fcc0000000000 */
[----:B------:R-:W2:Y:S02]  /*11100*/  F2I.FTZ.U32.TRUNC.NTZ R3, R8 ;  /* 0x0000000800037305 */ /* 0x000ea4000021f000 */
[----:B--2---:R-:W-:-:S04]  /*11110*/  IMAD.MOV R2, RZ, RZ, -R3 ;  /* 0x000000ffff027224 */ /* 0x004fc800078e0a03 */
[----:B------:R-:W-:Y:S02]  /*11120*/  IMAD R6, R2, R5, RZ ;  /* 0x0000000502067224 */ /* 0x000fe400078e02ff */
[----:B------:R-:W-:-:S04]  /*11130*/  IMAD.MOV.U32 R2, RZ, RZ, RZ ;  /* 0x000000ffff027224 */ /* 0x000fc800078e00ff */
[----:B------:R-:W-:Y:S01]  /*11140*/  IMAD.HI.U32 R2, R3, R6, R2 ;  /* 0x0000000603027227 */ /* 0x000fe200078e0002 */
[----:B------:R-:W-:Y:S02]  /*11150*/  IABS R6, R4 ;  /* 0x0000000400067213 */ /* 0x000fe40000000000 */
[----:B------:R-:W-:-:S03]  /*11160*/  IABS R3, R0 ;  /* 0x0000000000037213 */ /* 0x000fc60000000000 */
[----:B------:R-:W-:Y:S02]  /*11170*/  IMAD.MOV R6, RZ, RZ, -R6 ;  /* 0x000000ffff067224 */ /* 0x000fe400078e0a06 */
        /* <DEDUP_REMOVED lines=17> */
.L_x_258:
[----:B------:R0:W-:Y:S01]  /*11290*/  STL [R1+0x10], R0 ;  /* 0x0000100001007387 */ /* 0x0001e20000100800 */
[----:B------:R-:W-:Y:S01]  /*112a0*/  ULDC UR45, c[0x0][0xc3c] ;  /* 0x00030f00002d7ab9 */ /* 0x000fe20000000800 */
[----:B------:R-:W-:Y:S02]  /*112b0*/  UMOV UR36, URZ ;  /* 0x0000003f00247c82 */ /* 0x000fe40008000000 */
[----:B------:R0:W-:Y:S03]  /*112c0*/  STL [R1+0x14], RZ ;  /* 0x000014ff01007387 */ /* 0x0001e60000100800 */
.L_x_263:
[----:B------:R-:W2:Y:S04]  /*112d0*/  LDL R3, [R1+0x10] ;  /* 0x0000100001037983 */ /* 0x000ea80000100800 */
[----:B------:R-:W3:Y:S01]  /*112e0*/  LDL R2, [R1+0x14] ;  /* 0x0000140001027983 */ /* 0x000ee20000100800 */
[----:B------:R-:W-:Y:S02]  /*112f0*/  IMAD.U32 R6, RZ, RZ, UR36 ;  /* 0x00000024ff067e24 */ /* 0x000fe4000f8e00ff */
[----:B------:R-:W-:Y:S01]  /*11300*/  IMAD.U32 R7, RZ, RZ, UR45 ;  /* 0x0000002dff077e24 */ /* 0x000fe2000f8e00ff */
[----:B01----:R-:W0:Y:S02]  /*11310*/  S2R R0, SR_TID.X ;  /* 0x0000000000007919 */ /* 0x003e240000002100 */
[----:B0-----:R-:W-:Y:S01]  /*11320*/  LOP3.LUT R0, R0, 0x1f, RZ, 0xc0, !PT ;  /* 0x0000001f00007812 */ /* 0x001fe200078ec0ff */
[----:B------:R-:W-:Y:S03]  /*11330*/  BAR.SYNC.DEFER_BLOCKING 0x4, 0x180 ;  /* 0x0106000000007b1d */ /* 0x000fe60000010000 */
[----:B------:R-:W-:-:S13]  /*11340*/  ISETP.NE.AND P0, PT, R0, RZ, PT ;  /* 0x000000ff0000720c */ /* 0x000fda0003f05270 */
[----:B------:R-:W-:Y:S01]  /*11350*/  @!P0 MOV R0, 0x400 ;  /* 0x0000040000008802 */ /* 0x000fe20000000f00 */
[----:B--2---:R-:W-:Y:S02]  /*11360*/  IMAD.MOV.U32 R4, RZ, RZ, R3 ;  /* 0x000000ffff047224 */ /* 0x004fe400078e0003 */
[----:B------:R-:W0:Y:S01]  /*11370*/  @!P0 S2R R3, SR_CgaCtaId ;  /* 0x0000000000038919 */ /* 0x000e220000008800 */
[----:B---3--:R-:W-:Y:S01]  /*11380*/  IMAD.MOV.U32 R5, RZ, RZ, R2 ;  /* 0x000000ffff057224 */ /* 0x008fe200078e0002 */
[----:B0-----:R-:W-:-:S05]  /*11390*/  @!P0 LEA R18, R3, R0, 0x18 ;  /* 0x0000000003128211 */ /* 0x001fca00078ec0ff */
[----:B------:R1:W-:Y:S01]  /*113a0*/  @!P0 STS.128 [R18+0x2e8d0], R4 ;  /* 0x02e8d00412008388 */ /* 0x0003e20000000c00 */
[----:B------:R-:W-:Y:S06]  /*113b0*/  BAR.ARV 0x5, 0x180 ;  /* 0x0146000000007b1d */ /* 0x000fec0000002000 */
.L_x_256:
[----:B------:R-:W-:Y:S02]  /*113c0*/  ULDC UR4, c[0x0][0xc3c] ;  /* 0x00030f0000047ab9 */ /* 0x000fe40000000800 */
[----:B------:R-:W-:-:S06]  /*113d0*/  UISETP.GE.AND UP0, UPT, UR45, UR4, UPT ;  /* 0x000000042d00728c */ /* 0x000fcc000bf06270 */
[----:B------:R-:W-:-:S13]  /*113e0*/  PLOP3.LUT P0, PT, PT, PT, UP0, 0x80, 0x0 ;  /* 0x000000000000781c */ /* 0x000fda0003f0f008 */
[----:B------:R-:W-:Y:S05]  /*113f0*/  @!P0 BRA `(.L_x_264) ;  /* 0xffffffbc00288947 */ /* 0x000fea000383ffff */
.L_x_197:
[----:B------:R-:W2:Y:S01]  /*11400*/  LDL.LU R0, [R1+0x2c] ;  /* 0x00002c0001007983 */ /* 0x000ea20000300800 */
[----:B------:R-:W-:Y:S01]  /*11410*/  BSSY B0, `(.L_x_265) ;  /* 0x000000b000007945 */ /* 0x000fe20003800000 */
[----:B01----:R-:W0:Y:S01]  /*11420*/  S2R R5, SR_CgaCtaId ;  /* 0x0000000000057919 */ /* 0x003e220000008800 */
[----:B--2---:R-:W-:-:S05]  /*11430*/  VIADD R0, R0, 0x1 ;  /* 0x0000000100007836 */ /* 0x004fca0000000000 */
[----:B------:R-:W-:-:S04]  /*11440*/  LEA.HI R2, R0, R0, RZ, 0x1 ;  /* 0x0000000000027211 */ /* 0x000fc800078f08ff */
[----:B------:R-:W-:-:S05]  /*11450*/  LOP3.LUT R3, R2, 0xfffffffe, RZ, 0xc0, !PT ;  /* 0xfffffffe02037812 */ /* 0x000fca00078ec0ff */
[----:B------:R-:W-:Y:S01]  /*11460*/  IMAD.IADD R3, R0, 0x1, -R3 ;  /* 0x0000000100037824 */ /* 0x000fe200078e0a03 */
[----:B------:R-:W-:-:S04]  /*11470*/  MOV R0, 0x400 ;  /* 0x0000040000007802 */ /* 0x000fc80000000f00 */
[----:B0-----:R-:W-:Y:S02]  /*11480*/  LEA R0, R5, R0, 0x18 ;  /* 0x0000000005007211 */ /* 0x001fe400078ec0ff */
[----:B------:R-:W-:-:S04]  /*11490*/  SHF.L.U32 R3, R3, 0x1f, RZ ;  /* 0x0000001f03037819 */ /* 0x000fc800000006ff */
[----:B------:R-:W0:Y:S02]  /*114a0*/  SYNCS.PHASECHK.TRANS64.TRYWAIT P0, [R0+URZ+0x2e820], R3 ;  /* 0x02e82003000075a7 */ /* 0x000e24000800017f */
[----:B0-----:R-:W-:Y:S05]  /*114b0*/  @!P0 BRA `(.L_x_266) ;  /* 0x0000001000e48947 */ /* 0x001fea0003800000 */
.L_x_313:
[----:B------:R-:W-:Y:S05]  /*114c0*/  BSYNC B0 ;  /* 0x0000000000007941 */ /* 0x000fea0003800000 */
.L_x_265:
[----:B------:R-:W-:-:S03]  /*114d0*/  UMOV UR4, 0xffffffff ;  /* 0xffffffff00047882 */ /* 0x000fc60000000000 */
[----:B------:R-:W-:Y:S05]  /*114e0*/  BRA.DIV UR4, `(.L_x_267) ;  /* 0x0000001204ec7947 */ /* 0x000fea000b800000 */
[----:B------:R-:W1:Y:S02]  /*114f0*/  S2R R2, SR_TID.X ;  /* 0x0000000000027919 */ /* 0x000e640000002100 */
[----:B-1----:R-:W-:-:S04]  /*11500*/  SHF.R.U32.HI R2, RZ, 0x5, R2 ;  /* 0x00000005ff027819 */ /* 0x002fc80000011602 */
[----:B------:R-:W-:-:S05]  /*11510*/  LOP3.LUT R2, R2, 0x3, RZ, 0xc0, !PT ;  /* 0x0000000302027812 */ /* 0x000fca00078ec0ff */
[----:B------:R1:W2:Y:S02]  /*11520*/  SHFL.IDX PT, R14, R2, RZ, 0x1f ;  /* 0x00001fff020e7589 */ /* 0x0002a400000e0000 */
.L_x_316:
[----:B--2---:R-:W-:Y:S01]  /*11530*/  ISETP.NE.AND P0, PT, R14, RZ, PT ;  /* 0x000000ff0e00720c */ /* 0x004fe20003f05270 */
[----:B------:R-:W-:-:S12]  /*11540*/  BSSY B0, `(.L_x_268) ;  /* 0x000002e000007945 */ /* 0x000fd80003800000 */
[----:B------:R-:W-:Y:S05]  /*11550*/  @P0 BRA `(.L_x_269) ;  /* 0x0000000000b00947 */ /* 0x000fea0003800000 */
[----:B------:R-:W-:-:S03]  /*11560*/  UMOV UR4, 0xffffffff ;  /* 0xffffffff00047882 */ /* 0x000fc60000000000 */
[----:B------:R-:W-:Y:S05]  /*11570*/  BRA.DIV UR4, `(.L_x_270) ;  /* 0x0000001204fc7947 */ /* 0x000fea000b800000 */
[----:B------:R-:W-:-:S13]  /*11580*/  ELECT P6, URZ, PT ;  /* 0x00000000003f782f */ /* 0x000fda00038c0000 */
.L_x_319:
[----:B------:R-:W-:Y:S05]  /*11590*/  @!P6 BRA `(.L_x_269) ;  /* 0x0000000000a0e947 */ /* 0x000fea0003800000 */
[----:B------:R-:W-:-:S06]  /*115a0*/  ULOP3.LUT UR4, UR38, 0x2, URZ, 0xfc, !UPT ;  /* 0x0000000226047892 */ /* 0x000fcc000f8efc3f */
[----:B-1----:R-:W-:-:S05]  /*115b0*/  IMAD.U32 R2, RZ, RZ, UR4 ;  /* 0x00000004ff027e24 */ /* 0x002fca000f8e00ff */
[----:B------:R-:W-:-:S13]  /*115c0*/  ISETP.NE.AND P0, PT, R2, 0x3, PT ;  /* 0x000000030200780c */ /* 0x000fda0003f05270 */
[----:B------:R-:W-:Y:S05]  /*115d0*/  @!P0 BRA `(.L_x_271) ;  /* 0x0000000000048947 */ /* 0x000fea0003800000 */
[----:B------:R-:W-:Y:S01]  /*115e0*/  BPT.TRAP 0x1 ;  /* 0x000000040000795c */ /* 0x000fe20000300000 */
.L_x_271:
[----:B0-----:R-:W2:Y:S04]  /*115f0*/  LDL R3, [R1] ;  /* 0x0000000001037983 */ /* 0x001ea80000100800 */
[----:B------:R-:W3:Y:S01]  /*11600*/  LDL.LU R7, [R1+0x4] ;  /* 0x0000040001077983 */ /* 0x000ee20000300800 */
[----:B------:R-:W-:-:S04]  /*11610*/  VIADD R2, R0, 0x2e840 ;  /* 0x0002e84000027836 */ /* 0x000fc80000000000 */
[C---:B--2---:R-:W-:Y:S02]  /*11620*/  IMAD R6, R3.reuse, 0x8, R2 ;  /* 0x0000000803067824 */ /* 0x044fe400078e0202 */
[----:B------:R-:W-:Y:S01]  /*11630*/  VIADD R3, R3, 0x1 ;  /* 0x0000000103037836 */ /* 0x000fe20000000000 */
[----:B---3--:R-:W-:-:S04]  /*11640*/  SHF.L.U32 R5, R7, 0x1f, RZ ;  /* 0x0000001f07057819 */ /* 0x008fc800000006ff */
[C---:B------:R-:W-:Y:S01]  /*11650*/  ISETP.NE.AND P2, PT, R3.reuse, 0x2, PT ;  /* 0x000000020300780c */ /* 0x040fe20003f45270 */
[----:B------:R-:W0:Y:S03]  /*11660*/  SYNCS.PHASECHK.TRANS64.TRYWAIT P1, [R6+URZ], R5 ;  /* 0x00000005060075a7 */ /* 0x000e26000802017f */
[----:B------:R-:W-:Y:S02]  /*11670*/  SEL R4, RZ, 0x1, P2 ;  /* 0x00000001ff047807 */ /* 0x000fe40001000000 */
[----:B------:R-:W-:Y:S02]  /*11680*/  SEL R3, R3, RZ, P2 ;  /* 0x000000ff03037207 */ /* 0x000fe40001000000 */
[----:B------:R-:W-:-:S03]  /*11690*/  LOP3.LUT R4, R7, R4, RZ, 0x3c, !PT ;  /* 0x0000000407047212 */ /* 0x000fc600078e3cff */
[----:B------:R-:W-:Y:S01]  /*116a0*/  IMAD R7, R3, 0x8, R2 ;  /* 0x0000000803077824 */ /* 0x000fe200078e0202 */
[----:B------:R-:W-:Y:S01]  /*116b0*/  SHF.L.U32 R2, R4, 0x1f, RZ ;  /* 0x0000001f04027819 */ /* 0x000fe200000006ff */
[----:B0-----:R-:W-:Y:S06]  /*116c0*/  @!P1 BRA `(.L_x_272) ;  /* 0x0000001000c89947 */ /* 0x001fec0003800000 */
.L_x_320:
[----:B------:R-:W1:Y:S02]  /*116d0*/  SYNCS.PHASECHK.TRANS64.TRYWAIT P1, [R7+URZ], R2 ;  /* 0x00000002070075a7 */ /* 0x000e64000802017f */
[----:B-1----:R-:W-:Y:S05]  /*116e0*/  @!P1 BRA `(.L_x_273) ;  /* 0x0000001000d49947 */ /* 0x002fea0003800000 */
.L_x_321:
[----:B------:R-:W-:Y:S05]  /*116f0*/  @!P0 BRA `(.L_x_274) ;  /* 0x0000000000048947 */ /* 0x000fea0003800000 */
[----:B------:R-:W-:Y:S01]  /*11700*/  BPT.TRAP 0x1 ;  /* 0x000000040000795c */ /* 0x000fe20000300000 */
.L_x_274:
[----:B------:R-:W2:Y:S02]  /*11710*/  LDL.LU R4, [R1] ;  /* 0x0000000001047983 */ /* 0x000ea40000300800 */
[----:B--2---:R-:W-:-:S04]  /*11720*/  IMAD R4, R4, 0x8, R0 ;  /* 0x0000000804047824 */ /* 0x004fc800078e0200 */
[----:B------:R-:W2:Y:S02]  /*11730*/  SYNCS.PHASECHK.TRANS64.TRYWAIT P1, [R4+URZ+0x2e860], R5 ;  /* 0x02e86005040075a7 */ /* 0x000ea4000802017f */
[----:B--2---:R-:W-:Y:S05]  /*11740*/  @!P1 BRA `(.L_x_275) ;  /* 0x0000001000d09947 */ /* 0x004fea0003800000 */
.L_x_322:
[----:B------:R-:W-:Y:S05]  /*11750*/  @!P0 BRA `(.L_x_276) ;  /* 0x0000000000048947 */ /* 0x000fea0003800000 */
[----:B------:R-:W-:Y:S01]  /*11760*/  BPT.TRAP 0x1 ;  /* 0x000000040000795c */ /* 0x000fe20000300000 */
.L_x_276:
[----:B------:R-:W-:-:S04]  /*11770*/  IMAD R3, R3, 0x8, R0 ;  /* 0x0000000803037824 */ /* 0x000fc800078e0200 */
[----:B------:R-:W3:Y:S02]  /*11780*/  SYNCS.PHASECHK.TRANS64.TRYWAIT P1, [R3+URZ+0x2e860], R2 ;  /* 0x02e86002030075a7 */ /* 0x000ee4000802017f */
[----:B---3--:R-:W-:Y:S05]  /*11790*/  @!P1 BRA `(.L_x_277) ;  /* 0x0000001000d09947 */ /* 0x008fea0003800000 */
.L_x_323:
[----:B------:R-:W-:Y:S05]  /*117a0*/  @!P0 BRA `(.L_x_278) ;  /* 0x0000000000048947 */ /* 0x000fea0003800000 */
[----:B------:R-:W-:Y:S01]  /*117b0*/  BPT.TRAP 0x1 ;  /* 0x000000040000795c */ /* 0x000fe20000300000 */
.L_x_278:
[----:B------:R-:W4:Y:S02]  /*117c0*/  SYNCS.PHASECHK.TRANS64.TRYWAIT P0, [R4+URZ+0x2e880], R5 ;  /* 0x02e88005040075a7 */ /* 0x000f24000800017f */
[----:B----4-:R-:W-:Y:S05]  /*117d0*/  @!P0 BRA `(.L_x_279) ;  /* 0x0000001000d48947 */ /* 0x010fea0003800000 */
.L_x_280:
[----:B------:R0:W0:Y:S02]  /*117e0*/  SYNCS.PHASECHK.TRANS64.TRYWAIT P0, [R3+URZ+0x2e880], R2 ;  /* 0x02e88002030075a7 */ /* 0x000024000800017f */
[----:B0-----:R-:W-:Y:S05]  /*117f0*/  @!P0 NANOSLEEP.SYNCS 0x989680 ;  /* 0x009896800000895d */ /* 0x001fea0003900000 */
[----:B------:R-:W0:Y:S02]  /*11800*/  @!P0 SYNCS.PHASECHK.TRANS64 P0, [R3+URZ+0x2e880], R2 ;  /* 0x02e88002030085a7 */ /* 0x000e24000800007f */
[----:B0-----:R-:W-:Y:S05]  /*11810*/  @!P0 BRA `(.L_x_280) ;  /* 0xfffffffc00f08947 */ /* 0x001fea000383ffff */
.L_x_269:
[----:B------:R-:W-:Y:S05]  /*11820*/  BSYNC B0 ;  /* 0x0000000000007941 */ /* 0x000fea0003800000 */
.L_x_268:
[----:B------:R-:W-:Y:S05]  /*11830*/  EXIT ;  /* 0x000000000000794d */ /* 0x000fea0003800000 */
.L_x_147:
[----:B0-----:R0:W1:Y:S02]  /*11840*/  SYNCS.PHASECHK.TRANS64.TRYWAIT P1, [R0+URZ+0x2e800], R3 ;  /* 0x02e80003000075a7 */ /* 0x001064000802017f */
[----:B-1----:R-:W-:Y:S05]  /*11850*/  @!P1 NANOSLEEP.SYNCS 0x989680 ;  /* 0x009896800000995d */ /* 0x002fea0003900000 */
[----:B------:R-:W1:Y:S02]  /*11860*/  @!P1 SYNCS.PHASECHK.TRANS64 P1, [R0+URZ+0x2e800], R3 ;  /* 0x02e80003000095a7 */ /* 0x000e64000802007f */
[----:B-1----:R-:W-:Y:S05]  /*11870*/  @!P1 BRA `(.L_x_147) ;  /* 0xfffffffc00f09947 */ /* 0x002fea000383ffff */
[----:B------:R-:W-:Y:S05]  /*11880*/  BRA `(.L_x_281) ;  /* 0xffffff0000487947 */ /* 0x000fea000383ffff */
.L_x_151:
[----:B0-----:R0:W2:Y:S02]  /*11890*/  SYNCS.PHASECHK.TRANS64.TRYWAIT P1, [R5+URZ+0x2e830], R4 ;  /* 0x02e83004050075a7 */ /* 0x0010a4000802017f */
[----:B--2---:R-:W-:Y:S05]  /*118a0*/  @!P1 NANOSLEEP.SYNCS 0x989680 ;  /* 0x009896800000995d */ /* 0x004fea0003900000 */
[----:B------:R-:W2:Y:S02]  /*118b0*/  @!P1 SYNCS.PHASECHK.TRANS64 P1, [R5+URZ+0x2e830], R4 ;  /* 0x02e83004050095a7 */ /* 0x000ea4000802007f */
[----:B--2---:R-:W-:Y:S05]  /*118c0*/  @!P1 BRA `(.L_x_151) ;  /* 0xfffffffc00f09947 */ /* 0x004fea000383ffff */
[----:B------:R-:W-:Y:S05]  /*118d0*/  BRA `(.L_x_150) ;  /* 0xffffff0000787947 */ /* 0x000fea000383ffff */
.L_x_156:
[----:B-1----:R-:W-:-:S04]  /*118e0*/  IMAD.U32 R7, RZ, RZ, UR6 ;  /* 0x00000006ff077e24 */ /* 0x002fc8000f8e00ff */
[----:B------:R1:W2:Y:S03]  /*118f0*/  SYNCS.PHASECHK.TRANS64.TRYWAIT P1, [R7+URZ+0x2e830], R0 ;  /* 0x02e83000070075a7 */ /* 0x0002a6000802017f */
[----:B--2---:R-:W-:Y:S05]  /*11900*/  @!P1 NANOSLEEP.SYNCS 0x989680 ;  /* 0x009896800000995d */ /* 0x004fea0003900000 */
[----:B------:R-:W2:Y:S02]  /*11910*/  @!P1 SYNCS.PHASECHK.TRANS64 P1, [R7+URZ+0x2e830], R0 ;  /* 0x02e83000070095a7 */ /* 0x000ea4000802007f */
[----:B--2---:R-:W-:Y:S05]  /*11920*/  @!P1 BRA `(.L_x_156) ;  /* 0xfffffffc00ec9947 */ /* 0x004fea000383ffff */
[----:B------:R-:W-:Y:S05]  /*11930*/  BRA `(.L_x_153) ;  /* 0xffffff4000087947 */ /* 0x000fea000383ffff */
.L_x_160:
[----:B-1----:R-:W-:-:S04]  /*11940*/  IMAD.U32 R7, RZ, RZ, UR6 ;  /* 0x00000006ff077e24 */ /* 0x002fc8000f8e00ff */
[----:B------:R1:W2:Y:S03]  /*11950*/  SYNCS.PHASECHK.TRANS64.TRYWAIT P1, [R7+URZ+0x2e850], R0 ;  /* 0x02e85000070075a7 */ /* 0x0002a6000802017f */
[----:B--2---:R-:W-:Y:S05]  /*11960*/  @!P1 NANOSLEEP.SYNCS 0x989680 ;  /* 0x009896800000995d */ /* 0x004fea0003900000 */
[----:B------:R-:W2:Y:S02]  /*11970*/  @!P1 SYNCS.PHASECHK.TRANS64 P1, [R7+URZ+0x2e850], R0 ;  /* 0x02e85000070095a7 */ /* 0x000ea4000802007f */
[----:B--2---:R-:W-:Y:S05]  /*11980*/  @!P1 BRA `(.L_x_160) ;  /* 0xfffffffc00ec9947 */ /* 0x004fea000383ffff */
[----:B------:R-:W-:Y:S05]  /*11990*/  BRA `(.L_x_157) ;  /* 0xffffff4c00087947 */ /* 0x000fea000383ffff */
.L_x_166:
[----:B-1----:R1:W2:Y:S02]  /*119a0*/  SYNCS.PHASECHK.TRANS64.TRYWAIT P1, [R20+URZ+0x2e850], R3 ;  /* 0x02e85003140075a7 */ /* 0x0022a4000802017f */
[----:B--2---:R-:W-:Y:S05]  /*119b0*/  @!P1 NANOSLEEP.SYNCS 0x989680 ;  /* 0x009896800000995d */ /* 0x004fea0003900000 */
[----:B------:R-:W2:Y:S02]  /*119c0*/  @!P1 SYNCS.PHASECHK.TRANS64 P1, [R20+URZ+0x2e850], R3 ;  /* 0x02e85003140095a7 */ /* 0x000ea4000802007f */
[----:B--2---:R-:W-:Y:S05]  /*119d0*/  @!P1 BRA `(.L_x_166) ;  /* 0xfffffffc00f09947 */ /* 0x004fea000383ffff */
[----:B------:R-:W-:Y:S05]  /*119e0*/  BRA `(.L_x_165) ;  /* 0xffffff7400787947 */ /* 0x000fea000383ffff */
.L_x_212:
[----:B------:R-:W-:Y:S02]  /*119f0*/  IMAD.MOV.U32 R13, RZ, RZ, R0 ;  /* 0x000000ffff0d7224 */ /* 0x000fe400078e0000 */
[----:B------:R-:W-:Y:S02]  /*11a00*/  IMAD.MOV.U32 R12, RZ, RZ, RZ ;  /* 0x000000ffff0c7224 */ /* 0x000fe400078e00ff */
[----:B------:R-:W-:Y:S02]  /*11a10*/  IMAD.MOV.U32 R11, RZ, RZ, 0x1f ;  /* 0x0000001fff0b7424 */ /* 0x000fe400078e00ff */
[----:B------:R-:W-:-:S07]  /*11a20*/  IMAD.MOV.U32 R15, RZ, RZ, -0x1 ;  /* 0xffffffffff0f7424 */ /* 0x000fce00078e00ff */
[----:B--2---:R-:W-:Y:S05]  /*11a30*/  WARPSYNC.COLLECTIVE R15, `(.L_x_282) ;  /* 0x000000000f087348 */ /* 0x004fea0003c00000 */
[----:B------:R0:W1:Y:S02]  /*11a40*/  SHFL.IDX P6, R14, R13, R12, R11 ;  /* 0x0000000c0d0e7389 */ /* 0x00006400000c000b */
[----:B012---:R-:W-:Y:S01]  /*11a50*/  ENDCOLLECTIVE ;  /* 0x000000000000791b */ /* 0x007fe20003800000 */
.L_x_282:
[----:B------:R-:W-:Y:S05]  /*11a60*/  BRA `(.L_x_283) ;  /* 0xffffffc400007947 */ /* 0x000fea000383ffff */
.L_x_214:
[----:B------:R-:W-:Y:S01]  /*11a70*/  BSSY B0, `(.L_x_284) ;  /* 0x0000006000007945 */ /* 0x000fe20003800000 */
[----:B------:R-:W-:-:S07]  /*11a80*/  IMAD.MOV.U32 R15, RZ, RZ, -0x1 ;  /* 0xffffffffff0f7424 */ /* 0x000fce00078e00ff */
[----:B--2---:R-:W-:Y:S05]  /*11a90*/  WARPSYNC.COLLECTIVE R15, `(.L_x_285) ;  /* 0x000000000f0c7348 */ /* 0x004fea0003c00000 */
[----:B------:R-:W-:Y:S02]  /*11aa0*/  ELECT P6, UR62, PT ;  /* 0x00000000003e782f */ /* 0x000fe400038c0000 */
[----:B------:R-:W-:Y:S01]  /*11ab0*/  MOV R14, UR62 ;  /* 0x0000003e000e7c02 */ /* 0x000fe20008000f00 */
[----:B--2---:R-:W-:Y:S10]  /*11ac0*/  ENDCOLLECTIVE ;  /* 0x000000000000791b */ /* 0x004ff40003800000 */
.L_x_285:
[----:B------:R-:W-:Y:S05]  /*11ad0*/  BSYNC B0 ;  /* 0x0000000000007941 */ /* 0x000fea0003800000 */
.L_x_284:
[----:B------:R-:W-:Y:S05]  /*11ae0*/  BRA `(.L_x_286) ;  /* 0xffffffc400107947 */ /* 0x000fea000383ffff */
.L_x_216:
[----:B0-----:R0:W1:Y:S02]  /*11af0*/  SYNCS.PHASECHK.TRANS64.TRYWAIT P0, [R3+URZ+0x2e880], R2 ;  /* 0x02e88002030075a7 */ /* 0x001064000800017f */
[----:B-1----:R-:W-:Y:S05]  /*11b00*/  @!P0 NANOSLEEP.SYNCS 0x989680 ;  /* 0x009896800000895d */ /* 0x002fea0003900000 */
[----:B------:R-:W1:Y:S02]  /*11b10*/  @!P0 SYNCS.PHASECHK.TRANS64 P0, [R3+URZ+0x2e880], R2 ;  /* 0x02e88002030085a7 */ /* 0x000e64000800007f */
[----:B-1----:R-:W-:Y:S05]  /*11b20*/  @!P0 BRA `(.L_x_216) ;  /* 0xfffffffc00f08947 */ /* 0x002fea000383ffff */
[----:B------:R-:W-:Y:S05]  /*11b30*/  BRA `(.L_x_287) ;  /* 0xffffffc400747947 */ /* 0x000fea000383ffff */
.L_x_218:
[----:B-1----:R1:W3:Y:S02]  /*11b40*/  SYNCS.PHASECHK.TRANS64.TRYWAIT P0, [R3+URZ+0x2e840], R2 ;  /* 0x02e84002030075a7 */ /* 0x0022e4000800017f */
[----:B---3--:R-:W-:Y:S05]  /*11b50*/  @!P0 NANOSLEEP.SYNCS 0x989680 ;  /* 0x009896800000895d */ /* 0x008fea0003900000 */
[----:B------:R-:W3:Y:S02]  /*11b60*/  @!P0 SYNCS.PHASECHK.TRANS64 P0, [R3+URZ+0x2e840], R2 ;  /* 0x02e84002030085a7 */ /* 0x000ee4000800007f */
[----:B---3--:R-:W-:Y:S05]  /*11b70*/  @!P0 BRA `(.L_x_218) ;  /* 0xfffffffc00f08947 */ /* 0x008fea000383ffff */
[----:B------:R-:W-:Y:S05]  /*11b80*/  BRA `(.L_x_288) ;  /* 0xffffffc400c87947 */ /* 0x000fea000383ffff */
.L_x_222:
[----:B------:R-:W-:Y:S02]  /*11b90*/  IMAD.MOV.U32 R13, RZ, RZ, R3 ;  /* 0x000000ffff0d7224 */ /* 0x000fe400078e0003 */
[----:B------:R-:W-:Y:S02]  /*11ba0*/  IMAD.MOV.U32 R12, RZ, RZ, RZ ;  /* 0x000000ffff0c7224 */ /* 0x000fe400078e00ff */
[----:B------:R-:W-:Y:S02]  /*11bb0*/  IMAD.MOV.U32 R11, RZ, RZ, 0x181f ;  /* 0x0000181fff0b7424 */ /* 0x000fe400078e00ff */
[----:B------:R-:W-:Y:S02]  /*11bc0*/  IMAD.MOV.U32 R15, RZ, RZ, -0x1 ;  /* 0xffffffffff0f7424 */ /* 0x000fe400078e00ff */
[----:B------:R-:W-:Y:S02]  /*11bd0*/  IMAD R17, R17, R6, RZ ;  /* 0x0000000611117224 */ /* 0x000fe400078e02ff */
[----:B------:R-:W-:-:S07]  /*11be0*/  IMAD.IADD R0, R9, 0x1, R0 ;  /* 0x0000000109007824 */ /* 0x000fce00078e0200 */
[----:B-----5:R-:W-:Y:S05]  /*11bf0*/  WARPSYNC.COLLECTIVE R15, `(.L_x_289) ;  /* 0x000000000f087348 */ /* 0x020fea0003c00000 */
[----:B------:R0:W1:Y:S02]  /*11c00*/  SHFL.IDX P6, R14, R13, R12, R11 ;  /* 0x0000000c0d0e7389 */ /* 0x00006400000c000b */
[----:B01---5:R-:W-:Y:S01]  /*11c10*/  ENDCOLLECTIVE ;  /* 0x000000000000791b */ /* 0x023fe20003800000 */
.L_x_289:
[C---:B------:R-:W-:Y:S01]  /*11c20*/  VIADD R6, R0.reuse, 0x60 ;  /* 0x0000006000067836 */ /* 0x040fe20000000000 */
[----:B------:R-:W-:Y:S01]  /*11c30*/  ISETP.GE.AND P1, PT, R0, R17, PT ;  /* 0x000000110000720c */ /* 0x000fe20003f26270 */
[----:B------:R-:W-:Y:S02]  /*11c40*/  IMAD.MOV.U32 R13, RZ, RZ, R2 ;  /* 0x000000ffff0d7224 */ /* 0x000fe400078e0002 */
[----:B------:R-:W-:-:S10]  /*11c50*/  IMAD.MOV.U32 R4, RZ, RZ, R14 ;  /* 0x000000ffff047224 */ /* 0x000fd400078e000e */
[----:B------:R-:W-:Y:S05]  /*11c60*/  WARPSYNC.COLLECTIVE R15, `(.L_x_290) ;  /* 0x000000000f087348 */ /* 0x000fea0003c00000 */
[----:B------:R0:W1:Y:S02]  /*11c70*/  SHFL.IDX P6, R14, R13, R12, R11 ;  /* 0x0000000c0d0e7389 */ /* 0x00006400000c000b */
[----:B01----:R-:W-:Y:S01]  /*11c80*/  ENDCOLLECTIVE ;  /* 0x000000000000791b */ /* 0x003fe20003800000 */
.L_x_290:
[----:B------:R-:W-:Y:S02]  /*11c90*/  IMAD.MOV.U32 R13, RZ, RZ, R3 ;  /* 0x000000ffff0d7224 */ /* 0x000fe400078e0003 */
[----:B------:R-:W-:Y:S02]  /*11ca0*/  IMAD.MOV.U32 R12, RZ, RZ, 0x1 ;  /* 0x00000001ff0c7424 */ /* 0x000fe400078e00ff */
[----:B------:R-:W-:-:S07]  /*11cb0*/  IMAD.MOV.U32 R5, RZ, RZ, R14 ;  /* 0x000000ffff057224 */ /* 0x000fce00078e000e */
[----:B------:R-:W-:Y:S05]  /*11cc0*/  WARPSYNC.COLLECTIVE R15, `(.L_x_291) ;  /* 0x000000000f087348 */ /* 0x000fea0003c00000 */
[----:B------:R0:W1:Y:S02]  /*11cd0*/  SHFL.IDX P6, R14, R13, R12, R11 ;  /* 0x0000000c0d0e7389 */ /* 0x00006400000c000b */
[----:B01----:R-:W-:Y:S01]  /*11ce0*/  ENDCOLLECTIVE ;  /* 0x000000000000791b */ /* 0x003fe20003800000 */
.L_x_291:
        /* <DEDUP_REMOVED lines=9> */
[----:B------:R0:W-:Y:S02]  /*11d80*/  @!P1 LDGSTS.E.BYPASS.LTC128B.128 [R7+0x1c400], desc[UR48][R4.64], !P0 ;  /* 0x1c40000004079fae */ /* 0x0001e4000c101d70 */
[----:B0-----:R-:W-:-:S05]  /*11d90*/  VIADD R4, R0, 0x10 ;  /* 0x0000001000047836 */ /* 0x001fca0000000000 */
[----:B------:R-:W-:Y:S01]  /*11da0*/  ISETP.GE.AND P1, PT, R4, R17, PT ;  /* 0x000000110400720c */ /* 0x000fe20003f26270 */
[----:B------:R-:W-:-:S12]  /*11db0*/  IMAD.MOV.U32 R4, RZ, RZ, R14 ;  /* 0x000000ffff047224 */ /* 0x000fd800078e000e */
[----:B------:R-:W-:Y:S05]  /*11dc0*/  WARPSYNC.COLLECTIVE R15, `(.L_x_292) ;  /* 0x000000000f087348 */ /* 0x000fea0003c00000 */
[----:B------:R0:W1:Y:S02]  /*11dd0*/  SHFL.IDX P6, R14, R13, R12, R11 ;  /* 0x0000000c0d0e7389 */ /* 0x00006400000c000b */
[----:B01----:R-:W-:Y:S01]  /*11de0*/  ENDCOLLECTIVE ;  /* 0x000000000000791b */ /* 0x003fe20003800000 */
.L_x_292:
[----:B------:R-:W-:Y:S02]  /*11df0*/  IMAD.MOV.U32 R13, RZ, RZ, R3 ;  /* 0x000000ffff0d7224 */ /* 0x000fe400078e0003 */
[----:B------:R-:W-:Y:S02]  /*11e00*/  IMAD.MOV.U32 R12, RZ, RZ, 0x2 ;  /* 0x00000002ff0c7424 */ /* 0x000fe400078e00ff */
[----:B------:R-:W-:-:S07]  /*11e10*/  IMAD.MOV.U32 R5, RZ, RZ, R14 ;  /* 0x000000ffff057224 */ /* 0x000fce00078e000e */
[----:B------:R-:W-:Y:S05]  /*11e20*/  WARPSYNC.COLLECTIVE R15, `(.L_x_293) ;  /* 0x000000000f087348 */ /* 0x000fea0003c00000 */
[----:B------:R0:W1:Y:S02]  /*11e30*/  SHFL.IDX P6, R14, R13, R12, R11 ;  /* 0x0000000c0d0e7389 */ /* 0x00006400000c000b */
[----:B01----:R-:W-:Y:S01]  /*11e40*/  ENDCOLLECTIVE ;  /* 0x000000000000791b */ /* 0x003fe20003800000 */
.L_x_293:
        /* <DEDUP_REMOVED lines=16> */
.L_x_294:
[----:B------:R-:W-:Y:S02]  /*11f50*/  IMAD.MOV.U32 R13, RZ, RZ, R3 ;  /* 0x000000ffff0d7224 */ /* 0x000fe400078e0003 */
[----:B------:R-:W-:Y:S02]  /*11f60*/  IMAD.MOV.U32 R12, RZ, RZ, 0x3 ;  /* 0x00000003ff0c7424 */ /* 0x000fe400078e00ff */
[----:B------:R-:W-:-:S07]  /*11f70*/  IMAD.MOV.U32 R5, RZ, RZ, R14 ;  /* 0x000000ffff057224 */ /* 0x000fce00078e000e */
[----:B------:R-:W-:Y:S05]  /*11f80*/  WARPSYNC.COLLECTIVE R15, `(.L_x_295) ;  /* 0x000000000f087348 */ /* 0x000fea0003c00000 */
[----:B------:R0:W1:Y:S02]  /*11f90*/  SHFL.IDX P6, R14, R13, R12, R11 ;  /* 0x0000000c0d0e7389 */ /* 0x00006400000c000b */
[----:B01----:R-:W-:Y:S01]  /*11fa0*/  ENDCOLLECTIVE ;  /* 0x000000000000791b */ /* 0x003fe20003800000 */
.L_x_295:
        /* <DEDUP_REMOVED lines=16> */
.L_x_296:
[----:B------:R-:W-:Y:S02]  /*120b0*/  IMAD.MOV.U32 R13, RZ, RZ, R3 ;  /* 0x000000ffff0d7224 */ /* 0x000fe400078e0003 */
[----:B------:R-:W-:Y:S02]  /*120c0*/  IMAD.MOV.U32 R12, RZ, RZ, 0x4 ;  /* 0x00000004ff0c7424 */ /* 0x000fe400078e00ff */
[----:B------:R-:W-:-:S07]  /*120d0*/  IMAD.MOV.U32 R5, RZ, RZ, R14 ;  /* 0x000000ffff057224 */ /* 0x000fce00078e000e */
[----:B------:R-:W-:Y:S05]  /*120e0*/  WARPSYNC.COLLECTIVE R15, `(.L_x_297) ;  /* 0x000000000f087348 */ /* 0x000fea0003c00000 */
[----:B------:R0:W1:Y:S02]  /*120f0*/  SHFL.IDX P6, R14, R13, R12, R11 ;  /* 0x0000000c0d0e7389 */ /* 0x00006400000c000b */
[----:B01----:R-:W-:Y:S01]  /*12100*/  ENDCOLLECTIVE ;  /* 0x000000000000791b */ /* 0x003fe20003800000 */
.L_x_297:
        /* <DEDUP_REMOVED lines=16> */
.L_x_298:
[----:B------:R-:W-:Y:S02]  /*12210*/  IMAD.MOV.U32 R13, RZ, RZ, R3 ;  /* 0x000000ffff0d7224 */ /* 0x000fe400078e0003 */
[----:B------:R-:W-:Y:S02]  /*12220*/  IMAD.MOV.U32 R12, RZ, RZ, 0x5 ;  /* 0x00000005ff0c7424 */ /* 0x000fe400078e00ff */
[----:B------:R-:W-:-:S07]  /*12230*/  IMAD.MOV.U32 R5, RZ, RZ, R14 ;  /* 0x000000ffff057224 */ /* 0x000fce00078e000e */
[----:B------:R-:W-:Y:S05]  /*12240*/  WARPSYNC.COLLECTIVE R15, `(.L_x_299) ;  /* 0x000000000f087348 */ /* 0x000fea0003c00000 */
[----:B------:R0:W1:Y:S02]  /*12250*/  SHFL.IDX P6, R14, R13, R12, R11 ;  /* 0x0000000c0d0e7389 */ /* 0x00006400000c000b */
[----:B01----:R-:W-:Y:S01]  /*12260*/  ENDCOLLECTIVE ;  /* 0x000000000000791b */ /* 0x003fe20003800000 */
.L_x_299:
        /* <DEDUP_REMOVED lines=16> */
.L_x_300:
[----:B------:R-:W-:Y:S02]  /*12370*/  IMAD.MOV.U32 R13, RZ, RZ, R3 ;  /* 0x000000ffff0d7224 */ /* 0x000fe400078e0003 */
[----:B------:R-:W-:Y:S02]  /*12380*/  IMAD.MOV.U32 R12, RZ, RZ, 0x6 ;  /* 0x00000006ff0c7424 */ /* 0x000fe400078e00ff */
[----:B------:R-:W-:-:S07]  /*12390*/  IMAD.MOV.U32 R5, RZ, RZ, R14 ;  /* 0x000000ffff057224 */ /* 0x000fce00078e000e */
[----:B------:R-:W-:Y:S05]  /*123a0*/  WARPSYNC.COLLECTIVE R15, `(.L_x_301) ;  /* 0x000000000f087348 */ /* 0x000fea0003c00000 */
[----:B------:R0:W1:Y:S02]  /*123b0*/  SHFL.IDX P6, R14, R13, R12, R11 ;  /* 0x0000000c0d0e7389 */ /* 0x00006400000c000b */
[----:B01----:R-:W-:Y:S01]  /*123c0*/  ENDCOLLECTIVE ;  /* 0x000000000000791b */ /* 0x003fe20003800000 */
.L_x_301:
        /* <DEDUP_REMOVED lines=15> */
.L_x_302:
[----:B------:R-:W-:Y:S02]  /*124c0*/  IMAD.MOV.U32 R13, RZ, RZ, R3 ;  /* 0x000000ffff0d7224 */ /* 0x000fe400078e0003 */
[----:B------:R-:W-:Y:S02]  /*124d0*/  IMAD.MOV.U32 R12, RZ, RZ, 0x7 ;  /* 0x00000007ff0c7424 */ /* 0x000fe400078e00ff */
[----:B------:R-:W-:-:S07]  /*124e0*/  IMAD.MOV.U32 R5, RZ, RZ, R14 ;  /* 0x000000ffff057224 */ /* 0x000fce00078e000e */
[----:B------:R-:W-:Y:S05]  /*124f0*/  WARPSYNC.COLLECTIVE R15, `(.L_x_303) ;  /* 0x000000000f087348 */ /* 0x000fea0003c00000 */
[----:B------:R0:W1:Y:S02]  /*12500*/  SHFL.IDX P6, R14, R13, R12, R11 ;  /* 0x0000000c0d0e7389 */ /* 0x00006400000c000b */
[----:B01----:R-:W-:Y:S01]  /*12510*/  ENDCOLLECTIVE ;  /* 0x000000000000791b */ /* 0x003fe20003800000 */
.L_x_303:
        /* <DEDUP_REMOVED lines=10> */
.L_x_304:
[----:B------:R-:W-:Y:S01]  /*125c0*/  @!PT LDS RZ, [RZ] ;  /* 0x00000000fffff984 */ /* 0x000fe20000000800 */
[----:B------:R-:W-:Y:S01]  /*125d0*/  @!PT LDS RZ, [RZ] ;  /* 0x00000000fffff984 */ /* 0x000fe20000000800 */
[----:B------:R-:W-:Y:S01]  /*125e0*/  @!PT LDS RZ, [RZ] ;  /* 0x00000000fffff984 */ /* 0x000fe20000000800 */
[----:B------:R0:W-:Y:S01]  /*125f0*/  @!P1 LDGSTS.E.BYPASS.LTC128B.128 [R7+0x1f400], desc[UR48][R4.64], !P0 ;  /* 0x1f40000004079fae */ /* 0x0001e2000c101d70 */
[----:B------:R-:W-:Y:S01]  /*12600*/  IMAD.MOV.U32 R2, RZ, RZ, R14 ;  /* 0x000000ffff027224 */ /* 0x000fe200078e000e */
[----:B------:R-:W-:Y:S06]  /*12610*/  BRA `(.L_x_305) ;  /* 0xffffffc8001c7947 */ /* 0x000fec000383ffff */
.L_x_225:
[----:B--2---:R2:W3:Y:S02]  /*12620*/  SYNCS.PHASECHK.TRANS64.TRYWAIT P0, [R18+URZ+0x2e820], R3 ;  /* 0x02e82003120075a7 */ /* 0x0044e4000800017f */
[----:B---3--:R-:W-:Y:S05]  /*12630*/  @!P0 NANOSLEEP.SYNCS 0x989680 ;  /* 0x009896800000895d */ /* 0x008fea0003900000 */
[----:B------:R-:W3:Y:S02]  /*12640*/  @!P0 SYNCS.PHASECHK.TRANS64 P0, [R18+URZ+0x2e820], R3 ;  /* 0x02e82003120085a7 */ /* 0x000ee4000800007f */
[----:B---3--:R-:W-:Y:S05]  /*12650*/  @!P0 BRA `(.L_x_225) ;  /* 0xfffffffc00f08947 */ /* 0x008fea000383ffff */
[----:B------:R-:W-:Y:S05]  /*12660*/  BRA `(.L_x_306) ;  /* 0xffffffc800787947 */ /* 0x000fea000383ffff */
.L_x_231:
[----:B0-----:R0:W1:Y:S02]  /*12670*/  SYNCS.PHASECHK.TRANS64.TRYWAIT P0, [R3+URZ+0x2e880], R2 ;  /* 0x02e88002030075a7 */ /* 0x001064000800017f */
[----:B-1----:R-:W-:Y:S05]  /*12680*/  @!P0 NANOSLEEP.SYNCS 0x989680 ;  /* 0x009896800000895d */ /* 0x002fea0003900000 */
[----:B------:R-:W1:Y:S02]  /*12690*/  @!P0 SYNCS.PHASECHK.TRANS64 P0, [R3+URZ+0x2e880], R2 ;  /* 0x02e88002030085a7 */ /* 0x000e64000800007f */
[----:B-1----:R-:W-:Y:S05]  /*126a0*/  @!P0 BRA `(.L_x_231) ;  /* 0xfffffffc00f08947 */ /* 0x002fea000383ffff */
[----:B------:R-:W-:Y:S05]  /*126b0*/  BRA `(.L_x_307) ;  /* 0xffffffcc00347947 */ /* 0x000fea000383ffff */
.L_x_236:
[----:B-1----:R1:W2:Y:S02]  /*126c0*/  SYNCS.PHASECHK.TRANS64.TRYWAIT P0, [R3+URZ+0x2e840], R2 ;  /* 0x02e84002030075a7 */ /* 0x0022a4000800017f */
[----:B--2---:R-:W-:Y:S05]  /*126d0*/  @!P0 NANOSLEEP.SYNCS 0x989680 ;  /* 0x009896800000895d */ /* 0x004fea0003900000 */
[----:B------:R-:W2:Y:S02]  /*126e0*/  @!P0 SYNCS.PHASECHK.TRANS64 P0, [R3+URZ+0x2e840], R2 ;  /* 0x02e84002030085a7 */ /* 0x000ea4000800007f */
[----:B--2---:R-:W-:Y:S05]  /*126f0*/  @!P0 BRA `(.L_x_236) ;  /* 0xfffffffc00f08947 */ /* 0x004fea000383ffff */
[----:B------:R-:W-:Y:S05]  /*12700*/  BRA `(.L_x_308) ;  /* 0xffffffcc00b47947 */ /* 0x000fea000383ffff */
.L_x_242:
[----:B----4-:R4:W0:Y:S02]  /*12710*/  SYNCS.PHASECHK.TRANS64.TRYWAIT P0, [R19+URZ+0x2e870], R2 ;  /* 0x02e87002130075a7 */ /* 0x010824000800017f */
[----:B0-----:R-:W-:Y:S05]  /*12720*/  @!P0 NANOSLEEP.SYNCS 0x989680 ;  /* 0x009896800000895d */ /* 0x001fea0003900000 */
[----:B------:R-:W0:Y:S02]  /*12730*/  @!P0 SYNCS.PHASECHK.TRANS64 P0, [R19+URZ+0x2e870], R2 ;  /* 0x02e87002130085a7 */ /* 0x000e24000800007f */
[----:B0-----:R-:W-:Y:S05]  /*12740*/  @!P0 BRA `(.L_x_242) ;  /* 0xfffffffc00f08947 */ /* 0x001fea000383ffff */
[----:B------:R-:W-:Y:S05]  /*12750*/  BRA `(.L_x_309) ;  /* 0xffffffd000507947 */ /* 0x000fea000383ffff */
.L_x_244:
[----:B----4-:R4:W0:Y:S02]  /*12760*/  SYNCS.PHASECHK.TRANS64.TRYWAIT P0, [R19+URZ+0x2e860], R2 ;  /* 0x02e86002130075a7 */ /* 0x010824000800017f */
[----:B0-----:R-:W-:Y:S05]  /*12770*/  @!P0 NANOSLEEP.SYNCS 0x989680 ;  /* 0x009896800000895d */ /* 0x001fea0003900000 */
[----:B------:R-:W0:Y:S02]  /*12780*/  @!P0 SYNCS.PHASECHK.TRANS64 P0, [R19+URZ+0x2e860], R2 ;  /* 0x02e86002130085a7 */ /* 0x000e24000800007f */
[----:B0-----:R-:W-:Y:S05]  /*12790*/  @!P0 BRA `(.L_x_244) ;  /* 0xfffffffc00f08947 */ /* 0x001fea000383ffff */
[----:B------:R-:W-:Y:S05]  /*127a0*/  BRA `(.L_x_310) ;  /* 0xffffffd000587947 */ /* 0x000fea000383ffff */
.L_x_251:
[----:B--2---:R2:W4:Y:S02]  /*127b0*/  SYNCS.PHASECHK.TRANS64.TRYWAIT P1, [R16+URZ+0x2e870], R3 ;  /* 0x02e87003100075a7 */ /* 0x004524000802017f */
[----:B----4-:R-:W-:Y:S05]  /*127c0*/  @!P1 NANOSLEEP.SYNCS 0x989680 ;  /* 0x009896800000995d */ /* 0x010fea0003900000 */
[----:B------:R-:W4:Y:S02]  /*127d0*/  @!P1 SYNCS.PHASECHK.TRANS64 P1, [R16+URZ+0x2e870], R3 ;  /* 0x02e87003100095a7 */ /* 0x000f24000802007f */
[----:B----4-:R-:W-:Y:S05]  /*127e0*/  @!P1 BRA `(.L_x_251) ;  /* 0xfffffffc00f09947 */ /* 0x010fea000383ffff */
[----:B------:R-:W-:Y:S05]  /*127f0*/  BRA `(.L_x_311) ;  /* 0xffffffd8008c7947 */ /* 0x000fea000383ffff */
.L_x_253:
[----:B--2---:R2:W4:Y:S02]  /*12800*/  SYNCS.PHASECHK.TRANS64.TRYWAIT P1, [R16+URZ+0x2e860], R3 ;  /* 0x02e86003100075a7 */ /* 0x004524000802017f */
[----:B----4-:R-:W-:Y:S05]  /*12810*/  @!P1 NANOSLEEP.SYNCS 0x989680 ;  /* 0x009896800000995d */ /* 0x010fea0003900000 */
[----:B------:R-:W4:Y:S02]  /*12820*/  @!P1 SYNCS.PHASECHK.TRANS64 P1, [R16+URZ+0x2e860], R3 ;  /* 0x02e86003100095a7 */ /* 0x000f24000802007f */
[----:B----4-:R-:W-:Y:S05]  /*12830*/  @!P1 BRA `(.L_x_253) ;  /* 0xfffffffc00f09947 */ /* 0x010fea000383ffff */
[----:B------:R-:W-:Y:S05]  /*12840*/  BRA `(.L_x_312) ;  /* 0xffffffd800947947 */ /* 0x000fea000383ffff */
.L_x_266:
[----:B0-----:R0:W1:Y:S02]  /*12850*/  SYNCS.PHASECHK.TRANS64.TRYWAIT P0, [R0+URZ+0x2e820], R3 ;  /* 0x02e82003000075a7 */ /* 0x001064000800017f */
[----:B-1----:R-:W-:Y:S05]  /*12860*/  @!P0 NANOSLEEP.SYNCS 0x989680 ;  /* 0x009896800000895d */ /* 0x002fea0003900000 */
[----:B------:R-:W1:Y:S02]  /*12870*/  @!P0 SYNCS.PHASECHK.TRANS64 P0, [R0+URZ+0x2e820], R3 ;  /* 0x02e82003000085a7 */ /* 0x000e64000800007f */
[----:B-1----:R-:W-:Y:S05]  /*12880*/  @!P0 BRA `(.L_x_266) ;  /* 0xfffffffc00f08947 */ /* 0x002fea000383ffff */
[----:B------:R-:W-:Y:S05]  /*12890*/  BRA `(.L_x_313) ;  /* 0xffffffec00087947 */ /* 0x000fea000383ffff */
.L_x_267:
[----:B------:R-:W1:Y:S01]  /*128a0*/  S2R R2, SR_TID.X ;  /* 0x0000000000027919 */ /* 0x000e620000002100 */
[----:B------:R-:W-:Y:S01]  /*128b0*/  BSSY B0, `(.L_x_314) ;  /* 0x000000a000007945 */ /* 0x000fe20003800000 */
[----:B------:R-:W-:Y:S02]  /*128c0*/  IMAD.MOV.U32 R12, RZ, RZ, RZ ;  /* 0x000000ffff0c7224 */ /* 0x000fe400078e00ff */
[----:B------:R-:W-:Y:S02]  /*128d0*/  IMAD.MOV.U32 R11, RZ, RZ, 0x1f ;  /* 0x0000001fff0b7424 */ /* 0x000fe400078e00ff */
[----:B------:R-:W-:Y:S01]  /*128e0*/  IMAD.MOV.U32 R15, RZ, RZ, -0x1 ;  /* 0xffffffffff0f7424 */ /* 0x000fe200078e00ff */
[----:B-1----:R-:W-:-:S04]  /*128f0*/  SHF.R.U32.HI R2, RZ, 0x5, R2 ;  /* 0x00000005ff027819 */ /* 0x002fc80000011602 */
[----:B------:R-:W-:-:S05]  /*12900*/  LOP3.LUT R2, R2, 0x3, RZ, 0xc0, !PT ;  /* 0x0000000302027812 */ /* 0x000fca00078ec0ff */
[----:B------:R-:W-:-:S07]  /*12910*/  IMAD.MOV.U32 R13, RZ, RZ, R2 ;  /* 0x000000ffff0d7224 */ /* 0x000fce00078e0002 */
[----:B0-----:R-:W-:Y:S05]  /*12920*/  WARPSYNC.COLLECTIVE R15, `(.L_x_315) ;  /* 0x000000000f087348 */ /* 0x001fea0003c00000 */
[----:B------:R1:W2:Y:S02]  /*12930*/  SHFL.IDX P6, R14, R13, R12, R11 ;  /* 0x0000000c0d0e7389 */ /* 0x0002a400000c000b */
[----:B012---:R-:W-:Y:S01]  /*12940*/  ENDCOLLECTIVE ;  /* 0x000000000000791b */ /* 0x007fe20003800000 */
.L_x_315:
[----:B------:R-:W-:Y:S05]  /*12950*/  BSYNC B0 ;  /* 0x0000000000007941 */ /* 0x000fea0003800000 */
.L_x_314:
[----:B------:R-:W-:Y:S05]  /*12960*/  BRA `(.L_x_316) ;  /* 0xffffffe800f07947 */ /* 0x000fea000383ffff */
.L_x_270:
[----:B------:R-:W-:Y:S01]  /*12970*/  BSSY B1, `(.L_x_317) ;  /* 0x0000006000017945 */ /* 0x000fe20003800000 */
[----:B------:R-:W-:-:S07]  /*12980*/  IMAD.MOV.U32 R15, RZ, RZ, -0x1 ;  /* 0xffffffffff0f7424 */ /* 0x000fce00078e00ff */
[----:B01----:R-:W-:Y:S05]  /*12990*/  WARPSYNC.COLLECTIVE R15, `(.L_x_318) ;  /* 0x000000000f0c7348 */ /* 0x003fea0003c00000 */
[----:B------:R-:W-:Y:S02]  /*129a0*/  ELECT P6, UR62, PT ;  /* 0x00000000003e782f */ /* 0x000fe400038c0000 */
[----:B------:R-:W-:Y:S01]  /*129b0*/  MOV R14, UR62 ;  /* 0x0000003e000e7c02 */ /* 0x000fe20008000f00 */
[----:B01----:R-:W-:Y:S10]  /*129c0*/  ENDCOLLECTIVE ;  /* 0x000000000000791b */ /* 0x003ff40003800000 */
.L_x_318:
[----:B------:R-:W-:Y:S05]  /*129d0*/  BSYNC B1 ;  /* 0x0000000000017941 */ /* 0x000fea0003800000 */
.L_x_317:
[----:B------:R-:W-:Y:S05]  /*129e0*/  BRA `(.L_x_319) ;  /* 0xffffffe800e87947 */ /* 0x000fea000383ffff */
.L_x_272:
[----:B0-----:R0:W1:Y:S02]  /*129f0*/  SYNCS.PHASECHK.TRANS64.TRYWAIT P1, [R6+URZ], R5 ;  /* 0x00000005060075a7 */ /* 0x001064000802017f */
[----:B-1----:R-:W-:Y:S05]  /*12a00*/  @!P1 NANOSLEEP.SYNCS 0x989680 ;  /* 0x009896800000995d */ /* 0x002fea0003900000 */
[----:B------:R-:W1:Y:S02]  /*12a10*/  @!P1 SYNCS.PHASECHK.TRANS64 P1, [R6+URZ], R5 ;  /* 0x00000005060095a7 */ /* 0x000e64000802007f */
[----:B-1----:R-:W-:Y:S05]  /*12a20*/  @!P1 BRA `(.L_x_272) ;  /* 0xfffffffc00f09947 */ /* 0x002fea000383ffff */
[----:B------:R-:W-:Y:S05]  /*12a30*/  BRA `(.L_x_320) ;  /* 0xffffffec00247947 */ /* 0x000fea000383ffff */
.L_x_273:
[----:B-1----:R1:W2:Y:S02]  /*12a40*/  SYNCS.PHASECHK.TRANS64.TRYWAIT P1, [R7+URZ], R2 ;  /* 0x00000002070075a7 */ /* 0x0022a4000802017f */
[----:B--2---:R-:W-:Y:S05]  /*12a50*/  @!P1 NANOSLEEP.SYNCS 0x989680 ;  /* 0x009896800000995d */ /* 0x004fea0003900000 */
[----:B------:R-:W2:Y:S02]  /*12a60*/  @!P1 SYNCS.PHASECHK.TRANS64 P1, [R7+URZ], R2 ;  /* 0x00000002070095a7 */ /* 0x000ea4000802007f */
[----:B--2---:R-:W-:Y:S05]  /*12a70*/  @!P1 BRA `(.L_x_273) ;  /* 0xfffffffc00f09947 */ /* 0x004fea000383ffff */
[----:B------:R-:W-:Y:S05]  /*12a80*/  BRA `(.L_x_321) ;  /* 0xffffffec00187947 */ /* 0x000fea000383ffff */
.L_x_275:
[----:B--2---:R2:W3:Y:S02]  /*12a90*/  SYNCS.PHASECHK.TRANS64.TRYWAIT P1, [R4+URZ+0x2e860], R5 ;  /* 0x02e86005040075a7 */ /* 0x0044e4000802017f */
[----:B---3--:R-:W-:Y:S05]  /*12aa0*/  @!P1 NANOSLEEP.SYNCS 0x989680 ;  /* 0x009896800000995d */ /* 0x008fea0003900000 */
[----:B------:R-:W3:Y:S02]  /*12ab0*/  @!P1 SYNCS.PHASECHK.TRANS64 P1, [R4+URZ+0x2e860], R5 ;  /* 0x02e86005040095a7 */ /* 0x000ee4000802007f */
[----:B---3--:R-:W-:Y:S05]  /*12ac0*/  @!P1 BRA `(.L_x_275) ;  /* 0xfffffffc00f09947 */ /* 0x008fea000383ffff */
[----:B------:R-:W-:Y:S05]  /*12ad0*/  BRA `(.L_x_322) ;  /* 0xffffffec001c7947 */ /* 0x000fea000383ffff */
.L_x_277:
[----:B---3--:R3:W4:Y:S02]  /*12ae0*/  SYNCS.PHASECHK.TRANS64.TRYWAIT P1, [R3+URZ+0x2e860], R2 ;  /* 0x02e86002030075a7 */ /* 0x008724000802017f */
[----:B----4-:R-:W-:Y:S05]  /*12af0*/  @!P1 NANOSLEEP.SYNCS 0x989680 ;  /* 0x009896800000995d */ /* 0x010fea0003900000 */
[----:B------:R-:W4:Y:S02]  /*12b00*/  @!P1 SYNCS.PHASECHK.TRANS64 P1, [R3+URZ+0x2e860], R2 ;  /* 0x02e86002030095a7 */ /* 0x000f24000802007f */
[----:B----4-:R-:W-:Y:S05]  /*12b10*/  @!P1 BRA `(.L_x_277) ;  /* 0xfffffffc00f09947 */ /* 0x010fea000383ffff */
[----:B------:R-:W-:Y:S05]  /*12b20*/  BRA `(.L_x_323) ;  /* 0xffffffec001c7947 */ /* 0x000fea000383ffff */
.L_x_279:
[----:B----4-:R4:W0:Y:S02]  /*12b30*/  SYNCS.PHASECHK.TRANS64.TRYWAIT P0, [R4+URZ+0x2e880], R5 ;  /* 0x02e88005040075a7 */ /* 0x010824000800017f */
[----:B0-----:R-:W-:Y:S05]  /*12b40*/  @!P0 NANOSLEEP.SYNCS 0x989680 ;  /* 0x009896800000895d */ /* 0x001fea0003900000 */
[----:B------:R-:W0:Y:S02]  /*12b50*/  @!P0 SYNCS.PHASECHK.TRANS64 P0, [R4+URZ+0x2e880], R5 ;  /* 0x02e88005040085a7 */ /* 0x000e24000800007f */
[----:B0-----:R-:W-:Y:S05]  /*12b60*/  @!P0 BRA `(.L_x_279) ;  /* 0xfffffffc00f08947 */ /* 0x001fea000383ffff */
[----:B------:R-:W-:Y:S05]  /*12b70*/  BRA `(.L_x_280) ;  /* 0xffffffec00187947 */ /* 0x000fea000383ffff */
.L_x_324:
        /* <DEDUP_REMOVED lines=16> */
.L_x_2695:


//--------------------- .text._ZN7cutlass13device_kernelIN5flash11enable_sm90INS1_16FlashAttnFwdSm90INS1_25CollectiveMainloopFwdSm90ILi2EN4cute5tupleIJNS5_1CILi1EEES8_S8_EEENS6_IJNS7_ILi128EEENS7_ILi224EEESA_EEELi128ENS_12float_e4m3_tEfNS_4arch4Sm90ELb0ELb0ELb0ELb1ELb0ELb1ELb0ELb1ELb1ELb1ELb0ELb0EEENS1_21CollectiveEpilogueFwdINS6_IJSA_SA_SB_EEES9_NS_10bfloat16_tESF_Li256ELb1ELb1ELb0ELb1EEENS1_36VarlenDynamicPersistentTileSchedulerILi128ELi224ELi256ELi128ELb0ELb1ELb1ELb0ELb1ELb1EEEEEEEEEvNT_6ParamsE --------------------------
	.section	.text._ZN7cutlass13device_kernelIN5flash11enable_sm90INS1_16FlashAttnFwdSm90INS1_25CollectiveMainloopFwdSm90ILi2EN4cute5tupleIJNS5_1CILi1EEES8_S8_EEENS6_IJNS7_ILi128EEENS7_ILi224EEESA_EEELi128ENS_12float_e4m3_tEfNS_4arch4Sm90ELb0ELb0ELb0ELb1ELb0ELb1ELb0ELb1ELb1ELb1ELb0ELb0EEENS1_21CollectiveEpilogueFwdINS6_IJSA_SA_SB_EEES9_NS_10bfloat16_tESF_Li256ELb1ELb1ELb0ELb1EEENS1_36VarlenDynamicPersistentTileSchedulerILi128ELi224ELi256ELi128ELb0ELb1ELb1ELb0ELb1ELb1EEEEEEEEEvNT_6ParamsE,"ax",@progbits
	.align	128
.text._ZN7cutlass13device_kernelIN5flash11enable_sm90INS1_16FlashAttnFwdSm90INS1_25CollectiveMainloopFwdSm90ILi2EN4cute5tupleIJNS5_1CILi1EEES8_S8_EEENS6_IJNS7_ILi128EEENS7_ILi224EEESA_EEELi128ENS_12float_e4m3_tEfNS_4arch4Sm90ELb0ELb0ELb0ELb1ELb0ELb1ELb0ELb1ELb1ELb1ELb0ELb0EEENS1_21CollectiveEpilogueFwdINS6_IJSA_SA_SB_EEES9_NS_10bfloat16_tESF_Li256ELb1ELb1ELb0ELb1EEENS1_36VarlenDynamicPersistentTileSchedulerILi128ELi224ELi256ELi128ELb0ELb1ELb1ELb0ELb1ELb1EEEEEEEEEvNT_6ParamsE:
        .type           _ZN7cutlass13device_kernelIN5flash11enable_sm90INS1_16FlashAttnFwdSm90INS1_25CollectiveMainloopFwdSm90ILi2EN4cute5tupleIJNS5_1CILi1EEES8_S8_EEENS6_IJNS7_ILi128EEENS7_ILi224EEESA_EEELi128ENS_12float_e4m3_tEfNS_4arch4Sm90ELb0ELb0ELb0ELb1ELb0ELb1ELb0ELb1ELb1ELb1ELb0ELb0EEENS1_21CollectiveEpilogueFwdINS6_IJSA_SA_SB_EEES9_NS_10bfloat16_tESF_Li256ELb1ELb1ELb0ELb1EEENS1_36VarlenDynamicPersistentTileSchedulerILi128ELi224ELi256ELi128ELb0ELb1ELb1ELb0ELb1ELb1EEEEEEEEEvNT_6ParamsE,@function
        .size           _ZN7cutlass13device_kernelIN5flash11enable_sm90INS1_16FlashAttnFwdSm90INS1_25CollectiveMainloopFwdSm90ILi2EN4cute5tupleIJNS5_1CILi1EEES8_S8_EEENS6_IJNS7_ILi128EEENS7_ILi224EEESA_EEELi128ENS_12float_e4m3_tEfNS_4arch4Sm90ELb0ELb0ELb0ELb1ELb0ELb1ELb0ELb1ELb1ELb1ELb0ELb0EEENS1_21CollectiveEpilogueFwdINS6_IJSA_SA_SB_EEES9_NS_10bfloat16_tESF_Li256ELb1ELb1ELb0ELb1EEENS1_36VarlenDynamicPersistentTileSchedulerILi128ELi224ELi256ELi128ELb0ELb1ELb1ELb0ELb1ELb1EEEEEEEEEvNT_6ParamsE,(.L_x_2696 - _ZN7cutlass13device_kernelIN5flash11enable_sm90INS1_16FlashAttnFwdSm90INS1_25CollectiveMainloopFwdSm90ILi2EN4cute5tupleIJNS5_1CILi1EEES8_S8_EEENS6_IJNS7_ILi128EEENS7_ILi224EEESA_EEELi128ENS_12float_e4m3_tEfNS_4arch4Sm90ELb0ELb0ELb0ELb1ELb0ELb1ELb0ELb1ELb1ELb1ELb0ELb0EEENS1_21CollectiveEpilogueFwdINS6_IJSA_SA_SB_EEES9_NS_10bfloat16_tESF_Li256ELb1ELb1ELb0ELb1EEENS1_36VarlenDynamicPersistentTileSchedulerILi128ELi224ELi256ELi128ELb0ELb1ELb1ELb0ELb1ELb1EEEEEEEEEvNT_6ParamsE)
        .other          _ZN7cutlass13device_kernelIN5flash11enable_sm90INS1_16FlashAttnFwdSm90INS1_25CollectiveMainloopFwdSm90ILi2EN4cute5tupleIJNS5_1CILi1EEES8_S8_EEENS6_IJNS7_ILi128EEENS7_ILi224EEESA_EEELi128ENS_12float_e4m3_tEfNS_4arch4Sm90ELb0ELb0ELb0ELb1ELb0ELb1ELb0ELb1ELb1ELb1ELb0ELb0EEENS1_21CollectiveEpilogueFwdINS6_IJSA_SA_SB_EEES9_NS_10bfloat16_tESF_Li256ELb1ELb1ELb0ELb1EEENS1_36VarlenDynamicPersistentTileSchedulerILi128ELi224ELi256ELi128ELb0ELb1ELb1ELb0ELb1ELb1EEEEEEEEEvNT_6ParamsE,@"STO_CUDA_ENTRY STV_DEFAULT"
_ZN7cutlass13device_kernelIN5flash11enable_sm90INS1_16FlashAttnFwdSm90INS1_25CollectiveMainloopFwdSm90ILi2EN4cute5tupleIJNS5_1CILi1EEES8_S8_EEENS6_IJNS7_ILi128EEENS7_ILi224EEESA_EEELi128ENS_12float_e4m3_tEfNS_4arch4Sm90ELb0ELb0ELb0ELb1ELb0ELb1ELb0ELb1ELb1ELb1ELb0ELb0EEENS1_21CollectiveEpilogueFwdINS6_IJSA_SA_SB_EEES9_NS_10bfloat16_tESF_Li256ELb1ELb1ELb0ELb1EEENS1_36VarlenDynamicPersistentTileSchedulerILi128ELi224ELi256ELi128ELb0ELb1ELb1ELb0ELb1ELb1EEEEEEEEEvNT_6ParamsE:
        /* <DEDUP_REMOVED lines=13> */
[----:B------:R-:W-:Y:S02]  /*00d0*/  UIADD3 UR10, UP2, UR4, 0x570, URZ ;  /* 0x00000570040a7890 */ /* 0x000fe4000ff5e03f */
[----:B------:R-:W-:Y:S02]  /*00e0*/  UIADD3 UR4, UP3, UR4, 0x670, URZ ;  /* 0x0000067004047890 */ /* 0x000fe4000ff7e03f */
[----:B------:R-:W-:-:S02]  /*00f0*/  UIADD3.X UR7, URZ, UR5, URZ, UP0, !UPT ;  /* 0x000000053f077290 */ /* 0x000fc400087fe43f */
[----:B------:R-:W-:Y:S02]  /*0100*/  UIADD3.X UR9, URZ, UR5, URZ, UP1, !UPT ;  /* 0x000000053f097290 */ /* 0x000fe40008ffe43f */
[----:B------:R-:W-:Y:S02]  /*0110*/  UIADD3.X UR11, URZ, UR5, URZ, UP2, !UPT ;  /* 0x000000053f0b7290 */ /* 0x000fe400097fe43f */
[----:B------:R-:W-:-:S03]  /*0120*/  UIADD3.X UR5, URZ, UR5, URZ, UP3, !UPT ;  /* 0x000000053f057290 */ /* 0x000fc60009ffe43f */
[----:B------:R0:W-:Y:S02]  /*0130*/  UTMACCTL.PF [UR6] ;  /* 0x00000000060079b9 */ /* 0x0001e40008040000 */
[----:B------:R0:W-:Y:S02]  /*0140*/  UTMACCTL.PF [UR8] ;  /* 0x00000000080079b9 */ /* 0x0001e40008040000 */
[----:B------:R0:W-:Y:S02]  /*0150*/  UTMACCTL.PF [UR10] ;  /* 0x000000000a0079b9 */ /* 0x0001e40008040000 */
[----:B------:R0:W-:Y:S02]  /*0160*/  UTMACCTL.PF [UR4] ;  /* 0x00000000040079b9 */ /* 0x0001e40008040000 */
[----:B0-----:R-:W-:Y:S01]  /*0170*/  NOP ;  /* 0x0000000000007918 */ /* 0x001fe20000000000 */
.L_x_326:
[----:B------:R-:W-:Y:S05]  /*0180*/  BSYNC B0 ;  /* 0x0000000000007941 */ /* 0x000fea0003800000 */
.L_x_325:
        /* <DEDUP_REMOVED lines=41> */
.L_x_327:
        /* <DEDUP_REMOVED lines=22> */
.L_x_328:
        /* <DEDUP_REMOVED lines=18> */
.L_x_329:
        /* <DEDUP_REMOVED lines=22> */
.L_x_330:
        /* <DEDUP_REMOVED lines=22> */
.L_x_331:
[----:B0-----:R-:W-:Y:S01]  /*0960*/  UMOV UR4, 0x1 ;  /* 0x0000000100047882 */ /* 0x001fe20000000000 */
[----:B------:R-:W-:Y:S01]  /*0970*/  PLOP3.LUT P0, PT, PT, PT, UP0, 0x80, 0x0 ;  /* 0x000000000000781c */ /* 0x000fe20003f0f008 */
[----:B------:R-:W-:Y:S01]  /*0980*/  USEL UR4, UR4, 0x2, !UP0 ;  /* 0x0000000204047887 */ /* 0x000fe2000c000000 */
[----:B------:R-:W-:Y:S01]  /*0990*/  NOP ;  /* 0x0000000000007918 */ /* 0x000fe20000000000 */
[----:B------:R-:W-:Y:S01]  /*09a0*/  ULDC.64 UR60, c[0x0][0x208] ;  /* 0x00008200003c7ab9 */ /* 0x000fe20000000a00 */
[----:B------:R-:W-:Y:S03]  /*09b0*/  BSSY B8, `(.L_x_332) ;  /* 0x0002267000087945 */ /* 0x000fe60003800000 */
[----:B------:R-:W-:-:S05]  /*09c0*/  IMAD.U32 R2, RZ, RZ, UR4 ;  /* 0x00000004ff027e24 */ /* 0x000fca000f8e00ff */
[----:B------:R0:W-:Y:S01]  /*09d0*/  STL [R1+0xb8], R2 ;  /* 0x0000b80201007387 */ /* 0x0001e20000100800 */
[----:B-12-4-:R-:W-:Y:S06]  /*09e0*/  BAR.SYNC.DEFER_BLOCKING 0x0 ;  /* 0x0000000000007b1d */ /* 0x016fec0000010000 */
[----:B------:R-:W-:Y:S05]  /*09f0*/  @!P0 BRA `(.L_x_333) ;  /* 0x000001c0003c8947 */ /* 0x000fea0003800000 */
.L_x_334:
[----:B------:R-:W-:-:S08]  /*0a00*/  NOP ;  /* 0x0000000000007918 */ /* 0x000fd00000000000 */
[----:B------:R-:W1:Y:S02]  /*0a10*/  USETMAXREG.TRY_ALLOC.CTAPOOL UP0, 0xf0 ;  /* 0x000000f0000079c8 */ /* 0x000e640008000600 */
[----:B-1----:R-:W-:-:S13]  /*0a20*/  PLOP3.LUT P0, PT, PT, PT, UP0, 0x80, 0x0 ;  /* 0x000000000000781c */ /* 0x002fda0003f0f008 */
[----:B------:R-:W-:Y:S05]  /*0a30*/  @!P0 BRA `(.L_x_334) ;  /* 0xfffffffc00f08947 */ /* 0x000fea000383ffff */
[----:B------:R-:W1:Y:S01]  /*0a40*/  S2R R0, SR_TID.X ;  /* 0x0000000000007919 */ /* 0x000e620000002100 */
[----:B------:R-:W2:Y:S01]  /*0a50*/  S2UR UR5, SR_CgaCtaId ;  /* 0x00000000000579c3 */ /* 0x000ea20000008800 */
[----:B------:R-:W-:-:S07]  /*0a60*/  UMOV UR4, 0x400 ;  /* 0x0000040000047882 */ /* 0x000fce0000000000 */
[----:B------:R-:W-:Y:S06]  /*0a70*/  BAR.ARV 0x8, 0x180 ;  /* 0x0206000000007b1d */ /* 0x000fec0000002000 */
[----:B--2---:R-:W-:-:S06]  /*0a80*/  ULEA UR4, UR5, UR4, 0x18 ;  /* 0x0000000405047291 */ /* 0x004fcc000f8ec03f */
[----:B------:R-:W-:Y:S01]  /*0a90*/  IMAD.U32 R16, RZ, RZ, UR4 ;  /* 0x00000004ff107e24 */ /* 0x000fe2000f8e00ff */
[----:B-1----:R-:W-:Y:S01]  /*0aa0*/  SHF.R.U32.HI R0, RZ, 0x7, R0 ;  /* 0x00000007ff007819 */ /* 0x002fe20000011600 */
[----:B------:R-:W-:-:S03]  /*0ab0*/  ULDC UR4, c[0x0][0xc3c] ;  /* 0x00030f0000047ab9 */ /* 0x000fc60000000800 */
[----:B------:R-:W-:Y:S01]  /*0ac0*/  ISETP.NE.AND P0, PT, R0, 0x1, PT ;  /* 0x000000010000780c */ /* 0x000fe20003f05270 */
[----:B------:R-:W-:-:S05]  /*0ad0*/  IMAD.U32 R0, RZ, RZ, UR5 ;  /* 0x00000005ff007e24 */ /* 0x000fca000f8e00ff */
[----:B------:R-:W-:Y:S07]  /*0ae0*/  STL [R1+0x74], R0 ;  /* 0x0000740001007387 */ /* 0x000fee0000100800 */
[----:B------:R-:W-:Y:S08]  /*0af0*/  @!P0 BAR.ARV 0x9, 0x100 ;  /* 0x0244000000008b1d */ /* 0x000ff00000002000 */
[----:B------:R-:W-:Y:S06]  /*0b00*/  BAR.SYNC.DEFER_BLOCKING 0x5, 0x180 ;  /* 0x0146000000007b1d */ /* 0x000fec0000010000 */
[----:B------:R-:W1:Y:S02]  /*0b10*/  LDS.128 R12, [R16+0x2e8d0] ;  /* 0x02e8d000100c7984 */ /* 0x000e640000000c00 */
[----:B------:R-:W-:Y:S06]  /*0b20*/  BAR.ARV 0x4, 0x180 ;  /* 0x0106000000007b1d */ /* 0x000fec0000002000 */
[----:B-1----:R-:W-:-:S13]  /*0b30*/  ISETP.GE.AND P0, PT, R15, UR4, PT ;  /* 0x000000040f007c0c */ /* 0x002fda000bf06270 */
[----:B------:R-:W-:Y:S05]  /*0b40*/  @P0 BRA `(.L_x_335) ;  /* 0x0000022400340947 */ /* 0x000fea0003800000 */
[----:B0-----:R-:W2:Y:S01]  /*0b50*/  LDL R2, [R1+0xb8] ;  /* 0x0000b80001027983 */ /* 0x001ea20000100800 */
[----:B------:R-:W-:Y:S02]  /*0b60*/  IMAD.MOV.U32 R231, RZ, RZ, RZ ;  /* 0x000000ffffe77224 */ /* 0x000fe400078e00ff */
[----:B------:R-:W-:Y:S01]  /*0b70*/  IMAD.MOV.U32 R236, RZ, RZ, RZ ;  /* 0x000000ffffec7224 */ /* 0x000fe200078e00ff */
[----:B------:R-:W0:Y:S01]  /*0b80*/  S2R R0, SR_TID.X ;  /* 0x0000000000007919 */ /* 0x000e220000002100 */
[----:B------:R-:W-:Y:S02]  /*0b90*/  IMAD.MOV.U32 R234, RZ, RZ, RZ ;  /* 0x000000ffffea7224 */ /* 0x000fe400078e00ff */
[----:B0-----:R-:W-:-:S05]  /*0ba0*/  VIADD R11, R0, 0xffffff80 ;  /* 0xffffff80000b7836 */ /* 0x001fca0000000000 */
[----:B------:R-:W-:-:S04]  /*0bb0*/  SHF.R.S32.HI R0, RZ, 0x1f, R11 ;  /* 0x0000001fff007819 */ /* 0x000fc8000001140b */
[----:B------:R-:W-:-:S04]  /*0bc0*/  LEA.HI R4, R0, R11, RZ, 0x4 ;  /* 0x0000000b00047211 */ /* 0x000fc800078f20ff */
[----:B------:R-:W-:Y:S02]  /*0bd0*/  SHF.R.S32.HI R5, RZ, 0x4, R4 ;  /* 0x00000004ff057819 */ /* 0x000fe40000011404 */
[----:B--2---:R-:W-:Y:S02]  /*0be0*/  R2UR UR4, R2 ;  /* 0x00000000020472ca */ /* 0x004fe400000e0000 */
[----:B------:R-:W-:-:S04]  /*0bf0*/  LEA.HI R2, R0, R11, RZ, 0x7 ;  /* 0x0000000b00027211 */ /* 0x000fc800078f38ff */
[----:B------:R-:W-:Y:S02]  /*0c00*/  LOP3.LUT R3, R2, 0xffffff80, RZ, 0xc0, !PT ;  /* 0xffffff8002037812 */ /* 0x000fe400078ec0ff */
[----:B------:R-:W-:Y:S02]  /*0c10*/  SHF.R.S32.HI R12, RZ, 0x7, R2 ;  /* 0x00000007ff0c7819 */ /* 0x000fe40000011402 */
[----:B------:R-:W-:Y:S02]  /*0c20*/  IADD3 R17, R11, -R3, RZ ;  /* 0x800000030b117210 */ /* 0x000fe40007ffe0ff */
[C---:B------:R-:W-:Y:S01]  /*0c30*/  LEA.HI R3, R4.reuse, R5, RZ, 0x1 ;  /* 0x0000000504037211 */ /* 0x040fe200078f08ff */
[----:B------:R-:W-:Y:S01]  /*0c40*/  ULOP3.LUT UR4, UR4, 0x1, URZ, 0xfc, !UPT ;  /* 0x0000000104047892 */ /* 0x000fe2000f8efc3f */
[----:B------:R-:W-:Y:S02]  /*0c50*/  SHF.R.S32.HI R7, RZ, 0x1f, R17 ;  /* 0x0000001fff077819 */ /* 0x000fe40000011411 */
[----:B------:R-:W-:-:S02]  /*0c60*/  LOP3.LUT R4, R4, 0x3fffff0, RZ, 0xc0, !PT ;  /* 0x03fffff004047812 */ /* 0x000fc400078ec0ff */
[-C--:B------:R-:W-:Y:S02]  /*0c70*/  LEA.HI R8, R7, R17.reuse, RZ, 0x2 ;  /* 0x0000001107087211 */ /* 0x080fe400078f10ff */
[----:B------:R-:W-:Y:S01]  /*0c80*/  LEA.HI R2, R2, R12, RZ, 0x1 ;  /* 0x0000000c02027211 */ /* 0x000fe200078f08ff */
[----:B------:R-:W-:Y:S01]  /*0c90*/  IMAD.IADD R4, R11, 0x1, -R4 ;  /* 0x000000010b047824 */ /* 0x000fe200078e0a04 */
[--C-:B------:R-:W-:Y:S02]  /*0ca0*/  SHF.R.S32.HI R9, RZ, 0x2, R8.reuse ;  /* 0x00000002ff097819 */ /* 0x100fe40000011408 */
[----:B------:R-:W-:Y:S02]  /*0cb0*/  SHF.R.S32.HI R6, RZ, 0x1f, R8 ;  /* 0x0000001fff067819 */ /* 0x000fe40000011408 */
[----:B------:R-:W-:Y:S02]  /*0cc0*/  LEA.HI R7, R7, R17, RZ, 0x5 ;  /* 0x0000001107077211 */ /* 0x000fe400078f28ff */
[----:B------:R-:W-:-:S02]  /*0cd0*/  LEA.HI R10, R6, R9, RZ, 0x3 ;  /* 0x00000009060a7211 */ /* 0x000fc400078f18ff */
[----:B------:R-:W-:Y:S02]  /*0ce0*/  LOP3.LUT R6, R3, 0x1ffffffe, RZ, 0xc0, !PT ;  /* 0x1ffffffe03067812 */ /* 0x000fe400078ec0ff */
[----:B------:R-:W-:Y:S02]  /*0cf0*/  LEA.HI R3, R0, R11, RZ, 0x5 ;  /* 0x0000000b00037211 */ /* 0x000fe400078f28ff */
[----:B------:R-:W-:Y:S01]  /*0d00*/  LOP3.LUT R10, R10, 0xfffffff8, RZ, 0xc0, !PT ;  /* 0xfffffff80a0a7812 */ /* 0x000fe200078ec0ff */
[----:B------:R-:W-:Y:S01]  /*0d10*/  IMAD.IADD R6, R5, 0x1, -R6 ;  /* 0x0000000105067824 */ /* 0x000fe200078e0a06 */
[----:B------:R-:W-:Y:S01]  /*0d20*/  LOP3.LUT R8, R8, 0x7ffffffc, RZ, 0xc0, !PT ;  /* 0x7ffffffc08087812 */ /* 0x000fe200078ec0ff */
[----:B------:R-:W-:Y:S01]  /*0d30*/  IMAD.SHL.U32 R3, R3, 0x20, RZ ;  /* 0x0000002003037824 */ /* 0x000fe200078e00ff */
[----:B------:R-:W-:Y:S01]  /*0d40*/  SHF.R.S32.HI R7, RZ, 0x5, R7 ;  /* 0x00000005ff077819 */ /* 0x000fe20000011407 */
[----:B------:R-:W-:Y:S01]  /*0d50*/  IMAD.IADD R10, R9, 0x1, -R10 ;  /* 0x00000001090a7824 */ /* 0x000fe200078e0a0a */
[----:B------:R-:W-:Y:S01]  /*0d60*/  LOP3.LUT R2, R2, 0x3fffffe, RZ, 0xc0, !PT ;  /* 0x03fffffe02027812 */ /* 0x000fe200078ec0ff */
[----:B------:R-:W-:Y:S01]  /*0d70*/  IMAD.MOV.U32 R5, RZ, RZ, -0x2 ;  /* 0xfffffffeff057424 */ /* 0x000fe200078e00ff */
[----:B------:R-:W-:Y:S01]  /*0d80*/  LOP3.LUT R18, R3, 0xfffffc00, RZ, 0xc0, !PT ;  /* 0xfffffc0003127812 */ /* 0x000fe200078ec0ff */
[----:B------:R-:W-:Y:S01]  /*0d90*/  IMAD.IADD R8, R17, 0x1, -R8 ;  /* 0x0000000111087824 */ /* 0x000fe200078e0a08 */
[----:B------:R-:W-:Y:S01]  /*0da0*/  MOV R17, RZ ;  /* 0x000000ff00117202 */ /* 0x000fe20000000f00 */
[----:B------:R-:W-:Y:S01]  /*0db0*/  IMAD R7, R7, 0x10, R10 ;  /* 0x0000001007077824 */ /* 0x000fe200078e020a */
[----:B------:R-:W-:Y:S01]  /*0dc0*/  LEA R3, R4, R18, 0x6 ;  /* 0x0000001204037211 */ /* 0x000fe200078e30ff */
[----:B------:R-:W-:-:S04]  /*0dd0*/  IMAD.IADD R2, R12, 0x1, -R2 ;  /* 0x000000010c027824 */ /* 0x000fc800078e0a02 */
[----:B------:R-:W-:Y:S02]  /*0de0*/  IMAD R4, R6, 0x8, R3 ;  /* 0x0000000806047824 */ /* 0x000fe400078e0203 */
[----:B------:R-:W-:Y:S02]  /*0df0*/  IMAD R3, R8, R5, 0xe0 ;  /* 0x000000e008037424 */ /* 0x000fe400078e0205 */
[----:B------:R-:W-:Y:S01]  /*0e00*/  IMAD R9, R2, 0x40, R7 ;  /* 0x0000004002097824 */ /* 0x000fe200078e0207 */
[----:B------:R0:W-:Y:S01]  /*0e10*/  STL [R1+0xac], R4 ;  /* 0x0000ac0401007387 */ /* 0x0001e20000100800 */
[----:B------:R-:W-:-:S03]  /*0e20*/  LEA.HI R2, R0, R11, RZ, 0x2 ;  /* 0x0000000b00027211 */ /* 0x000fc600078f10ff */
[----:B------:R1:W-:Y:S01]  /*0e30*/  STL [R1+0xa4], R3 ;  /* 0x0000a40301007387 */ /* 0x0003e20000100800 */
[----:B------:R-:W-:-:S03]  /*0e40*/  SHF.R.S32.HI R228, RZ, 0x2, R2 ;  /* 0x00000002ffe47819 */ /* 0x000fc60000011402 */
[----:B------:R2:W-:Y:S01]  /*0e50*/  STL [R1+0x54], R13 ;  /* 0x0000540d01007387 */ /* 0x0005e20000100800 */
[----:B0-----:R-:W-:Y:S01]  /*0e60*/  LEA.HI R4, R0, R11, RZ, 0x3 ;  /* 0x0000000b00047211 */ /* 0x001fe200078f18ff */
[----:B------:R-:W-:Y:S02]  /*0e70*/  VIADD R12, R228, 0x80 ;  /* 0x00000080e40c7836 */ /* 0x000fe40000000000 */
[----:B------:R-:W-:Y:S01]  /*0e80*/  STL [R1+0x58], R14 ;  /* 0x0000580e01007387 */ /* 0x000fe20000100800 */
[----:B------:R-:W-:Y:S01]  /*0e90*/  LOP3.LUT R0, R2, 0xfffffffc, RZ, 0xc0, !PT ;  /* 0xfffffffc02007812 */ /* 0x000fe200078ec0ff */
[----:B-1----:R-:W-:Y:S01]  /*0ea0*/  IMAD.U32 R3, RZ, RZ, UR4 ;  /* 0x00000004ff037e24 */ /* 0x002fe2000f8e00ff */
[----:B------:R-:W-:Y:S01]  /*0eb0*/  UMOV UR4, URZ ;  /* 0x0000003f00047c82 */ /* 0x000fe20008000000 */
[----:B------:R-:W-:Y:S01]  /*0ec0*/  STL [R1+0x5c], R15 ;  /* 0x00005c0f01007387 */ /* 0x000fe20000100800 */
[----:B------:R-:W-:Y:S01]  /*0ed0*/  SHF.R.S32.HI R6, RZ, 0x1f, R12 ;  /* 0x0000001fff067819 */ /* 0x000fe2000001140c */
[----:B------:R-:W-:-:S02]  /*0ee0*/  IMAD.IADD R0, R11, 0x1, -R0 ;  /* 0x000000010b007824 */ /* 0x000fc400078e0a00 */
[----:B------:R-:W-:Y:S01]  /*0ef0*/  STL [R1+0xa0], R9 ;  /* 0x0000a00901007387 */ /* 0x000fe20000100800 */
[----:B--2---:R-:W-:Y:S01]  /*0f00*/  VIADD R13, R228, 0x40 ;  /* 0x00000040e40d7836 */ /* 0x004fe20000000000 */
[----:B------:R-:W-:Y:S01]  /*0f10*/  LEA.HI R6, R6, R12, RZ, 0x3 ;  /* 0x0000000c06067211 */ /* 0x000fe200078f18ff */
[C---:B------:R-:W-:Y:S01]  /*0f20*/  IMAD.SHL.U32 R18, R0.reuse, 0x10, RZ ;  /* 0x0000001000127824 */ /* 0x040fe200078e00ff */
[----:B------:R0:W-:Y:S01]  /*0f30*/  STL [R1+0x44], R3 ;  /* 0x0000440301007387 */ /* 0x0001e20000100800 */
[----:B------:R-:W-:Y:S02]  /*0f40*/  SHF.L.U32 R22, R0, 0x3, RZ ;  /* 0x0000000300167819 */ /* 0x000fe400000006ff */
[----:B------:R-:W-:Y:S01]  /*0f50*/  IMAD.SHL.U32 R6, R6, 0x80, RZ ;  /* 0x0000008006067824 */ /* 0x000fe200078e00ff */
[----:B------:R-:W-:Y:S02]  /*0f60*/  SHF.R.S32.HI R19, RZ, 0x1f, R18 ;  /* 0x0000001fff137819 */ /* 0x000fe40000011412 */
[----:B------:R-:W-:-:S02]  /*0f70*/  IADD3 R230, R22, 0x20, RZ ;  /* 0x0000002016e67810 */ /* 0x000fc40007ffe0ff */
[----:B------:R-:W-:Y:S02]  /*0f80*/  SHF.R.S32.HI R23, RZ, 0x1f, R22 ;  /* 0x0000001fff177819 */ /* 0x000fe40000011416 */
[----:B0-----:R-:W-:Y:S02]  /*0f90*/  SHF.R.S32.HI R3, RZ, 0x1f, R2 ;  /* 0x0000001fff037819 */ /* 0x001fe40000011402 */
[----:B------:R-:W-:Y:S02]  /*0fa0*/  LOP3.LUT R2, R4, 0xfffffff8, RZ, 0xc0, !PT ;  /* 0xfffffff804027812 */ /* 0x000fe400078ec0ff */
[----:B------:R-:W-:Y:S02]  /*0fb0*/  LEA.HI R3, R3, R228, RZ, 0x3 ;  /* 0x000000e403037211 */ /* 0x000fe400078f18ff */
[----:B------:R-:W-:Y:S01]  /*0fc0*/  IADD3 R10, R11, -R2, RZ ;  /* 0x800000020b0a7210 */ /* 0x000fe20007ffe0ff */
[----:B------:R-:W-:Y:S01]  /*0fd0*/  VIADD R11, R228, 0xc0 ;  /* 0x000000c0e40b7836 */ /* 0x000fe20000000000 */
[----:B------:R-:W-:-:S02]  /*0fe0*/  LEA.HI R2, R0, R0, RZ, 0x1 ;  /* 0x0000000000027211 */ /* 0x000fc400078f08ff */
[----:B------:R-:W-:Y:S01]  /*0ff0*/  LOP3.LUT R3, R3, 0xfffffff8, RZ, 0xc0, !PT ;  /* 0xfffffff803037812 */ /* 0x000fe200078ec0ff */
[----:B------:R-:W-:Y:S01]  /*1000*/  IMAD.SHL.U32 R7, R11, 0x80, RZ ;  /* 0x000000800b077824 */ /* 0x000fe200078e00ff */
[----:B------:R-:W-:Y:S01]  /*1010*/  LOP3.LUT R5, R2, 0x1ffffffe, RZ, 0xc0, !PT ;  /* 0x1ffffffe02057812 */ /* 0x000fe200078ec0ff */
[----:B------:R-:W-:Y:S01]  /*1020*/  IMAD.SHL.U32 R10, R10, 0x8, RZ ;  /* 0x000000080a0a7824 */ /* 0x000fe200078e00ff */
[----:B------:R-:W-:Y:S01]  /*1030*/  SHF.R.S32.HI R2, RZ, 0x1f, R228 ;  /* 0x0000001fff027819 */ /* 0x000fe200000114e4 */
[----:B------:R-:W-:Y:S01]  /*1040*/  IMAD.IADD R229, R228, 0x1, -R3 ;  /* 0x00000001e4e57824 */ /* 0x000fe200078e0a03 */
[----:B------:R-:W-:Y:S01]  /*1050*/  SHF.R.S32.HI R2, RZ, 0x1f, R13 ;  /* 0x0000001fff027819 */ /* 0x000fe2000001140d */
[----:B------:R-:W-:Y:S01]  /*1060*/  IMAD.IADD R5, R0, 0x1, -R5 ;  /* 0x0000000100057824 */ /* 0x000fe200078e0a05 */
[----:B------:R-:W-:Y:S01]  /*1070*/  LOP3.LUT R3, R7, 0x380, RZ, 0xc0, !PT ;  /* 0x0000038007037812 */ /* 0x000fe200078ec0ff */
[----:B------:R-:W-:Y:S01]  /*1080*/  IMAD.SHL.U32 R0, R13, 0x80, RZ ;  /* 0x000000800d007824 */ /* 0x000fe200078e00ff */
[----:B------:R-:W-:Y:S01]  /*1090*/  LEA.HI R2, R2, R13, RZ, 0x3 ;  /* 0x0000000d02027211 */ /* 0x000fe200078f18ff */
[----:B------:R-:W-:Y:S01]  /*10a0*/  STL [R1+0x64], R10 ;  /* 0x0000640a01007387 */ /* 0x000fe20000100800 */
[----:B------:R-:W-:Y:S01]  /*10b0*/  SHF.R.S32.HI R4, RZ, 0x3, R4 ;  /* 0x00000003ff047819 */ /* 0x000fe20000011404 */
[----:B------:R-:W-:Y:S01]  /*10c0*/  IMAD.SHL.U32 R4, R12, 0x80, RZ ;  /* 0x000000800c047824 */ /* 0x000fe200078e00ff */
[----:B------:R-:W-:Y:S01]  /*10d0*/  SHF.R.S32.HI R3, RZ, 0x1f, R10 ;  /* 0x0000001fff037819 */ /* 0x000fe2000001140a */
[----:B------:R-:W-:Y:S01]  /*10e0*/  IMAD.SHL.U32 R2, R2, 0x80, RZ ;  /* 0x0000008002027824 */ /* 0x000fe200078e00ff */
[----:B------:R-:W-:-:S02]  /*10f0*/  LOP3.LUT R0, R0, 0x380, RZ, 0xc0, !PT ;  /* 0x0000038000007812 */ /* 0x000fc400078ec0ff */
[----:B------:R-:W-:Y:S01]  /*1100*/  SHF.R.S32.HI R8, RZ, 0x1f, R11 ;  /* 0x0000001fff087819 */ /* 0x000fe2000001140b */
[----:B------:R0:W-:Y:S01]  /*1110*/  STL [R1+0xb4], R3 ;  /* 0x0000b40301007387 */ /* 0x0001e20000100800 */
[----:B------:R-:W-:Y:S01]  /*1120*/  LOP3.LUT R4, R4, 0x380, RZ, 0xc0, !PT ;  /* 0x0000038004047812 */ /* 0x000fe200078ec0ff */
[----:B------:R-:W-:Y:S01]  /*1130*/  VIADD R4, R10, 0x40 ;  /* 0x000000400a047836 */ /* 0x000fe20000000000 */
[----:B------:R-:W-:Y:S02]  /*1140*/  LEA.HI R8, R8, R11, RZ, 0x3 ;  /* 0x0000000b08087211 */ /* 0x000fe400078f18ff */
[----:B------:R-:W-:Y:S02]  /*1150*/  LOP3.LUT R2, R2, 0xfffffc00, RZ, 0xc0, !PT ;  /* 0xfffffc0002027812 */ /* 0x000fe400078ec0ff */
[----:B------:R-:W-:Y:S01]  /*1160*/  SHF.R.S32.HI R7, RZ, 0x1f, R230 ;  /* 0x0000001fff077819 */ /* 0x000fe200000114e6 */
[----:B------:R-:W-:Y:S01]  /*1170*/  IMAD.SHL.U32 R8, R8, 0x80, RZ ;  /* 0x0000008008087824 */ /* 0x000fe200078e00ff */
[----:B------:R1:W-:Y:S01]  /*1180*/  STL [R1+0x7c], R4 ;  /* 0x00007c0401007387 */ /* 0x0003e20000100800 */
[----:B0-----:R-:W-:-:S02]  /*1190*/  SHF.R.U32.HI R3, RZ, 0x3, R0 ;  /* 0x00000003ff037819 */ /* 0x001fc40000011600 */
[----:B------:R-:W-:Y:S01]  /*11a0*/  LOP3.LUT R0, R0, 0x70, R18, 0xf8, !PT ;  /* 0x0000007000007812 */ /* 0x000fe200078ef812 */
[----:B------:R0:W-:Y:S03]  /*11b0*/  STL [R1+0x68], R2 ;  /* 0x0000680201007387 */ /* 0x0001e60000100800 */
[----:B------:R-:W-:Y:S01]  /*11c0*/  LOP3.LUT R3, R2, R0, R3, 0xf6, !PT ;  /* 0x0000000002037212 */ /* 0x000fe200078ef603 */
[----:B------:R-:W-:Y:S01]  /*11d0*/  STL [R1+0x98], R7 ;  /* 0x0000980701007387 */ /* 0x000fe20000100800 */
[----:B------:R-:W-:Y:S02]  /*11e0*/  SHF.R.S32.HI R0, RZ, 0x1f, R4 ;  /* 0x0000001fff007819 */ /* 0x000fe40000011404 */
[----:B-1----:R-:W-:Y:S02]  /*11f0*/  LOP3.LUT R4, R8, 0xfffffc00, RZ, 0xc0, !PT ;  /* 0xfffffc0008047812 */ /* 0x002fe400078ec0ff */
[----:B0-----:R-:W-:Y:S01]  /*1200*/  LOP3.LUT R2, R6, 0xfffffc00, RZ, 0xc0, !PT ;  /* 0xfffffc0006027812 */ /* 0x001fe200078ec0ff */
[----:B------:R0:W-:Y:S04]  /*1210*/  STL [R1+0xb0], R0 ;  /* 0x0000b00001007387 */ /* 0x0001e80000100800 */
[----:B------:R1:W-:Y:S04]  /*1220*/  STL [R1+0x70], R2 ;  /* 0x0000700201007387 */ /* 0x0003e80000100800 */
[----:B------:R-:W-:Y:S01]  /*1230*/  STL [R1+0x6c], R4 ;  /* 0x00006c0401007387 */ /* 0x000fe20000100800 */
[----:B0-----:R-:W-:Y:S01]  /*1240*/  IMAD.IADD R0, R16, 0x1, R3 ;  /* 0x0000000110007824 */ /* 0x001fe200078e0203 */
[----:B-1----:R-:W-:-:S04]  /*1250*/  LEA R2, R5, R9, 0x3 ;  /* 0x0000000905027211 */ /* 0x002fc800078e18ff */
[----:B------:R0:W-:Y:S04]  /*1260*/  STL [R1+0x9c], R0 ;  /* 0x00009c0001007387 */ /* 0x0001e80000100800 */
[----:B------:R1:W-:Y:S01]  /*1270*/  STL [R1+0xa8], R2 ;  /* 0x0000a80201007387 */ /* 0x0003e20000100800 */
[----:B0-----:R-:W-:-:S05]  /*1280*/  IMAD.U32 R0, RZ, RZ, UR4 ;  /* 0x00000004ff007e24 */ /* 0x001fca000f8e00ff */
[----:B------:R1:W-:Y:S02]  /*1290*/  STL [R1+0x94], R0 ;  /* 0x0000940001007387 */ /* 0x0003e40000100800 */
.L_x_506:
[----:B-12---:R-:W2:Y:S01]  /*12a0*/  LDL.LU R0, [R1+0x5c] ;  /* 0x00005c0001007983 */ /* 0x006ea20000300800 */
[----:B------:R-:W2:Y:S01]  /*12b0*/  LDC.64 R2, c[0x0][0xc88] ;  /* 0x00032200ff027b82 */ /* 0x000ea20000000a00 */
[----:B------:R-:W-:Y:S05]  /*12c0*/  YIELD ;  /* 0x0000000000007946 */ /* 0x000fea0003800000 */
[----:B------:R-:W-:Y:S01]  /*12d0*/  ULDC.64 UR4, c[0x0][0xa28] ;  /* 0x00028a0000047ab9 */ /* 0x000fe20000000a00 */
[----:B------:R-:W-:Y:S01]  /*12e0*/  ULDC.64 UR8, c[0x0][0xa18] ;  /* 0x0002860000087ab9 */ /* 0x000fe20000000a00 */
[----:B------:R-:W-:Y:S01]  /*12f0*/  ISETP.NE.U32.AND P1, PT, RZ, UR4, PT ;  /* 0x00000004ff007c0c */ /* 0x000fe2000bf25070 */
[----:B------:R-:W-:Y:S01]  /*1300*/  ULDC.64 UR6, c[0x0][0xa08] ;  /* 0x0002820000067ab9 */ /* 0x000fe20000000a00 */
[----:B--2---:R-:W-:-:S05]  /*1310*/  IMAD.WIDE R2, R0, 0x4, R2 ;  /* 0x0000000400027825 */ /* 0x004fca00078e0202 */
[----:B------:R0:W2:Y:S01]  /*1320*/  LDG.E R0, desc[UR60][R2.64] ;  /* 0x0000003c02007981 */ /* 0x0000a2000c1e1900 */
[----:B------:R-:W-:Y:S01]  /*1330*/  ISETP.NE.AND.EX P1, PT, RZ, UR5, PT, P1 ;  /* 0x00000005ff007c0c */ /* 0x000fe2000bf25310 */
[----:B------:R-:W-:Y:S01]  /*1340*/  IMAD.MOV.U32 R29, RZ, RZ, RZ ;  /* 0x000000ffff1d7224 */ /* 0x000fe200078e00ff */
[----:B------:R-:W-:-:S04]  /*1350*/  ISETP.NE.U32.AND P0, PT, RZ, UR6, PT ;  /* 0x00000006ff007c0c */ /* 0x000fc8000bf05070 */
[----:B------:R-:W-:Y:S01]  /*1360*/  ISETP.NE.AND.EX P0, PT, RZ, UR7, PT, P0 ;  /* 0x00000007ff007c0c */ /* 0x000fe2000bf05300 */
[----:B0-----:R-:W-:Y:S01]  /*1370*/  IMAD.MOV.U32 R3, RZ, RZ, RZ ;  /* 0x000000ffff037224 */ /* 0x001fe200078e00ff */
[----:B--2---:R-:W-:Y:S01]  /*1380*/  SHF.R.S32.HI R6, RZ, 0x1f, R0 ;  /* 0x0000001fff067819 */ /* 0x004fe20000011400 */
[----:B------:R-:W-:-:S04]  /*1390*/  IMAD.SHL.U32 R31, R0, 0x4, RZ ;  /* 0x00000004001f7824 */ /* 0x000fc800078e00ff */
[C---:B---3--:R-:W-:Y:S01]  /*13a0*/  @P1 LEA R4, P2, R0.reuse, UR4, 0x2 ;  /* 0x0000000400041c11 */ /* 0x048fe2000f8410ff */
[----:B------:R-:W-:Y:S01]  /*13b0*/  STL [R1+0x78], R0 ;  /* 0x0000780001007387 */ /* 0x000fe20000100800 */
[C-C-:B------:R-:W-:Y:S02]  /*13c0*/  SHF.L.U64.HI R30, R0.reuse, 0x2, R6.reuse ;  /* 0x00000002001e7819 */ /* 0x140fe40000010206 */
[----:B------:R-:W-:Y:S01]  /*13d0*/  @P1 LEA.HI.X R5, R0, UR5, R6, 0x2, P2 ;  /* 0x0000000500051c11 */ /* 0x000fe200090f1406 */
[----:B------:R0:W-:Y:S01]  /*13e0*/  STL [R1+0x8c], R6 ;  /* 0x00008c0601007387 */ /* 0x0001e20000100800 */
[----:B------:R-:W-:Y:S01]  /*13f0*/  ISETP.NE.U32.AND P2, PT, RZ, UR8, PT ;  /* 0x00000008ff007c0c */ /* 0x000fe2000bf45070 */
[----:B------:R-:W-:Y:S01]  /*1400*/  ULDC UR4, c[0x0][0x288] ;  /* 0x0000a20000047ab9 */ /* 0x000fe20000000800 */
[C---:B------:R-:W-:Y:S01]  /*1410*/  IADD3 R8, P3, R31.reuse, UR6, RZ ;  /* 0x000000061f087c10 */ /* 0x040fe2000ff7e0ff */
[----:B------:R1:W5:Y:S01]  /*1420*/  @P1 LDG.E R3, desc[UR60][R4.64] ;  /* 0x0000003c04031981 */ /* 0x000362000c1e1900 */
[----:B------:R-:W-:Y:S01]  /*1430*/  ISETP.NE.AND.EX P2, PT, RZ, UR9, PT, P2 ;  /* 0x00000009ff007c0c */ /* 0x000fe2000bf45320 */
[----:B------:R-:W-:Y:S01]  /*1440*/  IMAD.U32 R134, RZ, RZ, UR4 ;  /* 0x00000004ff867e24 */ /* 0x000fe2000f8e00ff */
[C---:B------:R-:W-:Y:S01]  /*1450*/  IADD3.X R9, R30.reuse, UR7, RZ, P3, !PT ;  /* 0x000000071e097c10 */ /* 0x040fe20009ffe4ff */
[----:B------:R-:W-:Y:S01]  /*1460*/  ULDC.64 UR4, c[0x0][0x418] ;  /* 0x0001060000047ab9 */ /* 0x000fe20000000a00 */
[----:B------:R1:W-:Y:S04]  /*1470*/  STL [R1+0x84], R31 ;  /* 0x0000841f01007387 */ /* 0x0003e80000100800 */
[----:B------:R1:W5:Y:S05]  /*1480*/  @P0 LDG.E R29, desc[UR60][R8.64] ;  /* 0x0000003c081d0981 */ /* 0x00036a000c1e1900 */
[----:B0-----:R-:W-:Y:S01]  /*1490*/  @P2 IADD3 R6, P1, R31, UR8, RZ ;  /* 0x000000081f062c10 */ /* 0x001fe2000ff3e0ff */
[----:B------:R-:W-:Y:S01]  /*14a0*/  UISETP.NE.U32.AND UP0, UPT, UR4, URZ, UPT ;  /* 0x0000003f0400728c */ /* 0x000fe2000bf05070 */
[----:B------:R1:W-:Y:S02]  /*14b0*/  STL [R1+0x88], R30 ;  /* 0x0000881e01007387 */ /* 0x0003e40000100800 */
[----:B------:R-:W-:Y:S01]  /*14c0*/  @P2 IADD3.X R7, R30, UR9, RZ, P1, !PT ;  /* 0x000000091e072c10 */ /* 0x000fe20008ffe4ff */
[----:B------:R-:W-:-:S04]  /*14d0*/  ULDC UR4, c[0x0][0x424] ;  /* 0x0001090000047ab9 */ /* 0x000fc80000000800 */
[----:B------:R1:W5:Y:S01]  /*14e0*/  @P2 LDG.E R134, desc[UR60][R6.64] ;  /* 0x0000003c06862981 */ /* 0x000362000c1e1900 */
[----:B------:R-:W-:-:S03]  /*14f0*/  UISETP.NE.AND.EX UP0, UPT, UR5, URZ, UPT, UP0 ;  /* 0x0000003f0500728c */ /* 0x000fc6000bf05300 */
[----:B------:R-:W-:Y:S01]  /*1500*/  ULDC UR5, c[0x0][0x2f0] ;  /* 0x0000bc0000057ab9 */ /* 0x000fe20000000800 */
[----:B------:R-:W-:-:S04]  /*1510*/  USEL UR4, UR4, 0x1, UP0 ;  /* 0x0000000104047887 */ /* 0x000fc80008000000 */
[----:B------:R-:W-:-:S03]  /*1520*/  UIMAD UR4, UR4, UR5, URZ ;  /* 0x00000005040472a4 */ /* 0x000fc6000f8e023f */
[----:B------:R-:W-:Y:S02]  /*1530*/  ULDC UR5, c[0x0][0x348] ;  /* 0x0000d20000057ab9 */ /* 0x000fe40000000800 */
[----:B------:R-:W-:Y:S01]  /*1540*/  MOV R2, UR5 ;  /* 0x0000000500027c02 */ /* 0x000fe20008000f00 */
[----:B------:R-:W-:Y:S02]  /*1550*/  IMAD.U32 R26, RZ, RZ, UR4 ;  /* 0x00000004ff1a7e24 */ /* 0x000fe4000f8e00ff */
[----:B------:R-:W-:Y:S01]  /*1560*/  IMAD.MOV.U32 R27, RZ, RZ, R0 ;  /* 0x000000ffff1b7224 */ /* 0x000fe200078e0000 */
[----:B-1--4-:R-:W-:Y:S06]  /*1570*/  @P2 BRA `(.L_x_336) ;  /* 0x0000000000242947 */ /* 0x012fec0003800000 */
[----:B------:R-:W-:Y:S02]  /*1580*/  ULDC.64 UR4, c[0x0][0xa00] ;  /* 0x0002800000047ab9 */ /* 0x000fe40000000a00 */
[----:B------:R-:W-:-:S04]  /*1590*/  ISETP.NE.U32.AND P1, PT, RZ, UR4, PT ;  /* 0x00000004ff007c0c */ /* 0x000fc8000bf25070 */
[----:B------:R-:W-:-:S13]  /*15a0*/  ISETP.NE.AND.EX P1, PT, RZ, UR5, PT, P1 ;  /* 0x00000005ff007c0c */ /* 0x000fda000bf25310 */
[----:B------:R-:W-:Y:S05]  /*15b0*/  @!P1 BRA `(.L_x_336) ;  /* 0x0000000000149947 */ /* 0x000fea0003800000 */
[----:B------:R-:W0:Y:S02]  /*15c0*/  LDC.64 R4, c[0x0][0xa00] ;  /* 0x00028000ff047b82 */ /* 0x000e240000000a00 */
[----:B0-----:R-:W-:-:S05]  /*15d0*/  IMAD.WIDE R4, R27, 0x4, R4 ;  /* 0x000000041b047825 */ /* 0x001fca00078e0204 */
[----:B-----5:R-:W2:Y:S04]  /*15e0*/  LDG.E R134, desc[UR60][R4.64] ;  /* 0x0000003c04867981 */ /* 0x020ea8000c1e1900 */
[----:B------:R-:W2:Y:S02]  /*15f0*/  LDG.E R7, desc[UR60][R4.64+0x4] ;  /* 0x0000043c04077981 */ /* 0x000ea4000c1e1900 */
[----:B--2---:R-:W-:-:S07]  /*1600*/  IMAD.IADD R134, R7, 0x1, -R134 ;  /* 0x0000000107867824 */ /* 0x004fce00078e0a86 */
.L_x_336:
[----:B------:R-:W2:Y:S01]  /*1610*/  LDL R28, [R1+0x58] ;  /* 0x00005800011c7983 */ /* 0x000ea20000100800 */
[----:B------:R-:W-:Y:S02]  /*1620*/  ULDC.64 UR4, c[0x0][0xa20] ;  /* 0x0002880000047ab9 */ /* 0x000fe40000000a00 */
[----:B------:R-:W-:Y:S01]  /*1630*/  ISETP.NE.U32.AND P1, PT, RZ, UR4, PT ;  /* 0x00000004ff007c0c */ /* 0x000fe2000bf25070 */
[----:B------:R-:W3:Y:S03]  /*1640*/  LDL R0, [R1+0x54] ;  /* 0x0000540001007983 */ /* 0x000ee60000100800 */
[----:B------:R-:W-:Y:S01]  /*1650*/  ISETP.NE.AND.EX P1, PT, RZ, UR5, PT, P1 ;  /* 0x00000005ff007c0c */ /* 0x000fe2000bf25310 */
[----:B--2---:R0:W-:Y:S04]  /*1660*/  STL [R1+0x80], R28 ;  /* 0x0000801c01007387 */ /* 0x0041e80000100800 */
[----:B---3--:R0:W-:Y:S08]  /*1670*/  STL [R1+0x90], R0 ;  /* 0x0000900001007387 */ /* 0x0081f00000100800 */
[----:B------:R-:W-:Y:S05]  /*1680*/  @!P1 BRA `(.L_x_337) ;  /* 0x0000000000109947 */ /* 0x000fea0003800000 */
[----:B------:R-:W-:-:S04]  /*1690*/  IADD3 R4, P0, R31, UR4, RZ ;  /* 0x000000041f047c10 */ /* 0x000fc8000ff1e0ff */
[----:B------:R-:W-:-:S05]  /*16a0*/  IADD3.X R5, R30, UR5, RZ, P0, !PT ;  /* 0x000000051e057c10 */ /* 0x000fca00087fe4ff */
[----:B------:R1:W5:Y:S01]  /*16b0*/  LDG.E R26, desc[UR60][R4.64] ;  /* 0x0000003c041a7981 */ /* 0x000362000c1e1900 */
[----:B------:R-:W-:Y:S05]  /*16c0*/  BRA `(.L_x_338) ;  /* 0x0000000000107947 */ /* 0x000fea0003800000 */
.L_x_337:
[----:B------:R-:W-:Y:S05]  /*16d0*/  @!P0 BRA `(.L_x_338) ;  /* 0x00000000000c8947 */ /* 0x000fea0003800000 */
[----:B------:R-:W2:Y:S04]  /*16e0*/  LDG.E R5, desc[UR60][R8.64] ;  /* 0x0000003c08057981 */ /* 0x000ea8000c1e1900 */
[----:B------:R-:W2:Y:S02]  /*16f0*/  LDG.E R26, desc[UR60][R8.64+0x4] ;  /* 0x0000043c081a7981 */ /* 0x000ea4000c1e1900 */
[----:B--2---:R-:W-:-:S07]  /*1700*/  IMAD.IADD R26, R26, 0x1, -R5 ;  /* 0x000000011a1a7824 */ /* 0x004fce00078e0a05 */
.L_x_338:
[----:B------:R-:W-:Y:S02]  /*1710*/  ULDC.64 UR4, c[0x0][0xa10] ;  /* 0x0002840000047ab9 */ /* 0x000fe40000000a00 */
[----:B------:R-:W-:-:S04]  /*1720*/  ISETP.NE.U32.AND P0, PT, RZ, UR4, PT ;  /* 0x00000004ff007c0c */ /* 0x000fc8000bf05070 */
[----:B------:R-:W-:Y:S01]  /*1730*/  ISETP.NE.AND.EX P0, PT, RZ, UR5, PT, P0 ;  /* 0x00000005ff007c0c */ /* 0x000fe2000bf05300 */
[----:B------:R-:W-:-:S12]  /*1740*/  ULDC.64 UR4, c[0x0][0xa30] ;  /* 0x00028c0000047ab9 */ /* 0x000fd80000000a00 */
[----:B-1----:R-:W1:Y:S02]  /*1750*/  @P0 LDC.64 R4, c[0x0][0xa10] ;  /* 0x00028400ff040b82 */ /* 0x002e640000000a00 */
[----:B-1----:R-:W-:-:S05]  /*1760*/  @P0 IMAD.WIDE R4, R27, 0x4, R4 ;  /* 0x000000041b040825 */ /* 0x002fca00078e0204 */
[----:B0-----:R-:W2:Y:S04]  /*1770*/  @P0 LDG.E R0, desc[UR60][R4.64] ;  /* 0x0000003c04000981 */ /* 0x001ea8000c1e1900 */
[----:B------:R0:W2:Y:S01]  /*1780*/  @P0 LDG.E R9, desc[UR60][R4.64+0x4] ;  /* 0x0000043c04090981 */ /* 0x0000a2000c1e1900 */
[----:B-----5:R-:W-:Y:S01]  /*1790*/  IADD3 R3, -R3, R26, RZ ;  /* 0x0000001a03037210 */ /* 0x020fe20007ffe1ff */
[----:B------:R-:W-:Y:S01]  /*17a0*/  IMAD.MOV.U32 R121, RZ, RZ, R26 ;  /* 0x000000ffff797224 */ /* 0x000fe200078e001a */
[----:B------:R-:W-:-:S04]  /*17b0*/  ISETP.NE.U32.AND P1, PT, RZ, UR4, PT ;  /* 0x00000004ff007c0c */ /* 0x000fc8000bf25070 */
[----:B------:R-:W-:Y:S01]  /*17c0*/  ISETP.NE.AND.EX P1, PT, RZ, UR5, PT, P1 ;  /* 0x00000005ff007c0c */ /* 0x000fe2000bf25310 */
[----:B0-----:R-:W-:-:S12]  /*17d0*/  IMAD.MOV.U32 R4, RZ, RZ, RZ ;  /* 0x000000ffff047224 */ /* 0x001fd800078e00ff */
[----:B------:R-:W-:-:S04]  /*17e0*/  @P1 IADD3 R6, P2, R31, UR4, RZ ;  /* 0x000000041f061c10 */ /* 0x000fc8000ff5e0ff */
[----:B------:R-:W-:-:S05]  /*17f0*/  @P1 IADD3.X R7, R30, UR5, RZ, P2, !PT ;  /* 0x000000051e071c10 */ /* 0x000fca00097fe4ff */
[----:B------:R0:W5:Y:S01]  /*1800*/  @P1 LDG.E R121, desc[UR60][R6.64] ;  /* 0x0000003c06791981 */ /* 0x000162000c1e1900 */
[----:B--2---:R-:W-:Y:S02]  /*1810*/  @P0 IMAD.IADD R2, R9, 0x1, -R0 ;  /* 0x0000000109020824 */ /* 0x004fe400078e0a00 */
[----:B------:R-:W-:Y:S02]  /*1820*/  IMAD.MOV R0, RZ, RZ, -R3 ;  /* 0x000000ffff007224 */ /* 0x000fe400078e0a03 */
[----:B------:R-:W-:-:S03]  /*1830*/  IMAD.IADD R138, R3, 0x1, R2 ;  /* 0x00000001038a7824 */ /* 0x000fc600078e0202 */
[----:B------:R-:W-:Y:S01]  /*1840*/  VIMNMX R0, RZ, R0, !PT ;  /* 0x00000000ff007248 */ /* 0x000fe20007fe0100 */
[----:B------:R-:W-:-:S03]  /*1850*/  VIADD R5, R138, 0xdf ;  /* 0x000000df8a057836 */ /* 0x000fc60000000000 */
[----:B------:R-:W-:Y:S01]  /*1860*/  SHF.R.U32.HI R24, RZ, 0x5, R0 ;  /* 0x00000005ff187819 */ /* 0x000fe20000011600 */
[----:B------:R-:W-:-:S04]  /*1870*/  IMAD.HI R4, R5, -0x6db6db6d, R4 ;  /* 0x9249249305047827 */ /* 0x000fc800078e0204 */
[----:B------:R-:W-:Y:S01]  /*1880*/  IMAD.WIDE.U32 R24, R24, 0x24924925, RZ ;  /* 0x2492492518187825 */ /* 0x000fe200078e00ff */
[----:B------:R-:W-:-:S03]  /*1890*/  SHF.R.U32.HI R233, RZ, 0x1f, R4 ;  /* 0x0000001fffe97819 */ /* 0x000fc60000011604 */
[----:B------:R-:W-:Y:S01]  /*18a0*/  IMAD.MOV.U32 R24, RZ, RZ, R25 ;  /* 0x000000ffff187224 */ /* 0x000fe200078e0019 */
[----:B------:R-:W-:-:S03]  /*18b0*/  LEA.HI.SX32 R233, R4, R233, 0x19 ;  /* 0x000000e904e97211 */ /* 0x000fc600078fcaff */
[----:B------:R-:W-:Y:S02]  /*18c0*/  IMAD.MOV.U32 R25, RZ, RZ, R24 ;  /* 0x000000ffff197224 */ /* 0x000fe400078e0018 */
[----:B------:R-:W-:-:S05]  /*18d0*/  IMAD R3, R233, 0xe0, -R3 ;  /* 0x000000e0e9037824 */ /* 0x000fca00078e0a03 */
[----:B------:R-:W-:-:S04]  /*18e0*/  VIMNMX R3, R3, R2, PT ;  /* 0x0000000203037248 */ /* 0x000fc80003fe0100 */
[----:B------:R-:W-:-:S13]  /*18f0*/  ISETP.GT.AND P0, PT, R3, R0, PT ;  /* 0x000000000300720c */ /* 0x000fda0003f04270 */
[----:B------:R-:W-:Y:S01]  /*1900*/  @P0 IADD3 R5, R3, 0xdf, RZ ;  /* 0x000000df03050810 */ /* 0x000fe20007ffe0ff */
[----:B------:R-:W-:-:S04]  /*1910*/  @P0 IMAD.MOV.U32 R4, RZ, RZ, RZ ;  /* 0x000000ffff040224 */ /* 0x000fc800078e00ff */
[----:B------:R-:W-:-:S05]  /*1920*/  @P0 IMAD.HI R4, R5, -0x6db6db6d, R4 ;  /* 0x9249249305040827 */ /* 0x000fca00078e0204 */
[----:B------:R-:W-:-:S04]  /*1930*/  @P0 SHF.R.U32.HI R3, RZ, 0x1f, R4 ;  /* 0x0000001fff030819 */ /* 0x000fc80000011604 */
[----:B------:R-:W-:Y:S02]  /*1940*/  @P0 LEA.HI.SX32 R25, R4, R3, 0x19 ;  /* 0x0000000304190211 */ /* 0x000fe400078fcaff */
[----:B------:R-:W-:Y:S02]  /*1950*/  PLOP3.LUT P0, PT, PT, PT, PT, 0x80, 0x0 ;  /* 0x000000000000781c */ /* 0x000fe40003f0f070 */
[----:B------:R-:W-:-:S13]  /*1960*/  ISETP.GT.AND P1, PT, R25, R24, PT ;  /* 0x000000181900720c */ /* 0x000fda0003f24270 */
[----:B0-----:R-:W-:Y:S05]  /*1970*/  @!P1 BRA `(.L_x_339) ;  /* 0x000000a800e49947 */ /* 0x001fea0003800000 */
[----:B------:R-:W-:Y:S01]  /*1980*/  VIADD R0, R16, 0x20400 ;  /* 0x0002040010007836 */ /* 0x000fe20000000000 */
[----:B------:R-:W-:Y:S04]  /*1990*/  BSSY B6, `(.L_x_340) ;  /* 0x0000013000067945 */ /* 0x000fe80003800000 */
[----:B------:R-:W-:-:S13]  /*19a0*/  LOP3.LUT P0, RZ, R0, 0x3ff, RZ, 0xc0, !PT ;  /* 0x000003ff00ff7812 */ /* 0x000fda000780c0ff */
[----:B------:R-:W-:Y:S05]  /*19b0*/  @!P0 BRA `(.L_x_341) ;  /* 0x0000000000408947 */ /* 0x000fea0003800000 */
[----:B------:R-:W-:Y:S01]  /*19c0*/  MOV R0, 0x0 ;  /* 0x0000000000007802 */ /* 0x000fe20000000f00 */
[----:B------:R-:W-:Y:S01]  /*19d0*/  ULDC.64 UR4, c[0x4][0x98] ;  /* 0x0100260000047ab9 */ /* 0x000fe20000000a00 */
[----:B------:R-:W-:Y:S01]  /*19e0*/  ULDC.64 UR6, c[0x4][0x20] ;  /* 0x0100080000067ab9 */ /* 0x000fe20000000a00 */
[----:B------:R-:W-:Y:S01]  /*19f0*/  IMAD.U32 R4, RZ, RZ, UR4 ;  /* 0x00000004ff047e24 */ /* 0x000fe2000f8e00ff */
[----:B------:R0:W1:Y:S01]  /*1a00*/  LDC.64 R14, c[0x4][R0] ;  /* 0x01000000000e7b82 */ /* 0x0000620000000a00 */
[----:B------:R-:W-:Y:S01]  /*1a10*/  MOV R5, UR5 ;  /* 0x0000000500057c02 */ /* 0x000fe20008000f00 */
[----:B------:R-:W-:Y:S01]  /*1a20*/  ULDC.64 UR4, c[0x4][0xa0] ;  /* 0x0100280000047ab9 */ /* 0x000fe20000000a00 */
[----:B------:R-:W-:Y:S01]  /*1a30*/  IMAD.U32 R10, RZ, RZ, UR6 ;  /* 0x00000006ff0a7e24 */ /* 0x000fe2000f8e00ff */
[----:B------:R-:W-:Y:S01]  /*1a40*/  MOV R12, 0x1 ;  /* 0x00000001000c7802 */ /* 0x000fe20000000f00 */
[----:B------:R-:W-:Y:S02]  /*1a50*/  IMAD.U32 R6, RZ, RZ, UR4 ;  /* 0x00000004ff067e24 */ /* 0x000fe4000f8e00ff */
[----:B------:R-:W-:-:S02]  /*1a60*/  IMAD.U32 R7, RZ, RZ, UR5 ;  /* 0x00000005ff077e24 */ /* 0x000fc4000f8e00ff */
[----:B------:R-:W-:Y:S02]  /*1a70*/  IMAD.U32 R11, RZ, RZ, UR7 ;  /* 0x00000007ff0b7e24 */ /* 0x000fe4000f8e00ff */
[----:B------:R-:W-:Y:S02]  /*1a80*/  IMAD.MOV.U32 R8, RZ, RZ, 0x70 ;  /* 0x00000070ff087424 */ /* 0x000fe400078e00ff */
[----:B0-----:R-:W-:-:S07]  /*1a90*/  IMAD.MOV.U32 R13, RZ, RZ, RZ ;  /* 0x000000ffff0d7224 */ /* 0x001fce00078e00ff */
[----:B------:R-:W-:-:S07]  /*1aa0*/  LEPC R20, `(.L_x_341) ;  /* 0x000000001014794e */ /* 0x000fce0000000000 */
[----:B-1---5:R-:W-:Y:S05]  /*1ab0*/  CALL.ABS.NOINC R14 ;  /* 0x000000000e007343 */ /* 0x022fea0003c00000 */
.L_x_341:
[----:B------:R-:W-:Y:S05]  /*1ac0*/  BSYNC B6 ;  /* 0x0000000000067941 */ /* 0x000fea0003800000 */
.L_x_340:
        /* <DEDUP_REMOVED lines=9> */
[----:B------:R-:W-:Y:S01]  /*1b60*/  IMAD.U32 R5, RZ, RZ, UR5 ;  /* 0x00000005ff057e24 */ /* 0x000fe2000f8e00ff */
[----:B------:R-:W-:Y:S01]  /*1b70*/  ULDC.64 UR4, c[0x4][0xa0] ;  /* 0x0100280000047ab9 */ /* 0x000fe20000000a00 */
[----:B------:R-:W-:Y:S01]  /*1b80*/  IMAD.U32 R10, RZ, RZ, UR6 ;  /* 0x00000006ff0a7e24 */ /* 0x000fe2000f8e00ff */
[----:B------:R-:W-:Y:S01]  /*1b90*/  MOV R7, UR5 ;  /* 0x0000000500077c02 */ /* 0x000fe20008000f00 */
[----:B------:R-:W-:Y:S02]  /*1ba0*/  IMAD.U32 R6, RZ, RZ, UR4 ;  /* 0x00000004ff067e24 */ /* 0x000fe4000f8e00ff */
[----:B------:R-:W-:-:S02]  /*1bb0*/  IMAD.U32 R11, RZ, RZ, UR7 ;  /* 0x00000007ff0b7e24 */ /* 0x000fc4000f8e00ff */
[----:B------:R-:W-:Y:S02]  /*1bc0*/  IMAD.MOV.U32 R8, RZ, RZ, 0x70 ;  /* 0x00000070ff087424 */ /* 0x000fe400078e00ff */
[----:B------:R-:W-:Y:S02]  /*1bd0*/  IMAD.MOV.U32 R12, RZ, RZ, 0x1 ;  /* 0x00000001ff0c7424 */ /* 0x000fe400078e00ff */
[----:B0-----:R-:W-:-:S07]  /*1be0*/  IMAD.MOV.U32 R13, RZ, RZ, RZ ;  /* 0x000000ffff0d7224 */ /* 0x001fce00078e00ff */
[----:B------:R-:W-:-:S07]  /*1bf0*/  LEPC R20, `(.L_x_343) ;  /* 0x000000001014794e */ /* 0x000fce0000000000 */
[----:B-1---5:R-:W-:Y:S05]  /*1c00*/  CALL.ABS.NOINC R14 ;  /* 0x000000000e007343 */ /* 0x022fea0003c00000 */
.L_x_343:
[----:B------:R-:W-:Y:S05]  /*1c10*/  BSYNC B6 ;  /* 0x0000000000067941 */ /* 0x000fea0003800000 */
.L_x_342:
[----:B------:R-:W-:Y:S01]  /*1c20*/  ULDC.64 UR4, c[0x0][0x9f8] ;  /* 0x00027e0000047ab9 */ /* 0x000fe20000000a00 */
[----:B------:R-:W2:Y:S01]  /*1c30*/  LDL R56, [R1+0x68] ;  /* 0x0000680001387983 */ /* 0x000ea20000100800 */
[----:B------:R-:W-:Y:S01]  /*1c40*/  ISETP.NE.U32.AND P0, PT, RZ, UR4, PT ;  /* 0x00000004ff007c0c */ /* 0x000fe2000bf05070 */
[----:B------:R-:W0:Y:S01]  /*1c50*/  LDC.64 R44, c[0x0][0x300] ;  /* 0x0000c000ff2c7b82 */ /* 0x000e220000000a00 */
[----:B------:R-:W-:Y:S01]  /*1c60*/  IADD3 R103, R29, R26, RZ ;  /* 0x0000001a1d677210 */ /* 0x000fe20007ffe0ff */
[----:B------:R-:W3:Y:S01]  /*1c70*/  LDL R54, [R1+0x70] ;  /* 0x0000700001367983 */ /* 0x000ee20000100800 */
[----:B------:R-:W-:Y:S01]  /*1c80*/  ISETP.NE.AND.EX P0, PT, RZ, UR5, PT, P0 ;  /* 0x00000005ff007c0c */ /* 0x000fe2000bf05300 */
[----:B------:R-:W-:Y:S02]  /*1c90*/  ULDC.64 UR6, c[0x0][0xa08] ;  /* 0x0002820000067ab9 */ /* 0x000fe40000000a00 */
[----:B------:R-:W4:Y:S01]  /*1ca0*/  LDL R52, [R1+0x6c] ;  /* 0x00006c0001347983 */ /* 0x000f220000100800 */
[----:B------:R-:W-:Y:S01]  /*1cb0*/  SHF.R.S32.HI R8, RZ, 0x1f, R28 ;  /* 0x0000001fff087819 */ /* 0x000fe2000001141c */
[----:B------:R-:W1:Y:S08]  /*1cc0*/  LDC.64 R38, c[0x0][0x3f8] ;  /* 0x0000fe00ff267b82 */ /* 0x000e700000000a00 */
[----:B------:R-:W-:-:S04]  /*1cd0*/  @P0 IADD3 R4, P1, R31, UR4, RZ ;  /* 0x000000041f040c10 */ /* 0x000fc8000ff3e0ff */
[----:B------:R-:W-:Y:S01]  /*1ce0*/  @P0 IADD3.X R5, R30, UR5, RZ, P1, !PT ;  /* 0x000000051e050c10 */ /* 0x000fe20008ffe4ff */
[----:B------:R-:W1:Y:S01]  /*1cf0*/  S2R R20, SR_TID.X ;  /* 0x0000000000147919 */ /* 0x000e620000002100 */
[----:B------:R-:W-:Y:S01]  /*1d00*/  SHF.R.S32.HI R33, RZ, 0x1f, R103 ;  /* 0x0000001fff217819 */ /* 0x000fe20000011467 */
[----:B------:R-:W-:Y:S02]  /*1d10*/  ULDC.64 UR4, c[0x0][0x308] ;  /* 0x0000c20000047ab9 */ /* 0x000fe40000000a00 */
[----:B------:R1:W2:Y:S01]  /*1d20*/  @P0 LDG.E R27, desc[UR60][R4.64] ;  /* 0x0000003c041b0981 */ /* 0x0002a2000c1e1900 */
[-C--:B0-----:R-:W-:Y:S01]  /*1d30*/  IMAD.WIDE.U32 R6, R103, R44.reuse, RZ ;  /* 0x0000002c67067225 */ /* 0x081fe200078e00ff */
[----:B------:R-:W-:Y:S02]  /*1d40*/  ISETP.NE.U32.AND P0, PT, RZ, UR6, PT ;  /* 0x00000006ff007c0c */ /* 0x000fe4000bf05070 */
[----:B------:R-:W-:Y:S01]  /*1d50*/  SHF.L.U64.HI R107, R44, 0x6, R45 ;  /* 0x000000062c6b7819 */ /* 0x000fe2000001022d */
[----:B------:R-:W-:Y:S01]  /*1d60*/  IMAD R0, R33, R44, RZ ;  /* 0x0000002c21007224 */ /* 0x000fe200078e02ff */
[----:B------:R-:W-:Y:S01]  /*1d70*/  ISETP.NE.AND.EX P0, PT, RZ, UR7, PT, P0 ;  /* 0x00000007ff007c0c */ /* 0x000fe2000bf05300 */
[C---:B------:R-:W-:Y:S01]  /*1d80*/  VIADD R15, R228.reuse, 0x80 ;  /* 0x00000080e40f7836 */ /* 0x040fe20000000000 */
[----:B------:R-:W-:Y:S01]  /*1d90*/  IADD3 R13, R228, 0xc0, RZ ;  /* 0x000000c0e40d7810 */ /* 0x000fe20007ffe0ff */
[----:B------:R-:W-:Y:S01]  /*1da0*/  IMAD R3, R103, R45, R0 ;  /* 0x0000002d67037224 */ /* 0x000fe200078e0200 */
[----:B-1----:R-:W-:Y:S01]  /*1db0*/  SHF.L.U64.HI R12, R38, 0x6, R39 ;  /* 0x00000006260c7819 */ /* 0x002fe20000010227 */
[----:B------:R-:W-:Y:S01]  /*1dc0*/  IMAD R0, R8, UR4, RZ ;  /* 0x0000000408007c24 */ /* 0x000fe2000f8e02ff */
[----:B------:R-:W-:Y:S01]  /*1dd0*/  SHF.R.S32.HI R123, RZ, 0x1f, R15 ;  /* 0x0000001fff7b7819 */ /* 0x000fe2000001140f */
[----:B------:R-:W-:Y:S01]  /*1de0*/  IMAD.IADD R7, R7, 0x1, R3 ;  /* 0x0000000107077824 */ /* 0x000fe200078e0203 */
[----:B------:R-:W-:Y:S01]  /*1df0*/  SHF.R.S32.HI R122, RZ, 0x1f, R13 ;  /* 0x0000001fff7a7819 */ /* 0x000fe2000001140d */
[----:B------:R-:W-:-:S02]  /*1e00*/  IMAD R3, R28, UR5, R0 ;  /* 0x000000051c037c24 */ /* 0x000fc4000f8e0200 */
[----:B------:R-:W-:Y:S01]  /*1e10*/  IMAD.WIDE.U32 R4, R28, UR4, R6 ;  /* 0x000000041c047c25 */ /* 0x000fe2000f8e0006 */
[----:B------:R-:W-:-:S03]  /*1e20*/  ULDC.64 UR4, c[0x0][0x310] ;  /* 0x0000c40000047ab9 */ /* 0x000fc60000000a00 */
[----:B------:R-:W-:Y:S02]  /*1e30*/  IMAD.IADD R5, R5, 0x1, R3 ;  /* 0x0000000105057824 */ /* 0x000fe400078e0203 */
[----:B------:R-:W-:Y:S02]  /*1e40*/  VIADD R26, R228, 0x80 ;  /* 0x00000080e41a7836 */ /* 0x000fe40000000000 */
[----:B------:R-:W-:Y:S02]  /*1e50*/  IMAD.SHL.U32 R106, R44, 0x40, RZ ;  /* 0x000000402c6a7824 */ /* 0x000fe400078e00ff */
[----:B------:R-:W-:Y:S01]  /*1e60*/  IMAD.SHL.U32 R26, R26, 0x80, RZ ;  /* 0x000000801a1a7824 */ /* 0x000fe200078e00ff */
[----:B------:R-:W-:Y:S01]  /*1e70*/  SHF.R.U32.HI R30, RZ, 0x7, R20 ;  /* 0x00000007ff1e7819 */ /* 0x000fe20000011614 */
[-C--:B------:R-:W-:Y:S01]  /*1e80*/  IMAD.WIDE.U32 R132, R228, R44.reuse, R106 ;  /* 0x0000002ce4847225 */ /* 0x080fe200078e006a */
[----:B------:R-:W0:Y:S02]  /*1e90*/  LDC.64 R20, c[0x0][0x408] ;  /* 0x00010200ff147b82 */ /* 0x000e240000000a00 */
[----:B------:R-:W-:Y:S01]  /*1ea0*/  ISETP.NE.AND P6, PT, R30, 0x1, PT ;  /* 0x000000011e00780c */ /* 0x000fe20003fc5270 */
[----:B------:R-:W-:Y:S01]  /*1eb0*/  IMAD.WIDE.U32 R104, R228, R44, R18 ;  /* 0x0000002ce4687225 */ /* 0x000fe200078e0012 */
[----:B------:R-:W-:-:S03]  /*1ec0*/  LOP3.LUT R26, R26, 0x380, RZ, 0xc0, !PT ;  /* 0x000003801a1a7812 */ /* 0x000fc600078ec0ff */
[----:B------:R-:W-:Y:S01]  /*1ed0*/  VIADD R58, R228, 0xc0 ;  /* 0x000000c0e43a7836 */ /* 0x000fe20000000000 */
[----:B------:R-:W-:Y:S01]  /*1ee0*/  SHF.R.U32.HI R140, RZ, 0x3, R26 ;  /* 0x00000003ff8c7819 */ /* 0x000fe2000001161a */
[----:B------:R-:W-:-:S03]  /*1ef0*/  IMAD.WIDE.U32 R94, R38, 0xe0, RZ ;  /* 0x000000e0265e7825 */ /* 0x000fc600078e00ff */
[----:B------:R-:W-:Y:S01]  /*1f00*/  SHF.L.U32 R58, R58, 0x7, RZ ;  /* 0x000000073a3a7819 */ /* 0x000fe200000006ff */
[----:B------:R-:W-:Y:S02]  /*1f10*/  IMAD R13, R45, 0xe0, RZ ;  /* 0x000000e02d0d7824 */ /* 0x000fe400078e02ff */
[----:B------:R-:W-:Y:S01]  /*1f20*/  IMAD.WIDE.U32 R126, R44, 0xe0, RZ ;  /* 0x000000e02c7e7825 */ /* 0x000fe200078e00ff */
[----:B------:R-:W-:-:S03]  /*1f30*/  LOP3.LUT R58, R58, 0x380, RZ, 0xc0, !PT ;  /* 0x000003803a3a7812 */ /* 0x000fc600078ec0ff */
[----:B------:R-:W-:Y:S01]  /*1f40*/  VIADD R32, R228, 0x40 ;  /* 0x00000040e4207836 */ /* 0x000fe20000000000 */
[----:B------:R-:W-:Y:S01]  /*1f50*/  SHF.R.U32.HI R139, RZ, 0x3, R58 ;  /* 0x00000003ff8b7819 */ /* 0x000fe2000001163a */
[----:B------:R-:W-:Y:S02]  /*1f60*/  VIADD R135, R30, 0x8 ;  /* 0x000000081e877836 */ /* 0x000fe40000000000 */
[----:B0-----:R-:W-:Y:S01]  /*1f70*/  IMAD.WIDE.U32 R10, R228, R20, R18 ;  /* 0x00000014e40a7225 */ /* 0x001fe200078e0012 */
[----:B------:R-:W-:-:S03]  /*1f80*/  SHF.R.S32.HI R124, RZ, 0x1f, R32 ;  /* 0x0000001fff7c7819 */ /* 0x000fc60000011420 */
[----:B------:R-:W-:Y:S01]  /*1f90*/  IMAD.WIDE.U32 R100, R20, 0xe0, RZ ;  /* 0x000000e014647825 */ /* 0x000fe200078e00ff */
[----:B------:R-:W-:-:S03]  /*1fa0*/  MOV R98, R10 ;  /* 0x0000000a00627202 */ /* 0x000fc60000000f00 */
[----:B------:R-:W-:Y:S02]  /*1fb0*/  IMAD.SHL.U32 R10, R38, 0x40, RZ ;  /* 0x00000040260a7824 */ /* 0x000fe400078e00ff */
[----:B------:R-:W-:Y:S01]  /*1fc0*/  IMAD.IADD R40, R127, 0x1, R13 ;  /* 0x000000017f287824 */ /* 0x000fe200078e020d */
[----:B--2---:R-:W-:Y:S02]  /*1fd0*/  SHF.R.S32.HI R0, RZ, 0x1f, R27 ;  /* 0x0000001fff007819 */ /* 0x004fe4000001141b */
[----:B------:R-:W-:Y:S02]  /*1fe0*/  SEL R7, R27, RZ, !P0 ;  /* 0x000000ff1b077207 */ /* 0x000fe40004000000 */
[----:B------:R-:W-:Y:S01]  /*1ff0*/  SEL R6, R0, RZ, !P0 ;  /* 0x000000ff00067207 */ /* 0x000fe20004000000 */
[----:B------:R-:W0:Y:S01]  /*2000*/  LDC R27, c[0x0][0x3f4] ;  /* 0x0000fd00ff1b7b82 */ /* 0x000e220000000800 */
[----:B------:R-:W-:Y:S01]  /*2010*/  IADD3 R102, P0, R228, R103, RZ ;  /* 0x00000067e4667210 */ /* 0x000fe20007f1e0ff */
[----:B------:R-:W-:-:S04]  /*2020*/  IMAD.WIDE.U32 R46, R7, UR4, R4 ;  /* 0x00000004072e7c25 */ /* 0x000fc8000f8e0004 */
[----:B------:R-:W-:-:S04]  /*2030*/  IMAD R0, R6, UR4, RZ ;  /* 0x0000000406007c24 */ /* 0x000fc8000f8e02ff */
[----:B------:R-:W-:Y:S01]  /*2040*/  IMAD R53, R7, UR5, R0 ;  /* 0x0000000507357c24 */ /* 0x000fe2000f8e0200 */
[----:B------:R-:W-:Y:S05]  /*2050*/  @!P6 WARPSYNC.ALL ;  /* 0x000000000000e948 */ /* 0x000fea0003800000 */
[----:B------:R-:W-:Y:S02]  /*2060*/  ULDC.64 UR4, c[0x0][0x330] ;  /* 0x0000cc0000047ab9 */ /* 0x000fe40000000a00 */
[----:B------:R-:W-:Y:S02]  /*2070*/  IMAD R0, R8, UR4, RZ ;  /* 0x0000000408007c24 */ /* 0x000fe4000f8e02ff */
[----:B------:R-:W-:-:S04]  /*2080*/  IMAD.WIDE.U32 R4, R28, UR4, R18 ;  /* 0x000000041c047c25 */ /* 0x000fc8000f8e0012 */
[----:B------:R-:W-:Y:S01]  /*2090*/  IMAD R49, R28, UR5, R0 ;  /* 0x000000051c317c24 */ /* 0x000fe2000f8e0200 */
[----:B------:R-:W-:Y:S01]  /*20a0*/  SHF.R.S32.HI R28, RZ, 0x1f, R228 ;  /* 0x0000001fff1c7819 */ /* 0x000fe200000114e4 */
[----:B------:R-:W-:Y:S01]  /*20b0*/  ULDC.64 UR4, c[0x0][0x338] ;  /* 0x0000ce0000047ab9 */ /* 0x000fe20000000a00 */
[----:B0-----:R-:W-:Y:S01]  /*20c0*/  ISETP.GE.AND P2, PT, R18, R27, PT ;  /* 0x0000001b1200720c */ /* 0x001fe20003f46270 */
[----:B------:R-:W-:Y:S02]  /*20d0*/  IMAD R3, R6, UR4, RZ ;  /* 0x0000000406037c24 */ /* 0x000fe4000f8e02ff */
[C---:B------:R-:W-:Y:S02]  /*20e0*/  IMAD R0, R28.reuse, R38, RZ ;  /* 0x000000261c007224 */ /* 0x040fe400078e02ff */
[----:B------:R-:W-:Y:S02]  /*20f0*/  IMAD R15, R28, R44, RZ ;  /* 0x0000002c1c0f7224 */ /* 0x000fe400078e02ff */
[----:B------:R-:W-:-:S02]  /*2100*/  IMAD R93, R228, R39, R0 ;  /* 0x00000027e45d7224 */ /* 0x000fc400078e0200 */
[C---:B------:R-:W-:Y:S02]  /*2110*/  IMAD R0, R28.reuse, R20, RZ ;  /* 0x000000141c007224 */ /* 0x040fe400078e02ff */
[----:B------:R-:W-:Y:S02]  /*2120*/  IMAD.X R103, R28, 0x1, R33, P0 ;  /* 0x000000011c677824 */ /* 0x000fe400000e0621 */
[----:B------:R-:W0:Y:S01]  /*2130*/  S2R R28, SR_TID.X ;  /* 0x00000000001c7919 */ /* 0x000e220000002100 */
[----:B------:R-:W-:Y:S02]  /*2140*/  IMAD.IADD R49, R5, 0x1, R49 ;  /* 0x0000000105317824 */ /* 0x000fe400078e0231 */
[----:B------:R-:W-:Y:S02]  /*2150*/  IMAD.MOV.U32 R48, RZ, RZ, R4 ;  /* 0x000000ffff307224 */ /* 0x000fe400078e0004 */
[----:B------:R-:W-:Y:S01]  /*2160*/  IMAD R55, R7, UR5, R3 ;  /* 0x0000000507377c24 */ /* 0x000fe2000f8e0203 */
[----:B------:R-:W-:Y:S01]  /*2170*/  SEL R3, R27, RZ, P2 ;  /* 0x000000ff1b037207 */ /* 0x000fe20001000000 */
[----:B------:R-:W-:-:S04]  /*2180*/  IMAD.WIDE.U32 R48, R7, UR4, R48 ;  /* 0x0000000407307c25 */ /* 0x000fc8000f8e0030 */
[C---:B------:R-:W-:Y:S02]  /*2190*/  IMAD R99, R228.reuse, R21, R0 ;  /* 0x00000015e4637224 */ /* 0x040fe400078e0200 */
[----:B------:R-:W-:-:S04]  /*21a0*/  IMAD.WIDE.U32 R8, R228, R38, R18 ;  /* 0x00000026e4087225 */ /* 0x000fc800078e0012 */
[----:B------:R-:W-:Y:S01]  /*21b0*/  IMAD R15, R228, R45, R15 ;  /* 0x0000002de40f7224 */ /* 0x000fe200078e020f */
[----:B------:R-:W-:Y:S01]  /*21c0*/  IADD3 R41, P0, R106, R132, RZ ;  /* 0x000000846a297210 */ /* 0x000fe20007f1e0ff */
[----:B------:R-:W-:Y:S01]  /*21d0*/  IMAD.WIDE.U32 R6, R228, R20, R22 ;  /* 0x00000014e4067225 */ /* 0x000fe200078e0016 */
[----:B------:R-:W-:Y:S01]  /*21e0*/  P2R R0, PR, RZ, 0x4 ;  /* 0x00000004ff007803 */ /* 0x000fe20000000000 */
[----:B------:R-:W-:Y:S01]  /*21f0*/  ULDC UR4, c[0x0][0x2f4] ;  /* 0x0000bd0000047ab9 */ /* 0x000fe20000000800 */
[----:B------:R-:W-:Y:S01]  /*2200*/  SHF.L.U64.HI R45, R44, 0x7, R45 ;  /* 0x000000072c2d7819 */ /* 0x000fe2000001022d */
[----:B------:R-:W-:Y:S02]  /*2210*/  IMAD.IADD R3, R18, 0x1, R3 ;  /* 0x0000000112037824 */ /* 0x000fe400078e0203 */
[----:B------:R-:W-:Y:S01]  /*2220*/  IMAD.IADD R97, R7, 0x1, R99 ;  /* 0x0000000107617824 */ /* 0x000fe200078e0263 */
[----:B-----5:R-:W-:Y:S01]  /*2230*/  SHF.R.S32.HI R7, RZ, 0x1f, R121 ;  /* 0x0000001fff077819 */ /* 0x020fe20000011479 */
[----:B------:R-:W-:Y:S01]  /*2240*/  IMAD.MOV.U32 R92, RZ, RZ, R8 ;  /* 0x000000ffff5c7224 */ /* 0x000fe200078e0008 */
[----:B------:R-:W-:Y:S01]  /*2250*/  SHF.R.S32.HI R8, RZ, 0x1f, R3 ;  /* 0x0000001fff087819 */ /* 0x000fe20000011403 */
[----:B------:R-:W-:-:S02]  /*2260*/  IMAD.MOV.U32 R96, RZ, RZ, R6 ;  /* 0x000000ffff607224 */ /* 0x000fc400078e0006 */
[-C--:B------:R-:W-:Y:S01]  /*2270*/  IMAD R6, R7, R38.reuse, RZ ;  /* 0x0000002607067224 */ /* 0x080fe200078e02ff */
[----:B------:R-:W-:Y:S01]  /*2280*/  LEA.HI R14, R8, R3, RZ, 0x4 ;  /* 0x00000003080e7211 */ /* 0x000fe200078f20ff */
[----:B0-----:R-:W-:Y:S01]  /*2290*/  VIADD R28, R28, 0xffffff80 ;  /* 0xffffff801c1c7836 */ /* 0x001fe20000000000 */
[----:B------:R-:W-:Y:S01]  /*22a0*/  SHF.L.U64.HI R8, R20, 0x6, R21 ;  /* 0x0000000614087819 */ /* 0x000fe20000010215 */
[----:B------:R-:W-:-:S03]  /*22b0*/  IMAD.WIDE.U32 R4, R228, R38, R22 ;  /* 0x00000026e4047225 */ /* 0x000fc600078e0016 */
[----:B------:R-:W-:Y:S01]  /*22c0*/  SHF.R.S32.HI R57, RZ, 0x1f, R28 ;  /* 0x0000001fff397819 */ /* 0x000fe2000001141c */
[----:B------:R-:W-:Y:S02]  /*22d0*/  IMAD.SHL.U32 R3, R229, 0x80, RZ ;  /* 0x00000080e5037824 */ /* 0x000fe400078e00ff */
[----:B------:R-:W-:Y:S01]  /*22e0*/  IMAD R31, R121, R39, R6 ;  /* 0x00000027791f7224 */ /* 0x000fe200078e0206 */
[----:B------:R-:W-:Y:S01]  /*22f0*/  LEA.HI R57, R57, R28, RZ, 0x5 ;  /* 0x0000001c39397211 */ /* 0x000fe200078f28ff */
[----:B------:R-:W-:Y:S01]  /*2300*/  IMAD.IADD R5, R5, 0x1, R93 ;  /* 0x0000000105057824 */ /* 0x000fe200078e025d */
[----:B------:R-:W-:Y:S01]  /*2310*/  LOP3.LUT R3, R3, 0x380, RZ, 0xc0, !PT ;  /* 0x0000038003037812 */ /* 0x000fe200078ec0ff */
[-C--:B------:R-:W-:Y:S01]  /*2320*/  IMAD R6, R7, R20.reuse, RZ ;  /* 0x0000001407067224 */ /* 0x080fe200078e02ff */
[----:B------:R-:W-:Y:S01]  /*2330*/  SHF.L.U64.HI R7, R20, 0x7, R21 ;  /* 0x0000000714077819 */ /* 0x000fe20000010215 */
[----:B------:R-:W-:Y:S02]  /*2340*/  IMAD.IADD R99, R99, 0x1, R11 ;  /* 0x0000000163637824 */ /* 0x000fe400078e020b */
[----:B------:R-:W-:Y:S01]  /*2350*/  IMAD.WIDE.U32 R96, R121, R20, R96 ;  /* 0x0000001479607225 */ /* 0x000fe200078e0060 */
[----:B------:R-:W-:-:S02]  /*2360*/  SHF.R.U32.HI R43, RZ, 0x3, R3 ;  /* 0x00000003ff2b7819 */ /* 0x000fc40000011603 */
[----:B------:R-:W-:Y:S01]  /*2370*/  IADD3 R28, R228, 0x40, RZ ;  /* 0x00000040e41c7810 */ /* 0x000fe20007ffe0ff */
[----:B------:R-:W-:Y:S01]  /*2380*/  IMAD.WIDE.U32 R50, R121, R38, R4 ;  /* 0x0000002679327225 */ /* 0x000fe200078e0004 */
[----:B------:R-:W-:Y:S02]  /*2390*/  IADD3 R42, R15, R133, RZ ;  /* 0x000000850f2a7210 */ /* 0x000fe40007ffe0ff */
[----:B------:R-:W-:Y:S01]  /*23a0*/  IADD3 R93, R93, R9, RZ ;  /* 0x000000095d5d7210 */ /* 0x000fe20007ffe0ff */
[C---:B------:R-:W-:Y:S01]  /*23b0*/  IMAD R29, R121.reuse, R21, R6 ;  /* 0x00000015791d7224 */ /* 0x040fe200078e0206 */
[----:B------:R-:W-:Y:S01]  /*23c0*/  SHF.L.U64.HI R11, R38, 0x7, R39 ;  /* 0x00000007260b7819 */ /* 0x000fe20000010227 */
[C---:B------:R-:W-:Y:S02]  /*23d0*/  IMAD.SHL.U32 R6, R20.reuse, 0x40, RZ ;  /* 0x0000004014067824 */ /* 0x040fe400078e00ff */
[----:B------:R-:W-:Y:S02]  /*23e0*/  IMAD.SHL.U32 R5, R20, 0x80, RZ ;  /* 0x0000008014057824 */ /* 0x000fe400078e00ff */
[----:B------:R-:W-:Y:S01]  /*23f0*/  IMAD.WIDE.U32 R98, R121, R20, R98 ;  /* 0x0000001479627225 */ /* 0x000fe200078e0062 */
[----:B------:R-:W-:-:S03]  /*2400*/  LOP3.LUT R20, R3, 0x30, R18, 0xf8, !PT ;  /* 0x0000003003147812 */ /* 0x000fc600078ef812 */
[----:B------:R-:W-:Y:S01]  /*2410*/  IMAD.SHL.U32 R57, R57, 0x20, RZ ;  /* 0x0000002039397824 */ /* 0x000fe200078e00ff */
[----:B------:R-:W-:Y:S01]  /*2420*/  LOP3.LUT R20, R20, R43, RZ, 0x3c, !PT ;  /* 0x0000002b14147212 */ /* 0x000fe200078e3cff */
[----:B------:R-:W-:Y:S01]  /*2430*/  IMAD.IADD R35, R105, 0x1, R15 ;  /* 0x0000000169237824 */ /* 0x000fe200078e020f */
[----:B------:R-:W-:Y:S01]  /*2440*/  LOP3.LUT R15, R26, 0x70, R14, 0xf8, !PT ;  /* 0x000000701a0f7812 */ /* 0x000fe200078ef80e */
[----:B------:R-:W-:Y:S01]  /*2450*/  VIADD R26, R228, 0x40 ;  /* 0x00000040e41a7836 */ /* 0x000fe20000000000 */
[----:B------:R-:W-:Y:S01]  /*2460*/  LOP3.LUT R57, R57, 0xfffffc00, RZ, 0xc0, !PT ;  /* 0xfffffc0039397812 */ /* 0x000fe200078ec0ff */
[----:B------:R-:W-:Y:S02]  /*2470*/  IMAD.SHL.U32 R28, R28, 0x80, RZ ;  /* 0x000000801c1c7824 */ /* 0x000fe400078e00ff */
[----:B------:R-:W-:Y:S02]  /*2480*/  IMAD.SHL.U32 R26, R26, 0x80, RZ ;  /* 0x000000801a1a7824 */ /* 0x000fe400078e00ff */
[----:B------:R-:W-:Y:S01]  /*2490*/  IMAD.IADD R34, R57, 0x1, R20 ;  /* 0x0000000139227824 */ /* 0x000fe200078e0214 */
[----:B------:R-:W-:Y:S01]  /*24a0*/  LOP3.LUT R20, R3, 0x70, R14, 0xf8, !PT ;  /* 0x0000007003147812 */ /* 0x000fe200078ef80e */
[----:B------:R-:W-:Y:S01]  /*24b0*/  IMAD.SHL.U32 R9, R38, 0x80, RZ ;  /* 0x0000008026097824 */ /* 0x000fe200078e00ff */
[----:B------:R-:W-:Y:S01]  /*24c0*/  LOP3.LUT R28, R28, 0x380, RZ, 0xc0, !PT ;  /* 0x000003801c1c7812 */ /* 0x000fe200078ec0ff */
[----:B------:R-:W-:Y:S01]  /*24d0*/  IMAD.WIDE.U32 R92, R121, R38, R92 ;  /* 0x00000026795c7225 */ /* 0x000fe200078e005c */
[----:B------:R-:W-:-:S03]  /*24e0*/  LOP3.LUT R26, R26, 0x380, RZ, 0xc0, !PT ;  /* 0x000003801a1a7812 */ /* 0x000fc600078ec0ff */
[--C-:B------:R-:W-:Y:S01]  /*24f0*/  IMAD.X R38, R42, 0x1, R107.reuse, P0 ;  /* 0x000000012a267824 */ /* 0x100fe200000e066b */
[----:B------:R-:W-:Y:S01]  /*2500*/  IADD3 R37, P0, R41, R106, RZ ;  /* 0x0000006a29257210 */ /* 0x000fe20007f1e0ff */
[----:B------:R-:W-:Y:S01]  /*2510*/  IMAD R21, R21, 0xe0, RZ ;  /* 0x000000e015157824 */ /* 0x000fe200078e02ff */
[----:B------:R-:W-:Y:S01]  /*2520*/  LOP3.LUT R20, R20, R43, RZ, 0x3c, !PT ;  /* 0x0000002b14147212 */ /* 0x000fe200078e3cff */
[----:B------:R-:W-:Y:S01]  /*2530*/  IMAD.SHL.U32 R120, R27, 0x2, RZ ;  /* 0x000000021b787824 */ /* 0x000fe200078e00ff */
[--C-:B------:R-:W-:Y:S01]  /*2540*/  LOP3.LUT R13, R28, 0x70, R14.reuse, 0xf8, !PT ;  /* 0x000000701c0d7812 */ /* 0x100fe200078ef80e */
[----:B------:R-:W-:Y:S01]  /*2550*/  IMAD.X R33, R38, 0x1, R107, P0 ;  /* 0x0000000126217824 */ /* 0x000fe200000e066b */
[----:B------:R-:W-:Y:S01]  /*2560*/  SHF.R.S32.HI R28, RZ, 0x4, R14 ;  /* 0x00000004ff1c7819 */ /* 0x000fe2000001140e */
[----:B------:R-:W-:Y:S01]  /*2570*/  VIADD R4, R18, 0x40 ;  /* 0x0000004012047836 */ /* 0x000fe20000000000 */
[----:B------:R-:W-:Y:S01]  /*2580*/  LOP3.LUT R27, R14, 0xfffffff0, RZ, 0xc0, !PT ;  /* 0xfffffff00e1b7812 */ /* 0x000fe200078ec0ff */
[----:B------:R-:W-:Y:S01]  /*2590*/  IMAD R39, R39, 0xe0, RZ ;  /* 0x000000e027277824 */ /* 0x000fe200078e02ff */
[----:B------:R-:W-:-:S02]  /*25a0*/  IADD3 R36, R101, R21, RZ ;  /* 0x0000001565247210 */ /* 0x000fc40007ffe0ff */
[----:B------:R-:W-:Y:S02]  /*25b0*/  LOP3.LUT R14, R58, 0x70, R14, 0xf8, !PT ;  /* 0x000000703a0e7812 */ /* 0x000fe400078ef80e */
[----:B------:R-:W-:Y:S02]  /*25c0*/  SHF.R.U32.HI R26, RZ, 0x3, R26 ;  /* 0x00000003ff1a7819 */ /* 0x000fe4000001161a */
[----:B------:R-:W-:Y:S02]  /*25d0*/  IADD3 R21, P0, R46, R104, RZ ;  /* 0x000000682e157210 */ /* 0x000fe40007f1e0ff */
[----:B------:R-:W-:Y:S01]  /*25e0*/  IADD3 R116, R57, R20, RZ ;  /* 0x0000001439747210 */ /* 0x000fe20007ffe0ff */
[----:B------:R-:W-:Y:S01]  /*25f0*/  IMAD.IADD R20, R47, 0x1, R53 ;  /* 0x000000012f147824 */ /* 0x000fe200078e0235 */
[----:B------:R-:W-:Y:S02]  /*2600*/  LOP3.LUT R113, R14, R139, RZ, 0x3c, !PT ;  /* 0x0000008b0e717212 */ /* 0x000fe400078e3cff */
[----:B------:R-:W-:Y:S01]  /*2610*/  LOP3.LUT R115, R13, R26, RZ, 0x3c, !PT ;  /* 0x0000001a0d737212 */ /* 0x000fe200078e3cff */
[----:B------:R-:W-:Y:S01]  /*2620*/  IMAD.X R13, R35, 0x1, R20, P0 ;  /* 0x00000001230d7824 */ /* 0x000fe200000e0614 */
[----:B------:R-:W-:-:S02]  /*2630*/  LOP3.LUT R114, R15, R140, RZ, 0x3c, !PT ;  /* 0x0000008c0f727212 */ /* 0x000fc400078e3cff */
[----:B------:R-:W-:Y:S02]  /*2640*/  IADD3 R14, P2, R21, 0x40, RZ ;  /* 0x00000040150e7810 */ /* 0x000fe40007f5e0ff */
[----:B------:R-:W-:Y:S01]  /*2650*/  IADD3 R15, P3, R46, 0x40, RZ ;  /* 0x000000402e0f7810 */ /* 0x000fe20007f7e0ff */
[----:B------:R-:W-:Y:S01]  /*2660*/  IMAD.IADD R32, R51, 0x1, R31 ;  /* 0x0000000133207824 */ /* 0x000fe200078e021f */
[----:B------:R-:W-:Y:S01]  /*2670*/  SHF.R.S32.HI R26, RZ, 0x1f, R27 ;  /* 0x0000001fff1a7819 */ /* 0x000fe2000001141b */
[----:B------:R-:W-:Y:S01]  /*2680*/  IMAD.IADD R30, R97, 0x1, R29 ;  /* 0x00000001611e7824 */ /* 0x000fe200078e021d */
[----:B------:R-:W-:Y:S01]  /*2690*/  ISETP.GE.AND P0, PT, R18, UR4, PT ;  /* 0x0000000412007c0c */ /* 0x000fe2000bf06270 */
[----:B------:R-:W-:Y:S01]  /*26a0*/  IMAD.IADD R39, R95, 0x1, R39 ;  /* 0x000000015f277824 */ /* 0x000fe200078e0227 */
[----:B------:R-:W-:Y:S01]  /*26b0*/  ISETP.GE.AND P1, PT, R4, UR4, PT ;  /* 0x0000000404007c0c */ /* 0x000fe2000bf26270 */
[----:B------:R-:W-:Y:S01]  /*26c0*/  IMAD.IADD R31, R31, 0x1, R93 ;  /* 0x000000011f1f7824 */ /* 0x000fe200078e025d */
[----:B------:R-:W-:Y:S01]  /*26d0*/  IADD3.X R108, RZ, R20, RZ, P3, !PT ;  /* 0x00000014ff6c7210 */ /* 0x000fe20001ffe4ff */
[----:B------:R-:W-:-:S02]  /*26e0*/  IMAD.IADD R29, R29, 0x1, R99 ;  /* 0x000000011d1d7824 */ /* 0x000fc400078e0263 */
[----:B------:R-:W-:Y:S02]  /*26f0*/  IMAD.IADD R115, R56, 0x1, R115 ;  /* 0x0000000138737824 */ /* 0x000fe400078e0273 */
[----:B---3--:R-:W-:Y:S02]  /*2700*/  IMAD.IADD R114, R54, 0x1, R114 ;  /* 0x0000000136727824 */ /* 0x008fe400078e0272 */
[----:B----4-:R-:W-:Y:S02]  /*2710*/  IMAD.IADD R113, R52, 0x1, R113 ;  /* 0x0000000134717824 */ /* 0x010fe400078e0271 */
[----:B------:R-:W-:Y:S02]  /*2720*/  IMAD.X R109, RZ, RZ, R13, P2 ;  /* 0x000000ffff6d7224 */ /* 0x000fe400010e060d */
[----:B------:R-:W-:Y:S01]  /*2730*/  IMAD.IADD R110, R49, 0x1, R55 ;  /* 0x00000001316e7824 */ /* 0x000fe200078e0237 */
[----:B------:R-:W-:Y:S06]  /*2740*/  @!P6 BAR.SYNC.DEFER_BLOCKING 0x9, 0x100 ;  /* 0x024400000000eb1d */ /* 0x000fec0000010000 */
.L_x_427:
[----:B------:R-:W0:Y:S01]  /*2750*/  LDC R130, c[0x0][0x3f4] ;  /* 0x0000fd00ff827b82 */ /* 0x000e220000000800 */
[----:B------:R-:W-:Y:S01]  /*2760*/  VIADD R25, R25, 0xffffffff ;  /* 0xffffffff19197836 */ /* 0x000fe20000000000 */
[----:B------:R-:W-:Y:S05]  /*2770*/  YIELD ;  /* 0x0000000000007946 */ /* 0x000fea0003800000 */
[----:B------:R-:W-:Y:S01]  /*2780*/  IMAD R117, R17, 0x7000, R34 ;  /* 0x0000700011757824 */ /* 0x000fe200078e0222 */
[----:B------:R-:W-:Y:S01]  /*2790*/  ISETP.GT.AND P3, PT, R25, R24, PT ;  /* 0x000000181900720c */ /* 0x000fe20003f64270 */
[----:B------:R-:W-:Y:S02]  /*27a0*/  BSSY B0, `(.L_x_344) ;  /* 0x000093e000007945 */ /* 0x000fe40003800000 */
[----:B------:R-:W-:Y:S01]  /*27b0*/  IMAD.IADD R118, R16, 0x1, R117 ;  /* 0x0000000110767824 */ /* 0x000fe200078e0275 */
[----:B------:R-:W-:-:S02]  /*27c0*/  P2R R112, PR, RZ, 0x8 ;  /* 0x00000008ff707803 */ /* 0x000fc40000000000 */
[----:B0-----:R-:W-:-:S13]  /*27d0*/  ISETP.GE.AND P2, PT, R130, 0x1, PT ;  /* 0x000000018200780c */ /* 0x001fda0003f46270 */
[----:B------:R-:W-:Y:S05]  /*27e0*/  @!P2 BRA `(.L_x_345) ;  /* 0x0000008c002ca947 */ /* 0x000fea0003800000 */
[----:B------:R-:W-:Y:S01]  /*27f0*/  ULDC.U8 UR4, c[0x0][0x410] ;  /* 0x0001040000047ab9 */ /* 0x000fe20000000000 */
[----:B------:R-:W-:Y:S01]  /*2800*/  SHF.R.S32.HI R53, RZ, 0x1f, R25 ;  /* 0x0000001fff357819 */ /* 0x000fe20000011419 */
[-C--:B------:R-:W-:Y:S01]  /*2810*/  IMAD R52, R40, R25.reuse, RZ ;  /* 0x0000001928347224 */ /* 0x080fe200078e02ff */
[----:B------:R-:W-:Y:S01]  /*2820*/  ISETP.NE.AND P2, PT, RZ, UR4, PT ;  /* 0x00000004ff007c0c */ /* 0x000fe2000bf45270 */
[-C--:B------:R-:W-:Y:S02]  /*2830*/  IMAD R54, R39, R25.reuse, RZ ;  /* 0x0000001927367224 */ /* 0x080fe400078e02ff */
[----:B------:R-:W-:Y:S02]  /*2840*/  IMAD R55, R36, R25, RZ ;  /* 0x0000001924377224 */ /* 0x000fe400078e02ff */
[C---:B------:R-:W-:Y:S02]  /*2850*/  IMAD R131, R53.reuse, R126, R52 ;  /* 0x0000007e35837224 */ /* 0x040fe400078e0234 */
[----:B------:R-:W-:-:S02]  /*2860*/  IMAD R125, R53, R94, R54 ;  /* 0x0000005e357d7224 */ /* 0x000fc400078e0236 */
[----:B------:R-:W-:Y:S02]  /*2870*/  IMAD R111, R53, R100, R55 ;  /* 0x00000064356f7224 */ /* 0x000fe400078e0237 */
[----:B------:R-:W-:Y:S02]  /*2880*/  IMAD R119, R25, -0xe0, R2 ;  /* 0xffffff2019777824 */ /* 0x000fe400078e0202 */
[----:B------:R-:W-:-:S03]  /*2890*/  IMAD.WIDE.U32 R52, R94, R25, RZ ;  /* 0x000000195e347225 */ /* 0x000fc600078e00ff */
[----:B------:R-:W-:Y:S01]  /*28a0*/  VIMNMX R119, R119, 0xe0, PT ;  /* 0x000000e077777848 */ /* 0x000fe20003fe0100 */
[----:B------:R-:W-:Y:S01]  /*28b0*/  IMAD.WIDE.U32 R128, R126, R25, RZ ;  /* 0x000000197e807225 */ /* 0x000fe200078e00ff */
[----:B------:R-:W-:-:S03]  /*28c0*/  IADD3 R125, R53, R125, RZ ;  /* 0x0000007d357d7210 */ /* 0x000fc60007ffe0ff */
[----:B------:R-:W-:-:S04]  /*28d0*/  IMAD.WIDE.U32 R54, R100, R25, RZ ;  /* 0x0000001964367225 */ /* 0x000fc800078e00ff */
[----:B------:R-:W-:Y:S02]  /*28e0*/  IMAD.IADD R131, R129, 0x1, R131 ;  /* 0x0000000181837824 */ /* 0x000fe400078e0283 */
[----:B------:R-:W-:Y:S01]  /*28f0*/  IMAD.IADD R111, R55, 0x1, R111 ;  /* 0x00000001376f7824 */ /* 0x000fe200078e026f */
[----:B------:R-:W-:Y:S06]  /*2900*/  @!P2 BRA `(.L_x_346) ;  /* 0x00000044002ca947 */ /* 0x000fec0003800000 */
[----:B------:R-:W-:Y:S01]  /*2910*/  ISETP.GE.AND P2, PT, R228, R119, PT ;  /* 0x00000077e400720c */ /* 0x000fe20003f46270 */
[----:B------:R-:W-:Y:S01]  /*2920*/  BSSY B1, `(.L_x_347) ;  /* 0x0000017000017945 */ /* 0x000fe20003800000 */
[----:B------:R-:W-:Y:S02]  /*2930*/  CS2R R72, SRZ ;  /* 0x0000000000487805 */ /* 0x000fe4000001ff00 */
[----:B------:R-:W-:Y:S02]  /*2940*/  CS2R R80, SRZ ;  /* 0x0000000000507805 */ /* 0x000fe4000001ff00 */
[----:B------:R-:W-:Y:S02]  /*2950*/  CS2R R84, SRZ ;  /* 0x0000000000547805 */ /* 0x000fe4000001ff00 */
[----:B------:R-:W-:Y:S02]  /*2960*/  CS2R R82, SRZ ;  /* 0x0000000000527805 */ /* 0x000fe4000001ff00 */
[----:B------:R-:W-:-:S03]  /*2970*/  CS2R R86, SRZ ;  /* 0x0000000000567805 */ /* 0x000fc6000001ff00 */
[----:B------:R-:W-:Y:S05]  /*2980*/  @P2 BRA `(.L_x_348) ;  /* 0x0000000000402947 */ /* 0x000fea0003800000 */
[----:B------:R-:W-:Y:S01]  /*2990*/  ULDC.64 UR4, c[0x0][0x3e8] ;  /* 0x0000fa0000047ab9 */ /* 0x000fe20000000a00 */
[----:B------:R-:W-:Y:S02]  /*29a0*/  CS2R R84, SRZ ;  /* 0x0000000000547805 */ /* 0x000fe4000001ff00 */
[----:B------:R-:W-:Y:S02]  /*29b0*/  IADD3 R56, P3, P4, R50, UR4, R52 ;  /* 0x0000000432387c10 */ /* 0x000fe4000fc7e034 */
[----:B------:R-:W-:Y:S02]  /*29c0*/  CS2R R86, SRZ ;  /* 0x0000000000567805 */ /* 0x000fe4000001ff00 */
[----:B------:R-:W-:Y:S01]  /*29d0*/  IADD3.X R57, R32, UR5, R125, P3, P4 ;  /* 0x0000000520397c10 */ /* 0x000fe20009fe847d */
[----:B------:R-:W-:Y:S02]  /*29e0*/  ULDC.64 UR4, c[0x0][0x400] ;  /* 0x0001000000047ab9 */ /* 0x000fe40000000a00 */
[----:B------:R-:W-:-:S04]  /*29f0*/  IADD3 R58, P3, P4, R96, UR4, R54 ;  /* 0x00000004603a7c10 */ /* 0x000fc8000fc7e036 */
[----:B------:R-:W-:Y:S02]  /*2a00*/  IADD3.X R59, R30, UR5, R111, P3, P4 ;  /* 0x000000051e3b7c10 */ /* 0x000fe40009fe846f */
[----:B------:R-:W-:Y:S02]  /*2a10*/  ISETP.GE.AND P3, PT, R22, R130, PT ;  /* 0x000000821600720c */ /* 0x000fe40003f66270 */
[----:B------:R-:W-:Y:S02]  /*2a20*/  CS2R R80, SRZ ;  /* 0x0000000000507805 */ /* 0x000fe4000001ff00 */
[----:B------:R-:W-:-:S09]  /*2a30*/  CS2R R82, SRZ ;  /* 0x0000000000527805 */ /* 0x000fd2000001ff00 */
[----:B------:R0:W5:Y:S04]  /*2a40*/  @!P3 LDG.E.64 R84, desc[UR60][R56.64] ;  /* 0x0000003c3854b981 */ /* 0x000168000c1e1b00 */
[----:B------:R0:W5:Y:S01]  /*2a50*/  @!P3 LDG.E.64 R86, desc[UR60][R58.64] ;  /* 0x0000003c3a56b981 */ /* 0x000162000c1e1b00 */
[----:B------:R-:W-:-:S13]  /*2a60*/  ISETP.GE.AND P3, PT, R230, R130, PT ;  /* 0x00000082e600720c */ /* 0x000fda0003f66270 */
[----:B------:R0:W5:Y:S04]  /*2a70*/  @!P3 LDG.E.64 R80, desc[UR60][R56.64+0x20] ;  /* 0x0000203c3850b981 */ /* 0x000168000c1e1b00 */
[----:B------:R0:W5:Y:S02]  /*2a80*/  @!P3 LDG.E.64 R82, desc[UR60][R58.64+0x20] ;  /* 0x0000203c3a52b981 */ /* 0x000164000c1e1b00 */
.L_x_348:
[----:B------:R-:W-:Y:S05]  /*2a90*/  BSYNC B1 ;  /* 0x0000000000017941 */ /* 0x000fea0003800000 */
.L_x_347:
[----:B0-----:R-:W-:Y:S01]  /*2aa0*/  VIADD R56, R228, 0x40 ;  /* 0x00000040e4387836 */ /* 0x001fe20000000000 */
[----:B------:R-:W-:Y:S01]  /*2ab0*/  BSSY B1, `(.L_x_349) ;  /* 0x0000024000017945 */ /* 0x000fe20003800000 */
[----:B------:R-:W-:Y:S02]  /*2ac0*/  CS2R R76, SRZ ;  /* 0x00000000004c7805 */ /* 0x000fe4000001ff00 */
[----:B------:R-:W-:Y:S02]  /*2ad0*/  CS2R R74, SRZ ;  /* 0x00000000004a7805 */ /* 0x000fe4000001ff00 */
[----:B------:R-:W-:Y:S02]  /*2ae0*/  CS2R R64, SRZ ;  /* 0x0000000000407805 */ /* 0x000fe4000001ff00 */
[----:B------:R-:W-:Y:S02]  /*2af0*/  ISETP.GE.AND P3, PT, R56, R119, PT ;  /* 0x000000773800720c */ /* 0x000fe40003f66270 */
[----:B------:R-:W-:-:S02]  /*2b00*/  CS2R R56, SRZ ;  /* 0x0000000000387805 */ /* 0x000fc4000001ff00 */
[----:B------:R-:W-:Y:S02]  /*2b10*/  CS2R R68, SRZ ;  /* 0x0000000000447805 */ /* 0x000fe4000001ff00 */
[----:B------:R-:W-:Y:S02]  /*2b20*/  CS2R R66, SRZ ;  /* 0x0000000000427805 */ /* 0x000fe4000001ff00 */
[----:B------:R-:W-:Y:S02]  /*2b30*/  CS2R R70, SRZ ;  /* 0x0000000000467805 */ /* 0x000fe4000001ff00 */
[----:B------:R-:W-:Y:S02]  /*2b40*/  CS2R R60, SRZ ;  /* 0x00000000003c7805 */ /* 0x000fe4000001ff00 */
[----:B------:R-:W-:Y:S02]  /*2b50*/  CS2R R58, SRZ ;  /* 0x00000000003a7805 */ /* 0x000fe4000001ff00 */
[----:B------:R-:W-:Y:S01]  /*2b60*/  CS2R R62, SRZ ;  /* 0x00000000003e7805 */ /* 0x000fe2000001ff00 */
[----:B-----5:R-:W-:Y:S01]  /*2b70*/  IMAD.MOV.U32 R136, RZ, RZ, R80 ;  /* 0x000000ffff887224 */ /* 0x020fe200078e0050 */
[----:B------:R-:W-:Y:S01]  /*2b80*/  CS2R R78, SRZ ;  /* 0x00000000004e7805 */ /* 0x000fe2000001ff00 */
[----:B------:R-:W-:Y:S01]  /*2b90*/  IMAD.MOV.U32 R149, RZ, RZ, R84 ;  /* 0x000000ffff957224 */ /* 0x000fe200078e0054 */
[----:B------:R-:W-:Y:S06]  /*2ba0*/  @P3 BRA `(.L_x_350) ;  /* 0x0000000000503947 */ /* 0x000fec0003800000 */
[----:B------:R-:W-:Y:S01]  /*2bb0*/  IADD3 R88, P4, P5, R50, R52, R10 ;  /* 0x0000003432587210 */ /* 0x000fe20007d9e00a */
[----:B------:R-:W-:Y:S01]  /*2bc0*/  ULDC.64 UR4, c[0x0][0x3e8] ;  /* 0x0000fa0000047ab9 */ /* 0x000fe20000000a00 */
[----:B------:R-:W-:Y:S02]  /*2bd0*/  CS2R R76, SRZ ;  /* 0x00000000004c7805 */ /* 0x000fe4000001ff00 */
[----:B------:R-:W-:Y:S02]  /*2be0*/  CS2R R78, SRZ ;  /* 0x00000000004e7805 */ /* 0x000fe4000001ff00 */
[----:B------:R-:W-:Y:S02]  /*2bf0*/  IADD3.X R73, R32, R125, R12, P4, P5 ;  /* 0x0000007d20497210 */ /* 0x000fe400027ea40c */
[----:B------:R-:W-:-:S04]  /*2c00*/  IADD3 R90, P4, P5, R96, R54, R6 ;  /* 0x00000036605a7210 */ /* 0x000fc80007d9e006 */
[----:B------:R-:W-:Y:S02]  /*2c10*/  IADD3.X R72, R30, R111, R8, P4, P5 ;  /* 0x0000006f1e487210 */ /* 0x000fe400027ea408 */
[----:B------:R-:W-:-:S04]  /*2c20*/  IADD3 R88, P4, R88, UR4, RZ ;  /* 0x0000000458587c10 */ /* 0x000fc8000ff9e0ff */
[----:B------:R-:W-:Y:S01]  /*2c30*/  IADD3.X R89, R73, UR5, RZ, P4, !PT ;  /* 0x0000000549597c10 */ /* 0x000fe2000a7fe4ff */
[----:B------:R-:W-:Y:S02]  /*2c40*/  ULDC.64 UR4, c[0x0][0x400] ;  /* 0x0001000000047ab9 */ /* 0x000fe40000000a00 */
[----:B------:R-:W-:-:S04]  /*2c50*/  IADD3 R90, P4, R90, UR4, RZ ;  /* 0x000000045a5a7c10 */ /* 0x000fc8000ff9e0ff */
[----:B------:R-:W-:Y:S02]  /*2c60*/  IADD3.X R91, R72, UR5, RZ, P4, !PT ;  /* 0x00000005485b7c10 */ /* 0x000fe4000a7fe4ff */
        /* <DEDUP_REMOVED lines=8> */
.L_x_350:
[----:B------:R-:W-:Y:S05]  /*2cf0*/  BSYNC B1 ;  /* 0x0000000000017941 */ /* 0x000fea0003800000 */
.L_x_349:
[----:B0-----:R-:W-:Y:S01]  /*2d00*/  VIADD R88, R228, 0x80 ;  /* 0x00000080e4587836 */ /* 0x001fe20000000000 */
[----:B------:R-:W-:Y:S04]  /*2d10*/  BSSY B1, `(.L_x_351) ;  /* 0x0000018000017945 */ /* 0x000fe80003800000 */
[----:B------:R-:W-:-:S04]  /*2d20*/  ISETP.GE.AND P4, PT, R88, R119, PT ;  /* 0x000000775800720c */ /* 0x000fc80003f86270 */
[----:B------:R-:W-:-:S09]  /*2d30*/  P2R R144, PR, RZ, 0x10 ;  /* 0x00000010ff907803 */ /* 0x000fd20000000000 */
[----:B------:R-:W-:Y:S05]  /*2d40*/  @P4 BRA `(.L_x_352) ;  /* 0x0000000000504947 */ /* 0x000fea0003800000 */
        /* <DEDUP_REMOVED lines=20> */
.L_x_352:
[----:B------:R-:W-:Y:S05]  /*2e90*/  BSYNC B1 ;  /* 0x0000000000017941 */ /* 0x000fea0003800000 */
.L_x_351:
[----:B0-----:R-:W-:Y:S01]  /*2ea0*/  IADD3 R88, R228, 0xc0, RZ ;  /* 0x000000c0e4587810 */ /* 0x001fe20007ffe0ff */
[----:B------:R-:W-:Y:S03]  /*2eb0*/  BSSY B1, `(.L_x_353) ;  /* 0x000001d000017945 */ /* 0x000fe60003800000 */
[----:B------:R-:W-:-:S13]  /*2ec0*/  ISETP.GE.AND P4, PT, R88, R119, PT ;  /* 0x000000775800720c */ /* 0x000fda0003f86270 */
[----:B------:R-:W-:Y:S05]  /*2ed0*/  @P4 BRA `(.L_x_354) ;  /* 0x0000000000684947 */ /* 0x000fea0003800000 */
[----:B------:R-:W0:Y:S01]  /*2ee0*/  LDC.64 R56, c[0x0][0x3f8] ;  /* 0x0000fe00ff387b82 */ /* 0x000e220000000a00 */
[----:B------:R-:W-:Y:S01]  /*2ef0*/  IMAD.MOV.U32 R53, RZ, RZ, R125 ;  /* 0x000000ffff357224 */ /* 0x000fe200078e007d */
[----:B------:R-:W-:Y:S01]  /*2f00*/  ULDC.64 UR4, c[0x0][0x3e8] ;  /* 0x0000fa0000047ab9 */ /* 0x000fe20000000a00 */
[----:B------:R-:W-:Y:S01]  /*2f10*/  IMAD.MOV.U32 R55, RZ, RZ, R111 ;  /* 0x000000ffff377224 */ /* 0x000fe200078e006f */
[----:B------:R-:W-:Y:S02]  /*2f20*/  CS2R R60, SRZ ;  /* 0x00000000003c7805 */ /* 0x000fe4000001ff00 */
[----:B------:R-:W-:Y:S01]  /*2f30*/  CS2R R62, SRZ ;  /* 0x00000000003e7805 */ /* 0x000fe2000001ff00 */
[----:B0-----:R-:W-:Y:S02]  /*2f40*/  IMAD R57, R57, 0xc0, RZ ;  /* 0x000000c039397824 */ /* 0x001fe400078e02ff */
[----:B------:R-:W-:-:S04]  /*2f50*/  IMAD.WIDE.U32 R52, R56, 0xc0, R52 ;  /* 0x000000c038347825 */ /* 0x000fc800078e0034 */
[----:B------:R-:W-:Y:S01]  /*2f60*/  IMAD.IADD R53, R53, 0x1, R57 ;  /* 0x0000000135357824 */ /* 0x000fe200078e0239 */
[----:B------:R-:W-:Y:S01]  /*2f70*/  IADD3 R52, P5, P6, R50, UR4, R52 ;  /* 0x0000000432347c10 */ /* 0x000fe2000febe034 */
[----:B------:R-:W0:Y:S03]  /*2f80*/  LDC.64 R56, c[0x0][0x408] ;  /* 0x00010200ff387b82 */ /* 0x000e260000000a00 */
[----:B------:R-:W-:Y:S01]  /*2f90*/  IADD3.X R53, R32, UR5, R53, P5, P6 ;  /* 0x0000000520357c10 */ /* 0x000fe2000afec435 */
[----:B------:R-:W-:Y:S01]  /*2fa0*/  ULDC.64 UR4, c[0x0][0x400] ;  /* 0x0001000000047ab9 */ /* 0x000fe20000000a00 */
[----:B0-----:R-:W-:-:S04]  /*2fb0*/  IMAD.WIDE.U32 R54, R56, 0xc0, R54 ;  /* 0x000000c038367825 */ /* 0x001fc800078e0036 */
[----:B------:R-:W-:Y:S01]  /*2fc0*/  IMAD R57, R57, 0xc0, RZ ;  /* 0x000000c039397824 */ /* 0x000fe200078e02ff */
[----:B------:R-:W-:-:S03]  /*2fd0*/  IADD3 R54, P5, P6, R96, UR4, R54 ;  /* 0x0000000460367c10 */ /* 0x000fc6000febe036 */
[----:B------:R-:W-:-:S05]  /*2fe0*/  IMAD.IADD R55, R55, 0x1, R57 ;  /* 0x0000000137377824 */ /* 0x000fca00078e0239 */
        /* <DEDUP_REMOVED lines=9> */
.L_x_354:
[----:B------:R-:W-:Y:S05]  /*3080*/  BSYNC B1 ;  /* 0x0000000000017941 */ /* 0x000fea0003800000 */
.L_x_353:
[----:B0-----:R-:W2:Y:S01]  /*3090*/  LDL R52, [R1+0x44] ;  /* 0x0000440001347983 */ /* 0x001ea20000100800 */
[----:B------:R-:W-:Y:S01]  /*30a0*/  IMAD.MOV.U32 R153, RZ, RZ, R82 ;  /* 0x000000ffff997224 */ /* 0x000fe200078e0052 */
[----:B------:R-:W-:Y:S01]  /*30b0*/  MOV R154, R86 ;  /* 0x00000056009a7202 */ /* 0x000fe20000000f00 */
[----:B-----5:R-:W-:Y:S01]  /*30c0*/  IMAD.MOV.U32 R145, RZ, RZ, R72 ;  /* 0x000000ffff917224 */ /* 0x020fe200078e0048 */
[----:B------:R-:W-:Y:S01]  /*30d0*/  MOV R142, R68 ;  /* 0x00000044008e7202 */ /* 0x000fe20000000f00 */
[----:B------:R-:W-:Y:S01]  /*30e0*/  IMAD.MOV.U32 R148, RZ, RZ, R76 ;  /* 0x000000ffff947224 */ /* 0x000fe200078e004c */
[----:B------:R-:W-:Y:S01]  /*30f0*/  MOV R91, R62 ;  /* 0x0000003e005b7202 */ /* 0x000fe20000000f00 */
[----:B------:R-:W-:Y:S02]  /*3100*/  IMAD.MOV.U32 R146, RZ, RZ, R74 ;  /* 0x000000ffff927224 */ /* 0x000fe400078e004a */
[----:B------:R-:W-:Y:S02]  /*3110*/  IMAD.MOV.U32 R147, RZ, RZ, R78 ;  /* 0x000000ffff937224 */ /* 0x000fe400078e004e */
[----:B------:R-:W-:-:S02]  /*3120*/  IMAD.MOV.U32 R137, RZ, RZ, R64 ;  /* 0x000000ffff897224 */ /* 0x000fc400078e0040 */
[----:B------:R-:W-:Y:S02]  /*3130*/  IMAD.MOV.U32 R141, RZ, RZ, R66 ;  /* 0x000000ffff8d7224 */ /* 0x000fe400078e0042 */
[----:B------:R-:W-:Y:S02]  /*3140*/  IMAD.MOV.U32 R143, RZ, RZ, R70 ;  /* 0x000000ffff8f7224 */ /* 0x000fe400078e0046 */
[----:B------:R-:W-:Y:S02]  /*3150*/  IMAD.MOV.U32 R88, RZ, RZ, R56 ;  /* 0x000000ffff587224 */ /* 0x000fe400078e0038 */
[----:B------:R-:W-:Y:S02]  /*3160*/  IMAD.MOV.U32 R90, RZ, RZ, R60 ;  /* 0x000000ffff5a7224 */ /* 0x000fe400078e003c */
[----:B------:R-:W-:Y:S01]  /*3170*/  IMAD.MOV.U32 R89, RZ, RZ, R58 ;  /* 0x000000ffff597224 */ /* 0x000fe200078e003a */
[----:B--2---:R-:W-:-:S13]  /*3180*/  R2UR UR4, R52 ;  /* 0x00000000340472ca */ /* 0x004fda00000e0000 */
[----:B------:R-:W-:-:S06]  /*3190*/  UISETP.NE.AND UP0, UPT, UR4, 0x3, UPT ;  /* 0x000000030400788c */ /* 0x000fcc000bf05270 */
[----:B------:R-:W-:-:S13]  /*31a0*/  PLOP3.LUT P5, PT, PT, PT, UP0, 0x80, 0x0 ;  /* 0x000000000000781c */ /* 0x000fda0003faf008 */
[----:B------:R-:W-:Y:S05]  /*31b0*/  @!P5 BRA `(.L_x_355) ;  /* 0x000000000004d947 */ /* 0x000fea0003800000 */
[----:B------:R-:W-:Y:S01]  /*31c0*/  BPT.TRAP 0x1 ;  /* 0x000000040000795c */ /* 0x000fe20000300000 */
.L_x_355:
[----:B------:R-:W-:Y:S01]  /*31d0*/  IMAD R111, R17, 0x8, R16 ;  /* 0x00000008116f7824 */ /* 0x000fe200078e0210 */
[----:B------:R-:W-:Y:S01]  /*31e0*/  SHF.L.U32 R125, R231, 0x1f, RZ ;  /* 0x0000001fe77d7819 */ /* 0x000fe200000006ff */
[----:B------:R-:W-:Y:S03]  /*31f0*/  BSSY B1, `(.L_x_356) ;  /* 0x0000003000017945 */ /* 0x000fe60003800000 */
[----:B------:R-:W0:Y:S02]  /*3200*/  SYNCS.PHASECHK.TRANS64.TRYWAIT P6, [R111+URZ+0x2e890], R125 ;  /* 0x02e8907d6f0075a7 */ /* 0x000e2400080c017f */
[----:B0-----:R-:W-:Y:S05]  /*3210*/  @!P6 BRA `(.L_x_357) ;  /* 0x000001fc0088e947 */ /* 0x001fea0003800000 */
.L_x_633:
[----:B------:R-:W-:Y:S05]  /*3220*/  BSYNC B1 ;  /* 0x0000000000017941 */ /* 0x000fea0003800000 */
.L_x_356:
[----:B------:R-:W-:Y:S01]  /*3230*/  BSSY B1, `(.L_x_358) ;  /* 0x00000ed000017945 */ /* 0x000fe20003800000 */
[----:B------:R-:W-:-:S03]  /*3240*/  IMAD R150, R17, 0x7000, R34 ;  /* 0x0000700011967824 */ /* 0x000fc600078e0222 */
[----:B------:R-:W-:Y:S05]  /*3250*/  @P2 BRA `(.L_x_359) ;  /* 0x0000000c00a82947 */ /* 0x000fea0003800000 */
[----:B------:R-:W-:Y:S01]  /*3260*/  IADD3 R152, P2, R104, R128, RZ ;  /* 0x0000008068987210 */ /* 0x000fe20007f5e0ff */
[----:B------:R-:W-:Y:S04]  /*3270*/  BSSY B2, `(.L_x_360) ;  /* 0x0000073000027945 */ /* 0x000fe80003800000 */
[----:B------:R-:W-:Y:S01]  /*3280*/  IMAD.X R151, R131, 0x1, R35, P2 ;  /* 0x0000000183977824 */ /* 0x000fe200010e0623 */
[----:B------:R-:W-:Y:S07]  /*3290*/  @P0 BRA `(.L_x_361) ;  /* 0x0000000400c00947 */ /* 0x000fee0003800000 */
[----:B------:R1:W2:Y:S01]  /*32a0*/  LDS.128 R52, [R118+0x20400] ;  /* 0x0204000076347984 */ /* 0x0002a20000000c00 */
[----:B------:R-:W-:Y:S01]  /*32b0*/  ISETP.GE.AND P2, PT, R22, R130, PT ;  /* 0x000000821600720c */ /* 0x000fe20003f46270 */
[----:B------:R-:W-:-:S12]  /*32c0*/  BSSY B3, `(.L_x_362) ;  /* 0x0000069000037945 */ /* 0x000fd80003800000 */
[----:B-1----:R-:W-:Y:S05]  /*32d0*/  @P2 BRA `(.L_x_363) ;  /* 0x00000004009c2947 */ /* 0x002fea0003800000 */
[----:B------:R-:W-:Y:S02]  /*32e0*/  SHF.R.U32.HI R84, RZ, 0x8, R85 ;  /* 0x00000008ff547819 */ /* 0x000fe40000011655 */
[--C-:B------:R-:W-:Y:S02]  /*32f0*/  SHF.R.U32.HI R86, RZ, 0x8, R87.reuse ;  /* 0x00000008ff567819 */ /* 0x100fe40000011657 */
[----:B------:R-:W-:Y:S01]  /*3300*/  SHF.R.U32.HI R155, RZ, 0x10, R87 ;  /* 0x00000010ff9b7819 */ /* 0x000fe20000011657 */
[----:B------:R-:W-:Y:S01]  /*3310*/  IMAD.SHL.U32 R84, R84, 0x100, RZ ;  /* 0x0000010054547824 */ /* 0x000fe200078e00ff */
[----:B------:R-:W-:Y:S01]  /*3320*/  LOP3.LUT R156, R87, 0xff0000ff, RZ, 0xc0, !PT ;  /* 0xff0000ff579c7812 */ /* 0x000fe200078ec0ff */
[----:B------:R-:W-:Y:S01]  /*3330*/  IMAD.SHL.U32 R87, R86, 0x100, RZ ;  /* 0x0000010056577824 */ /* 0x000fe200078e00ff */
[----:B------:R-:W-:Y:S01]  /*3340*/  SHF.R.U32.HI R157, RZ, 0x10, R85 ;  /* 0x00000010ff9d7819 */ /* 0x000fe20000011655 */
[----:B--2---:R-:W-:Y:S01]  /*3350*/  IMAD.MOV.U32 R86, RZ, RZ, R52 ;  /* 0x000000ffff567224 */ /* 0x004fe200078e0034 */
[----:B------:R-:W-:-:S02]  /*3360*/  LOP3.LUT R85, R85, 0xff0000ff, RZ, 0xc0, !PT ;  /* 0xff0000ff55557812 */ /* 0x000fc400078ec0ff */
[----:B------:R-:W-:Y:S01]  /*3370*/  LOP3.LUT R156, R156, 0xff00, R87, 0xf8, !PT ;  /* 0x0000ff009c9c7812 */ /* 0x000fe200078ef857 */
[----:B------:R-:W-:Y:S01]  /*3380*/  IMAD.U32 R87, R155, 0x10000, RZ ;  /* 0x000100009b577824 */ /* 0x000fe200078e00ff */
[----:B------:R-:W-:Y:S02]  /*3390*/  LOP3.LUT R85, R85, 0xff00, R84, 0xf8, !PT ;  /* 0x0000ff0055557812 */ /* 0x000fe400078ef854 */
[----:B------:R-:W-:Y:S02]  /*33a0*/  SHF.L.U32 R84, R157, 0x10, RZ ;  /* 0x000000109d547819 */ /* 0x000fe400000006ff */
[----:B------:R-:W-:Y:S02]  /*33b0*/  F2FP.F16.E4M3.UNPACK_B R52, R53 ;  /* 0x00000035ff34723e */ /* 0x000fe400020006ff */
[----:B------:R-:W-:Y:S02]  /*33c0*/  F2FP.F16.E4M3.UNPACK_B R155, R154.H1 ;  /* 0x0000009aff9b723e */ /* 0x000fe400030006ff */
[----:B------:R-:W-:-:S02]  /*33d0*/  LOP3.LUT R84, R85, 0xff0000, R84, 0xf8, !PT ;  /* 0x00ff000055547812 */ /* 0x000fc400078ef854 */
[----:B------:R-:W-:Y:S01]  /*33e0*/  LOP3.LUT R85, R156, 0xff0000, R87, 0xf8, !PT ;  /* 0x00ff00009c557812 */ /* 0x000fe200078ef857 */
[--C-:B------:R-:W-:Y:S01]  /*33f0*/  HADD2.F32 R87, -RZ, R52.reuse.H1_H1 ;  /* 0x30000034ff577230 */ /* 0x100fe20000004100 */
[----:B------:R-:W-:Y:S01]  /*3400*/  F2FP.F16.E4M3.UNPACK_B R157, R149.H1 ;  /* 0x00000095ff9d723e */ /* 0x000fe200030006ff */
[--C-:B------:R-:W-:Y:S01]  /*3410*/  HADD2.F32 R159, -RZ, R155.reuse.H0_H0 ;  /* 0x2000009bff9f7230 */ /* 0x100fe20000004100 */
[----:B------:R-:W-:Y:S01]  /*3420*/  F2FP.F16.E4M3.UNPACK_B R53, R53.H1 ;  /* 0x00000035ff35723e */ /* 0x000fe200030006ff */
[----:B------:R-:W-:Y:S01]  /*3430*/  HADD2.F32 R52, -RZ, R52.H0_H0 ;  /* 0x20000034ff347230 */ /* 0x000fe20000004100 */
[----:B------:R-:W-:Y:S01]  /*3440*/  F2FP.F16.E4M3.UNPACK_B R154, R154 ;  /* 0x0000009aff9a723e */ /* 0x000fe200020006ff */
[----:B------:R-:W-:Y:S02]  /*3450*/  HADD2.F32 R160, -RZ, R155.H1_H1 ;  /* 0x3000009bffa07230 */ /* 0x000fe40000004100 */
[----:B------:R-:W-:Y:S01]  /*3460*/  FMUL.FTZ R161, R87, R159 ;  /* 0x0000009f57a17220 */ /* 0x000fe20000410000 */
[----:B------:R-:W-:-:S02]  /*3470*/  HADD2.F32 R158, -RZ, R157.H0_H0 ;  /* 0x2000009dff9e7230 */ /* 0x000fc40000004100 */
[----:B------:R-:W-:Y:S01]  /*3480*/  FMUL.FTZ R162, R52, R159 ;  /* 0x0000009f34a27220 */ /* 0x000fe20000410000 */
[--C-:B------:R-:W-:Y:S02]  /*3490*/  HADD2.F32 R156, -RZ, R53.reuse.H1_H1 ;  /* 0x30000035ff9c7230 */ /* 0x100fe40000004100 */
[----:B------:R-:W-:Y:S02]  /*34a0*/  HADD2.F32 R155, -RZ, R53.H0_H0 ;  /* 0x20000035ff9b7230 */ /* 0x000fe40000004100 */
[----:B------:R-:W-:Y:S01]  /*34b0*/  FFMA.FTZ R53, R87, R158, R162 ;  /* 0x0000009e57357223 */ /* 0x000fe200000100a2 */
[----:B------:R-:W-:Y:S02]  /*34c0*/  HADD2.F32 R157, -RZ, R157.H1_H1 ;  /* 0x3000009dff9d7230 */ /* 0x000fe40000004100 */
[----:B------:R-:W-:Y:S01]  /*34d0*/  FMUL.FTZ R164, R156, R160 ;  /* 0x000000a09ca47220 */ /* 0x000fe20000410000 */
[----:B------:R-:W-:Y:S01]  /*34e0*/  F2FP.F16.E4M3.UNPACK_B R87, R86.H1 ;  /* 0x00000056ff57723e */ /* 0x000fe200030006ff */
[C---:B------:R-:W-:Y:S01]  /*34f0*/  FMUL.FTZ R159, R155.reuse, R160 ;  /* 0x000000a09b9f7220 */ /* 0x040fe20000410000 */
[----:B------:R-:W-:Y:S01]  /*3500*/  F2FP.F16.E4M3.UNPACK_B R86, R86 ;  /* 0x00000056ff56723e */ /* 0x000fe200020006ff */
[----:B------:R-:W-:Y:S01]  /*3510*/  FFMA.FTZ R52, R52, R158, -R161 ;  /* 0x0000009e34347223 */ /* 0x000fe200000108a1 */
[-C--:B------:R-:W-:Y:S01]  /*3520*/  FFMA.FTZ R164, R155, R157.reuse, -R164 ;  /* 0x0000009d9ba47223 */ /* 0x080fe200000108a4 */
[----:B------:R-:W-:Y:S01]  /*3530*/  FFMA.FTZ R161, R156, R157, R159 ;  /* 0x0000009d9ca17223 */ /* 0x000fe2000001009f */
[--C-:B------:R-:W-:Y:S01]  /*3540*/  HADD2.F32 R157, -RZ, R154.reuse.H1_H1 ;  /* 0x3000009aff9d7230 */ /* 0x100fe20000004100 */
[----:B------:R-:W-:Y:S01]  /*3550*/  F2FP.F16.E4M3.UNPACK_B R156, R149 ;  /* 0x00000095ff9c723e */ /* 0x000fe200020006ff */
[----:B------:R-:W-:-:S02]  /*3560*/  HADD2.F32 R158, -RZ, R154.H0_H0 ;  /* 0x2000009aff9e7230 */ /* 0x000fc40000004100 */
[--C-:B------:R-:W-:Y:S02]  /*3570*/  HADD2.F32 R154, -RZ, R87.reuse.H0_H0 ;  /* 0x20000057ff9a7230 */ /* 0x100fe40000004100 */
[----:B------:R-:W-:Y:S02]  /*3580*/  HADD2.F32 R155, -RZ, R87.H1_H1 ;  /* 0x30000057ff9b7230 */ /* 0x000fe40000004100 */
[--C-:B------:R-:W-:Y:S02]  /*3590*/  HADD2.F32 R149, -RZ, R86.reuse.H1_H1 ;  /* 0x30000056ff957230 */ /* 0x100fe40000004100 */
[-C--:B------:R-:W-:Y:S01]  /*35a0*/  FMUL.FTZ R162, R154, R157.reuse ;  /* 0x0000009d9aa27220 */ /* 0x080fe20000410000 */
[----:B------:R-:W-:Y:S02]  /*35b0*/  HADD2.F32 R87, -RZ, R86.H0_H0 ;  /* 0x20000056ff577230 */ /* 0x000fe40000004100 */
[----:B------:R-:W-:Y:S01]  /*35c0*/  FMUL.FTZ R159, R155, R157 ;  /* 0x0000009d9b9f7220 */ /* 0x000fe20000410000 */
[----:B------:R-:W-:-:S02]  /*35d0*/  HADD2.F32 R86, -RZ, R156.H1_H1 ;  /* 0x3000009cff567230 */ /* 0x000fc40000004100 */
[-C--:B------:R-:W-:Y:S01]  /*35e0*/  FMUL.FTZ R160, R149, R158.reuse ;  /* 0x0000009e95a07220 */ /* 0x080fe20000410000 */
[----:B------:R-:W-:Y:S02]  /*35f0*/  HADD2.F32 R156, -RZ, R156.H0_H0 ;  /* 0x2000009cff9c7230 */ /* 0x000fe40000004100 */
[----:B------:R-:W-:Y:S01]  /*3600*/  FMUL.FTZ R158, R87, R158 ;  /* 0x0000009e579e7220 */ /* 0x000fe20000410000 */
[-C--:B------:R-:W-:Y:S01]  /*3610*/  FFMA.FTZ R154, R154, R86.reuse, -R159 ;  /* 0x000000569a9a7223 */ /* 0x080fe2000001089f */
[----:B------:R-:W-:Y:S01]  /*3620*/  FFMA.FTZ R155, R155, R86, R162 ;  /* 0x000000569b9b7223 */ /* 0x000fe200000100a2 */
[-C--:B------:R-:W-:Y:S01]  /*3630*/  FFMA.FTZ R86, R87, R156.reuse, -R160 ;  /* 0x0000009c57567223 */ /* 0x080fe200000108a0 */
[----:B------:R-:W-:Y:S01]  /*3640*/  FFMA.FTZ R87, R149, R156, R158 ;  /* 0x0000009c95577223 */ /* 0x000fe2000001009e */
[----:B------:R-:W-:Y:S02]  /*3650*/  F2FP.F16.E4M3.UNPACK_B R156, R55.H1 ;  /* 0x00000037ff9c723e */ /* 0x000fe400030006ff */
[----:B------:R-:W-:-:S02]  /*3660*/  F2FP.F16.E4M3.UNPACK_B R162, R85.H1 ;  /* 0x00000055ffa2723e */ /* 0x000fc400030006ff */
[----:B------:R-:W-:Y:S01]  /*3670*/  F2FP.F16.E4M3.UNPACK_B R159, R84.H1 ;  /* 0x00000054ff9f723e */ /* 0x000fe200030006ff */
[--C-:B------:R-:W-:Y:S01]  /*3680*/  HADD2.F32 R157, -RZ, R156.reuse.H0_H0 ;  /* 0x2000009cff9d7230 */ /* 0x100fe20000004100 */
[----:B------:R-:W-:Y:S01]  /*3690*/  F2FP.SATFINITE.E4M3.F32.PACK_AB_MERGE_C R149, R161, R164, RZ ;  /* 0x000000a4a195723e */ /* 0x000fe200048070ff */
[----:B------:R-:W-:Y:S01]  /*36a0*/  HADD2.F32 R156, -RZ, R156.H1_H1 ;  /* 0x3000009cff9c7230 */ /* 0x000fe20000004100 */
[----:B------:R-:W-:Y:S01]  /*36b0*/  F2FP.SATFINITE.E4M3.F32.PACK_AB_MERGE_C R154, R155, R154, RZ ;  /* 0x0000009a9b9a723e */ /* 0x000fe200048070ff */
[--C-:B------:R-:W-:Y:S01]  /*36c0*/  HADD2.F32 R163, -RZ, R162.reuse.H1_H1 ;  /* 0x300000a2ffa37230 */ /* 0x100fe20000004100 */
[----:B------:R-:W-:Y:S01]  /*36d0*/  F2FP.F16.E4M3.UNPACK_B R155, R54.H1 ;  /* 0x00000036ff9b723e */ /* 0x000fe200030006ff */
[----:B------:R-:W-:Y:S01]  /*36e0*/  HADD2.F32 R160, -RZ, R159.H1_H1 ;  /* 0x3000009fffa07230 */ /* 0x000fe20000004100 */
[----:B------:R-:W-:Y:S01]  /*36f0*/  F2FP.F16.E4M3.UNPACK_B R161, R85 ;  /* 0x00000055ffa1723e */ /* 0x000fe200020006ff */
[----:B------:R-:W-:Y:S01]  /*3700*/  HADD2.F32 R162, -RZ, R162.H0_H0 ;  /* 0x200000a2ffa27230 */ /* 0x000fe20000004100 */
[----:B------:R-:W-:Y:S01]  /*3710*/  F2FP.F16.E4M3.UNPACK_B R158, R84 ;  /* 0x00000054ff9e723e */ /* 0x000fe200020006ff */
[----:B------:R-:W-:Y:S01]  /*3720*/  FMUL.FTZ R84, R156, R163 ;  /* 0x000000a39c547220 */ /* 0x000fe20000410000 */
[----:B------:R-:W-:-:S02]  /*3730*/  HADD2.F32 R85, -RZ, R155.H1_H1 ;  /* 0x3000009bff557230 */ /* 0x000fc40000004100 */
[C---:B------:R-:W-:Y:S01]  /*3740*/  FMUL.FTZ R165, R157.reuse, R163 ;  /* 0x000000a39da57220 */ /* 0x040fe20000410000 */
[----:B------:R-:W-:Y:S02]  /*3750*/  HADD2.F32 R164, -RZ, R161.H1_H1 ;  /* 0x300000a1ffa47230 */ /* 0x000fe40000004100 */
[----:B------:R-:W-:Y:S01]  /*3760*/  FFMA.FTZ R163, R157, R160, -R84 ;  /* 0x000000a09da37223 */ /* 0x000fe20000010854 */
[----:B------:R-:W-:Y:S01]  /*3770*/  HADD2.F32 R155, -RZ, R155.H0_H0 ;  /* 0x2000009bff9b7230 */ /* 0x000fe20000004100 */
[----:B------:R-:W-:Y:S01]  /*3780*/  F2FP.F16.E4M3.UNPACK_B R55, R55 ;  /* 0x00000037ff37723e */ /* 0x000fe200020006ff */
[----:B------:R-:W-:Y:S02]  /*3790*/  HADD2.F32 R84, -RZ, R158.H1_H1 ;  /* 0x3000009eff547230 */ /* 0x000fe40000004100 */
[----:B------:R-:W-:Y:S01]  /*37a0*/  FMUL.FTZ R166, R85, R164 ;  /* 0x000000a455a67220 */ /* 0x000fe20000410000 */
[----:B------:R-:W-:Y:S01]  /*37b0*/  F2FP.F16.E4M3.UNPACK_B R54, R54 ;  /* 0x00000036ff36723e */ /* 0x000fe200020006ff */
[----:B------:R-:W-:Y:S01]  /*37c0*/  FMUL.FTZ R164, R155, R164 ;  /* 0x000000a49ba47220 */ /* 0x000fe20000410000 */
[----:B------:R-:W-:-:S02]  /*37d0*/  HADD2.F32 R161, -RZ, R161.H0_H0 ;  /* 0x200000a1ffa17230 */ /* 0x000fc40000004100 */
[----:B------:R-:W-:Y:S01]  /*37e0*/  FFMA.FTZ R166, R155, R84, -R166 ;  /* 0x000000549ba67223 */ /* 0x000fe200000108a6 */
[----:B------:R-:W-:Y:S01]  /*37f0*/  FFMA.FTZ R160, R156, R160, R165 ;  /* 0x000000a09ca07223 */ /* 0x000fe200000100a5 */
[----:B------:R-:W-:Y:S01]  /*3800*/  FFMA.FTZ R155, R85, R84, R164 ;  /* 0x00000054559b7223 */ /* 0x000fe200000100a4 */
[--C-:B------:R-:W-:Y:S01]  /*3810*/  HADD2.F32 R84, -RZ, R55.reuse.H0_H0 ;  /* 0x20000037ff547230 */ /* 0x100fe20000004100 */
[----:B------:R-:W-:Y:S01]  /*3820*/  F2FP.SATFINITE.E4M3.F32.PACK_AB_MERGE_C R53, R53, R52, R149 ;  /* 0x000000343535723e */ /* 0x000fe20004807095 */
[----:B------:R-:W-:Y:S01]  /*3830*/  HADD2.F32 R85, -RZ, R55.H1_H1 ;  /* 0x30000037ff557230 */ /* 0x000fe20000004100 */
[----:B------:R-:W-:Y:S01]  /*3840*/  F2FP.SATFINITE.E4M3.F32.PACK_AB_MERGE_C R160, R160, R163, RZ ;  /* 0x000000a3a0a0723e */ /* 0x000fe200048070ff */
[--C-:B------:R-:W-:Y:S01]  /*3850*/  HADD2.F32 R55, -RZ, R54.reuse.H0_H0 ;  /* 0x20000036ff377230 */ /* 0x100fe20000004100 */
[----:B------:R-:W-:Y:S01]  /*3860*/  F2FP.SATFINITE.E4M3.F32.PACK_AB_MERGE_C R155, R155, R166, RZ ;  /* 0x000000a69b9b723e */ /* 0x000fe200048070ff */
[----:B------:R-:W-:Y:S02]  /*3870*/  HADD2.F32 R54, -RZ, R54.H1_H1 ;  /* 0x30000036ff367230 */ /* 0x000fe40000004100 */
[----:B------:R-:W-:Y:S01]  /*3880*/  FMUL.FTZ R157, R85, R162 ;  /* 0x000000a2559d7220 */ /* 0x000fe20000410000 */
[----:B------:R-:W-:-:S02]  /*3890*/  HADD2.F32 R159, -RZ, R159.H0_H0 ;  /* 0x2000009fff9f7230 */ /* 0x000fc40000004100 */
[----:B------:R-:W-:Y:S01]  /*38a0*/  FMUL.FTZ R162, R84, R162 ;  /* 0x000000a254a27220 */ /* 0x000fe20000410000 */
[----:B------:R-:W-:Y:S02]  /*38b0*/  HADD2.F32 R158, -RZ, R158.H0_H0 ;  /* 0x2000009eff9e7230 */ /* 0x000fe40000004100 */
[-C--:B------:R-:W-:Y:S01]  /*38c0*/  FMUL.FTZ R156, R54, R161.reuse ;  /* 0x000000a1369c7220 */ /* 0x080fe20000410000 */
[----:B------:R-:W-:Y:S01]  /*38d0*/  FMUL.FTZ R161, R55, R161 ;  /* 0x000000a137a17220 */ /* 0x000fe20000410000 */
[-C--:B------:R-:W-:Y:S01]  /*38e0*/  FFMA.FTZ R157, R84, R159.reuse, -R157 ;  /* 0x0000009f549d7223 */ /* 0x080fe2000001089d */
[----:B------:R-:W-:Y:S01]  /*38f0*/  FFMA.FTZ R162, R85, R159, R162 ;  /* 0x0000009f55a27223 */ /* 0x000fe200000100a2 */
[-C--:B------:R-:W-:Y:S01]  /*3900*/  FFMA.FTZ R156, R55, R158.reuse, -R156 ;  /* 0x0000009e379c7223 */ /* 0x080fe2000001089c */
[----:B------:R-:W-:Y:S01]  /*3910*/  FFMA.FTZ R161, R54, R158, R161 ;  /* 0x0000009e36a17223 */ /* 0x000fe200000100a1 */
[----:B------:R-:W-:Y:S02]  /*3920*/  F2FP.SATFINITE.E4M3.F32.PACK_AB_MERGE_C R52, R87, R86, R154 ;  /* 0x000000565734723e */ /* 0x000fe4000480709a */
[----:B------:R-:W-:-:S02]  /*3930*/  F2FP.SATFINITE.E4M3.F32.PACK_AB_MERGE_C R55, R162, R157, R160 ;  /* 0x0000009da237723e */ /* 0x000fc400048070a0 */
[----:B------:R-:W-:-:S07]  /*3940*/  F2FP.SATFINITE.E4M3.F32.PACK_AB_MERGE_C R54, R161, R156, R155 ;  /* 0x0000009ca136723e */ /* 0x000fce000480709b */
.L_x_363:
[----:B------:R-:W-:Y:S05]  /*3950*/  BSYNC B3 ;  /* 0x0000000000037941 */ /* 0x000fea0003800000 */
.L_x_362:
[----:B------:R-:W-:Y:S02]  /*3960*/  ULDC.64 UR4, c[0x0][0x2e8] ;  /* 0x0000ba0000047ab9 */ /* 0x000fe40000000a00 */
[----:B------:R-:W-:-:S04]  /*3970*/  IADD3 R84, P2, P6, R152, UR4, R46 ;  /* 0x0000000498547c10 */ /* 0x000fc8000fe5e02e */
[----:B------:R-:W-:-:S05]  /*3980*/  IADD3.X R85, R151, UR5, R20, P2, P6 ;  /* 0x0000000597557c10 */ /* 0x000fca00097ec414 */
[----:B--2---:R1:W-:Y:S04]  /*3990*/  STG.E.128 desc[UR60][R84.64], R52 ;  /* 0x0000003454007986 */ /* 0x0043e8000c101d3c */
.L_x_361:
[----:B------:R-:W-:Y:S05]  /*39a0*/  BSYNC B2 ;  /* 0x0000000000027941 */ /* 0x000fea0003800000 */
.L_x_360:
[----:B------:R-:W-:Y:S05]  /*39b0*/  @P1 BRA `(.L_x_359) ;  /* 0x0000000400d01947 */ /* 0x000fea0003800000 */
[----:B------:R-:W-:Y:S01]  /*39c0*/  LOP3.LUT P2, RZ, R229, 0x4, RZ, 0xc0, !PT ;  /* 0x00000004e5ff7812 */ /* 0x000fe2000784c0ff */
[C---:B-1----:R-:W-:Y:S01]  /*39d0*/  VIADD R53, R150.reuse, 0x40 ;  /* 0x0000004096357836 */ /* 0x042fe20000000000 */
[----:B------:R-:W-:Y:S11]  /*39e0*/  BSSY B2, `(.L_x_364) ;  /* 0x000006d000027945 */ /* 0x000ff60003800000 */
[----:B------:R-:W-:Y:S01]  /*39f0*/  @P2 VIADD R53, R150, 0xffffffc0 ;  /* 0xffffffc096352836 */ /* 0x000fe20000000000 */
[----:B------:R-:W-:-:S03]  /*3a00*/  ISETP.GE.AND P2, PT, R230, R130, PT ;  /* 0x00000082e600720c */ /* 0x000fc60003f46270 */
[----:B------:R-:W-:-:S06]  /*3a10*/  IMAD.IADD R53, R16, 0x1, R53 ;  /* 0x0000000110357824 */ /* 0x000fcc00078e0235 */
[----:B------:R-:W1:Y:S04]  /*3a20*/  LDS.128 R52, [R53+0x20400] ;  /* 0x0204000035347984 */ /* 0x000e680000000c00 */
[----:B------:R-:W-:Y:S05]  /*3a30*/  @P2 BRA `(.L_x_365) ;  /* 0x00000004009c2947 */ /* 0x000fea0003800000 */
[--C-:B------:R-:W-:Y:S02]  /*3a40*/  SHF.R.U32.HI R87, RZ, 0x8, R81.reuse ;  /* 0x00000008ff577819 */ /* 0x100fe40000011651 */
[----:B------:R-:W-:Y:S02]  /*3a50*/  LOP3.LUT R80, R81, 0xff0000ff, RZ, 0xc0, !PT ;  /* 0xff0000ff51507812 */ /* 0x000fe400078ec0ff */
[----:B------:R-:W-:Y:S01]  /*3a60*/  SHF.R.U32.HI R85, RZ, 0x10, R81 ;  /* 0x00000010ff557819 */ /* 0x000fe20000011651 */
[----:B------:R-:W-:Y:S01]  /*3a70*/  IMAD.SHL.U32 R81, R87, 0x100, RZ ;  /* 0x0000010057517824 */ /* 0x000fe200078e00ff */
[--C-:B------:R-:W-:Y:S02]  /*3a80*/  SHF.R.U32.HI R82, RZ, 0x8, R83.reuse ;  /* 0x00000008ff527819 */ /* 0x100fe40000011653 */
[----:B------:R-:W-:Y:S02]  /*3a90*/  SHF.R.U32.HI R86, RZ, 0x10, R83 ;  /* 0x00000010ff567819 */ /* 0x000fe40000011653 */
[----:B------:R-:W-:-:S02]  /*3aa0*/  LOP3.LUT R84, R83, 0xff0000ff, RZ, 0xc0, !PT ;  /* 0xff0000ff53547812 */ /* 0x000fc400078ec0ff */
[----:B------:R-:W-:Y:S01]  /*3ab0*/  SHF.L.U32 R83, R82, 0x8, RZ ;  /* 0x0000000852537819 */ /* 0x000fe200000006ff */
[----:B-1----:R-:W-:Y:S01]  /*3ac0*/  IMAD.MOV.U32 R82, RZ, RZ, R52 ;  /* 0x000000ffff527224 */ /* 0x002fe200078e0034 */
[----:B------:R-:W-:Y:S01]  /*3ad0*/  LOP3.LUT R80, R80, 0xff00, R81, 0xf8, !PT ;  /* 0x0000ff0050507812 */ /* 0x000fe200078ef851 */
[----:B------:R-:W-:Y:S01]  /*3ae0*/  IMAD.U32 R81, R85, 0x10000, RZ ;  /* 0x0001000055517824 */ /* 0x000fe200078e00ff */
[----:B------:R-:W-:Y:S01]  /*3af0*/  LOP3.LUT R83, R84, 0xff00, R83, 0xf8, !PT ;  /* 0x0000ff0054537812 */ /* 0x000fe200078ef853 */
[----:B------:R-:W-:Y:S01]  /*3b00*/  IMAD.U32 R86, R86, 0x10000, RZ ;  /* 0x0001000056567824 */ /* 0x000fe200078e00ff */
[----:B------:R-:W-:Y:S02]  /*3b10*/  F2FP.F16.E4M3.UNPACK_B R52, R53 ;  /* 0x00000035ff34723e */ /* 0x000fe400020006ff */
[----:B------:R-:W-:Y:S02]  /*3b20*/  F2FP.F16.E4M3.UNPACK_B R84, R153.H1 ;  /* 0x00000099ff54723e */ /* 0x000fe400030006ff */
[----:B------:R-:W-:-:S02]  /*3b30*/  LOP3.LUT R80, R80, 0xff0000, R81, 0xf8, !PT ;  /* 0x00ff000050507812 */ /* 0x000fc400078ef851 */
[----:B------:R-:W-:Y:S01]  /*3b40*/  LOP3.LUT R81, R83, 0xff0000, R86, 0xf8, !PT ;  /* 0x00ff000053517812 */ /* 0x000fe200078ef856 */
[----:B------:R-:W-:Y:S01]  /*3b50*/  HADD2.F32 R83, -RZ, R52.H1_H1 ;  /* 0x30000034ff537230 */ /* 0x000fe20000004100 */
[----:B------:R-:W-:Y:S01]  /*3b60*/  F2FP.F16.E4M3.UNPACK_B R86, R136.H1 ;  /* 0x00000088ff56723e */ /* 0x000fe200030006ff */
[----:B------:R-:W-:Y:S01]  /*3b70*/  HADD2.F32 R149, -RZ, R84.H0_H0 ;  /* 0x20000054ff957230 */ /* 0x000fe20000004100 */
[----:B------:R-:W-:Y:S01]  /*3b80*/  F2FP.F16.E4M3.UNPACK_B R53, R53.H1 ;  /* 0x00000035ff35723e */ /* 0x000fe200030006ff */
[----:B------:R-:W-:Y:S01]  /*3b90*/  HADD2.F32 R52, -RZ, R52.H0_H0 ;  /* 0x20000034ff347230 */ /* 0x000fe20000004100 */
[----:B------:R-:W-:Y:S01]  /*3ba0*/  F2FP.F16.E4M3.UNPACK_B R153, R153 ;  /* 0x00000099ff99723e */ /* 0x000fe200020006ff */
[----:B------:R-:W-:Y:S02]  /*3bb0*/  HADD2.F32 R154, -RZ, R84.H1_H1 ;  /* 0x30000054ff9a7230 */ /* 0x000fe40000004100 */
[----:B------:R-:W-:Y:S01]  /*3bc0*/  FMUL.FTZ R155, R83, R149 ;  /* 0x00000095539b7220 */ /* 0x000fe20000410000 */
[----:B------:R-:W-:-:S02]  /*3bd0*/  HADD2.F32 R87, -RZ, R86.H0_H0 ;  /* 0x20000056ff577230 */ /* 0x000fc40000004100 */
[----:B------:R-:W-:Y:S01]  /*3be0*/  FMUL.FTZ R156, R52, R149 ;  /* 0x00000095349c7220 */ /* 0x000fe20000410000 */
[--C-:B------:R-:W-:Y:S01]  /*3bf0*/  HADD2.F32 R85, -RZ, R53.reuse.H1_H1 ;  /* 0x30000035ff557230 */ /* 0x100fe20000004100 */
[----:B------:R-:W-:Y:S01]  /*3c00*/  F2FP.F16.E4M3.UNPACK_B R136, R136 ;  /* 0x00000088ff88723e */ /* 0x000fe200020006ff */
[----:B------:R-:W-:Y:S02]  /*3c10*/  HADD2.F32 R84, -RZ, R53.H0_H0 ;  /* 0x20000035ff547230 */ /* 0x000fe40000004100 */
[-C--:B------:R-:W-:Y:S01]  /*3c20*/  FFMA.FTZ R53, R83, R87.reuse, R156 ;  /* 0x0000005753357223 */ /* 0x080fe2000001009c */
[----:B------:R-:W-:Y:S02]  /*3c30*/  HADD2.F32 R86, -RZ, R86.H1_H1 ;  /* 0x30000056ff567230 */ /* 0x000fe40000004100 */
[C---:B------:R-:W-:Y:S01]  /*3c40*/  FMUL.FTZ R149, R85.reuse, R154 ;  /* 0x0000009a55957220 */ /* 0x040fe20000410000 */
[----:B------:R-:W-:Y:S01]  /*3c50*/  F2FP.F16.E4M3.UNPACK_B R83, R82.H1 ;  /* 0x00000052ff53723e */ /* 0x000fe200030006ff */
[----:B------:R-:W-:Y:S01]  /*3c60*/  FMUL.FTZ R154, R84, R154 ;  /* 0x0000009a549a7220 */ /* 0x000fe20000410000 */
[----:B------:R-:W-:Y:S01]  /*3c70*/  FFMA.FTZ R52, R52, R87, -R155 ;  /* 0x0000005734347223 */ /* 0x000fe2000001089b */
[----:B------:R-:W-:Y:S01]  /*3c80*/  FFMA.FTZ R149, R84, R86, -R149 ;  /* 0x0000005654957223 */ /* 0x000fe20000010895 */
[----:B------:R-:W-:Y:S01]  /*3c90*/  F2FP.F16.E4M3.UNPACK_B R82, R82 ;  /* 0x00000052ff52723e */ /* 0x000fe200020006ff */
[----:B------:R-:W-:Y:S01]  /*3ca0*/  FFMA.FTZ R158, R85, R86, R154 ;  /* 0x00000056559e7223 */ /* 0x000fe2000001009a */
[----:B------:R-:W-:Y:S01]  /*3cb0*/  HADD2.F32 R87, -RZ, R153.H1_H1 ;  /* 0x30000099ff577230 */ /* 0x000fe20000004100 */
[----:B------:R-:W-:Y:S01]  /*3cc0*/  F2FP.F16.E4M3.UNPACK_B R155, R81 ;  /* 0x00000051ff9b723e */ /* 0x000fe200020006ff */
[----:B------:R-:W-:-:S02]  /*3cd0*/  HADD2.F32 R86, -RZ, R83.H1_H1 ;  /* 0x30000053ff567230 */ /* 0x000fc40000004100 */
[----:B------:R-:W-:Y:S02]  /*3ce0*/  HADD2.F32 R85, -RZ, R83.H0_H0 ;  /* 0x20000053ff557230 */ /* 0x000fe40000004100 */
[--C-:B------:R-:W-:Y:S02]  /*3cf0*/  HADD2.F32 R83, -RZ, R82.reuse.H0_H0 ;  /* 0x20000052ff537230 */ /* 0x100fe40000004100 */
[-C--:B------:R-:W-:Y:S01]  /*3d00*/  FMUL.FTZ R156, R86, R87.reuse ;  /* 0x00000057569c7220 */ /* 0x080fe20000410000 */
[----:B------:R-:W-:Y:S02]  /*3d10*/  HADD2.F32 R84, -RZ, R82.H1_H1 ;  /* 0x30000052ff547230 */ /* 0x000fe40000004100 */
[----:B------:R-:W-:Y:S01]  /*3d20*/  FMUL.FTZ R87, R85, R87 ;  /* 0x0000005755577220 */ /* 0x000fe20000410000 */
[----:B------:R-:W-:Y:S02]  /*3d30*/  HADD2.F32 R153, -RZ, R153.H0_H0 ;  /* 0x20000099ff997230 */ /* 0x000fe40000004100 */
[----:B------:R-:W-:-:S02]  /*3d40*/  HADD2.F32 R82, -RZ, R136.H1_H1 ;  /* 0x30000088ff527230 */ /* 0x000fc40000004100 */
[----:B------:R-:W-:Y:S02]  /*3d50*/  HADD2.F32 R136, -RZ, R136.H0_H0 ;  /* 0x20000088ff887230 */ /* 0x000fe40000004100 */
[-C--:B------:R-:W-:Y:S01]  /*3d60*/  FMUL.FTZ R154, R84, R153.reuse ;  /* 0x00000099549a7220 */ /* 0x080fe20000410000 */
[----:B------:R-:W-:Y:S01]  /*3d70*/  FMUL.FTZ R153, R83, R153 ;  /* 0x0000009953997220 */ /* 0x000fe20000410000 */
[-C--:B------:R-:W-:Y:S01]  /*3d80*/  FFMA.FTZ R85, R85, R82.reuse, -R156 ;  /* 0x0000005255557223 */ /* 0x080fe2000001089c */
[----:B------:R-:W-:Y:S01]  /*3d90*/  FFMA.FTZ R86, R86, R82, R87 ;  /* 0x0000005256567223 */ /* 0x000fe20000010057 */
[----:B------:R-:W-:Y:S01]  /*3da0*/  F2FP.F16.E4M3.UNPACK_B R87, R55.H1 ;  /* 0x00000037ff57723e */ /* 0x000fe200030006ff */
[-C--:B------:R-:W-:Y:S01]  /*3db0*/  FFMA.FTZ R82, R83, R136.reuse, -R154 ;  /* 0x0000008853527223 */ /* 0x080fe2000001089a */
[----:B------:R-:W-:Y:S01]  /*3dc0*/  F2FP.F16.E4M3.UNPACK_B R156, R81.H1 ;  /* 0x00000051ff9c723e */ /* 0x000fe200030006ff */
[----:B------:R-:W-:Y:S01]  /*3dd0*/  FFMA.FTZ R83, R84, R136, R153 ;  /* 0x0000008854537223 */ /* 0x000fe20000010099 */
[----:B------:R-:W-:Y:S01]  /*3de0*/  F2FP.SATFINITE.E4M3.F32.PACK_AB_MERGE_C R85, R86, R85, RZ ;  /* 0x000000555655723e */ /* 0x000fe200048070ff */
[--C-:B------:R-:W-:Y:S01]  /*3df0*/  HADD2.F32 R136, -RZ, R87.reuse.H0_H0 ;  /* 0x20000057ff887230 */ /* 0x100fe20000004100 */
[----:B------:R-:W-:Y:S01]  /*3e00*/  F2FP.SATFINITE.E4M3.F32.PACK_AB_MERGE_C R84, R158, R149, RZ ;  /* 0x000000959e54723e */ /* 0x000fe200048070ff */
[----:B------:R-:W-:Y:S01]  /*3e10*/  HADD2.F32 R87, -RZ, R87.H1_H1 ;  /* 0x30000057ff577230 */ /* 0x000fe20000004100 */
[----:B------:R-:W-:Y:S01]  /*3e20*/  F2FP.F16.E4M3.UNPACK_B R86, R54.H1 ;  /* 0x00000036ff56723e */ /* 0x000fe200030006ff */
[----:B------:R-:W-:Y:S01]  /*3e30*/  HADD2.F32 R158, -RZ, R156.H1_H1 ;  /* 0x3000009cff9e7230 */ /* 0x000fe20000004100 */
[-C--:B------:R-:W-:Y:S01]  /*3e40*/  F2FP.F16.E4M3.UNPACK_B R153, R80.reuse.H1 ;  /* 0x00000050ff99723e */ /* 0x080fe200030006ff */
[----:B------:R-:W-:Y:S01]  /*3e50*/  HADD2.F32 R157, -RZ, R155.H1_H1 ;  /* 0x3000009bff9d7230 */ /* 0x000fe20000004100 */
[----:B------:R-:W-:Y:S01]  /*3e60*/  F2FP.F16.E4M3.UNPACK_B R149, R80 ;  /* 0x00000050ff95723e */ /* 0x000fe200020006ff */
[----:B------:R-:W-:-:S02]  /*3e70*/  HADD2.F32 R81, -RZ, R86.H1_H1 ;  /* 0x30000056ff517230 */ /* 0x000fc40000004100 */
[-C--:B------:R-:W-:Y:S01]  /*3e80*/  FMUL.FTZ R159, R87, R158.reuse ;  /* 0x0000009e579f7220 */ /* 0x080fe20000410000 */
[----:B------:R-:W-:Y:S02]  /*3e90*/  HADD2.F32 R154, -RZ, R153.H1_H1 ;  /* 0x30000099ff9a7230 */ /* 0x000fe40000004100 */
[C---:B------:R-:W-:Y:S01]  /*3ea0*/  FMUL.FTZ R160, R136.reuse, R158 ;  /* 0x0000009e88a07220 */ /* 0x040fe20000410000 */
[----:B------:R-:W-:Y:S01]  /*3eb0*/  HADD2.F32 R86, -RZ, R86.H0_H0 ;  /* 0x20000056ff567230 */ /* 0x000fe20000004100 */
[----:B------:R-:W-:Y:S01]  /*3ec0*/  F2FP.F16.E4M3.UNPACK_B R55, R55 ;  /* 0x00000037ff37723e */ /* 0x000fe200020006ff */
[----:B------:R-:W-:Y:S02]  /*3ed0*/  HADD2.F32 R80, -RZ, R149.H1_H1 ;  /* 0x30000095ff507230 */ /* 0x000fe40000004100 */
[----:B------:R-:W-:Y:S01]  /*3ee0*/  FFMA.FTZ R158, R136, R154, -R159 ;  /* 0x0000009a889e7223 */ /* 0x000fe2000001089f */
[-C--:B------:R-:W-:Y:S01]  /*3ef0*/  FMUL.FTZ R159, R81, R157.reuse ;  /* 0x0000009d519f7220 */ /* 0x080fe20000410000 */
[----:B------:R-:W-:Y:S01]  /*3f00*/  FMUL.FTZ R136, R86, R157 ;  /* 0x0000009d56887220 */ /* 0x000fe20000410000 */
[----:B------:R-:W-:Y:S01]  /*3f10*/  F2FP.F16.E4M3.UNPACK_B R54, R54 ;  /* 0x00000036ff36723e */ /* 0x000fe200020006ff */
[----:B------:R-:W-:-:S02]  /*3f20*/  HADD2.F32 R156, -RZ, R156.H0_H0 ;  /* 0x2000009cff9c7230 */ /* 0x000fc40000004100 */
[-C--:B------:R-:W-:Y:S01]  /*3f30*/  FFMA.FTZ R159, R86, R80.reuse, -R159 ;  /* 0x00000050569f7223 */ /* 0x080fe2000001089f */
[----:B------:R-:W-:Y:S01]  /*3f40*/  FFMA.FTZ R136, R81, R80, R136 ;  /* 0x0000005051887223 */ /* 0x000fe20000010088 */
[--C-:B------:R-:W-:Y:S02]  /*3f50*/  HADD2.F32 R80, -RZ, R55.reuse.H0_H0 ;  /* 0x20000037ff507230 */ /* 0x100fe40000004100 */
[----:B------:R-:W-:Y:S01]  /*3f60*/  FFMA.FTZ R157, R87, R154, R160 ;  /* 0x0000009a579d7223 */ /* 0x000fe200000100a0 */
[----:B------:R-:W-:Y:S01]  /*3f70*/  HADD2.F32 R81, -RZ, R55.H1_H1 ;  /* 0x30000037ff517230 */ /* 0x000fe20000004100 */
[----:B------:R-:W-:Y:S01]  /*3f80*/  F2FP.SATFINITE.E4M3.F32.PACK_AB_MERGE_C R53, R53, R52, R84 ;  /* 0x000000343535723e */ /* 0x000fe20004807054 */
[--C-:B------:R-:W-:Y:S01]  /*3f90*/  HADD2.F32 R55, -RZ, R54.reuse.H0_H0 ;  /* 0x20000036ff377230 */ /* 0x100fe20000004100 */
[----:B------:R-:W-:Y:S01]  /*3fa0*/  F2FP.SATFINITE.E4M3.F32.PACK_AB_MERGE_C R136, R136, R159, RZ ;  /* 0x0000009f8888723e */ /* 0x000fe200048070ff */
[----:B------:R-:W-:Y:S02]  /*3fb0*/  HADD2.F32 R54, -RZ, R54.H1_H1 ;  /* 0x30000036ff367230 */ /* 0x000fe40000004100 */
[----:B------:R-:W-:Y:S01]  /*3fc0*/  FMUL.FTZ R87, R81, R156 ;  /* 0x0000009c51577220 */ /* 0x000fe20000410000 */
[----:B------:R-:W-:-:S02]  /*3fd0*/  HADD2.F32 R155, -RZ, R155.H0_H0 ;  /* 0x2000009bff9b7230 */ /* 0x000fc40000004100 */
[----:B------:R-:W-:Y:S01]  /*3fe0*/  FMUL.FTZ R156, R80, R156 ;  /* 0x0000009c509c7220 */ /* 0x000fe20000410000 */
[----:B------:R-:W-:Y:S01]  /*3ff0*/  HADD2.F32 R153, -RZ, R153.H0_H0 ;  /* 0x20000099ff997230 */ /* 0x000fe20000004100 */
[----:B------:R-:W-:Y:S01]  /*4000*/  F2FP.SATFINITE.E4M3.F32.PACK_AB_MERGE_C R157, R157, R158, RZ ;  /* 0x0000009e9d9d723e */ /* 0x000fe200048070ff */
[----:B------:R-:W-:Y:S02]  /*4010*/  HADD2.F32 R149, -RZ, R149.H0_H0 ;  /* 0x20000095ff957230 */ /* 0x000fe40000004100 */
[-C--:B------:R-:W-:Y:S01]  /*4020*/  FMUL.FTZ R86, R54, R155.reuse ;  /* 0x0000009b36567220 */ /* 0x080fe20000410000 */
[----:B------:R-:W-:Y:S01]  /*4030*/  FMUL.FTZ R155, R55, R155 ;  /* 0x0000009b379b7220 */ /* 0x000fe20000410000 */
[-C--:B------:R-:W-:Y:S01]  /*4040*/  FFMA.FTZ R87, R80, R153.reuse, -R87 ;  /* 0x0000009950577223 */ /* 0x080fe20000010857 */
[----:B------:R-:W-:Y:S01]  /*4050*/  FFMA.FTZ R156, R81, R153, R156 ;  /* 0x00000099519c7223 */ /* 0x000fe2000001009c */
[-C--:B------:R-:W-:Y:S01]  /*4060*/  FFMA.FTZ R86, R55, R149.reuse, -R86 ;  /* 0x0000009537567223 */ /* 0x080fe20000010856 */
[----:B------:R-:W-:Y:S01]  /*4070*/  FFMA.FTZ R155, R54, R149, R155 ;  /* 0x00000095369b7223 */ /* 0x000fe2000001009b */
[----:B------:R-:W-:-:S02]  /*4080*/  F2FP.SATFINITE.E4M3.F32.PACK_AB_MERGE_C R52, R83, R82, R85 ;  /* 0x000000525334723e */ /* 0x000fc40004807055 */
[----:B------:R-:W-:Y:S02]  /*4090*/  F2FP.SATFINITE.E4M3.F32.PACK_AB_MERGE_C R55, R156, R87, R157 ;  /* 0x000000579c37723e */ /* 0x000fe4000480709d */
[----:B------:R-:W-:-:S07]  /*40a0*/  F2FP.SATFINITE.E4M3.F32.PACK_AB_MERGE_C R54, R155, R86, R136 ;  /* 0x000000569b36723e */ /* 0x000fce0004807088 */
.L_x_365:
[----:B------:R-:W-:Y:S05]  /*40b0*/  BSYNC B2 ;  /* 0x0000000000027941 */ /* 0x000fea0003800000 */
.L_x_364:
[----:B------:R-:W-:Y:S02]  /*40c0*/  ULDC.64 UR4, c[0x0][0x2e8] ;  /* 0x0000ba0000047ab9 */ /* 0x000fe40000000a00 */
[----:B------:R-:W-:-:S04]  /*40d0*/  IADD3 R80, P2, P6, R15, UR4, R152 ;  /* 0x000000040f507c10 */ /* 0x000fc8000fe5e098 */
[----:B------:R-:W-:-:S05]  /*40e0*/  IADD3.X R81, R108, UR5, R151, P2, P6 ;  /* 0x000000056c517c10 */ /* 0x000fca00097ec497 */
[----:B-1----:R2:W-:Y:S04]  /*40f0*/  STG.E.128 desc[UR60][R80.64], R52 ;  /* 0x0000003450007986 */ /* 0x0025e8000c101d3c */
.L_x_359:
[----:B------:R-:W-:Y:S05]  /*4100*/  BSYNC B1 ;  /* 0x0000000000017941 */ /* 0x000fea0003800000 */
.L_x_358:
[----:B------:R-:W-:Y:S04]  /*4110*/  BSSY B1, `(.L_x_366) ;  /* 0x00000ed000017945 */ /* 0x000fe80003800000 */
[----:B------:R-:W-:Y:S05]  /*4120*/  @P3 BRA `(.L_x_367) ;  /* 0x0000000c00ac3947 */ /* 0x000fea0003800000 */
[----:B--2---:R-:W-:Y:S01]  /*4130*/  IADD3 R80, P2, P3, R132, R128, R18 ;  /* 0x0000008084507210 */ /* 0x004fe20007b5e012 */
[----:B------:R-:W-:Y:S03]  /*4140*/  BSSY B2, `(.L_x_368) ;  /* 0x0000074000027945 */ /* 0x000fe60003800000 */
[----:B------:R-:W-:Y:S01]  /*4150*/  IADD3.X R81, R42, R131, R19, P2, P3 ;  /* 0x000000832a517210 */ /* 0x000fe200017e6413 */
[----:B------:R-:W-:Y:S08]  /*4160*/  @P0 BRA `(.L_x_369) ;  /* 0x0000000400c40947 */ /* 0x000ff00003800000 */
[----:B-1----:R1:W2:Y:S01]  /*4170*/  LDS.128 R52, [R118+0x22400] ;  /* 0x0224000076347984 */ /* 0x0022a20000000c00 */
[----:B------:R-:W-:Y:S01]  /*4180*/  ISETP.GE.AND P2, PT, R22, R130, PT ;  /* 0x000000821600720c */ /* 0x000fe20003f46270 */
[----:B------:R-:W-:-:S12]  /*4190*/  BSSY B3, `(.L_x_370) ;  /* 0x000006a000037945 */ /* 0x000fd80003800000 */
[----:B-1----:R-:W-:Y:S05]  /*41a0*/  @P2 BRA `(.L_x_371) ;  /* 0x0000000400a02947 */ /* 0x002fea0003800000 */
[----:B------:R-:W-:Y:S02]  /*41b0*/  SHF.R.U32.HI R78, RZ, 0x8, R77 ;  /* 0x00000008ff4e7819 */ /* 0x000fe4000001164d */
[--C-:B------:R-:W-:Y:S02]  /*41c0*/  SHF.R.U32.HI R83, RZ, 0x8, R79.reuse ;  /* 0x00000008ff537819 */ /* 0x100fe4000001164f */
[----:B------:R-:W-:Y:S02]  /*41d0*/  LOP3.LUT R82, R79, 0xff0000ff, RZ, 0xc0, !PT ;  /* 0xff0000ff4f527812 */ /* 0x000fe400078ec0ff */
[----:B------:R-:W-:Y:S01]  /*41e0*/  SHF.R.U32.HI R84, RZ, 0x10, R79 ;  /* 0x00000010ff547819 */ /* 0x000fe2000001164f */
[----:B------:R-:W-:Y:S01]  /*41f0*/  IMAD.SHL.U32 R79, R78, 0x100, RZ ;  /* 0x000001004e4f7824 */ /* 0x000fe200078e00ff */
[----:B------:R-:W-:Y:S01]  /*4200*/  LOP3.LUT R76, R77, 0xff0000ff, RZ, 0xc0, !PT ;  /* 0xff0000ff4d4c7812 */ /* 0x000fe200078ec0ff */
[----:B------:R-:W-:Y:S01]  /*4210*/  IMAD.SHL.U32 R83, R83, 0x100, RZ ;  /* 0x0000010053537824 */ /* 0x000fe200078e00ff */
[----:B------:R-:W-:Y:S01]  /*4220*/  SHF.R.U32.HI R85, RZ, 0x10, R77 ;  /* 0x00000010ff557819 */ /* 0x000fe2000001164d */
[----:B--2---:R-:W-:Y:S01]  /*4230*/  IMAD.MOV.U32 R78, RZ, RZ, R52 ;  /* 0x000000ffff4e7224 */ /* 0x004fe200078e0034 */
[----:B------:R-:W-:Y:S01]  /*4240*/  MOV R77, R53 ;  /* 0x00000035004d7202 */ /* 0x000fe20000000f00 */
[----:B------:R-:W-:Y:S01]  /*4250*/  IMAD.U32 R84, R84, 0x10000, RZ ;  /* 0x0001000054547824 */ /* 0x000fe200078e00ff */
[----:B------:R-:W-:Y:S01]  /*4260*/  LOP3.LUT R53, R76, 0xff00, R79, 0xf8, !PT ;  /* 0x0000ff004c357812 */ /* 0x000fe200078ef84f */
[----:B------:R-:W-:Y:S01]  /*4270*/  IMAD.U32 R76, R85, 0x10000, RZ ;  /* 0x00010000554c7824 */ /* 0x000fe200078e00ff */
[----:B------:R-:W-:-:S02]  /*4280*/  LOP3.LUT R83, R82, 0xff00, R83, 0xf8, !PT ;  /* 0x0000ff0052537812 */ /* 0x000fc400078ef853 */
[----:B------:R-:W-:Y:S02]  /*4290*/  F2FP.F16.E4M3.UNPACK_B R82, R147.H1 ;  /* 0x00000093ff52723e */ /* 0x000fe400030006ff */
[-C--:B------:R-:W-:Y:S02]  /*42a0*/  F2FP.F16.E4M3.UNPACK_B R52, R77.reuse ;  /* 0x0000004dff34723e */ /* 0x080fe400020006ff */
[----:B------:R-:W-:Y:S01]  /*42b0*/  LOP3.LUT R53, R53, 0xff0000, R76, 0xf8, !PT ;  /* 0x00ff000035357812 */ /* 0x000fe200078ef84c */
[----:B------:R-:W-:Y:S01]  /*42c0*/  HADD2.F32 R86, -RZ, R82.H0_H0 ;  /* 0x20000052ff567230 */ /* 0x000fe20000004100 */
[----:B------:R-:W-:Y:S01]  /*42d0*/  LOP3.LUT R76, R83, 0xff0000, R84, 0xf8, !PT ;  /* 0x00ff0000534c7812 */ /* 0x000fe200078ef854 */
[--C-:B------:R-:W-:Y:S01]  /*42e0*/  HADD2.F32 R79, -RZ, R52.reuse.H1_H1 ;  /* 0x30000034ff4f7230 */ /* 0x100fe20000004100 */
[----:B------:R-:W-:Y:S01]  /*42f0*/  F2FP.F16.E4M3.UNPACK_B R84, R148.H1 ;  /* 0x00000094ff54723e */ /* 0x000fe200030006ff */
[----:B------:R-:W-:Y:S01]  /*4300*/  HADD2.F32 R52, -RZ, R52.H0_H0 ;  /* 0x20000034ff347230 */ /* 0x000fe20000004100 */
[----:B------:R-:W-:Y:S01]  /*4310*/  F2FP.F16.E4M3.UNPACK_B R77, R77.H1 ;  /* 0x0000004dff4d723e */ /* 0x000fe200030006ff */
[----:B------:R-:W-:-:S02]  /*4320*/  HADD2.F32 R87, -RZ, R82.H1_H1 ;  /* 0x30000052ff577230 */ /* 0x000fc40000004100 */
[CC--:B------:R-:W-:Y:S01]  /*4330*/  FMUL.FTZ R149, R79.reuse, R86.reuse ;  /* 0x000000564f957220 */ /* 0x0c0fe20000410000 */
[--C-:B------:R-:W-:Y:S02]  /*4340*/  HADD2.F32 R85, -RZ, R84.reuse.H0_H0 ;  /* 0x20000054ff557230 */ /* 0x100fe40000004100 */
[C---:B------:R-:W-:Y:S01]  /*4350*/  FMUL.FTZ R86, R52.reuse, R86 ;  /* 0x0000005634567220 */ /* 0x040fe20000410000 */
[--C-:B------:R-:W-:Y:S01]  /*4360*/  HADD2.F32 R83, -RZ, R77.reuse.H1_H1 ;  /* 0x3000004dff537230 */ /* 0x100fe20000004100 */
[----:B------:R-:W-:Y:S01]  /*4370*/  F2FP.F16.E4M3.UNPACK_B R147, R147 ;  /* 0x00000093ff93723e */ /* 0x000fe200020006ff */
[----:B------:R-:W-:Y:S02]  /*4380*/  HADD2.F32 R82, -RZ, R77.H0_H0 ;  /* 0x2000004dff527230 */ /* 0x000fe40000004100 */
[-C--:B------:R-:W-:Y:S01]  /*4390*/  FFMA.FTZ R52, R52, R85.reuse, -R149 ;  /* 0x0000005534347223 */ /* 0x080fe20000010895 */
[----:B------:R-:W-:Y:S02]  /*43a0*/  HADD2.F32 R84, -RZ, R84.H1_H1 ;  /* 0x30000054ff547230 */ /* 0x000fe40000004100 */
[----:B------:R-:W-:Y:S01]  /*43b0*/  FFMA.FTZ R77, R79, R85, R86 ;  /* 0x000000554f4d7223 */ /* 0x000fe20000010056 */
[CC--:B------:R-:W-:Y:S01]  /*43c0*/  FMUL.FTZ R149, R83.reuse, R87.reuse ;  /* 0x0000005753957220 */ /* 0x0c0fe20000410000 */
[C---:B------:R-:W-:Y:S01]  /*43d0*/  FMUL.FTZ R136, R82.reuse, R87 ;  /* 0x0000005752887220 */ /* 0x040fe20000410000 */
[-C--:B------:R-:W-:Y:S01]  /*43e0*/  F2FP.F16.E4M3.UNPACK_B R79, R78.reuse.H1 ;  /* 0x0000004eff4f723e */ /* 0x080fe200030006ff */
[----:B------:R-:W-:Y:S01]  /*43f0*/  HADD2.F32 R85, -RZ, R147.H1_H1 ;  /* 0x30000093ff557230 */ /* 0x000fe20000004100 */
[----:B------:R-:W-:Y:S01]  /*4400*/  F2FP.F16.E4M3.UNPACK_B R78, R78 ;  /* 0x0000004eff4e723e */ /* 0x000fe200020006ff */
[-C--:B------:R-:W-:Y:S01]  /*4410*/  FFMA.FTZ R149, R82, R84.reuse, -R149 ;  /* 0x0000005452957223 */ /* 0x080fe20000010895 */
[----:B------:R-:W-:Y:S01]  /*4420*/  FFMA.FTZ R152, R83, R84, R136 ;  /* 0x0000005453987223 */ /* 0x000fe20000010088 */
[----:B------:R-:W-:Y:S01]  /*4430*/  F2FP.F16.E4M3.UNPACK_B R148, R148 ;  /* 0x00000094ff94723e */ /* 0x000fe200020006ff */
[----:B------:R-:W-:-:S02]  /*4440*/  HADD2.F32 R84, -RZ, R79.H1_H1 ;  /* 0x3000004fff547230 */ /* 0x000fc40000004100 */
[----:B------:R-:W-:Y:S01]  /*4450*/  HADD2.F32 R83, -RZ, R79.H0_H0 ;  /* 0x2000004fff537230 */ /* 0x000fe20000004100 */
[----:B------:R-:W-:Y:S01]  /*4460*/  F2FP.SATFINITE.E4M3.F32.PACK_AB_MERGE_C R155, R152, R149, RZ ;  /* 0x00000095989b723e */ /* 0x000fe200048070ff */
[----:B------:R-:W-:Y:S02]  /*4470*/  HADD2.F32 R147, -RZ, R147.H0_H0 ;  /* 0x20000093ff937230 */ /* 0x000fe40000004100 */
[-C--:B------:R-:W-:Y:S01]  /*4480*/  FMUL.FTZ R136, R84, R85.reuse ;  /* 0x0000005554887220 */ /* 0x080fe20000410000 */
[--C-:B------:R-:W-:Y:S02]  /*4490*/  HADD2.F32 R82, -RZ, R78.reuse.H1_H1 ;  /* 0x3000004eff527230 */ /* 0x100fe40000004100 */
[----:B------:R-:W-:Y:S01]  /*44a0*/  FMUL.FTZ R85, R83, R85 ;  /* 0x0000005553557220 */ /* 0x000fe20000410000 */
[----:B------:R-:W-:Y:S02]  /*44b0*/  HADD2.F32 R79, -RZ, R78.H0_H0 ;  /* 0x2000004eff4f7230 */ /* 0x000fe40000004100 */
        /* <DEDUP_REMOVED lines=10> */
[----:B------:R-:W-:Y:S01]  /*4560*/  F2FP.SATFINITE.E4M3.F32.PACK_AB_MERGE_C R154, R85, R136, RZ ;  /* 0x00000088559a723e */ /* 0x000fe200048070ff */
[--C-:B------:R-:W-:Y:S01]  /*4570*/  HADD2.F32 R84, -RZ, R83.reuse.H0_H0 ;  /* 0x20000053ff547230 */ /* 0x100fe20000004100 */
[-C--:B------:R-:W-:Y:S01]  /*4580*/  F2FP.F16.E4M3.UNPACK_B R86, R53.reuse.H1 ;  /* 0x00000035ff56723e */ /* 0x080fe200030006ff */
[----:B------:R-:W-:Y:S01]  /*4590*/  HADD2.F32 R83, -RZ, R83.H1_H1 ;  /* 0x30000053ff537230 */ /* 0x000fe20000004100 */
[----:B------:R-:W-:Y:S01]  /*45a0*/  F2FP.F16.E4M3.UNPACK_B R82, R54.H1 ;  /* 0x00000036ff52723e */ /* 0x000fe200030006ff */
[----:B------:R-:W-:Y:S01]  /*45b0*/  HADD2.F32 R148, -RZ, R147.H1_H1 ;  /* 0x30000093ff947230 */ /* 0x000fe20000004100 */
[----:B------:R-:W-:Y:S01]  /*45c0*/  F2FP.F16.E4M3.UNPACK_B R136, R76 ;  /* 0x0000004cff88723e */ /* 0x000fe200020006ff */
[----:B------:R-:W-:Y:S01]  /*45d0*/  HADD2.F32 R87, -RZ, R86.H1_H1 ;  /* 0x30000056ff577230 */ /* 0x000fe20000004100 */
[----:B------:R-:W-:Y:S01]  /*45e0*/  F2FP.F16.E4M3.UNPACK_B R85, R53 ;  /* 0x00000035ff55723e */ /* 0x000fe200020006ff */
[----:B------:R-:W-:Y:S02]  /*45f0*/  HADD2.F32 R76, -RZ, R82.H1_H1 ;  /* 0x30000052ff4c7230 */ /* 0x000fe40000004100 */
[----:B------:R-:W-:Y:S01]  /*4600*/  FMUL.FTZ R53, R83, R148 ;  /* 0x0000009453357220 */ /* 0x000fe20000410000 */
[----:B------:R-:W-:Y:S01]  /*4610*/  HADD2.F32 R149, -RZ, R136.H1_H1 ;  /* 0x30000088ff957230 */ /* 0x000fe20000004100 */
[----:B------:R-:W-:Y:S01]  /*4620*/  F2FP.F16.E4M3.UNPACK_B R55, R55 ;  /* 0x00000037ff37723e */ /* 0x000fe200020006ff */
[----:B------:R-:W-:-:S02]  /*4630*/  HADD2.F32 R82, -RZ, R82.H0_H0 ;  /* 0x20000052ff527230 */ /* 0x000fc40000004100 */
[----:B------:R-:W-:Y:S01]  /*4640*/  FFMA.FTZ R152, R84, R87, -R53 ;  /* 0x0000005754987223 */ /* 0x000fe20000010835 */
[----:B------:R-:W-:Y:S02]  /*4650*/  HADD2.F32 R53, -RZ, R85.H1_H1 ;  /* 0x30000055ff357230 */ /* 0x000fe40000004100 */
[-C--:B------:R-:W-:Y:S01]  /*4660*/  FMUL.FTZ R151, R76, R149.reuse ;  /* 0x000000954c977220 */ /* 0x080fe20000410000 */
[----:B------:R-:W-:Y:S01]  /*4670*/  F2FP.F16.E4M3.UNPACK_B R54, R54 ;  /* 0x00000036ff36723e */ /* 0x000fe200020006ff */
[----:B------:R-:W-:Y:S01]  /*4680*/  FMUL.FTZ R149, R82, R149 ;  /* 0x0000009552957220 */ /* 0x000fe20000410000 */
[----:B------:R-:W-:Y:S01]  /*4690*/  FMUL.FTZ R148, R84, R148 ;  /* 0x0000009454947220 */ /* 0x000fe20000410000 */
[-C--:B------:R-:W-:Y:S01]  /*46a0*/  FFMA.FTZ R151, R82, R53.reuse, -R151 ;  /* 0x0000003552977223 */ /* 0x080fe20000010897 */
[----:B------:R-:W-:Y:S02]  /*46b0*/  HADD2.F32 R147, -RZ, R147.H0_H0 ;  /* 0x20000093ff937230 */ /* 0x000fe40000004100 */
[----:B------:R-:W-:Y:S01]  /*46c0*/  FFMA.FTZ R84, R76, R53, R149 ;  /* 0x000000354c547223 */ /* 0x000fe20000010095 */
[----:B------:R-:W-:-:S02]  /*46d0*/  HADD2.F32 R76, -RZ, R55.H0_H0 ;  /* 0x20000037ff4c7230 */ /* 0x000fc40000004100 */
[----:B------:R-:W-:Y:S01]  /*46e0*/  FFMA.FTZ R153, R83, R87, R148 ;  /* 0x0000005753997223 */ /* 0x000fe20000010094 */
[--C-:B------:R-:W-:Y:S02]  /*46f0*/  HADD2.F32 R53, -RZ, R54.reuse.H0_H0 ;  /* 0x20000036ff357230 */ /* 0x100fe40000004100 */
[----:B------:R-:W-:Y:S02]  /*4700*/  HADD2.F32 R55, -RZ, R55.H1_H1 ;  /* 0x30000037ff377230 */ /* 0x000fe40000004100 */
[----:B------:R-:W-:Y:S01]  /*4710*/  FMUL.FTZ R148, R76, R147 ;  /* 0x000000934c947220 */ /* 0x000fe20000410000 */
[----:B------:R-:W-:Y:S01]  /*4720*/  HADD2.F32 R54, -RZ, R54.H1_H1 ;  /* 0x30000036ff367230 */ /* 0x000fe20000004100 */
[----:B------:R-:W-:Y:S01]  /*4730*/  F2FP.SATFINITE.E4M3.F32.PACK_AB_MERGE_C R84, R84, R151, RZ ;  /* 0x000000975454723e */ /* 0x000fe200048070ff */
[----:B------:R-:W-:Y:S02]  /*4740*/  HADD2.F32 R136, -RZ, R136.H0_H0 ;  /* 0x20000088ff887230 */ /* 0x000fe40000004100 */
[----:B------:R-:W-:Y:S01]  /*4750*/  FMUL.FTZ R87, R55, R147 ;  /* 0x0000009337577220 */ /* 0x000fe20000410000 */
[----:B------:R-:W-:Y:S01]  /*4760*/  HADD2.F32 R86, -RZ, R86.H0_H0 ;  /* 0x20000056ff567230 */ /* 0x000fe20000004100 */
[----:B------:R-:W-:Y:S01]  /*4770*/  F2FP.SATFINITE.E4M3.F32.PACK_AB_MERGE_C R152, R153, R152, RZ ;  /* 0x000000989998723e */ /* 0x000fe200048070ff */
[----:B------:R-:W-:-:S02]  /*4780*/  HADD2.F32 R85, -RZ, R85.H0_H0 ;  /* 0x20000055ff557230 */ /* 0x000fc40000004100 */
[-C--:B------:R-:W-:Y:S01]  /*4790*/  FMUL.FTZ R82, R54, R136.reuse ;  /* 0x0000008836527220 */ /* 0x080fe20000410000 */
[----:B------:R-:W-:Y:S01]  /*47a0*/  FMUL.FTZ R83, R53, R136 ;  /* 0x0000008835537220 */ /* 0x000fe20000410000 */
[-C--:B------:R-:W-:Y:S01]  /*47b0*/  FFMA.FTZ R87, R76, R86.reuse, -R87 ;  /* 0x000000564c577223 */ /* 0x080fe20000010857 */
[----:B------:R-:W-:Y:S01]  /*47c0*/  FFMA.FTZ R148, R55, R86, R148 ;  /* 0x0000005637947223 */ /* 0x000fe20000010094 */
[-C--:B------:R-:W-:Y:S01]  /*47d0*/  FFMA.FTZ R82, R53, R85.reuse, -R82 ;  /* 0x0000005535527223 */ /* 0x080fe20000010852 */
[----:B------:R-:W-:Y:S01]  /*47e0*/  FFMA.FTZ R83, R54, R85, R83 ;  /* 0x0000005536537223 */ /* 0x000fe20000010053 */
[----:B------:R-:W-:Y:S02]  /*47f0*/  F2FP.SATFINITE.E4M3.F32.PACK_AB_MERGE_C R53, R77, R52, R155 ;  /* 0x000000344d35723e */ /* 0x000fe4000480709b */
[----:B------:R-:W-:Y:S02]  /*4800*/  F2FP.SATFINITE.E4M3.F32.PACK_AB_MERGE_C R52, R79, R78, R154 ;  /* 0x0000004e4f34723e */ /* 0x000fe4000480709a */
[----:B------:R-:W-:-:S02]  /*4810*/  F2FP.SATFINITE.E4M3.F32.PACK_AB_MERGE_C R54, R83, R82, R84 ;  /* 0x000000525336723e */ /* 0x000fc40004807054 */
[----:B------:R-:W-:-:S07]  /*4820*/  F2FP.SATFINITE.E4M3.F32.PACK_AB_MERGE_C R55, R148, R87, R152 ;  /* 0x000000579437723e */ /* 0x000fce0004807098 */
.L_x_371:
[----:B------:R-:W-:Y:S05]  /*4830*/  BSYNC B3 ;  /* 0x0000000000037941 */ /* 0x000fea0003800000 */
.L_x_370:
[----:B------:R-:W-:Y:S02]  /*4840*/  ULDC.64 UR4, c[0x0][0x2e8] ;  /* 0x0000ba0000047ab9 */ /* 0x000fe40000000a00 */
[----:B------:R-:W-:-:S04]  /*4850*/  IADD3 R76, P2, P3, R80, UR4, R46 ;  /* 0x00000004504c7c10 */ /* 0x000fc8000fb5e02e */
[----:B------:R-:W-:-:S05]  /*4860*/  IADD3.X R77, R81, UR5, R20, P2, P3 ;  /* 0x00000005514d7c10 */ /* 0x000fca00097e6414 */
[----:B--2---:R2:W-:Y:S04]  /*4870*/  STG.E.128 desc[UR60][R76.64], R52 ;  /* 0x000000344c007986 */ /* 0x0045e8000c101d3c */
.L_x_369:
[----:B------:R-:W-:Y:S05]  /*4880*/  BSYNC B2 ;  /* 0x0000000000027941 */ /* 0x000fea0003800000 */
.L_x_368:
[----:B------:R-:W-:Y:S05]  /*4890*/  @P1 BRA `(.L_x_367) ;  /* 0x0000000400d01947 */ /* 0x000fea0003800000 */
[----:B------:R-:W-:Y:S01]  /*48a0*/  LOP3.LUT P2, RZ, R229, 0x4, RZ, 0xc0, !PT ;  /* 0x00000004e5ff7812 */ /* 0x000fe2000784c0ff */
[C---:B-12---:R-:W-:Y:S01]  /*48b0*/  VIADD R53, R150.reuse, 0x40 ;  /* 0x0000004096357836 */ /* 0x046fe20000000000 */
[----:B------:R-:W-:Y:S11]  /*48c0*/  BSSY B2, `(.L_x_372) ;  /* 0x000006d000027945 */ /* 0x000ff60003800000 */
[----:B------:R-:W-:Y:S01]  /*48d0*/  @P2 VIADD R53, R150, 0xffffffc0 ;  /* 0xffffffc096352836 */ /* 0x000fe20000000000 */
[----:B------:R-:W-:-:S04]  /*48e0*/  ISETP.GE.AND P2, PT, R230, R130, PT ;  /* 0x00000082e600720c */ /* 0x000fc80003f46270 */
[----:B------:R-:W-:-:S06]  /*48f0*/  IADD3 R53, R16, R53, RZ ;  /* 0x0000003510357210 */ /* 0x000fcc0007ffe0ff */
[----:B------:R-:W1:Y:S03]  /*4900*/  LDS.128 R52, [R53+0x22400] ;  /* 0x0224000035347984 */ /* 0x000e660000000c00 */
[----:B------:R-:W-:Y:S05]  /*4910*/  @P2 BRA `(.L_x_373) ;  /* 0x00000004009c2947 */ /* 0x000fea0003800000 */
[----:B------:R-:W-:Y:S02]  /*4920*/  SHF.R.U32.HI R77, RZ, 0x8, R73 ;  /* 0x00000008ff4d7819 */ /* 0x000fe40000011649 */
[----:B------:R-:W-:Y:S02]  /*4930*/  SHF.R.U32.HI R72, RZ, 0x8, R75 ;  /* 0x00000008ff487819 */ /* 0x000fe4000001164b */
[----:B------:R-:W-:Y:S02]  /*4940*/  SHF.R.U32.HI R79, RZ, 0x10, R73 ;  /* 0x00000010ff4f7819 */ /* 0x000fe40000011649 */
[----:B------:R-:W-:Y:S01]  /*4950*/  LOP3.LUT R74, R73, 0xff0000ff, RZ, 0xc0, !PT ;  /* 0xff0000ff494a7812 */ /* 0x000fe200078ec0ff */
[----:B------:R-:W-:Y:S01]  /*4960*/  IMAD.SHL.U32 R73, R77, 0x100, RZ ;  /* 0x000001004d497824 */ /* 0x000fe200078e00ff */
[----:B------:R-:W-:Y:S02]  /*4970*/  SHF.R.U32.HI R78, RZ, 0x10, R75 ;  /* 0x00000010ff4e7819 */ /* 0x000fe4000001164b */
[----:B------:R-:W-:Y:S01]  /*4980*/  LOP3.LUT R76, R75, 0xff0000ff, RZ, 0xc0, !PT ;  /* 0xff0000ff4b4c7812 */ /* 0x000fe200078ec0ff */
[----:B------:R-:W-:Y:S01]  /*4990*/  IMAD.SHL.U32 R75, R72, 0x100, RZ ;  /* 0x00000100484b7824 */ /* 0x000fe200078e00ff */
[----:B------:R-:W-:Y:S01]  /*49a0*/  LOP3.LUT R74, R74, 0xff00, R73, 0xf8, !PT ;  /* 0x0000ff004a4a7812 */ /* 0x000fe200078ef849 */
[----:B-1----:R-:W-:Y:S01]  /*49b0*/  IMAD.MOV.U32 R72, RZ, RZ, R52 ;  /* 0x000000ffff487224 */ /* 0x002fe200078e0034 */
[----:B------:R-:W-:Y:S01]  /*49c0*/  F2FP.F16.E4M3.UNPACK_B R52, R53 ;  /* 0x00000035ff34723e */ /* 0x000fe200020006ff */
[----:B------:R-:W-:Y:S01]  /*49d0*/  IMAD.U32 R73, R79, 0x10000, RZ ;  /* 0x000100004f497824 */ /* 0x000fe200078e00ff */
[----:B------:R-:W-:Y:S01]  /*49e0*/  LOP3.LUT R77, R76, 0xff00, R75, 0xf8, !PT ;  /* 0x0000ff004c4d7812 */ /* 0x000fe200078ef84b */
[----:B------:R-:W-:Y:S01]  /*49f0*/  IMAD.U32 R76, R78, 0x10000, RZ ;  /* 0x000100004e4c7824 */ /* 0x000fe200078e00ff */
[----:B------:R-:W-:-:S02]  /*4a00*/  F2FP.F16.E4M3.UNPACK_B R75, R146.H1 ;  /* 0x00000092ff4b723e */ /* 0x000fc400030006ff */
[----:B------:R-:W-:Y:S01]  /*4a10*/  LOP3.LUT R78, R74, 0xff0000, R73, 0xf8, !PT ;  /* 0x00ff00004a4e7812 */ /* 0x000fe200078ef849 */
[--C-:B------:R-:W-:Y:S01]  /*4a20*/  HADD2.F32 R73, -RZ, R52.reuse.H1_H1 ;  /* 0x30000034ff497230 */ /* 0x100fe20000004100 */
[----:B------:R-:W-:Y:S01]  /*4a30*/  LOP3.LUT R83, R77, 0xff0000, R76, 0xf8, !PT ;  /* 0x00ff00004d537812 */ /* 0x000fe200078ef84c */
[--C-:B------:R-:W-:Y:S01]  /*4a40*/  HADD2.F32 R79, -RZ, R75.reuse.H0_H0 ;  /* 0x2000004bff4f7230 */ /* 0x100fe20000004100 */
[----:B------:R-:W-:Y:S01]  /*4a50*/  F2FP.F16.E4M3.UNPACK_B R76, R145.H1 ;  /* 0x00000091ff4c723e */ /* 0x000fe200030006ff */
[----:B------:R-:W-:Y:S01]  /*4a60*/  HADD2.F32 R52, -RZ, R52.H0_H0 ;  /* 0x20000034ff347230 */ /* 0x000fe20000004100 */
[----:B------:R-:W-:Y:S01]  /*4a70*/  F2FP.F16.E4M3.UNPACK_B R53, R53.H1 ;  /* 0x00000035ff35723e */ /* 0x000fe200030006ff */
        /* <DEDUP_REMOVED lines=12> */
[----:B------:R-:W-:Y:S01]  /*4b40*/  F2FP.F16.E4M3.UNPACK_B R72, R72 ;  /* 0x00000048ff48723e */ /* 0x000fe200020006ff */
[----:B------:R-:W-:Y:S01]  /*4b50*/  FFMA.FTZ R52, R52, R77, -R85 ;  /* 0x0000004d34347223 */ /* 0x000fe20000010855 */
[-C--:B------:R-:W-:Y:S01]  /*4b60*/  FFMA.FTZ R87, R74, R76.reuse, -R79 ;  /* 0x0000004c4a577223 */ /* 0x080fe2000001084f */
[----:B------:R-:W-:Y:S01]  /*4b70*/  FFMA.FTZ R136, R75, R76, R82 ;  /* 0x0000004c4b887223 */ /* 0x000fe20000010052 */
[----:B------:R-:W-:Y:S01]  /*4b80*/  F2FP.F16.E4M3.UNPACK_B R145, R145 ;  /* 0x00000091ff91723e */ /* 0x000fe200020006ff */
[----:B------:R-:W-:-:S02]  /*4b90*/  HADD2.F32 R77, -RZ, R146.H1_H1 ;  /* 0x30000092ff4d7230 */ /* 0x000fc40000004100 */
[--C-:B------:R-:W-:Y:S02]  /*4ba0*/  HADD2.F32 R74, -RZ, R73.reuse.H0_H0 ;  /* 0x20000049ff4a7230 */ /* 0x100fe40000004100 */
[----:B------:R-:W-:Y:S02]  /*4bb0*/  HADD2.F32 R75, -RZ, R73.H1_H1 ;  /* 0x30000049ff4b7230 */ /* 0x000fe40000004100 */
[----:B------:R-:W-:Y:S02]  /*4bc0*/  HADD2.F32 R73, -RZ, R72.H0_H0 ;  /* 0x20000048ff497230 */ /* 0x000fe40000004100 */
[-C--:B------:R-:W-:Y:S01]  /*4bd0*/  FMUL.FTZ R84, R74, R77.reuse ;  /* 0x0000004d4a547220 */ /* 0x080fe20000410000 */
[----:B------:R-:W-:Y:S02]  /*4be0*/  HADD2.F32 R146, -RZ, R146.H0_H0 ;  /* 0x20000092ff927230 */ /* 0x000fe40000004100 */
[----:B------:R-:W-:Y:S01]  /*4bf0*/  FMUL.FTZ R79, R75, R77 ;  /* 0x0000004d4b4f7220 */ /* 0x000fe20000410000 */
[----:B------:R-:W-:-:S02]  /*4c00*/  HADD2.F32 R72, -RZ, R72.H1_H1 ;  /* 0x30000048ff487230 */ /* 0x000fc40000004100 */
[--C-:B------:R-:W-:Y:S02]  /*4c10*/  HADD2.F32 R76, -RZ, R145.reuse.H1_H1 ;  /* 0x30000091ff4c7230 */ /* 0x100fe40000004100 */
[-C--:B------:R-:W-:Y:S01]  /*4c20*/  FMUL.FTZ R77, R73, R146.reuse ;  /* 0x00000092494d7220 */ /* 0x080fe20000410000 */
[----:B------:R-:W-:Y:S02]  /*4c30*/  HADD2.F32 R145, -RZ, R145.H0_H0 ;  /* 0x20000091ff917230 */ /* 0x000fe40000004100 */
[----:B------:R-:W-:Y:S01]  /*4c40*/  FMUL.FTZ R82, R72, R146 ;  /* 0x0000009248527220 */ /* 0x000fe20000410000 */
[----:B------:R-:W-:Y:S01]  /*4c50*/  F2FP.SATFINITE.E4M3.F32.PACK_AB_MERGE_C R146, R136, R87, RZ ;  /* 0x000000578892723e */ /* 0x000fe200048070ff */
[-C--:B------:R-:W-:Y:S01]  /*4c60*/  FFMA.FTZ R79, R74, R76.reuse, -R79 ;  /* 0x0000004c4a4f7223 */ /* 0x080fe2000001084f */
[----:B------:R-:W-:Y:S01]  /*4c70*/  FFMA.FTZ R84, R75, R76, R84 ;  /* 0x0000004c4b547223 */ /* 0x000fe20000010054 */
[-C--:B------:R-:W-:Y:S01]  /*4c80*/  FFMA.FTZ R85, R73, R145.reuse, -R82 ;  /* 0x0000009149557223 */ /* 0x080fe20000010852 */
[----:B------:R-:W-:Y:S01]  /*4c90*/  FFMA.FTZ R86, R72, R145, R77 ;  /* 0x0000009148567223 */ /* 0x000fe2000001004d */
[----:B------:R-:W-:-:S02]  /*4ca0*/  F2FP.F16.E4M3.UNPACK_B R73, R55.H1 ;  /* 0x00000037ff49723e */ /* 0x000fc400030006ff */
[----:B------:R-:W-:Y:S02]  /*4cb0*/  F2FP.SATFINITE.E4M3.F32.PACK_AB_MERGE_C R145, R84, R79, RZ ;  /* 0x0000004f5491723e */ /* 0x000fe400048070ff */
[-C--:B------:R-:W-:Y:S01]  /*4cc0*/  F2FP.F16.E4M3.UNPACK_B R79, R83.reuse.H1 ;  /* 0x00000053ff4f723e */ /* 0x080fe200030006ff */
[--C-:B------:R-:W-:Y:S01]  /*4cd0*/  HADD2.F32 R75, -RZ, R73.reuse.H1_H1 ;  /* 0x30000049ff4b7230 */ /* 0x100fe20000004100 */
[----:B------:R-:W-:Y:S01]  /*4ce0*/  F2FP.F16.E4M3.UNPACK_B R76, R78.H1 ;  /* 0x0000004eff4c723e */ /* 0x000fe200030006ff */
[----:B------:R-:W-:Y:S01]  /*4cf0*/  HADD2.F32 R74, -RZ, R73.H0_H0 ;  /* 0x20000049ff4a7230 */ /* 0x000fe20000004100 */
[----:B------:R-:W-:Y:S01]  /*4d00*/  F2FP.F16.E4M3.UNPACK_B R72, R54.H1 ;  /* 0x00000036ff48723e */ /* 0x000fe200030006ff */
[----:B------:R-:W-:Y:S01]  /*4d10*/  HADD2.F32 R84, -RZ, R79.H1_H1 ;  /* 0x3000004fff547230 */ /* 0x000fe20000004100 */
[----:B------:R-:W-:Y:S01]  /*4d20*/  F2FP.F16.E4M3.UNPACK_B R83, R83 ;  /* 0x00000053ff53723e */ /* 0x000fe200020006ff */
[----:B------:R-:W-:Y:S01]  /*4d30*/  HADD2.F32 R77, -RZ, R76.H1_H1 ;  /* 0x3000004cff4d7230 */ /* 0x000fe20000004100 */
[----:B------:R-:W-:Y:S01]  /*4d40*/  F2FP.F16.E4M3.UNPACK_B R78, R78 ;  /* 0x0000004eff4e723e */ /* 0x000fe200020006ff */
[----:B------:R-:W-:-:S02]  /*4d50*/  HADD2.F32 R73, -RZ, R72.H1_H1 ;  /* 0x30000048ff497230 */ /* 0x000fc40000004100 */
[-C--:B------:R-:W-:Y:S01]  /*4d60*/  FMUL.FTZ R87, R75, R84.reuse ;  /* 0x000000544b577220 */ /* 0x080fe20000410000 */
[--C-:B------:R-:W-:Y:S02]  /*4d70*/  HADD2.F32 R82, -RZ, R83.reuse.H1_H1 ;  /* 0x30000053ff527230 */ /* 0x100fe40000004100 */
[C---:B------:R-:W-:Y:S01]  /*4d80*/  FMUL.FTZ R84, R74.reuse, R84 ;  /* 0x000000544a547220 */ /* 0x040fe20000410000 */
[----:B------:R-:W-:Y:S02]  /*4d90*/  HADD2.F32 R72, -RZ, R72.H0_H0 ;  /* 0x20000048ff487230 */ /* 0x000fe40000004100 */
[----:B------:R-:W-:Y:S01]  /*4da0*/  FFMA.FTZ R136, R74, R77, -R87 ;  /* 0x0000004d4a887223 */ /* 0x000fe20000010857 */
[----:B------:R-:W-:Y:S02]  /*4db0*/  HADD2.F32 R74, -RZ, R78.H1_H1 ;  /* 0x3000004eff4a7230 */ /* 0x000fe40000004100 */
[-C--:B------:R-:W-:Y:S01]  /*4dc0*/  FMUL.FTZ R87, R73, R82.reuse ;  /* 0x0000005249577220 */ /* 0x080fe20000410000 */
[----:B------:R-:W-:Y:S01]  /*4dd0*/  F2FP.F16.E4M3.UNPACK_B R55, R55 ;  /* 0x00000037ff37723e */ /* 0x000fe200020006ff */
[C---:B------:R-:W-:Y:S01]  /*4de0*/  FMUL.FTZ R82, R72.reuse, R82 ;  /* 0x0000005248527220 */ /* 0x040fe20000410000 */
[----:B------:R-:W-:Y:S01]  /*4df0*/  F2FP.F16.E4M3.UNPACK_B R54, R54 ;  /* 0x00000036ff36723e */ /* 0x000fe200020006ff */
[----:B------:R-:W-:Y:S01]  /*4e00*/  FFMA.FTZ R87, R72, R74, -R87 ;  /* 0x0000004a48577223 */ /* 0x000fe20000010857 */
[----:B------:R-:W-:-:S02]  /*4e10*/  HADD2.F32 R83, -RZ, R83.H0_H0 ;  /* 0x20000053ff537230 */ /* 0x000fc40000004100 */
[----:B------:R-:W-:Y:S01]  /*4e20*/  FFMA.FTZ R82, R73, R74, R82 ;  /* 0x0000004a49527223 */ /* 0x000fe20000010052 */
[--C-:B------:R-:W-:Y:S02]  /*4e30*/  HADD2.F32 R72, -RZ, R55.reuse.H0_H0 ;  /* 0x20000037ff487230 */ /* 0x100fe40000004100 */
[----:B------:R-:W-:Y:S01]  /*4e40*/  FFMA.FTZ R77, R75, R77, R84 ;  /* 0x0000004d4b4d7223 */ /* 0x000fe20000010054 */
[----:B------:R-:W-:Y:S01]  /*4e50*/  HADD2.F32 R73, -RZ, R55.H1_H1 ;  /* 0x30000037ff497230 */ /* 0x000fe20000004100 */
[----:B------:R-:W-:Y:S01]  /*4e60*/  F2FP.SATFINITE.E4M3.F32.PACK_AB_MERGE_C R53, R53, R52, R146 ;  /* 0x000000343535723e */ /* 0x000fe20004807092 */
[--C-:B------:R-:W-:Y:S01]  /*4e70*/  HADD2.F32 R55, -RZ, R54.reuse.H0_H0 ;  /* 0x20000036ff377230 */ /* 0x100fe20000004100 */
[----:B------:R-:W-:Y:S01]  /*4e80*/  F2FP.SATFINITE.E4M3.F32.PACK_AB_MERGE_C R82, R82, R87, RZ ;  /* 0x000000575252723e */ /* 0x000fe200048070ff */
[----:B------:R-:W-:Y:S01]  /*4e90*/  HADD2.F32 R54, -RZ, R54.H1_H1 ;  /* 0x30000036ff367230 */ /* 0x000fe20000004100 */
[----:B------:R-:W-:Y:S01]  /*4ea0*/  F2FP.SATFINITE.E4M3.F32.PACK_AB_MERGE_C R77, R77, R136, RZ ;  /* 0x000000884d4d723e */ /* 0x000fe200048070ff */
[----:B------:R-:W-:Y:S01]  /*4eb0*/  HADD2.F32 R79, -RZ, R79.H0_H0 ;  /* 0x2000004fff4f7230 */ /* 0x000fe20000004100 */
[----:B------:R-:W-:Y:S01]  /*4ec0*/  F2FP.SATFINITE.E4M3.F32.PACK_AB_MERGE_C R52, R86, R85, R145 ;  /* 0x000000555634723e */ /* 0x000fe20004807091 */
[----:B------:R-:W-:-:S02]  /*4ed0*/  HADD2.F32 R76, -RZ, R76.H0_H0 ;  /* 0x2000004cff4c7230 */ /* 0x000fc40000004100 */
[----:B------:R-:W-:Y:S01]  /*4ee0*/  FMUL.FTZ R74, R54, R83 ;  /* 0x00000053364a7220 */ /* 0x000fe20000410000 */
[----:B------:R-:W-:Y:S02]  /*4ef0*/  HADD2.F32 R78, -RZ, R78.H0_H0 ;  /* 0x2000004eff4e7230 */ /* 0x000fe40000004100 */
[-C--:B------:R-:W-:Y:S01]  /*4f00*/  FMUL.FTZ R75, R73, R79.reuse ;  /* 0x0000004f494b7220 */ /* 0x080fe20000410000 */
[C---:B------:R-:W-:Y:S01]  /*4f10*/  FMUL.FTZ R84, R72.reuse, R79 ;  /* 0x0000004f48547220 */ /* 0x040fe20000410000 */
[----:B------:R-:W-:Y:S02]  /*4f20*/  FMUL.FTZ R83, R55, R83 ;  /* 0x0000005337537220 */ /* 0x000fe40000410000 */
[-C--:B------:R-:W-:Y:S01]  /*4f30*/  FFMA.FTZ R75, R72, R76.reuse, -R75 ;  /* 0x0000004c484b7223 */ /* 0x080fe2000001084b */
[----:B------:R-:W-:Y:S01]  /*4f40*/  FFMA.FTZ R84, R73, R76, R84 ;  /* 0x0000004c49547223 */ /* 0x000fe20000010054 */
[-C--:B------:R-:W-:Y:S01]  /*4f50*/  FFMA.FTZ R74, R55, R78.reuse, -R74 ;  /* 0x0000004e374a7223 */ /* 0x080fe2000001084a */
[----:B------:R-:W-:-:S03]  /*4f60*/  FFMA.FTZ R83, R54, R78, R83 ;  /* 0x0000004e36537223 */ /* 0x000fc60000010053 */
[----:B------:R-:W-:Y:S02]  /*4f70*/  F2FP.SATFINITE.E4M3.F32.PACK_AB_MERGE_C R55, R84, R75, R77 ;  /* 0x0000004b5437723e */ /* 0x000fe4000480704d */
[----:B------:R-:W-:-:S07]  /*4f80*/  F2FP.SATFINITE.E4M3.F32.PACK_AB_MERGE_C R54, R83, R74, R82 ;  /* 0x0000004a5336723e */ /* 0x000fce0004807052 */
.L_x_373:
[----:B------:R-:W-:Y:S05]  /*4f90*/  BSYNC B2 ;  /* 0x0000000000027941 */ /* 0x000fea0003800000 */
.L_x_372:
[----:B------:R-:W-:Y:S02]  /*4fa0*/  ULDC.64 UR4, c[0x0][0x2e8] ;  /* 0x0000ba0000047ab9 */ /* 0x000fe40000000a00 */
[----:B------:R-:W-:-:S04]  /*4fb0*/  IADD3 R72, P2, P3, R15, UR4, R80 ;  /* 0x000000040f487c10 */ /* 0x000fc8000fb5e050 */
[----:B------:R-:W-:-:S05]  /*4fc0*/  IADD3.X R73, R108, UR5, R81, P2, P3 ;  /* 0x000000056c497c10 */ /* 0x000fca00097e6451 */
[----:B-1----:R3:W-:Y:S04]  /*4fd0*/  STG.E.128 desc[UR60][R72.64], R52 ;  /* 0x0000003448007986 */ /* 0x0027e8000c101d3c */
.L_x_367:
[----:B------:R-:W-:Y:S05]  /*4fe0*/  BSYNC B1 ;  /* 0x0000000000017941 */ /* 0x000fea0003800000 */
.L_x_366:
[----:B------:R-:W-:Y:S01]  /*4ff0*/  ISETP.NE.AND P2, PT, R144, RZ, PT ;  /* 0x000000ff9000720c */ /* 0x000fe20003f45270 */
[----:B------:R-:W-:-:S12]  /*5000*/  BSSY B1, `(.L_x_374) ;  /* 0x00000ec000017945 */ /* 0x000fd80003800000 */
[----:B------:R-:W-:Y:S05]  /*5010*/  @P2 BRA `(.L_x_375) ;  /* 0x0000000c00a82947 */ /* 0x000fea0003800000 */
[----:B---3--:R-:W-:Y:S01]  /*5020*/  IADD3 R72, P2, P3, R41, R128, R18 ;  /* 0x0000008029487210 */ /* 0x008fe20007b5e012 */
[----:B------:R-:W-:Y:S03]  /*5030*/  BSSY B2, `(.L_x_376) ;  /* 0x0000073000027945 */ /* 0x000fe60003800000 */
[----:B------:R-:W-:Y:S01]  /*5040*/  IADD3.X R73, R38, R131, R19, P2, P3 ;  /* 0x0000008326497210 */ /* 0x000fe200017e6413 */
[----:B------:R-:W-:Y:S08]  /*5050*/  @P0 BRA `(.L_x_377) ;  /* 0x0000000400c00947 */ /* 0x000ff00003800000 */
[----:B-12---:R1:W2:Y:S01]  /*5060*/  LDS.128 R52, [R118+0x24400] ;  /* 0x0244000076347984 */ /* 0x0062a20000000c00 */
[----:B------:R-:W-:Y:S01]  /*5070*/  ISETP.GE.AND P2, PT, R22, R130, PT ;  /* 0x000000821600720c */ /* 0x000fe20003f46270 */
[----:B------:R-:W-:-:S12]  /*5080*/  BSSY B3, `(.L_x_378) ;  /* 0x0000069000037945 */ /* 0x000fd80003800000 */
[----:B-1----:R-:W-:Y:S05]  /*5090*/  @P2 BRA `(.L_x_379) ;  /* 0x00000004009c2947 */ /* 0x002fea0003800000 */
[----:B------:R-:W-:Y:S02]  /*50a0*/  SHF.R.U32.HI R68, RZ, 0x8, R71 ;  /* 0x00000008ff447819 */ /* 0x000fe40000011647 */
[----:B------:R-:W-:Y:S02]  /*50b0*/  SHF.R.U32.HI R75, RZ, 0x8, R69 ;  /* 0x00000008ff4b7819 */ /* 0x000fe40000011645 */
[----:B------:R-:W-:Y:S02]  /*50c0*/  SHF.R.U32.HI R76, RZ, 0x10, R71 ;  /* 0x00000010ff4c7819 */ /* 0x000fe40000011647 */
[----:B------:R-:W-:Y:S01]  /*50d0*/  LOP3.LUT R74, R71, 0xff0000ff, RZ, 0xc0, !PT ;  /* 0xff0000ff474a7812 */ /* 0x000fe200078ec0ff */
[----:B------:R-:W-:Y:S01]  /*50e0*/  IMAD.SHL.U32 R71, R68, 0x100, RZ ;  /* 0x0000010044477824 */ /* 0x000fe200078e00ff */
[----:B------:R-:W-:Y:S01]  /*50f0*/  SHF.R.U32.HI R77, RZ, 0x10, R69 ;  /* 0x00000010ff4d7819 */ /* 0x000fe20000011645 */
[----:B--2---:R-:W-:Y:S01]  /*5100*/  IMAD.MOV.U32 R68, RZ, RZ, R52 ;  /* 0x000000ffff447224 */ /* 0x004fe200078e0034 */
[----:B------:R-:W-:-:S02]  /*5110*/  LOP3.LUT R70, R69, 0xff0000ff, RZ, 0xc0, !PT ;  /* 0xff0000ff45467812 */ /* 0x000fc400078ec0ff */
[----:B------:R-:W-:Y:S02]  /*5120*/  SHF.L.U32 R69, R75, 0x8, RZ ;  /* 0x000000084b457819 */ /* 0x000fe400000006ff */
[----:B------:R-:W-:Y:S01]  /*5130*/  LOP3.LUT R75, R74, 0xff00, R71, 0xf8, !PT ;  /* 0x0000ff004a4b7812 */ /* 0x000fe200078ef847 */
[----:B------:R-:W-:Y:S01]  /*5140*/  IMAD.U32 R74, R76, 0x10000, RZ ;  /* 0x000100004c4a7824 */ /* 0x000fe200078e00ff */
[----:B------:R-:W-:Y:S01]  /*5150*/  LOP3.LUT R70, R70, 0xff00, R69, 0xf8, !PT ;  /* 0x0000ff0046467812 */ /* 0x000fe200078ef845 */
[----:B------:R-:W-:Y:S01]  /*5160*/  IMAD.U32 R69, R77, 0x10000, RZ ;  /* 0x000100004d457824 */ /* 0x000fe200078e00ff */
[----:B------:R-:W-:Y:S02]  /*5170*/  F2FP.F16.E4M3.UNPACK_B R52, R53 ;  /* 0x00000035ff34723e */ /* 0x000fe400020006ff */
[----:B------:R-:W-:Y:S02]  /*5180*/  F2FP.F16.E4M3.UNPACK_B R71, R143.H1 ;  /* 0x0000008fff47723e */ /* 0x000fe400030006ff */
[----:B------:R-:W-:Y:S01]  /*5190*/  LOP3.LUT R76, R70, 0xff0000, R69, 0xf8, !PT ;  /* 0x00ff0000464c7812 */ /* 0x000fe200078ef845 */
[--C-:B------:R-:W-:Y:S01]  /*51a0*/  HADD2.F32 R69, -RZ, R52.reuse.H1_H1 ;  /* 0x30000034ff457230 */ /* 0x100fe20000004100 */
[----:B------:R-:W-:Y:S01]  /*51b0*/  LOP3.LUT R79, R75, 0xff0000, R74, 0xf8, !PT ;  /* 0x00ff00004b4f7812 */ /* 0x000fe200078ef84a */
[--C-:B------:R-:W-:Y:S01]  /*51c0*/  HADD2.F32 R77, -RZ, R71.reuse.H0_H0 ;  /* 0x20000047ff4d7230 */ /* 0x100fe20000004100 */
[----:B------:R-:W-:Y:S01]  /*51d0*/  F2FP.F16.E4M3.UNPACK_B R74, R142.H1 ;  /* 0x0000008eff4a723e */ /* 0x000fe200030006ff */
[----:B------:R-:W-:Y:S01]  /*51e0*/  HADD2.F32 R52, -RZ, R52.H0_H0 ;  /* 0x20000034ff347230 */ /* 0x000fe20000004100 */
[----:B------:R-:W-:Y:S01]  /*51f0*/  F2FP.F16.E4M3.UNPACK_B R53, R53.H1 ;  /* 0x00000035ff35723e */ /* 0x000fe200030006ff */
[----:B------:R-:W-:-:S02]  /*5200*/  HADD2.F32 R78, -RZ, R71.H1_H1 ;  /* 0x30000047ff4e7230 */ /* 0x000fc40000004100 */
[CC--:B------:R-:W-:Y:S01]  /*5210*/  FMUL.FTZ R81, R69.reuse, R77.reuse ;  /* 0x0000004d45517220 */ /* 0x0c0fe20000410000 */
[--C-:B------:R-:W-:Y:S02]  /*5220*/  HADD2.F32 R75, -RZ, R74.reuse.H0_H0 ;  /* 0x2000004aff4b7230 */ /* 0x100fe40000004100 */
        /* <DEDUP_REMOVED lines=13> */
[----:B------:R-:W-:Y:S01]  /*5300*/  F2FP.F16.E4M3.UNPACK_B R142, R142 ;  /* 0x0000008eff8e723e */ /* 0x000fe200020006ff */
[----:B------:R-:W-:-:S02]  /*5310*/  HADD2.F32 R75, -RZ, R143.H1_H1 ;  /* 0x3000008fff4b7230 */ /* 0x000fc40000004100 */
[--C-:B------:R-:W-:Y:S01]  /*5320*/  HADD2.F32 R70, -RZ, R69.reuse.H0_H0 ;  /* 0x20000045ff467230 */ /* 0x100fe20000004100 */
[----:B------:R-:W-:Y:S01]  /*5330*/  F2FP.SATFINITE.E4M3.F32.PACK_AB_MERGE_C R85, R83, R82, RZ ;  /* 0x000000525355723e */ /* 0x000fe200048070ff */
[----:B------:R-:W-:Y:S02]  /*5340*/  HADD2.F32 R71, -RZ, R69.H1_H1 ;  /* 0x30000045ff477230 */ /* 0x000fe40000004100 */
[----:B------:R-:W-:Y:S02]  /*5350*/  HADD2.F32 R69, -RZ, R68.H0_H0 ;  /* 0x20000044ff457230 */ /* 0x000fe40000004100 */
[-C--:B------:R-:W-:Y:S01]  /*5360*/  FMUL.FTZ R80, R70, R75.reuse ;  /* 0x0000004b46507220 */ /* 0x080fe20000410000 */
[----:B------:R-:W-:Y:S02]  /*5370*/  HADD2.F32 R74, -RZ, R142.H1_H1 ;  /* 0x3000008eff4a7230 */ /* 0x000fe40000004100 */
[----:B------:R-:W-:Y:S01]  /*5380*/  FMUL.FTZ R77, R71, R75 ;  /* 0x0000004b474d7220 */ /* 0x000fe20000410000 */
[----:B------:R-:W-:Y:S01]  /*5390*/  HADD2.F32 R143, -RZ, R143.H0_H0 ;  /* 0x2000008fff8f7230 */ /* 0x000fe20000004100 */
[----:B------:R-:W-:Y:S01]  /*53a0*/  F2FP.SATFINITE.E4M3.F32.PACK_AB_MERGE_C R53, R53, R52, R85 ;  /* 0x000000343535723e */ /* 0x000fe20004807055 */
[----:B------:R-:W-:-:S02]  /*53b0*/  HADD2.F32 R68, -RZ, R68.H1_H1 ;  /* 0x30000044ff447230 */ /* 0x000fc40000004100 */
[-C--:B------:R-:W-:Y:S01]  /*53c0*/  FFMA.FTZ R77, R70, R74.reuse, -R77 ;  /* 0x0000004a464d7223 */ /* 0x080fe2000001084d */
[----:B------:R-:W-:Y:S02]  /*53d0*/  HADD2.F32 R142, -RZ, R142.H0_H0 ;  /* 0x2000008eff8e7230 */ /* 0x000fe40000004100 */
[----:B------:R-:W-:Y:S01]  /*53e0*/  FFMA.FTZ R80, R71, R74, R80 ;  /* 0x0000004a47507223 */ /* 0x000fe20000010050 */
[-C--:B------:R-:W-:Y:S01]  /*53f0*/  F2FP.F16.E4M3.UNPACK_B R74, R76.reuse.H1 ;  /* 0x0000004cff4a723e */ /* 0x080fe200030006ff */
[-C--:B------:R-:W-:Y:S01]  /*5400*/  FMUL.FTZ R78, R68, R143.reuse ;  /* 0x0000008f444e7220 */ /* 0x080fe20000410000 */
[C---:B------:R-:W-:Y:S01]  /*5410*/  FMUL.FTZ R143, R69.reuse, R143 ;  /* 0x0000008f458f7220 */ /* 0x040fe20000410000 */
[----:B------:R-:W-:Y:S02]  /*5420*/  F2FP.F16.E4M3.UNPACK_B R76, R76 ;  /* 0x0000004cff4c723e */ /* 0x000fe400020006ff */
[-C--:B------:R-:W-:Y:S01]  /*5430*/  FFMA.FTZ R81, R69, R142.reuse, -R78 ;  /* 0x0000008e45517223 */ /* 0x080fe2000001084e */
[----:B------:R-:W-:Y:S01]  /*5440*/  F2FP.SATFINITE.E4M3.F32.PACK_AB_MERGE_C R84, R80, R77, RZ ;  /* 0x0000004d5054723e */ /* 0x000fe200048070ff */
[----:B------:R-:W-:Y:S01]  /*5450*/  FFMA.FTZ R142, R68, R142, R143 ;  /* 0x0000008e448e7223 */ /* 0x000fe2000001008f */
[----:B------:R-:W-:Y:S01]  /*5460*/  F2FP.F16.E4M3.UNPACK_B R69, R55.H1 ;  /* 0x00000037ff45723e */ /* 0x000fe200030006ff */
[--C-:B------:R-:W-:Y:S01]  /*5470*/  HADD2.F32 R75, -RZ, R74.reuse.H1_H1 ;  /* 0x3000004aff4b7230 */ /* 0x100fe20000004100 */
[-C--:B------:R-:W-:Y:S01]  /*5480*/  F2FP.F16.E4M3.UNPACK_B R77, R79.reuse.H1 ;  /* 0x0000004fff4d723e */ /* 0x080fe200030006ff */
[----:B------:R-:W-:Y:S01]  /*5490*/  HADD2.F32 R74, -RZ, R74.H0_H0 ;  /* 0x2000004aff4a7230 */ /* 0x000fe20000004100 */
[-C--:B------:R-:W-:Y:S01]  /*54a0*/  F2FP.F16.E4M3.UNPACK_B R68, R54.reuse.H1 ;  /* 0x00000036ff44723e */ /* 0x080fe200030006ff */
[----:B------:R-:W-:Y:S01]  /*54b0*/  HADD2.F32 R71, -RZ, R69.H1_H1 ;  /* 0x30000045ff477230 */ /* 0x000fe20000004100 */
[----:B------:R-:W-:Y:S01]  /*54c0*/  F2FP.F16.E4M3.UNPACK_B R79, R79 ;  /* 0x0000004fff4f723e */ /* 0x000fe200020006ff */
[----:B------:R-:W-:Y:S01]  /*54d0*/  HADD2.F32 R80, -RZ, R77.H1_H1 ;  /* 0x3000004dff507230 */ /* 0x000fe20000004100 */
[----:B------:R-:W-:Y:S01]  /*54e0*/  F2FP.F16.E4M3.UNPACK_B R55, R55 ;  /* 0x00000037ff37723e */ /* 0x000fe200020006ff */
[----:B------:R-:W-:Y:S01]  /*54f0*/  HADD2.F32 R70, -RZ, R69.H0_H0 ;  /* 0x20000045ff467230 */ /* 0x000fe20000004100 */
        /* <DEDUP_REMOVED lines=8> */
[----:B------:R-:W-:Y:S01]  /*5580*/  FMUL.FTZ R83, R69, R78 ;  /* 0x0000004e45537220 */ /* 0x000fe20000410000 */
[----:B------:R-:W-:-:S02]  /*5590*/  HADD2.F32 R79, -RZ, R79.H0_H0 ;  /* 0x2000004fff4f7230 */ /* 0x000fc40000004100 */
[C---:B------:R-:W-:Y:S01]  /*55a0*/  FMUL.FTZ R78, R68.reuse, R78 ;  /* 0x0000004e444e7220 */ /* 0x040fe20000410000 */
[----:B------:R-:W-:Y:S02]  /*55b0*/  HADD2.F32 R77, -RZ, R77.H0_H0 ;  /* 0x2000004dff4d7230 */ /* 0x000fe40000004100 */
[-C--:B------:R-:W-:Y:S01]  /*55c0*/  FFMA.FTZ R83, R68, R70.reuse, -R83 ;  /* 0x0000004644537223 */ /* 0x080fe20000010853 */
[--C-:B------:R-:W-:Y:S02]  /*55d0*/  HADD2.F32 R68, -RZ, R55.reuse.H0_H0 ;  /* 0x20000037ff447230 */ /* 0x100fe40000004100 */
[----:B------:R-:W-:Y:S01]  /*55e0*/  FFMA.FTZ R78, R69, R70, R78 ;  /* 0x00000046454e7223 */ /* 0x000fe2000001004e */
[----:B------:R-:W-:Y:S02]  /*55f0*/  HADD2.F32 R69, -RZ, R55.H1_H1 ;  /* 0x30000037ff457230 */ /* 0x000fe40000004100 */
[----:B------:R-:W-:Y:S01]  /*5600*/  FFMA.FTZ R75, R71, R75, R80 ;  /* 0x0000004b474b7223 */ /* 0x000fe20000010050 */
[----:B------:R-:W-:-:S02]  /*5610*/  HADD2.F32 R55, -RZ, R54.H0_H0 ;  /* 0x20000036ff377230 */ /* 0x000fc40000004100 */
[-C--:B------:R-:W-:Y:S01]  /*5620*/  FMUL.FTZ R80, R68, R77.reuse ;  /* 0x0000004d44507220 */ /* 0x080fe20000410000 */
[----:B------:R-:W-:Y:S02]  /*5630*/  HADD2.F32 R54, -RZ, R54.H1_H1 ;  /* 0x30000036ff367230 */ /* 0x000fe40000004100 */
[C---:B------:R-:W-:Y:S01]  /*5640*/  FMUL.FTZ R71, R69.reuse, R77 ;  /* 0x0000004d45477220 */ /* 0x040fe20000410000 */
[----:B------:R-:W-:Y:S02]  /*5650*/  HADD2.F32 R76, -RZ, R76.H0_H0 ;  /* 0x2000004cff4c7230 */ /* 0x000fe40000004100 */
[-C--:B------:R-:W-:Y:S01]  /*5660*/  FFMA.FTZ R80, R69, R74.reuse, R80 ;  /* 0x0000004a45507223 */ /* 0x080fe20000010050 */
[----:B------:R-:W-:Y:S01]  /*5670*/  F2FP.SATFINITE.E4M3.F32.PACK_AB_MERGE_C R78, R78, R83, RZ ;  /* 0x000000534e4e723e */ /* 0x000fe200048070ff */
[-C--:B------:R-:W-:Y:S01]  /*5680*/  FMUL.FTZ R70, R54, R79.reuse ;  /* 0x0000004f36467220 */ /* 0x080fe20000410000 */
[----:B------:R-:W-:Y:S01]  /*5690*/  FMUL.FTZ R79, R55, R79 ;  /* 0x0000004f374f7220 */ /* 0x000fe20000410000 */
[----:B------:R-:W-:Y:S01]  /*56a0*/  FFMA.FTZ R71, R68, R74, -R71 ;  /* 0x0000004a44477223 */ /* 0x000fe20000010847 */
[----:B------:R-:W-:Y:S01]  /*56b0*/  F2FP.SATFINITE.E4M3.F32.PACK_AB_MERGE_C R75, R75, R82, RZ ;  /* 0x000000524b4b723e */ /* 0x000fe200048070ff */
[-C--:B------:R-:W-:Y:S01]  /*56c0*/  FFMA.FTZ R70, R55, R76.reuse, -R70 ;  /* 0x0000004c37467223 */ /* 0x080fe20000010846 */
[----:B------:R-:W-:Y:S01]  /*56d0*/  FFMA.FTZ R79, R54, R76, R79 ;  /* 0x0000004c364f7223 */ /* 0x000fe2000001004f */
[----:B------:R-:W-:-:S02]  /*56e0*/  F2FP.SATFINITE.E4M3.F32.PACK_AB_MERGE_C R52, R142, R81, R84 ;  /* 0x000000518e34723e */ /* 0x000fc40004807054 */
[----:B------:R-:W-:Y:S02]  /*56f0*/  F2FP.SATFINITE.E4M3.F32.PACK_AB_MERGE_C R55, R80, R71, R75 ;  /* 0x000000475037723e */ /* 0x000fe4000480704b */
[----:B------:R-:W-:-:S07]  /*5700*/  F2FP.SATFINITE.E4M3.F32.PACK_AB_MERGE_C R54, R79, R70, R78 ;  /* 0x000000464f36723e */ /* 0x000fce000480704e */
.L_x_379:
[----:B------:R-:W-:Y:S05]  /*5710*/  BSYNC B3 ;  /* 0x0000000000037941 */ /* 0x000fea0003800000 */
.L_x_378:
[----:B------:R-:W-:Y:S02]  /*5720*/  ULDC.64 UR4, c[0x0][0x2e8] ;  /* 0x0000ba0000047ab9 */ /* 0x000fe40000000a00 */
[----:B------:R-:W-:-:S04]  /*5730*/  IADD3 R68, P2, P3, R72, UR4, R46 ;  /* 0x0000000448447c10 */ /* 0x000fc8000fb5e02e */
[----:B------:R-:W-:-:S05]  /*5740*/  IADD3.X R69, R73, UR5, R20, P2, P3 ;  /* 0x0000000549457c10 */ /* 0x000fca00097e6414 */
[----:B--2---:R3:W-:Y:S04]  /*5750*/  STG.E.128 desc[UR60][R68.64], R52 ;  /* 0x0000003444007986 */ /* 0x0047e8000c101d3c */
.L_x_377:
[----:B------:R-:W-:Y:S05]  /*5760*/  BSYNC B2 ;  /* 0x0000000000027941 */ /* 0x000fea0003800000 */
.L_x_376:
[----:B------:R-:W-:Y:S05]  /*5770*/  @P1 BRA `(.L_x_375) ;  /* 0x0000000400d01947 */ /* 0x000fea0003800000 */
[----:B------:R-:W-:Y:S01]  /*5780*/  LOP3.LUT P2, RZ, R229, 0x4, RZ, 0xc0, !PT ;  /* 0x00000004e5ff7812 */ /* 0x000fe2000784c0ff */
[C---:B-123--:R-:W-:Y:S01]  /*5790*/  VIADD R53, R150.reuse, 0x40 ;  /* 0x0000004096357836 */ /* 0x04efe20000000000 */
[----:B------:R-:W-:Y:S11]  /*57a0*/  BSSY B2, `(.L_x_380) ;  /* 0x000006d000027945 */ /* 0x000ff60003800000 */
[----:B------:R-:W-:-:S02]  /*57b0*/  @P2 IADD3 R53, R150, -0x40, RZ ;  /* 0xffffffc096352810 */ /* 0x000fc40007ffe0ff */
[----:B------:R-:W-:-:S03]  /*57c0*/  ISETP.GE.AND P2, PT, R230, R130, PT ;  /* 0x00000082e600720c */ /* 0x000fc60003f46270 */
[----:B------:R-:W-:-:S06]  /*57d0*/  IMAD.IADD R53, R16, 0x1, R53 ;  /* 0x0000000110357824 */ /* 0x000fcc00078e0235 */
[----:B------:R-:W1:Y:S04]  /*57e0*/  LDS.128 R52, [R53+0x24400] ;  /* 0x0244000035347984 */ /* 0x000e680000000c00 */
[----:B------:R-:W-:Y:S05]  /*57f0*/  @P2 BRA `(.L_x_381) ;  /* 0x00000004009c2947 */ /* 0x000fea0003800000 */
[----:B------:R-:W-:Y:S02]  /*5800*/  SHF.R.U32.HI R71, RZ, 0x8, R65 ;  /* 0x00000008ff477819 */ /* 0x000fe40000011641 */
[----:B------:R-:W-:Y:S02]  /*5810*/  SHF.R.U32.HI R64, RZ, 0x8, R67 ;  /* 0x00000008ff407819 */ /* 0x000fe40000011643 */
[----:B------:R-:W-:Y:S02]  /*5820*/  LOP3.LUT R66, R65, 0xff0000ff, RZ, 0xc0, !PT ;  /* 0xff0000ff41427812 */ /* 0x000fe400078ec0ff */
[----:B------:R-:W-:Y:S01]  /*5830*/  SHF.R.U32.HI R70, RZ, 0x10, R65 ;  /* 0x00000010ff467819 */ /* 0x000fe20000011641 */
[----:B------:R-:W-:Y:S01]  /*5840*/  IMAD.SHL.U32 R65, R71, 0x100, RZ ;  /* 0x0000010047417824 */ /* 0x000fe200078e00ff */
[----:B------:R-:W-:Y:S02]  /*5850*/  LOP3.LUT R68, R67, 0xff0000ff, RZ, 0xc0, !PT ;  /* 0xff0000ff43447812 */ /* 0x000fe400078ec0ff */
[----:B------:R-:W-:Y:S01]  /*5860*/  SHF.R.U32.HI R69, RZ, 0x10, R67 ;  /* 0x00000010ff457819 */ /* 0x000fe20000011643 */
[----:B------:R-:W-:Y:S01]  /*5870*/  IMAD.SHL.U32 R67, R64, 0x100, RZ ;  /* 0x0000010040437824 */ /* 0x000fe200078e00ff */
[----:B------:R-:W-:Y:S01]  /*5880*/  LOP3.LUT R65, R66, 0xff00, R65, 0xf8, !PT ;  /* 0x0000ff0042417812 */ /* 0x000fe200078ef841 */
[----:B-1----:R-:W-:Y:S01]  /*5890*/  IMAD.MOV.U32 R64, RZ, RZ, R52 ;  /* 0x000000ffff407224 */ /* 0x002fe200078e0034 */
[----:B------:R-:W-:Y:S01]  /*58a0*/  SHF.L.U32 R69, R69, 0x10, RZ ;  /* 0x0000001045457819 */ /* 0x000fe200000006ff */
[----:B------:R-:W-:Y:S01]  /*58b0*/  IMAD.U32 R66, R70, 0x10000, RZ ;  /* 0x0001000046427824 */ /* 0x000fe200078e00ff */
[----:B------:R-:W-:-:S02]  /*58c0*/  LOP3.LUT R68, R68, 0xff00, R67, 0xf8, !PT ;  /* 0x0000ff0044447812 */ /* 0x000fc400078ef843 */
        /* <DEDUP_REMOVED lines=30> */
[--C-:B------:R-:W-:Y:S02]  /*5ab0*/  HADD2.F32 R65, -RZ, R64.reuse.H0_H0 ;  /* 0x20000040ff417230 */ /* 0x100fe40000004100 */
        /* <DEDUP_REMOVED lines=13> */
[----:B------:R-:W-:Y:S01]  /*5b90*/  FFMA.FTZ R77, R65, R137, -R74 ;  /* 0x00000089414d7223 */ /* 0x000fe2000001084a */
        /* <DEDUP_REMOVED lines=45> */
.L_x_381:
[----:B------:R-:W-:Y:S05]  /*5e70*/  BSYNC B2 ;  /* 0x0000000000027941 */ /* 0x000fea0003800000 */
.L_x_380:
[----:B------:R-:W-:Y:S02]  /*5e80*/  ULDC.64 UR4, c[0x0][0x2e8] ;  /* 0x0000ba0000047ab9 */ /* 0x000fe40000000a00 */
[----:B------:R-:W-:-:S04]  /*5e90*/  IADD3 R64, P2, P3, R15, UR4, R72 ;  /* 0x000000040f407c10 */ /* 0x000fc8000fb5e048 */
[----:B------:R-:W-:-:S05]  /*5ea0*/  IADD3.X R65, R108, UR5, R73, P2, P3 ;  /* 0x000000056c417c10 */ /* 0x000fca00097e6449 */
[----:B-1----:R4:W-:Y:S04]  /*5eb0*/  STG.E.128 desc[UR60][R64.64], R52 ;  /* 0x0000003440007986 */ /* 0x0029e8000c101d3c */
.L_x_375:
[----:B------:R-:W-:Y:S05]  /*5ec0*/  BSYNC B1 ;  /* 0x0000000000017941 */ /* 0x000fea0003800000 */
.L_x_374:
[----:B------:R-:W-:Y:S05]  /*5ed0*/  @P4 BRA `(.L_x_382) ;  /* 0x0000005c00284947 */ /* 0x000fea0003800000 */
[----:B------:R-:W-:Y:S01]  /*5ee0*/  IADD3 R128, P2, P3, R37, R128, R18 ;  /* 0x0000008025807210 */ /* 0x000fe20007b5e012 */
[----:B------:R-:W-:Y:S03]  /*5ef0*/  BSSY B1, `(.L_x_383) ;  /* 0x0000074000017945 */ /* 0x000fe60003800000 */
[----:B------:R-:W-:Y:S01]  /*5f00*/  IADD3.X R131, R33, R131, R19, P2, P3 ;  /* 0x0000008321837210 */ /* 0x000fe200017e6413 */
[----:B------:R-:W-:Y:S08]  /*5f10*/  @P0 BRA `(.L_x_384) ;  /* 0x0000000400c40947 */ /* 0x000ff00003800000 */
[----:B-1234-:R1:W2:Y:S01]  /*5f20*/  LDS.128 R52, [R118+0x26400] ;  /* 0x0264000076347984 */ /* 0x01e2a20000000c00 */
[----:B------:R-:W-:Y:S01]  /*5f30*/  ISETP.GE.AND P2, PT, R22, R130, PT ;  /* 0x000000821600720c */ /* 0x000fe20003f46270 */
[----:B------:R-:W-:-:S12]  /*5f40*/  BSSY B2, `(.L_x_385) ;  /* 0x000006a000027945 */ /* 0x000fd80003800000 */
[----:B-1----:R-:W-:Y:S05]  /*5f50*/  @P2 BRA `(.L_x_386) ;  /* 0x0000000400a02947 */ /* 0x002fea0003800000 */
[----:B------:R-:W-:Y:S01]  /*5f60*/  SHF.R.U32.HI R67, RZ, 0x8, R61 ;  /* 0x00000008ff437819 */ /* 0x000fe2000001163d */
[----:B--2---:R-:W-:Y:S01]  /*5f70*/  IMAD.MOV.U32 R62, RZ, RZ, R55 ;  /* 0x000000ffff3e7224 */ /* 0x004fe200078e0037 */
[----:B------:R-:W-:Y:S01]  /*5f80*/  SHF.R.U32.HI R65, RZ, 0x8, R63 ;  /* 0x00000008ff417819 */ /* 0x000fe2000001163f */
[----:B------:R-:W-:Y:S01]  /*5f90*/  IMAD.MOV.U32 R55, RZ, RZ, R52 ;  /* 0x000000ffff377224 */ /* 0x000fe200078e0034 */
[----:B------:R-:W-:Y:S02]  /*5fa0*/  LOP3.LUT R60, R61, 0xff0000ff, RZ, 0xc0, !PT ;  /* 0xff0000ff3d3c7812 */ /* 0x000fe400078ec0ff */
[----:B------:R-:W-:Y:S01]  /*5fb0*/  SHF.R.U32.HI R66, RZ, 0x10, R61 ;  /* 0x00000010ff427819 */ /* 0x000fe2000001163d */
[----:B------:R-:W-:Y:S01]  /*5fc0*/  IMAD.SHL.U32 R61, R67, 0x100, RZ ;  /* 0x00000100433d7824 */ /* 0x000fe200078e00ff */
[----:B------:R-:W-:Y:S02]  /*5fd0*/  LOP3.LUT R64, R63, 0xff0000ff, RZ, 0xc0, !PT ;  /* 0xff0000ff3f407812 */ /* 0x000fe400078ec0ff */
[----:B------:R-:W-:Y:S01]  /*5fe0*/  SHF.R.U32.HI R68, RZ, 0x10, R63 ;  /* 0x00000010ff447819 */ /* 0x000fe2000001163f */
[----:B------:R-:W-:Y:S01]  /*5ff0*/  IMAD.SHL.U32 R63, R65, 0x100, RZ ;  /* 0x00000100413f7824 */ /* 0x000fe200078e00ff */
[----:B------:R-:W-:Y:S01]  /*6000*/  LOP3.LUT R60, R60, 0xff00, R61, 0xf8, !PT ;  /* 0x0000ff003c3c7812 */ /* 0x000fe200078ef83d */
[----:B------:R-:W-:Y:S01]  /*6010*/  IMAD.U32 R61, R66, 0x10000, RZ ;  /* 0x00010000423d7824 */ /* 0x000fe200078e00ff */
[----:B------:R-:W-:-:S02]  /*6020*/  SHF.L.U32 R68, R68, 0x10, RZ ;  /* 0x0000001044447819 */ /* 0x000fc400000006ff */
[----:B------:R-:W-:Y:S02]  /*6030*/  LOP3.LUT R63, R64, 0xff00, R63, 0xf8, !PT ;  /* 0x0000ff00403f7812 */ /* 0x000fe400078ef83f */
[----:B------:R-:W-:Y:S02]  /*6040*/  F2FP.F16.E4M3.UNPACK_B R52, R53 ;  /* 0x00000035ff34723e */ /* 0x000fe400020006ff */
[----:B------:R-:W-:Y:S02]  /*6050*/  F2FP.F16.E4M3.UNPACK_B R64, R91.H1 ;  /* 0x0000005bff40723e */ /* 0x000fe400030006ff */
[----:B------:R-:W-:Y:S02]  /*6060*/  F2FP.F16.E4M3.UNPACK_B R53, R53.H1 ;  /* 0x00000035ff35723e */ /* 0x000fe400030006ff */
[----:B------:R-:W-:Y:S01]  /*6070*/  LOP3.LUT R69, R63, 0xff0000, R68, 0xf8, !PT ;  /* 0x00ff00003f457812 */ /* 0x000fe200078ef844 */
[--C-:B------:R-:W-:Y:S01]  /*6080*/  HADD2.F32 R68, -RZ, R64.reuse.H1_H1 ;  /* 0x30000040ff447230 */ /* 0x100fe20000004100 */
[----:B------:R-:W-:Y:S01]  /*6090*/  LOP3.LUT R66, R60, 0xff0000, R61, 0xf8, !PT ;  /* 0x00ff00003c427812 */ /* 0x000fe200078ef83d */
[----:B------:R-:W-:Y:S01]  /*60a0*/  HADD2.F32 R61, -RZ, R53.H1_H1 ;  /* 0x30000035ff3d7230 */ /* 0x000fe20000004100 */
[----:B------:R-:W-:Y:S01]  /*60b0*/  F2FP.F16.E4M3.UNPACK_B R63, R90.H1 ;  /* 0x0000005aff3f723e */ /* 0x000fe200030006ff */
[----:B------:R-:W-:Y:S01]  /*60c0*/  HADD2.F32 R67, -RZ, R64.H0_H0 ;  /* 0x20000040ff437230 */ /* 0x000fe20000004100 */
[----:B------:R-:W-:Y:S01]  /*60d0*/  F2FP.F16.E4M3.UNPACK_B R91, R91 ;  /* 0x0000005bff5b723e */ /* 0x000fe200020006ff */
[----:B------:R-:W-:-:S02]  /*60e0*/  HADD2.F32 R60, -RZ, R52.H1_H1 ;  /* 0x30000034ff3c7230 */ /* 0x000fc40000004100 */
[----:B------:R-:W-:Y:S01]  /*60f0*/  FMUL.FTZ R70, R61, R68 ;  /* 0x000000443d467220 */ /* 0x000fe20000410000 */
[----:B------:R-:W-:Y:S01]  /*6100*/  HADD2.F32 R53, -RZ, R53.H0_H0 ;  /* 0x20000035ff357230 */ /* 0x000fe20000004100 */
[----:B------:R-:W-:Y:S01]  /*6110*/  F2FP.F16.E4M3.UNPACK_B R90, R90 ;  /* 0x0000005aff5a723e */ /* 0x000fe200020006ff */
[--C-:B------:R-:W-:Y:S02]  /*6120*/  HADD2.F32 R64, -RZ, R63.reuse.H1_H1 ;  /* 0x3000003fff407230 */ /* 0x100fe40000004100 */
[----:B------:R-:W-:Y:S01]  /*6130*/  FMUL.FTZ R71, R60, R67 ;  /* 0x000000433c477220 */ /* 0x000fe20000410000 */
[----:B------:R-:W-:Y:S02]  /*6140*/  HADD2.F32 R52, -RZ, R52.H0_H0 ;  /* 0x20000034ff347230 */ /* 0x000fe40000004100 */
[C---:B------:R-:W-:Y:S01]  /*6150*/  FMUL.FTZ R68, R53.reuse, R68 ;  /* 0x0000004435447220 */ /* 0x040fe20000410000 */
[----:B------:R-:W-:Y:S02]  /*6160*/  HADD2.F32 R65, -RZ, R63.H0_H0 ;  /* 0x2000003fff417230 */ /* 0x000fe40000004100 */
[-C--:B------:R-:W-:Y:S01]  /*6170*/  FFMA.FTZ R72, R53, R64.reuse, -R70 ;  /* 0x0000004035487223 */ /* 0x080fe20000010846 */
[----:B------:R-:W-:Y:S01]  /*6180*/  F2FP.F16.E4M3.UNPACK_B R53, R55.H1 ;  /* 0x00000037ff35723e */ /* 0x000fe200030006ff */
[C---:B------:R-:W-:Y:S01]  /*6190*/  FMUL.FTZ R67, R52.reuse, R67 ;  /* 0x0000004334437220 */ /* 0x040fe20000410000 */
[----:B------:R-:W-:Y:S01]  /*61a0*/  F2FP.F16.E4M3.UNPACK_B R55, R55 ;  /* 0x00000037ff37723e */ /* 0x000fe200020006ff */
[----:B------:R-:W-:Y:S01]  /*61b0*/  FFMA.FTZ R75, R61, R64, R68 ;  /* 0x000000403d4b7223 */ /* 0x000fe20000010044 */
[-C--:B------:R-:W-:Y:S01]  /*61c0*/  FFMA.FTZ R52, R52, R65.reuse, -R71 ;  /* 0x0000004134347223 */ /* 0x080fe20000010847 */
[----:B------:R-:W-:Y:S01]  /*61d0*/  FFMA.FTZ R73, R60, R65, R67 ;  /* 0x000000413c497223 */ /* 0x000fe20000010043 */
[----:B------:R-:W-:-:S02]  /*61e0*/  HADD2.F32 R60, -RZ, R53.H0_H0 ;  /* 0x20000035ff3c7230 */ /* 0x000fc40000004100 */
[----:B------:R-:W-:Y:S01]  /*61f0*/  HADD2.F32 R61, -RZ, R53.H1_H1 ;  /* 0x30000035ff3d7230 */ /* 0x000fe20000004100 */
[----:B------:R-:W-:Y:S01]  /*6200*/  F2FP.SATFINITE.E4M3.F32.PACK_AB_MERGE_C R77, R75, R72, RZ ;  /* 0x000000484b4d723e */ /* 0x000fe200048070ff */
[----:B------:R-:W-:Y:S02]  /*6210*/  HADD2.F32 R53, -RZ, R55.H0_H0 ;  /* 0x20000037ff357230 */ /* 0x000fe40000004100 */
[--C-:B------:R-:W-:Y:S02]  /*6220*/  HADD2.F32 R65, -RZ, R91.reuse.H1_H1 ;  /* 0x3000005bff417230 */ /* 0x100fe40000004100 */
[----:B------:R-:W-:Y:S02]  /*6230*/  HADD2.F32 R64, -RZ, R91.H0_H0 ;  /* 0x2000005bff407230 */ /* 0x000fe40000004100 */
[----:B------:R-:W-:Y:S02]  /*6240*/  HADD2.F32 R55, -RZ, R55.H1_H1 ;  /* 0x30000037ff377230 */ /* 0x000fe40000004100 */
[----:B------:R-:W-:Y:S01]  /*6250*/  FMUL.FTZ R67, R61, R65 ;  /* 0x000000413d437220 */ /* 0x000fe20000410000 */
[----:B------:R-:W-:-:S02]  /*6260*/  HADD2.F32 R63, -RZ, R90.H1_H1 ;  /* 0x3000005aff3f7230 */ /* 0x000fc40000004100 */
[C---:B------:R-:W-:Y:S01]  /*6270*/  FMUL.FTZ R70, R60.reuse, R65 ;  /* 0x000000413c467220 */ /* 0x040fe20000410000 */
[----:B------:R-:W-:Y:S02]  /*6280*/  HADD2.F32 R90, -RZ, R90.H0_H0 ;  /* 0x2000005aff5a7230 */ /* 0x000fe40000004100 */
[-C--:B------:R-:W-:Y:S01]  /*6290*/  FMUL.FTZ R68, R55, R64.reuse ;  /* 0x0000004037447220 */ /* 0x080fe20000410000 */
[----:B------:R-:W-:Y:S01]  /*62a0*/  FMUL.FTZ R64, R53, R64 ;  /* 0x0000004035407220 */ /* 0x000fe20000410000 */
[-C--:B------:R-:W-:Y:S01]  /*62b0*/  FFMA.FTZ R67, R60, R63.reuse, -R67 ;  /* 0x0000003f3c437223 */ /* 0x080fe20000010843 */
[----:B------:R-:W-:Y:S01]  /*62c0*/  FFMA.FTZ R60, R61, R63, R70 ;  /* 0x0000003f3d3c7223 */ /* 0x000fe20000010046 */
[----:B------:R-:W-:Y:S01]  /*62d0*/  F2FP.F16.E4M3.UNPACK_B R65, R69.H1 ;  /* 0x00000045ff41723e */ /* 0x000fe200030006ff */
[----:B------:R-:W-:Y:S01]  /*62e0*/  FFMA.FTZ R71, R55, R90, R64 ;  /* 0x0000005a37477223 */ /* 0x000fe20000010040 */
[----:B------:R-:W-:Y:S01]  /*62f0*/  F2FP.F16.E4M3.UNPACK_B R55, R62.H1 ;  /* 0x0000003eff37723e */ /* 0x000fe200030006ff */
[----:B------:R-:W-:Y:S01]  /*6300*/  FFMA.FTZ R70, R53, R90, -R68 ;  /* 0x0000005a35467223 */ /* 0x000fe20000010844 */
[----:B------:R-:W-:Y:S01]  /*6310*/  F2FP.SATFINITE.E4M3.F32.PACK_AB_MERGE_C R76, R60, R67, RZ ;  /* 0x000000433c4c723e */ /* 0x000fe200048070ff */
[----:B------:R-:W-:Y:S01]  /*6320*/  HADD2.F32 R67, -RZ, R65.H1_H1 ;  /* 0x30000041ff437230 */ /* 0x000fe20000004100 */
[----:B------:R-:W-:Y:S01]  /*6330*/  F2FP.F16.E4M3.UNPACK_B R63, R66.H1 ;  /* 0x00000042ff3f723e */ /* 0x000fe200030006ff */
[--C-:B------:R-:W-:Y:S01]  /*6340*/  HADD2.F32 R61, -RZ, R55.reuse.H1_H1 ;  /* 0x30000037ff3d7230 */ /* 0x100fe20000004100 */
[----:B------:R-:W-:Y:S01]  /*6350*/  F2FP.F16.E4M3.UNPACK_B R53, R54.H1 ;  /* 0x00000036ff35723e */ /* 0x000fe200030006ff */
[----:B------:R-:W-:Y:S01]  /*6360*/  HADD2.F32 R60, -RZ, R55.H0_H0 ;  /* 0x20000037ff3c7230 */ /* 0x000fe20000004100 */
[----:B------:R-:W-:Y:S01]  /*6370*/  F2FP.F16.E4M3.UNPACK_B R69, R69 ;  /* 0x00000045ff45723e */ /* 0x000fe200020006ff */
[----:B------:R-:W-:Y:S01]  /*6380*/  HADD2.F32 R64, -RZ, R63.H1_H1 ;  /* 0x3000003fff407230 */ /* 0x000fe20000004100 */
[----:B------:R-:W-:Y:S01]  /*6390*/  F2FP.F16.E4M3.UNPACK_B R66, R66 ;  /* 0x00000042ff42723e */ /* 0x000fe200020006ff */
[----:B------:R-:W-:-:S02]  /*63a0*/  HADD2.F32 R55, -RZ, R53.H1_H1 ;  /* 0x30000035ff377230 */ /* 0x000fc40000004100 */
[-C--:B------:R-:W-:Y:S01]  /*63b0*/  FMUL.FTZ R75, R61, R67.reuse ;  /* 0x000000433d4b7220 */ /* 0x080fe20000410000 */
[----:B------:R-:W-:Y:S02]  /*63c0*/  HADD2.F32 R68, -RZ, R69.H1_H1 ;  /* 0x30000045ff447230 */ /* 0x000fe40000004100 */
[C---:B------:R-:W-:Y:S01]  /*63d0*/  FMUL.FTZ R74, R60.reuse, R67 ;  /* 0x000000433c4a7220 */ /* 0x040fe20000410000 */
[----:B------:R-:W-:Y:S02]  /*63e0*/  HADD2.F32 R53, -RZ, R53.H0_H0 ;  /* 0x20000035ff357230 */ /* 0x000fe40000004100 */
[----:B------:R-:W-:Y:S01]  /*63f0*/  FFMA.FTZ R75, R60, R64, -R75 ;  /* 0x000000403c4b7223 */ /* 0x000fe2000001084b */
[----:B------:R-:W-:Y:S02]  /*6400*/  HADD2.F32 R60, -RZ, R66.H1_H1 ;  /* 0x30000042ff3c7230 */ /* 0x000fe40000004100 */
[----:B------:R-:W-:Y:S01]  /*6410*/  FMUL.FTZ R72, R55, R68 ;  /* 0x0000004437487220 */ /* 0x000fe20000410000 */
[----:B------:R-:W-:Y:S01]  /*6420*/  F2FP.F16.E4M3.UNPACK_B R62, R62 ;  /* 0x0000003eff3e723e */ /* 0x000fe200020006ff */
[----:B------:R-:W-:Y:S01]  /*6430*/  FMUL.FTZ R68, R53, R68 ;  /* 0x0000004435447220 */ /* 0x000fe20000410000 */
[----:B------:R-:W-:Y:S01]  /*6440*/  F2FP.F16.E4M3.UNPACK_B R54, R54 ;  /* 0x00000036ff36723e */ /* 0x000fe200020006ff */
[----:B------:R-:W-:Y:S01]  /*6450*/  FFMA.FTZ R74, R61, R64, R74 ;  /* 0x000000403d4a7223 */ /* 0x000fe2000001004a */
[-C--:B------:R-:W-:Y:S01]  /*6460*/  FFMA.FTZ R72, R53, R60.reuse, -R72 ;  /* 0x0000003c35487223 */ /* 0x080fe20000010848 */
[----:B------:R-:W-:Y:S01]  /*6470*/  FFMA.FTZ R61, R55, R60, R68 ;  /* 0x0000003c373d7223 */ /* 0x000fe20000010044 */
[----:B------:R-:W-:-:S02]  /*6480*/  HADD2.F32 R55, -RZ, R62.H0_H0 ;  /* 0x2000003eff377230 */ /* 0x000fc40000004100 */
[----:B------:R-:W-:Y:S01]  /*6490*/  HADD2.F32 R53, -RZ, R54.H0_H0 ;  /* 0x20000036ff357230 */ /* 0x000fe20000004100 */
[----:B------:R-:W-:Y:S01]  /*64a0*/  F2FP.SATFINITE.E4M3.F32.PACK_AB_MERGE_C R74, R74, R75, RZ ;  /* 0x0000004b4a4a723e */ /* 0x000fe200048070ff */
[----:B------:R-:W-:Y:S01]  /*64b0*/  HADD2.F32 R62, -RZ, R62.H1_H1 ;  /* 0x3000003eff3e7230 */ /* 0x000fe20000004100 */
[----:B------:R-:W-:Y:S01]  /*64c0*/  F2FP.SATFINITE.E4M3.F32.PACK_AB_MERGE_C R61, R61, R72, RZ ;  /* 0x000000483d3d723e */ /* 0x000fe200048070ff */
[----:B------:R-:W-:Y:S02]  /*64d0*/  HADD2.F32 R65, -RZ, R65.H0_H0 ;  /* 0x20000041ff417230 */ /* 0x000fe40000004100 */
[----:B------:R-:W-:Y:S02]  /*64e0*/  HADD2.F32 R54, -RZ, R54.H1_H1 ;  /* 0x30000036ff367230 */ /* 0x000fe40000004100 */
[----:B------:R-:W-:Y:S02]  /*64f0*/  HADD2.F32 R69, -RZ, R69.H0_H0 ;  /* 0x20000045ff457230 */ /* 0x000fe40000004100 */
        /* <DEDUP_REMOVED lines=12> */
[----:B------:R-:W-:Y:S02]  /*65c0*/  F2FP.SATFINITE.E4M3.F32.PACK_AB_MERGE_C R54, R69, R60, R61 ;  /* 0x0000003c4536723e */ /* 0x000fe4000480703d */
[----:B------:R-:W-:-:S07]  /*65d0*/  F2FP.SATFINITE.E4M3.F32.PACK_AB_MERGE_C R55, R65, R64, R74 ;  /* 0x000000404137723e */ /* 0x000fce000480704a */
.L_x_386:
[----:B------:R-:W-:Y:S05]  /*65e0*/  BSYNC B2 ;  /* 0x0000000000027941 */ /* 0x000fea0003800000 */
.L_x_385:
[----:B------:R-:W-:Y:S02]  /*65f0*/  ULDC.64 UR4, c[0x0][0x2e8] ;  /* 0x0000ba0000047ab9 */ /* 0x000fe40000000a00 */
[----:B------:R-:W-:-:S04]  /*6600*/  IADD3 R60, P2, P3, R128, UR4, R46 ;  /* 0x00000004803c7c10 */ /* 0x000fc8000fb5e02e */
[----:B------:R-:W-:-:S05]  /*6610*/  IADD3.X R61, R131, UR5, R20, P2, P3 ;  /* 0x00000005833d7c10 */ /* 0x000fca00097e6414 */
[----:B--2---:R1:W-:Y:S04]  /*6620*/  STG.E.128 desc[UR60][R60.64], R52 ;  /* 0x000000343c007986 */ /* 0x0043e8000c101d3c */
.L_x_384:
[----:B------:R-:W-:Y:S05]  /*6630*/  BSYNC B1 ;  /* 0x0000000000017941 */ /* 0x000fea0003800000 */
.L_x_383:
[----:B------:R-:W-:Y:S05]  /*6640*/  @P1 BRA `(.L_x_382) ;  /* 0x00000054004c1947 */ /* 0x000fea0003800000 */
[----:B------:R-:W-:Y:S01]  /*6650*/  LOP3.LUT P2, RZ, R229, 0x4, RZ, 0xc0, !PT ;  /* 0x00000004e5ff7812 */ /* 0x000fe2000784c0ff */
[C---:B-1234-:R-:W-:Y:S01]  /*6660*/  VIADD R53, R150.reuse, 0x40 ;  /* 0x0000004096357836 */ /* 0x05efe20000000000 */
[----:B------:R-:W-:Y:S11]  /*6670*/  BSSY B1, `(.L_x_387) ;  /* 0x000006f000017945 */ /* 0x000ff60003800000 */
[----:B------:R-:W-:Y:S01]  /*6680*/  @P2 VIADD R53, R150, 0xffffffc0 ;  /* 0xffffffc096352836 */ /* 0x000fe20000000000 */
[----:B------:R-:W-:-:S03]  /*6690*/  ISETP.GE.AND P2, PT, R230, R130, PT ;  /* 0x00000082e600720c */ /* 0x000fc60003f46270 */
[----:B------:R-:W-:-:S06]  /*66a0*/  IMAD.IADD R53, R16, 0x1, R53 ;  /* 0x0000000110357824 */ /* 0x000fcc00078e0235 */
[----:B------:R-:W1:Y:S04]  /*66b0*/  LDS.128 R52, [R53+0x26400] ;  /* 0x0264000035347984 */ /* 0x000e680000000c00 */
[----:B------:R-:W-:Y:S05]  /*66c0*/  @P2 BRA `(.L_x_388) ;  /* 0x0000000400a42947 */ /* 0x000fea0003800000 */
[----:B------:R-:W-:Y:S01]  /*66d0*/  SHF.R.U32.HI R56, RZ, 0x8, R59 ;  /* 0x00000008ff387819 */ /* 0x000fe2000001163b */
[----:B-1----:R-:W-:Y:S01]  /*66e0*/  IMAD.MOV.U32 R58, RZ, RZ, R55 ;  /* 0x000000ffff3a7224 */ /* 0x002fe200078e0037 */
[--C-:B------:R-:W-:Y:S02]  /*66f0*/  SHF.R.U32.HI R62, RZ, 0x8, R57.reuse ;  /* 0x00000008ff3e7819 */ /* 0x100fe40000011639 */
[----:B------:R-:W-:Y:S01]  /*6700*/  SHF.R.U32.HI R64, RZ, 0x10, R57 ;  /* 0x00000010ff407819 */ /* 0x000fe20000011639 */
[----:B------:R-:W-:Y:S01]  /*6710*/  IMAD.SHL.U32 R55, R56, 0x100, RZ ;  /* 0x0000010038377824 */ /* 0x000fe200078e00ff */
[----:B------:R-:W-:Y:S01]  /*6720*/  LOP3.LUT R61, R57, 0xff0000ff, RZ, 0xc0, !PT ;  /* 0xff0000ff393d7812 */ /* 0x000fe200078ec0ff */
[----:B------:R-:W-:Y:S01]  /*6730*/  IMAD.MOV.U32 R57, RZ, RZ, R54 ;  /* 0x000000ffff397224 */ /* 0x000fe200078e0036 */
[----:B------:R-:W-:Y:S02]  /*6740*/  SHF.R.U32.HI R63, RZ, 0x10, R59 ;  /* 0x00000010ff3f7819 */ /* 0x000fe4000001163b */
[----:B------:R-:W-:-:S02]  /*6750*/  LOP3.LUT R60, R59, 0xff0000ff, RZ, 0xc0, !PT ;  /* 0xff0000ff3b3c7812 */ /* 0x000fc400078ec0ff */
[----:B------:R-:W-:Y:S01]  /*6760*/  SHF.L.U32 R54, R62, 0x8, RZ ;  /* 0x000000083e367819 */ /* 0x000fe200000006ff */
[----:B------:R-:W-:Y:S01]  /*6770*/  IMAD.U32 R59, R63, 0x10000, RZ ;  /* 0x000100003f3b7824 */ /* 0x000fe200078e00ff */
[----:B------:R-:W-:Y:S01]  /*6780*/  LOP3.LUT R62, R60, 0xff00, R55, 0xf8, !PT ;  /* 0x0000ff003c3e7812 */ /* 0x000fe200078ef837 */
[----:B------:R-:W-:Y:S01]  /*6790*/  IMAD.U32 R55, R64, 0x10000, RZ ;  /* 0x0001000040377824 */ /* 0x000fe200078e00ff */
[----:B------:R-:W-:Y:S02]  /*67a0*/  LOP3.LUT R56, R61, 0xff00, R54, 0xf8, !PT ;  /* 0x0000ff003d387812 */ /* 0x000fe400078ef836 */
[----:B------:R-:W-:Y:S02]  /*67b0*/  F2FP.F16.E4M3.UNPACK_B R60, R89.H1 ;  /* 0x00000059ff3c723e */ /* 0x000fe400030006ff */
[-C--:B------:R-:W-:Y:S02]  /*67c0*/  F2FP.F16.E4M3.UNPACK_B R54, R53.reuse ;  /* 0x00000035ff36723e */ /* 0x080fe400020006ff */
[----:B------:R-:W-:Y:S01]  /*67d0*/  LOP3.LUT R64, R62, 0xff0000, R59, 0xf8, !PT ;  /* 0x00ff00003e407812 */ /* 0x000fe200078ef83b */
[----:B------:R-:W-:Y:S01]  /*67e0*/  HADD2.F32 R62, -RZ, R60.H0_H0 ;  /* 0x2000003cff3e7230 */ /* 0x000fe20000004100 */
[----:B------:R-:W-:Y:S01]  /*67f0*/  LOP3.LUT R61, R56, 0xff0000, R55, 0xf8, !PT ;  /* 0x00ff0000383d7812 */ /* 0x000fe200078ef837 */
[----:B------:R-:W-:Y:S01]  /*6800*/  HADD2.F32 R55, -RZ, R54.H1_H1 ;  /* 0x30000036ff377230 */ /* 0x000fe20000004100 */
[----:B------:R-:W-:Y:S01]  /*6810*/  F2FP.F16.E4M3.UNPACK_B R59, R88.H1 ;  /* 0x00000058ff3b723e */ /* 0x000fe200030006ff */
[----:B------:R-:W-:Y:S01]  /*6820*/  HADD2.F32 R63, -RZ, R60.H1_H1 ;  /* 0x3000003cff3f7230 */ /* 0x000fe20000004100 */
[----:B------:R-:W-:Y:S01]  /*6830*/  F2FP.F16.E4M3.UNPACK_B R53, R53.H1 ;  /* 0x00000035ff35723e */ /* 0x000fe200030006ff */
[----:B------:R-:W-:-:S02]  /*6840*/  HADD2.F32 R54, -RZ, R54.H0_H0 ;  /* 0x20000036ff367230 */ /* 0x000fc40000004100 */
[CC--:B------:R-:W-:Y:S01]  /*6850*/  FMUL.FTZ R65, R55.reuse, R62.reuse ;  /* 0x0000003e37417220 */ /* 0x0c0fe20000410000 */
[----:B------:R-:W-:Y:S01]  /*6860*/  HADD2.F32 R60, -RZ, R59.H0_H0 ;  /* 0x2000003bff3c7230 */ /* 0x000fe20000004100 */
[----:B------:R-:W-:Y:S01]  /*6870*/  F2FP.F16.E4M3.UNPACK_B R89, R89 ;  /* 0x00000059ff59723e */ /* 0x000fe200020006ff */
[--C-:B------:R-:W-:Y:S02]  /*6880*/  HADD2.F32 R56, -RZ, R53.reuse.H1_H1 ;  /* 0x30000035ff387230 */ /* 0x100fe40000004100 */
[C---:B------:R-:W-:Y:S01]  /*6890*/  FMUL.FTZ R62, R54.reuse, R62 ;  /* 0x0000003e363e7220 */ /* 0x040fe20000410000 */
[----:B------:R-:W-:Y:S02]  /*68a0*/  HADD2.F32 R53, -RZ, R53.H0_H0 ;  /* 0x20000035ff357230 */ /* 0x000fe40000004100 */
[-C--:B------:R-:W-:Y:S01]  /*68b0*/  FFMA.FTZ R66, R54, R60.reuse, -R65 ;  /* 0x0000003c36427223 */ /* 0x080fe20000010841 */
[----:B------:R-:W-:Y:S02]  /*68c0*/  HADD2.F32 R59, -RZ, R59.H1_H1 ;  /* 0x3000003bff3b7230 */ /* 0x000fe40000004100 */
[CC--:B------:R-:W-:Y:S01]  /*68d0*/  FMUL.FTZ R54, R56.reuse, R63.reuse ;  /* 0x0000003f38367220 */ /* 0x0c0fe20000410000 */
[----:B------:R-:W-:Y:S01]  /*68e0*/  FFMA.FTZ R67, R55, R60, R62 ;  /* 0x0000003c37437223 */ /* 0x000fe2000001003e */
[C---:B------:R-:W-:Y:S01]  /*68f0*/  FMUL.FTZ R63, R53.reuse, R63 ;  /* 0x0000003f353f7220 */ /* 0x040fe20000410000 */
[----:B------:R-:W-:Y:S01]  /*6900*/  F2FP.F16.E4M3.UNPACK_B R88, R88 ;  /* 0x00000058ff58723e */ /* 0x000fe200020006ff */
[-C--:B------:R-:W-:Y:S01]  /*6910*/  FFMA.FTZ R68, R53, R59.reuse, -R54 ;  /* 0x0000003b35447223 */ /* 0x080fe20000010836 */
[-C--:B------:R-:W-:Y:S01]  /*6920*/  F2FP.F16.E4M3.UNPACK_B R53, R52.reuse.H1 ;  /* 0x00000034ff35723e */ /* 0x080fe200030006ff */
        /* <DEDUP_REMOVED lines=8> */
[----:B------:R-:W-:Y:S02]  /*69b0*/  HADD2.F32 R89, -RZ, R89.H0_H0 ;  /* 0x20000059ff597230 */ /* 0x000fe40000004100 */
[----:B------:R-:W-:Y:S01]  /*69c0*/  FMUL.FTZ R63, R55, R59 ;  /* 0x0000003b373f7220 */ /* 0x000fe20000410000 */
[----:B------:R-:W-:-:S02]  /*69d0*/  HADD2.F32 R52, -RZ, R52.H1_H1 ;  /* 0x30000034ff347230 */ /* 0x000fc40000004100 */
[--C-:B------:R-:W-:Y:S02]  /*69e0*/  HADD2.F32 R56, -RZ, R88.reuse.H1_H1 ;  /* 0x30000058ff387230 */ /* 0x100fe40000004100 */
[----:B------:R-:W-:Y:S02]  /*69f0*/  HADD2.F32 R88, -RZ, R88.H0_H0 ;  /* 0x20000058ff587230 */ /* 0x000fe40000004100 */
[-C--:B------:R-:W-:Y:S01]  /*6a00*/  FMUL.FTZ R60, R52, R89.reuse ;  /* 0x00000059343c7220 */ /* 0x080fe20000410000 */
[----:B------:R-:W-:Y:S01]  /*6a10*/  FMUL.FTZ R89, R53, R89 ;  /* 0x0000005935597220 */ /* 0x000fe20000410000 */
[-C--:B------:R-:W-:Y:S01]  /*6a20*/  FFMA.FTZ R63, R54, R56.reuse, -R63 ;  /* 0x00000038363f7223 */ /* 0x080fe2000001083f */
[----:B------:R-:W-:Y:S01]  /*6a30*/  FFMA.FTZ R62, R55, R56, R62 ;  /* 0x00000038373e7223 */ /* 0x000fe2000001003e */
[----:B------:R-:W-:Y:S01]  /*6a40*/  FFMA.FTZ R65, R53, R88, -R60 ;  /* 0x0000005835417223 */ /* 0x000fe2000001083c */
[----:B------:R-:W-:Y:S01]  /*6a50*/  F2FP.F16.E4M3.UNPACK_B R53, R58.H1 ;  /* 0x0000003aff35723e */ /* 0x000fe200030006ff */
[----:B------:R-:W-:Y:S01]  /*6a60*/  FFMA.FTZ R88, R52, R88, R89 ;  /* 0x0000005834587223 */ /* 0x000fe20000010059 */
[----:B------:R-:W-:-:S02]  /*6a70*/  F2FP.F16.E4M3.UNPACK_B R60, R64.H1 ;  /* 0x00000040ff3c723e */ /* 0x000fc400030006ff */
[----:B------:R-:W-:Y:S01]  /*6a80*/  F2FP.SATFINITE.E4M3.F32.PACK_AB_MERGE_C R70, R62, R63, RZ ;  /* 0x0000003f3e46723e */ /* 0x000fe200048070ff */
[--C-:B------:R-:W-:Y:S01]  /*6a90*/  HADD2.F32 R55, -RZ, R53.reuse.H1_H1 ;  /* 0x30000035ff377230 */ /* 0x100fe20000004100 */
[----:B------:R-:W-:Y:S01]  /*6aa0*/  F2FP.F16.E4M3.UNPACK_B R56, R61.H1 ;  /* 0x0000003dff38723e */ /* 0x000fe200030006ff */
[----:B------:R-:W-:Y:S01]  /*6ab0*/  HADD2.F32 R63, -RZ, R60.H1_H1 ;  /* 0x3000003cff3f7230 */ /* 0x000fe20000004100 */
[----:B------:R-:W-:Y:S01]  /*6ac0*/  F2FP.F16.E4M3.UNPACK_B R52, R57.H1 ;  /* 0x00000039ff34723e */ /* 0x000fe200030006ff */
[----:B------:R-:W-:Y:S01]  /*6ad0*/  HADD2.F32 R54, -RZ, R53.H0_H0 ;  /* 0x20000035ff367230 */ /* 0x000fe20000004100 */
[----:B------:R-:W-:Y:S01]  /*6ae0*/  F2FP.F16.E4M3.UNPACK_B R64, R64 ;  /* 0x00000040ff40723e */ /* 0x000fe200020006ff */
[----:B------:R-:W-:Y:S01]  /*6af0*/  HADD2.F32 R59, -RZ, R56.H1_H1 ;  /* 0x30000038ff3b7230 */ /* 0x000fe20000004100 */
        /* <DEDUP_REMOVED lines=13> */
[-C--:B------:R-:W-:Y:S01]  /*6bd0*/  FFMA.FTZ R63, R52, R54.reuse, -R63 ;  /* 0x00000036343f7223 */ /* 0x080fe2000001083f */
[--C-:B------:R-:W-:Y:S02]  /*6be0*/  HADD2.F32 R52, -RZ, R57.reuse.H0_H0 ;  /* 0x20000039ff347230 */ /* 0x100fe40000004100 */
[----:B------:R-:W-:Y:S01]  /*6bf0*/  FFMA.FTZ R62, R53, R54, R62 ;  /* 0x00000036353e7223 */ /* 0x000fe2000001003e */
[----:B------:R-:W-:Y:S02]  /*6c00*/  HADD2.F32 R57, -RZ, R57.H1_H1 ;  /* 0x30000039ff397230 */ /* 0x000fe40000004100 */
[----:B------:R-:W-:Y:S01]  /*6c10*/  FFMA.FTZ R68, R55, R59, R68 ;  /* 0x0000003b37447223 */ /* 0x000fe20000010044 */
[--C-:B------:R-:W-:Y:S02]  /*6c20*/  HADD2.F32 R53, -RZ, R58.reuse.H0_H0 ;  /* 0x2000003aff357230 */ /* 0x100fe40000004100 */
        /* <DEDUP_REMOVED lines=13> */
[----:B------:R-:W-:-:S02]  /*6d00*/  F2FP.SATFINITE.E4M3.F32.PACK_AB_MERGE_C R68, R68, R69, RZ ;  /* 0x000000454444723e */ /* 0x000fc400048070ff */
[----:B------:R-:W-:Y:S02]  /*6d10*/  F2FP.SATFINITE.E4M3.F32.PACK_AB_MERGE_C R62, R64, R55, R62 ;  /* 0x00000037403e723e */ /* 0x000fe4000480703e */
[----:B------:R-:W-:Y:S02]  /*6d20*/  F2FP.SATFINITE.E4M3.F32.PACK_AB_MERGE_C R55, R59, R54, R68 ;  /* 0x000000363b37723e */ /* 0x000fe40004807044 */
[----:B------:R-:W-:Y:S01]  /*6d30*/  F2FP.SATFINITE.E4M3.F32.PACK_AB_MERGE_C R53, R67, R66, R71 ;  /* 0x000000424335723e */ /* 0x000fe20004807047 */
[----:B------:R-:W-:Y:S01]  /*6d40*/  IMAD.MOV.U32 R54, RZ, RZ, R62 ;  /* 0x000000ffff367224 */ /* 0x000fe200078e003e */
[----:B------:R-:W-:-:S07]  /*6d50*/  F2FP.SATFINITE.E4M3.F32.PACK_AB_MERGE_C R52, R88, R65, R70 ;  /* 0x000000415834723e */ /* 0x000fce0004807046 */
.L_x_388:
[----:B------:R-:W-:Y:S05]  /*6d60*/  BSYNC B1 ;  /* 0x0000000000017941 */ /* 0x000fea0003800000 */
.L_x_387:
[----:B------:R-:W-:Y:S02]  /*6d70*/  ULDC.64 UR4, c[0x0][0x2e8] ;  /* 0x0000ba0000047ab9 */ /* 0x000fe40000000a00 */
[----:B------:R-:W-:-:S04]  /*6d80*/  IADD3 R56, P2, P3, R15, UR4, R128 ;  /* 0x000000040f387c10 */ /* 0x000fc8000fb5e080 */
[----:B------:R-:W-:-:S05]  /*6d90*/  IADD3.X R57, R108, UR5, R131, P2, P3 ;  /* 0x000000056c397c10 */ /* 0x000fca00097e6483 */
[----:B-1----:R1:W-:Y:S01]  /*6da0*/  STG.E.128 desc[UR60][R56.64], R52 ;  /* 0x0000003438007986 */ /* 0x0023e2000c101d3c */
[----:B------:R-:W-:Y:S05]  /*6db0*/  BRA `(.L_x_382) ;  /* 0x0000004c00707947 */ /* 0x000fea0003800000 */
.L_x_346:
[----:B------:R-:W2:Y:S01]  /*6dc0*/  LDL R56, [R1+0x44] ;  /* 0x0000440001387983 */ /* 0x000ea20000100800 */
[C---:B------:R-:W-:Y:S01]  /*6dd0*/  ISETP.GE.AND P5, PT, R228.reuse, R119, PT ;  /* 0x00000077e400720c */ /* 0x040fe20003fa6270 */
[C---:B------:R-:W-:Y:S01]  /*6de0*/  VIADD R64, R228.reuse, 0x40 ;  /* 0x00000040e4407836 */ /* 0x040fe20000000000 */
[----:B------:R-:W-:Y:S01]  /*6df0*/  P2R R65, PR, RZ, 0x1 ;  /* 0x00000001ff417803 */ /* 0x000fe20000000000 */
[----:B------:R-:W-:Y:S01]  /*6e00*/  VIADD R66, R228, 0x80 ;  /* 0x00000080e4427836 */ /* 0x000fe20000000000 */
[----:B------:R-:W-:-:S13]  /*6e10*/  ISETP.GE.OR P5, PT, R18, R130, P5 ;  /* 0x000000821200720c */ /* 0x000fda0002fa6670 */
[----:B------:R-:W0:Y:S08]  /*6e20*/  @!P5 LDC.64 R60, c[0x0][0x3e8] ;  /* 0x0000fa00ff3cdb82 */ /* 0x000e300000000a00 */
[----:B------:R-:W1:Y:S01]  /*6e30*/  @!P5 LDC.64 R62, c[0x0][0x400] ;  /* 0x00010000ff3edb82 */ /* 0x000e620000000a00 */
[----:B0-----:R-:W-:-:S04]  /*6e40*/  @!P5 IADD3 R60, P2, P3, R92, R60, R52 ;  /* 0x0000003c5c3cd210 */ /* 0x001fc80007b5e034 */
[----:B------:R-:W-:Y:S02]  /*6e50*/  @!P5 IADD3.X R61, R31, R61, R125, P2, P3 ;  /* 0x0000003d1f3dd210 */ /* 0x000fe400017e647d */
[----:B------:R-:W-:Y:S02]  /*6e60*/  CS2R R74, SRZ ;  /* 0x00000000004a7805 */ /* 0x000fe4000001ff00 */
[----:B------:R-:W-:Y:S02]  /*6e70*/  CS2R R76, SRZ ;  /* 0x00000000004c7805 */ /* 0x000fe4000001ff00 */
[----:B------:R-:W-:Y:S02]  /*6e80*/  CS2R R78, SRZ ;  /* 0x00000000004e7805 */ /* 0x000fe4000001ff00 */
[----:B------:R-:W-:Y:S02]  /*6e90*/  CS2R R80, SRZ ;  /* 0x0000000000507805 */ /* 0x000fe4000001ff00 */
[----:B------:R-:W-:-:S02]  /*6ea0*/  CS2R R82, SRZ ;  /* 0x0000000000527805 */ /* 0x000fc4000001ff00 */
[----:B--2---:R-:W-:Y:S01]  /*6eb0*/  R2UR UR4, R56 ;  /* 0x00000000380472ca */ /* 0x004fe200000e0000 */
[----:B------:R-:W-:-:S05]  /*6ec0*/  VIADD R56, R228, 0xc0 ;  /* 0x000000c0e4387836 */ /* 0x000fca0000000000 */
[----:B------:R-:W-:-:S04]  /*6ed0*/  ISETP.GE.AND P2, PT, R56, R119, PT ;  /* 0x000000773800720c */ /* 0x000fc80003f46270 */
[----:B------:R-:W-:-:S13]  /*6ee0*/  ISETP.GE.OR P2, PT, R18, R130, P2 ;  /* 0x000000821200720c */ /* 0x000fda0001746670 */
[----:B------:R-:W0:Y:S01]  /*6ef0*/  @!P2 LDC.64 R56, c[0x0][0x3f8] ;  /* 0x0000fe00ff38ab82 */ /* 0x000e220000000a00 */
[----:B------:R-:W-:Y:S01]  /*6f00*/  @!P2 MOV R53, R125 ;  /* 0x0000007d0035a202 */ /* 0x000fe20000000f00 */
[----:B------:R-:W-:-:S06]  /*6f10*/  @!P2 IMAD.MOV.U32 R55, RZ, RZ, R111 ;  /* 0x000000ffff37a224 */ /* 0x000fcc00078e006f */
[----:B------:R-:W2:Y:S08]  /*6f20*/  @!P2 LDC.64 R84, c[0x0][0x3e8] ;  /* 0x0000fa00ff54ab82 */ /* 0x000eb00000000a00 */
[----:B------:R-:W3:Y:S01]  /*6f30*/  @!P2 LDC.64 R86, c[0x0][0x400] ;  /* 0x00010000ff56ab82 */ /* 0x000ee20000000a00 */
[----:B0-----:R-:W-:-:S04]  /*6f40*/  @!P2 IMAD.WIDE.U32 R58, R56, 0xc0, R52 ;  /* 0x000000c0383aa825 */ /* 0x001fc800078e0034 */
[----:B------:R-:W-:-:S04]  /*6f50*/  @!P2 IMAD R57, R57, 0xc0, RZ ;  /* 0x000000c03939a824 */ /* 0x000fc800078e02ff */
[----:B------:R-:W-:Y:S01]  /*6f60*/  @!P2 IMAD.IADD R56, R59, 0x1, R57 ;  /* 0x000000013b38a824 */ /* 0x000fe200078e0239 */
[----:B--2---:R-:W-:-:S04]  /*6f70*/  @!P2 IADD3 R84, P3, P4, R92, R84, R58 ;  /* 0x000000545c54a210 */ /* 0x004fc80007c7e03a */
[----:B------:R-:W-:Y:S02]  /*6f80*/  @!P2 IADD3.X R85, R31, R85, R56, P3, P4 ;  /* 0x000000551f55a210 */ /* 0x000fe40001fe8438 */
[----:B------:R-:W0:Y:S03]  /*6f90*/  @!P2 LDC.64 R56, c[0x0][0x408] ;  /* 0x00010200ff38ab82 */ /* 0x000e260000000a00 */
[----:B------:R-:W2:Y:S01]  /*6fa0*/  @!P2 LDG.E.128 R76, desc[UR60][R84.64] ;  /* 0x0000003c544ca981 */ /* 0x000ea2000c1e1d00 */
[----:B0-----:R-:W-:-:S04]  /*6fb0*/  @!P2 IMAD.WIDE.U32 R58, R56, 0xc0, R54 ;  /* 0x000000c0383aa825 */ /* 0x001fc800078e0036 */
[----:B------:R-:W-:Y:S01]  /*6fc0*/  @!P2 IMAD R57, R57, 0xc0, RZ ;  /* 0x000000c03939a824 */ /* 0x000fe200078e02ff */
[----:B---3--:R-:W-:-:S03]  /*6fd0*/  @!P2 IADD3 R86, P3, P4, R98, R86, R58 ;  /* 0x000000566256a210 */ /* 0x008fc60007c7e03a */
[----:B------:R-:W-:-:S05]  /*6fe0*/  @!P2 IMAD.IADD R56, R59, 0x1, R57 ;  /* 0x000000013b38a824 */ /* 0x000fca00078e0239 */
[----:B------:R-:W-:Y:S02]  /*6ff0*/  @!P2 IADD3.X R87, R29, R87, R56, P3, P4 ;  /* 0x000000571d57a210 */ /* 0x000fe40001fe8438 */
[----:B-1----:R-:W-:-:S03]  /*7000*/  @!P5 IADD3 R62, P3, P4, R98, R62, R54 ;  /* 0x0000003e623ed210 */ /* 0x002fc60007c7e036 */
[----:B------:R-:W3:Y:S01]  /*7010*/  @!P2 LDG.E.128 R80, desc[UR60][R86.64] ;  /* 0x0000003c5650a981 */ /* 0x000ee2000c1e1d00 */
[----:B------:R-:W-:Y:S02]  /*7020*/  @!P5 IADD3.X R63, R29, R63, R111, P3, P4 ;  /* 0x0000003f1d3fd210 */ /* 0x000fe40001fe846f */
[----:B------:R-:W-:-:S04]  /*7030*/  ISETP.GE.AND P4, PT, R64, R119, PT ;  /* 0x000000774000720c */ /* 0x000fc80003f86270 */
[----:B------:R-:W-:-:S13]  /*7040*/  ISETP.GE.OR P4, PT, R18, R130, P4 ;  /* 0x000000821200720c */ /* 0x000fda0002786670 */
[----:B------:R-:W-:Y:S01]  /*7050*/  @!P4 IADD3 R59, P3, P6, R92, R52, R10 ;  /* 0x000000345c3bc210 */ /* 0x000fe20007e7e00a */
[----:B------:R-:W0:Y:S03]  /*7060*/  @!P4 LDC.64 R68, c[0x0][0x3e8] ;  /* 0x0000fa00ff44cb82 */ /* 0x000e260000000a00 */
[----:B------:R-:W-:Y:S02]  /*7070*/  @!P4 IADD3.X R64, R31, R125, R12, P3, P6 ;  /* 0x0000007d1f40c210 */ /* 0x000fe40001fec40c */
[----:B------:R-:W-:-:S03]  /*7080*/  ISETP.GE.AND P3, PT, R66, R119, PT ;  /* 0x000000774200720c */ /* 0x000fc60003f66270 */
[----:B------:R-:W1:Y:S01]  /*7090*/  @!P4 LDC.64 R70, c[0x0][0x400] ;  /* 0x00010000ff46cb82 */ /* 0x000e620000000a00 */
[----:B------:R-:W-:-:S13]  /*70a0*/  ISETP.GE.OR P3, PT, R18, R130, P3 ;  /* 0x000000821200720c */ /* 0x000fda0001f66670 */
[----:B------:R-:W-:Y:S01]  /*70b0*/  @!P3 IADD3 R53, P0, P6, R92, R9, R52 ;  /* 0x000000095c35b210 */ /* 0x000fe20007e1e034 */
[----:B------:R-:W4:Y:S03]  /*70c0*/  @!P3 LDC.64 R72, c[0x0][0x3e8] ;  /* 0x0000fa00ff48bb82 */ /* 0x000f260000000a00 */
[----:B------:R-:W-:Y:S02]  /*70d0*/  @!P3 IADD3.X R56, R31, R11, R125, P0, P6 ;  /* 0x0000000b1f38b210 */ /* 0x000fe400007ec47d */
[----:B------:R-:W-:-:S03]  /*70e0*/  @!P4 IADD3 R57, P0, P6, R98, R54, R6 ;  /* 0x000000366239c210 */ /* 0x000fc60007e1e006 */
[----:B------:R-:W5:Y:S01]  /*70f0*/  @!P3 LDC.64 R88, c[0x0][0x400] ;  /* 0x00010000ff58bb82 */ /* 0x000f620000000a00 */
[----:B------:R-:W-:Y:S02]  /*7100*/  @!P4 IADD3.X R58, R29, R111, R8, P0, P6 ;  /* 0x0000006f1d3ac210 */ /* 0x000fe400007ec408 */
[----:B------:R-:W-:-:S04]  /*7110*/  @!P3 IADD3 R55, P0, P6, R98, R5, R54 ;  /* 0x000000056237b210 */ /* 0x000fc80007e1e036 */
[----:B------:R-:W-:Y:S02]  /*7120*/  @!P3 IADD3.X R52, R29, R7, R111, P0, P6 ;  /* 0x000000071d34b210 */ /* 0x000fe400007ec46f */
[----:B0-----:R-:W-:Y:S02]  /*7130*/  @!P4 IADD3 R68, P6, R59, R68, RZ ;  /* 0x000000443b44c210 */ /* 0x001fe40007fde0ff */
[----:B------:R-:W-:Y:S02]  /*7140*/  CS2R R66, SRZ ;  /* 0x0000000000427805 */ /* 0x000fe4000001ff00 */
[----:B------:R-:W-:Y:S02]  /*7150*/  ISETP.NE.AND P0, PT, R65, RZ, PT ;  /* 0x000000ff4100720c */ /* 0x000fe40003f05270 */
[----:B------:R-:W-:Y:S02]  /*7160*/  @!P4 IADD3.X R69, R64, R69, RZ, P6, !PT ;  /* 0x000000454045c210 */ /* 0x000fe400037fe4ff */
[----:B-1----:R-:W-:-:S05]  /*7170*/  @!P4 IADD3 R70, P6, R57, R70, RZ ;  /* 0x000000463946c210 */ /* 0x002fca0007fde0ff */
[----:B------:R-:W-:Y:S01]  /*7180*/  @!P4 IMAD.X R71, R58, 0x1, R71, P6 ;  /* 0x000000013a47c824 */ /* 0x000fe200030e0647 */
[----:B----4-:R-:W-:Y:S02]  /*7190*/  @!P3 IADD3 R72, P6, R53, R72, RZ ;  /* 0x000000483548b210 */ /* 0x010fe40007fde0ff */
[----:B------:R-:W-:-:S03]  /*71a0*/  CS2R R58, SRZ ;  /* 0x00000000003a7805 */ /* 0x000fc6000001ff00 */
[----:B------:R-:W-:Y:S01]  /*71b0*/  @!P3 IMAD.X R73, R56, 0x1, R73, P6 ;  /* 0x000000013849b824 */ /* 0x000fe200030e0649 */
[----:B-----5:R-:W-:Y:S02]  /*71c0*/  @!P3 IADD3 R88, P6, R55, R88, RZ ;  /* 0x000000583758b210 */ /* 0x020fe40007fde0ff */
[----:B------:R-:W-:Y:S02]  /*71d0*/  CS2R R54, SRZ ;  /* 0x0000000000367805 */ /* 0x000fe4000001ff00 */
[----:B------:R-:W-:Y:S01]  /*71e0*/  CS2R R56, SRZ ;  /* 0x0000000000387805 */ /* 0x000fe2000001ff00 */
[----:B------:R-:W-:Y:S01]  /*71f0*/  @!P3 IMAD.X R89, R52, 0x1, R89, P6 ;  /* 0x000000013459b824 */ /* 0x000fe200030e0659 */
[----:B------:R-:W-:Y:S02]  /*7200*/  CS2R R52, SRZ ;  /* 0x0000000000347805 */ /* 0x000fe4000001ff00 */
[----:B------:R-:W-:Y:S02]  /*7210*/  CS2R R64, SRZ ;  /* 0x0000000000407805 */ /* 0x000fe4000001ff00 */
[----:B------:R0:W4:Y:S04]  /*7220*/  @!P5 LDG.E.128 R56, desc[UR60][R62.64] ;  /* 0x0000003c3e38d981 */ /* 0x000128000c1e1d00 */
[----:B------:R1:W5:Y:S04]  /*7230*/  @!P5 LDG.E.128 R52, desc[UR60][R60.64] ;  /* 0x0000003c3c34d981 */ /* 0x000368000c1e1d00 */
[----:B------:R1:W5:Y:S01]  /*7240*/  @!P4 LDG.E.128 R64, desc[UR60][R70.64] ;  /* 0x0000003c4640c981 */ /* 0x000362000c1e1d00 */
[----:B0-----:R-:W-:-:S02]  /*7250*/  CS2R R62, SRZ ;  /* 0x00000000003e7805 */ /* 0x001fc4000001ff00 */
[----:B-1----:R-:W-:Y:S02]  /*7260*/  CS2R R60, SRZ ;  /* 0x00000000003c7805 */ /* 0x002fe4000001ff00 */
[----:B------:R-:W-:-:S04]  /*7270*/  CS2R R70, SRZ ;  /* 0x0000000000467805 */ /* 0x000fc8000001ff00 */
[----:B------:R0:W5:Y:S02]  /*7280*/  @!P4 LDG.E.128 R60, desc[UR60][R68.64] ;  /* 0x0000003c443cc981 */ /* 0x000164000c1e1d00 */
[----:B0-----:R-:W-:-:S06]  /*7290*/  CS2R R68, SRZ ;  /* 0x0000000000447805 */ /* 0x001fcc000001ff00 */
[----:B------:R0:W5:Y:S02]  /*72a0*/  @!P3 LDG.E.128 R68, desc[UR60][R72.64] ;  /* 0x0000003c4844b981 */ /* 0x000164000c1e1d00 */
[----:B0-----:R-:W-:-:S06]  /*72b0*/  CS2R R72, SRZ ;  /* 0x0000000000487805 */ /* 0x001fcc000001ff00 */
[----:B------:R-:W5:Y:S01]  /*72c0*/  @!P3 LDG.E.128 R72, desc[UR60][R88.64] ;  /* 0x0000003c5848b981 */ /* 0x000f62000c1e1d00 */
[----:B------:R-:W-:-:S06]  /*72d0*/  UISETP.NE.AND UP0, UPT, UR4, 0x3, UPT ;  /* 0x000000030400788c */ /* 0x000fcc000bf05270 */
[----:B------:R-:W-:Y:S02]  /*72e0*/  PLOP3.LUT P5, PT, PT, PT, UP0, 0x80, 0x0 ;  /* 0x000000000000781c */ /* 0x000fe40003faf008 */
[----:B------:R-:W-:Y:S01]  /*72f0*/  ISETP.GE.AND P2, PT, R18, R130, PT ;  /* 0x000000821200720c */ /* 0x000fe20003f46270 */
[----:B--2---:R-:W-:Y:S02]  /*7300*/  IMAD.MOV.U32 R141, RZ, RZ, R76 ;  /* 0x000000ffff8d7224 */ /* 0x004fe400078e004c */
[----:B------:R-:W-:Y:S01]  /*7310*/  IMAD.MOV.U32 R142, RZ, RZ, R78 ;  /* 0x000000ffff8e7224 */ /* 0x000fe200078e004e */
[----:B---3--:R-:W-:Y:S01]  /*7320*/  MOV R143, R80 ;  /* 0x00000050008f7202 */ /* 0x008fe20000000f00 */
[----:B------:R-:W-:Y:S01]  /*7330*/  IMAD.MOV.U32 R144, RZ, RZ, R82 ;  /* 0x000000ffff907224 */ /* 0x000fe200078e0052 */
[----:B----4-:R-:W-:Y:S01]  /*7340*/  MOV R161, R56 ;  /* 0x0000003800a17202 */ /* 0x010fe20000000f00 */
[----:B------:R-:W-:Y:S02]  /*7350*/  IMAD.MOV.U32 R159, RZ, RZ, R58 ;  /* 0x000000ffff9f7224 */ /* 0x000fe400078e003a */
[----:B-----5:R-:W-:-:S02]  /*7360*/  IMAD.MOV.U32 R160, RZ, RZ, R52 ;  /* 0x000000ffffa07224 */ /* 0x020fc400078e0034 */
[----:B------:R-:W-:Y:S02]  /*7370*/  IMAD.MOV.U32 R158, RZ, RZ, R54 ;  /* 0x000000ffff9e7224 */ /* 0x000fe400078e0036 */
[----:B------:R-:W-:Y:S02]  /*7380*/  IMAD.MOV.U32 R153, RZ, RZ, R64 ;  /* 0x000000ffff997224 */ /* 0x000fe400078e0040 */
[----:B------:R-:W-:Y:S02]  /*7390*/  IMAD.MOV.U32 R154, RZ, RZ, R66 ;  /* 0x000000ffff9a7224 */ /* 0x000fe400078e0042 */
[----:B------:R-:W-:Y:S02]  /*73a0*/  IMAD.MOV.U32 R151, RZ, RZ, R60 ;  /* 0x000000ffff977224 */ /* 0x000fe400078e003c */
[----:B------:R-:W-:Y:S01]  /*73b0*/  IMAD.MOV.U32 R152, RZ, RZ, R62 ;  /* 0x000000ffff987224 */ /* 0x000fe200078e003e */
[----:B------:R-:W-:Y:S01]  /*73c0*/  MOV R146, R68 ;  /* 0x0000004400927202 */ /* 0x000fe20000000f00 */
[----:B------:R-:W-:-:S02]  /*73d0*/  IMAD.MOV.U32 R148, RZ, RZ, R70 ;  /* 0x000000ffff947224 */ /* 0x000fc400078e0046 */
[----:B------:R-:W-:Y:S02]  /*73e0*/  IMAD.MOV.U32 R149, RZ, RZ, R72 ;  /* 0x000000ffff957224 */ /* 0x000fe400078e0048 */
[----:B------:R-:W-:Y:S01]  /*73f0*/  IMAD.MOV.U32 R150, RZ, RZ, R74 ;  /* 0x000000ffff967224 */ /* 0x000fe200078e004a */
[----:B------:R-:W-:Y:S06]  /*7400*/  @!P5 BRA `(.L_x_389) ;  /* 0x000000000004d947 */ /* 0x000fec0003800000 */
[----:B------:R-:W-:Y:S01]  /*7410*/  BPT.TRAP 0x1 ;  /* 0x000000040000795c */ /* 0x000fe20000300000 */
.L_x_389:
[----:B------:R-:W-:Y:S01]  /*7420*/  IMAD R111, R17, 0x8, R16 ;  /* 0x00000008116f7824 */ /* 0x000fe200078e0210 */
[----:B------:R-:W-:Y:S01]  /*7430*/  SHF.L.U32 R125, R231, 0x1f, RZ ;  /* 0x0000001fe77d7819 */ /* 0x000fe200000006ff */
[----:B------:R-:W0:Y:S01]  /*7440*/  LDC R145, c[0x0][0x2f4] ;  /* 0x0000bd00ff917b82 */ /* 0x000e220000000800 */
[----:B------:R-:W-:Y:S01]  /*7450*/  IMAD.MOV.U32 R129, RZ, RZ, R131 ;  /* 0x000000ffff817224 */ /* 0x000fe200078e0083 */
[----:B------:R-:W-:Y:S01]  /*7460*/  BSSY B1, `(.L_x_390) ;  /* 0x0000005000017945 */ /* 0x000fe20003800000 */
[----:B------:R-:W1:Y:S05]  /*7470*/  SYNCS.PHASECHK.TRANS64.TRYWAIT P3, [R111+URZ+0x2e890], R125 ;  /* 0x02e8907d6f0075a7 */ /* 0x000e6a000806017f */
[----:B------:R-:W2:Y:S01]  /*7480*/  LDC.64 R130, c[0x0][0x300] ;  /* 0x0000c000ff827b82 */ /* 0x000ea20000000a00 */
[----:B0-----:R-:W-:Y:S01]  /*7490*/  IMAD.IADD R147, R145, 0x1, -R120 ;  /* 0x0000000191937824 */ /* 0x001fe200078e0a78 */
[----:B-1----:R-:W-:Y:S06]  /*74a0*/  @!P3 BRA `(.L_x_391) ;  /* 0x000001b800f8b947 */ /* 0x002fec0003800000 */
.L_x_634:
[----:B------:R-:W-:Y:S05]  /*74b0*/  BSYNC B1 ;  /* 0x0000000000017941 */ /* 0x000fea0003800000 */
.L_x_390:
[----:B------:R-:W-:Y:S01]  /*74c0*/  ISETP.GE.OR P3, PT, R228, R119, P0 ;  /* 0x00000077e400720c */ /* 0x000fe20000766670 */
[----:B------:R-:W-:-:S12]  /*74d0*/  BSSY B1, `(.L_x_392) ;  /* 0x00000f8000017945 */ /* 0x000fd80003800000 */
[----:B------:R-:W-:Y:S05]  /*74e0*/  @P3 BRA `(.L_x_393) ;  /* 0x0000000c00d83947 */ /* 0x000fea0003800000 */
[----:B------:R-:W1:Y:S01]  /*74f0*/  S2R R85, SR_TID.X ;  /* 0x0000000000557919 */ /* 0x000e620000002100 */
[----:B------:R-:W-:Y:S01]  /*7500*/  SHF.R.S32.HI R84, RZ, 0x1f, R228 ;  /* 0x0000001fff547819 */ /* 0x000fe200000114e4 */
[-C--:B--2---:R-:W-:Y:S01]  /*7510*/  IMAD.WIDE.U32 R136, R228, R130.reuse, R128 ;  /* 0x00000082e4887225 */ /* 0x084fe200078e0080 */
[----:B------:R-:W-:Y:S01]  /*7520*/  ISETP.NE.AND P6, PT, R0, RZ, PT ;  /* 0x000000ff0000720c */ /* 0x000fe20003fc5270 */
[----:B------:R-:W-:Y:S02]  /*7530*/  BSSY B2, `(.L_x_394) ;  /* 0x00000e6000027945 */ /* 0x000fe40003800000 */
[----:B------:R-:W-:Y:S01]  /*7540*/  IMAD R84, R84, R130, RZ ;  /* 0x0000008254547224 */ /* 0x000fe200078e02ff */
[----:B------:R-:W-:-:S03]  /*7550*/  IADD3 R156, P3, P4, R46, R136, R27 ;  /* 0x000000882e9c7210 */ /* 0x000fc60007c7e01b */
[----:B------:R-:W-:Y:S01]  /*7560*/  IMAD R155, R228, R131, R84 ;  /* 0x00000083e49b7224 */ /* 0x000fe200078e0254 */
[----:B------:R-:W-:-:S03]  /*7570*/  SEL R84, R120, R147, !P6 ;  /* 0x0000009378547207 */ /* 0x000fc60007000000 */
[----:B------:R-:W-:-:S05]  /*7580*/  IMAD.IADD R155, R155, 0x1, R137 ;  /* 0x000000019b9b7824 */ /* 0x000fca00078e0289 */
[----:B------:R-:W-:Y:S02]  /*7590*/  IADD3.X R162, R20, R155, R26, P3, P4 ;  /* 0x0000009b14a27210 */ /* 0x000fe40001fe841a */
[----:B-1----:R-:W-:Y:S02]  /*75a0*/  IADD3 R87, R85, -0x80, RZ ;  /* 0xffffff8055577810 */ /* 0x002fe40007ffe0ff */
[----:B------:R-:W-:Y:S02]  /*75b0*/  SHF.R.S32.HI R85, RZ, 0x1f, R84 ;  /* 0x0000001fff557819 */ /* 0x000fe40000011454 */
[----:B------:R-:W-:Y:S02]  /*75c0*/  SHF.R.S32.HI R86, RZ, 0x1f, R87 ;  /* 0x0000001fff567819 */ /* 0x000fe40000011457 */
[----:B------:R-:W-:Y:S02]  /*75d0*/  LEA.HI R85, R85, R84, RZ, 0x5 ;  /* 0x0000005455557211 */ /* 0x000fe400078f28ff */
[----:B------:R-:W-:-:S02]  /*75e0*/  LEA.HI R86, R86, R87, RZ, 0x5 ;  /* 0x0000005756567211 */ /* 0x000fc400078f28ff */
[----:B------:R-:W-:-:S03]  /*75f0*/  LEA.HI.SX32 R85, R85, R28, 0x1b ;  /* 0x0000001c55557211 */ /* 0x000fc600078fdaff */
[----:B------:R-:W-:Y:S02]  /*7600*/  IMAD.SHL.U32 R86, R86, 0x20, RZ ;  /* 0x0000002056567824 */ /* 0x000fe400078e00ff */
[----:B------:R-:W-:Y:S02]  /*7610*/  IMAD.SHL.U32 R157, R85, 0x10, RZ ;  /* 0x00000010559d7824 */ /* 0x000fe400078e00ff */
[----:B------:R-:W-:Y:S01]  /*7620*/  IMAD R85, R17, 0x7000, R116 ;  /* 0x0000700011557824 */ /* 0x000fe200078e0274 */
[----:B------:R-:W-:Y:S02]  /*7630*/  LOP3.LUT R86, R86, 0xfffffc00, RZ, 0xc0, !PT ;  /* 0xfffffc0056567812 */ /* 0x000fe400078ec0ff */
[----:B------:R-:W-:Y:S01]  /*7640*/  LOP3.LUT R84, R3, 0x70, R157, 0xf8, !PT ;  /* 0x0000007003547812 */ /* 0x000fe200078ef89d */
[----:B------:R-:W-:-:S03]  /*7650*/  IMAD.IADD R85, R16, 0x1, R85 ;  /* 0x0000000110557824 */ /* 0x000fc600078e0255 */
[----:B------:R-:W-:-:S05]  /*7660*/  LOP3.LUT R84, R84, R43, RZ, 0x3c, !PT ;  /* 0x0000002b54547212 */ /* 0x000fca00078e3cff */
[----:B------:R-:W-:-:S04]  /*7670*/  IMAD.IADD R84, R86, 0x1, R84 ;  /* 0x0000000156547824 */ /* 0x000fc800078e0254 */
[----:B------:R-:W-:-:S04]  /*7680*/  IMAD R87, R17, 0x7000, R84 ;  /* 0x0000700011577824 */ /* 0x000fc800078e0254 */
[----:B------:R-:W-:Y:S02]  /*7690*/  IMAD.IADD R88, R16, 0x1, R87 ;  /* 0x0000000110587824 */ /* 0x000fe400078e0257 */
[----:B------:R-:W1:Y:S04]  /*76a0*/  LDS.128 R84, [R85+0x20400] ;  /* 0x0204000055547984 */ /* 0x000e680000000c00 */
[----:B------:R-:W2:Y:S01]  /*76b0*/  LDS.128 R88, [R88+0x20400] ;  /* 0x0204000058587984 */ /* 0x000ea20000000c00 */
[----:B------:R-:W-:Y:S05]  /*76c0*/  @P2 BRA `(.L_x_395) ;  /* 0x0000000c00302947 */ /* 0x000fea0003800000 */
[--C-:B------:R-:W-:Y:S02]  /*76d0*/  SHF.R.U32.HI R168, RZ, 0x8, R53.reuse ;  /* 0x00000008ffa87819 */ /* 0x100fe40000011635 */
[----:B------:R-:W-:Y:S02]  /*76e0*/  LOP3.LUT R52, R53, 0xff0000ff, RZ, 0xc0, !PT ;  /* 0xff0000ff35347812 */ /* 0x000fe400078ec0ff */
[----:B------:R-:W-:Y:S02]  /*76f0*/  SHF.R.U32.HI R167, RZ, 0x10, R53 ;  /* 0x00000010ffa77819 */ /* 0x000fe40000011635 */
[----:B------:R-:W-:Y:S02]  /*7700*/  SHF.R.U32.HI R56, RZ, 0x8, R55 ;  /* 0x00000008ff387819 */ /* 0x000fe40000011637 */
[----:B------:R-:W-:Y:S02]  /*7710*/  SHF.R.U32.HI R163, RZ, 0x8, R57 ;  /* 0x00000008ffa37819 */ /* 0x000fe40000011639 */
[----:B------:R-:W-:-:S02]  /*7720*/  LOP3.LUT R58, R57, 0xff0000ff, RZ, 0xc0, !PT ;  /* 0xff0000ff393a7812 */ /* 0x000fc400078ec0ff */
[----:B------:R-:W-:Y:S01]  /*7730*/  SHF.R.U32.HI R53, RZ, 0x10, R57 ;  /* 0x00000010ff357819 */ /* 0x000fe20000011639 */
[----:B------:R-:W-:Y:S01]  /*7740*/  IMAD.SHL.U32 R163, R163, 0x100, RZ ;  /* 0x00000100a3a37824 */ /* 0x000fe200078e00ff */
[----:B------:R-:W-:Y:S02]  /*7750*/  SHF.L.U32 R57, R168, 0x8, RZ ;  /* 0x00000008a8397819 */ /* 0x000fe400000006ff */
[----:B------:R-:W-:Y:S02]  /*7760*/  SHF.R.U32.HI R165, RZ, 0x8, R59 ;  /* 0x00000008ffa57819 */ /* 0x000fe4000001163b */
[----:B------:R-:W-:Y:S02]  /*7770*/  LOP3.LUT R54, R55, 0xff0000ff, RZ, 0xc0, !PT ;  /* 0xff0000ff37367812 */ /* 0x000fe400078ec0ff */
[----:B------:R-:W-:Y:S01]  /*7780*/  SHF.R.U32.HI R166, RZ, 0x10, R55 ;  /* 0x00000010ffa67819 */ /* 0x000fe20000011637 */
[----:B------:R-:W-:Y:S01]  /*7790*/  IMAD.SHL.U32 R165, R165, 0x100, RZ ;  /* 0x00000100a5a57824 */ /* 0x000fe200078e00ff */
[----:B------:R-:W-:-:S02]  /*77a0*/  LOP3.LUT R164, R59, 0xff0000ff, RZ, 0xc0, !PT ;  /* 0xff0000ff3ba47812 */ /* 0x000fc400078ec0ff */
[----:B------:R-:W-:Y:S01]  /*77b0*/  SHF.R.U32.HI R55, RZ, 0x10, R59 ;  /* 0x00000010ff377819 */ /* 0x000fe2000001163b */
[----:B------:R-:W-:Y:S01]  /*77c0*/  IMAD.SHL.U32 R59, R56, 0x100, RZ ;  /* 0x00000100383b7824 */ /* 0x000fe200078e00ff */
[----:B------:R-:W-:Y:S01]  /*77d0*/  LOP3.LUT R52, R52, 0xff00, R57, 0xf8, !PT ;  /* 0x0000ff0034347812 */ /* 0x000fe200078ef839 */
[----:B------:R-:W-:Y:S01]  /*77e0*/  IMAD.U32 R57, R167, 0x10000, RZ ;  /* 0x00010000a7397824 */ /* 0x000fe200078e00ff */
[----:B------:R-:W-:Y:S01]  /*77f0*/  LOP3.LUT R169, R164, 0xff00, R165, 0xf8, !PT ;  /* 0x0000ff00a4a97812 */ /* 0x000fe200078ef8a5 */
[----:B------:R-:W-:Y:S01]  /*7800*/  IMAD.U32 R170, R55, 0x10000, RZ ;  /* 0x0001000037aa7824 */ /* 0x000fe200078e00ff */
[----:B------:R-:W-:Y:S02]  /*7810*/  LOP3.LUT R56, R54, 0xff00, R59, 0xf8, !PT ;  /* 0x0000ff0036387812 */ /* 0x000fe400078ef83b */
[----:B------:R-:W-:Y:S01]  /*7820*/  LOP3.LUT R54, R52, 0xff0000, R57, 0xf8, !PT ;  /* 0x00ff000034367812 */ /* 0x000fe200078ef839 */
[----:B------:R-:W-:Y:S01]  /*7830*/  IMAD.U32 R57, R166, 0x10000, RZ ;  /* 0x00010000a6397824 */ /* 0x000fe200078e00ff */
[----:B------:R-:W-:-:S02]  /*7840*/  LOP3.LUT R167, R58, 0xff00, R163, 0xf8, !PT ;  /* 0x0000ff003aa77812 */ /* 0x000fc400078ef8a3 */
[----:B------:R-:W-:Y:S02]  /*7850*/  F2FP.F16.E4M3.UNPACK_B R165, R161.H1 ;  /* 0x000000a1ffa5723e */ /* 0x000fe400030006ff */
[----:B--2---:R-:W-:Y:S02]  /*7860*/  F2FP.F16.E4M3.UNPACK_B R59, R88.H1 ;  /* 0x00000058ff3b723e */ /* 0x004fe400030006ff */
[----:B-1----:R-:W-:Y:S01]  /*7870*/  F2FP.F16.E4M3.UNPACK_B R58, R84.H1 ;  /* 0x00000054ff3a723e */ /* 0x002fe200030006ff */
[----:B------:R-:W-:Y:S01]  /*7880*/  HADD2.F32 R166, -RZ, R165.H0_H0 ;  /* 0x200000a5ffa67230 */ /* 0x000fe20000004100 */
[----:B------:R-:W-:Y:S01]  /*7890*/  LOP3.LUT R52, R56, 0xff0000, R57, 0xf8, !PT ;  /* 0x00ff000038347812 */ /* 0x000fe200078ef839 */
[----:B------:R-:W-:Y:S01]  /*78a0*/  HADD2.F32 R57, -RZ, R59.H0_H0 ;  /* 0x2000003bff397230 */ /* 0x000fe20000004100 */
[----:B------:R-:W-:Y:S01]  /*78b0*/  F2FP.F16.E4M3.UNPACK_B R163, R160.H1 ;  /* 0x000000a0ffa3723e */ /* 0x000fe200030006ff */
[--C-:B------:R-:W-:Y:S01]  /*78c0*/  HADD2.F32 R56, -RZ, R58.reuse.H0_H0 ;  /* 0x2000003aff387230 */ /* 0x100fe20000004100 */
[----:B------:R-:W-:Y:S01]  /*78d0*/  SHF.L.U32 R168, R53, 0x10, RZ ;  /* 0x0000001035a87819 */ /* 0x000fe200000006ff */
[----:B------:R-:W-:-:S02]  /*78e0*/  HADD2.F32 R58, -RZ, R58.H1_H1 ;  /* 0x3000003aff3a7230 */ /* 0x000fc40000004100 */
[-C--:B------:R-:W-:Y:S01]  /*78f0*/  FMUL.FTZ R171, R57, R166.reuse ;  /* 0x000000a639ab7220 */ /* 0x080fe20000410000 */
[----:B------:R-:W-:Y:S02]  /*7900*/  HADD2.F32 R164, -RZ, R163.H0_H0 ;  /* 0x200000a3ffa47230 */ /* 0x000fe40000004100 */
[C---:B------:R-:W-:Y:S01]  /*7910*/  FMUL.FTZ R166, R56.reuse, R166 ;  /* 0x000000a638a67220 */ /* 0x040fe20000410000 */
[----:B------:R-:W-:Y:S01]  /*7920*/  LOP3.LUT R55, R167, 0xff0000, R168, 0xf8, !PT ;  /* 0x00ff0000a7377812 */ /* 0x000fe200078ef8a8 */
[----:B------:R-:W-:Y:S01]  /*7930*/  HADD2.F32 R168, -RZ, R165.H1_H1 ;  /* 0x300000a5ffa87230 */ /* 0x000fe20000004100 */
[----:B------:R-:W-:Y:S01]  /*7940*/  F2FP.F16.E4M3.UNPACK_B R165, R160 ;  /* 0x000000a0ffa5723e */ /* 0x000fe200020006ff */
[-C--:B------:R-:W-:Y:S01]  /*7950*/  FFMA.FTZ R56, R56, R164.reuse, -R171 ;  /* 0x000000a438387223 */ /* 0x080fe200000108ab */
[----:B------:R-:W-:Y:S01]  /*7960*/  FFMA.FTZ R57, R57, R164, R166 ;  /* 0x000000a439397223 */ /* 0x000fe200000100a6 */
[----:B------:R-:W-:Y:S01]  /*7970*/  HADD2.F32 R164, -RZ, R163.H1_H1 ;  /* 0x300000a3ffa47230 */ /* 0x000fe20000004100 */
[----:B------:R-:W-:Y:S01]  /*7980*/  F2FP.F16.E4M3.UNPACK_B R166, R161 ;  /* 0x000000a1ffa6723e */ /* 0x000fe200020006ff */
[----:B------:R-:W-:Y:S01]  /*7990*/  HADD2.F32 R163, -RZ, R59.H1_H1 ;  /* 0x3000003bffa37230 */ /* 0x000fe20000004100 */
[----:B------:R-:W-:-:S02]  /*79a0*/  F2FP.F16.E4M3.UNPACK_B R88, R88 ;  /* 0x00000058ff58723e */ /* 0x000fc400020006ff */
[----:B------:R-:W-:Y:S01]  /*79b0*/  F2FP.F16.E4M3.UNPACK_B R160, R84 ;  /* 0x00000054ffa0723e */ /* 0x000fe200020006ff */
[----:B------:R-:W-:Y:S02]  /*79c0*/  HADD2.F32 R167, -RZ, R166.H0_H0 ;  /* 0x200000a6ffa77230 */ /* 0x000fe40000004100 */
[-C--:B------:R-:W-:Y:S01]  /*79d0*/  FMUL.FTZ R59, R163, R168.reuse ;  /* 0x000000a8a33b7220 */ /* 0x080fe20000410000 */
[C---:B------:R-:W-:Y:S01]  /*79e0*/  FMUL.FTZ R168, R58.reuse, R168 ;  /* 0x000000a83aa87220 */ /* 0x040fe20000410000 */
[----:B------:R-:W-:Y:S01]  /*79f0*/  HADD2.F32 R161, -RZ, R88.H0_H0 ;  /* 0x20000058ffa17230 */ /* 0x000fe20000004100 */
[----:B------:R-:W-:Y:S01]  /*7a00*/  LOP3.LUT R53, R169, 0xff0000, R170, 0xf8, !PT ;  /* 0x00ff0000a9357812 */ /* 0x000fe200078ef8aa */
[----:B------:R-:W-:Y:S02]  /*7a10*/  HADD2.F32 R84, -RZ, R160.H0_H0 ;  /* 0x200000a0ff547230 */ /* 0x000fe40000004100 */
[-C--:B------:R-:W-:Y:S01]  /*7a20*/  FFMA.FTZ R59, R58, R164.reuse, -R59 ;  /* 0x000000a43a3b7223 */ /* 0x080fe2000001083b */
[----:B------:R-:W-:Y:S01]  /*7a30*/  FFMA.FTZ R58, R163, R164, R168 ;  /* 0x000000a4a33a7223 */ /* 0x000fe200000100a8 */
[----:B------:R-:W-:-:S02]  /*7a40*/  HADD2.F32 R163, -RZ, R165.H0_H0 ;  /* 0x200000a5ffa37230 */ /* 0x000fc40000004100 */
[CC--:B------:R-:W-:Y:S01]  /*7a50*/  FMUL.FTZ R169, R161.reuse, R167.reuse ;  /* 0x000000a7a1a97220 */ /* 0x0c0fe20000410000 */
[----:B------:R-:W-:Y:S01]  /*7a60*/  FMUL.FTZ R168, R84, R167 ;  /* 0x000000a754a87220 */ /* 0x000fe20000410000 */
[----:B------:R-:W-:Y:S01]  /*7a70*/  HADD2.F32 R167, -RZ, R166.H1_H1 ;  /* 0x300000a6ffa77230 */ /* 0x000fe20000004100 */
[----:B------:R-:W-:Y:S01]  /*7a80*/  F2FP.SATFINITE.E4M3.F32.PACK_AB_MERGE_C R57, R58, R57, RZ ;  /* 0x000000393a39723e */ /* 0x000fe200048070ff */
[----:B------:R-:W-:Y:S02]  /*7a90*/  HADD2.F32 R164, -RZ, R88.H1_H1 ;  /* 0x30000058ffa47230 */ /* 0x000fe40000004100 */
[-C--:B------:R-:W-:Y:S01]  /*7aa0*/  FFMA.FTZ R88, R161, R163.reuse, R168 ;  /* 0x000000a3a1587223 */ /* 0x080fe200000100a8 */
[----:B------:R-:W-:Y:S01]  /*7ab0*/  FFMA.FTZ R84, R84, R163, -R169 ;  /* 0x000000a354547223 */ /* 0x000fe200000108a9 */
[----:B------:R-:W-:Y:S01]  /*7ac0*/  HADD2.F32 R160, -RZ, R160.H1_H1 ;  /* 0x300000a0ffa07230 */ /* 0x000fe20000004100 */
[----:B------:R-:W-:Y:S01]  /*7ad0*/  F2FP.F16.E4M3.UNPACK_B R169, R159.H1 ;  /* 0x0000009fffa9723e */ /* 0x000fe200030006ff */
[----:B------:R-:W-:-:S02]  /*7ae0*/  HADD2.F32 R161, -RZ, R165.H1_H1 ;  /* 0x300000a5ffa17230 */ /* 0x000fc40000004100 */
[-C--:B------:R-:W-:Y:S01]  /*7af0*/  FMUL.FTZ R163, R164, R167.reuse ;  /* 0x000000a7a4a37220 */ /* 0x080fe20000410000 */
[----:B------:R-:W-:Y:S01]  /*7b00*/  F2FP.F16.E4M3.UNPACK_B R165, R90.H1 ;  /* 0x0000005affa5723e */ /* 0x000fe200030006ff */
[C---:B------:R-:W-:Y:S01]  /*7b10*/  FMUL.FTZ R167, R160.reuse, R167 ;  /* 0x000000a7a0a77220 */ /* 0x040fe20000410000 */
[----:B------:R-:W-:Y:S01]  /*7b20*/  F2FP.F16.E4M3.UNPACK_B R168, R158.H1 ;  /* 0x0000009effa8723e */ /* 0x000fe200030006ff */
[-C--:B------:R-:W-:Y:S01]  /*7b30*/  FFMA.FTZ R163, R160, R161.reuse, -R163 ;  /* 0x000000a1a0a37223 */ /* 0x080fe200000108a3 */
[-C--:B------:R-:W-:Y:S01]  /*7b40*/  F2FP.F16.E4M3.UNPACK_B R160, R86.reuse.H1 ;  /* 0x00000056ffa0723e */ /* 0x080fe200030006ff */
[----:B------:R-:W-:Y:S02]  /*7b50*/  HADD2.F32 R171, -RZ, R169.H0_H0 ;  /* 0x200000a9ffab7230 */ /* 0x000fe40000004100 */
[----:B------:R-:W-:Y:S01]  /*7b60*/  FFMA.FTZ R161, R164, R161, R167 ;  /* 0x000000a1a4a17223 */ /* 0x000fe200000100a7 */
[----:B------:R-:W-:Y:S01]  /*7b70*/  HADD2.F32 R166, -RZ, R165.H0_H0 ;  /* 0x200000a5ffa67230 */ /* 0x000fe20000004100 */
[----:B------:R-:W-:Y:S01]  /*7b80*/  F2FP.F16.E4M3.UNPACK_B R86, R86 ;  /* 0x00000056ff56723e */ /* 0x000fe200020006ff */
[----:B------:R-:W-:Y:S01]  /*7b90*/  HADD2.F32 R164, -RZ, R160.H0_H0 ;  /* 0x200000a0ffa47230 */ /* 0x000fe20000004100 */
[----:B------:R-:W-:Y:S01]  /*7ba0*/  F2FP.SATFINITE.E4M3.F32.PACK_AB_MERGE_C R56, R59, R56, RZ ;  /* 0x000000383b38723e */ /* 0x000fe200048070ff */
[----:B------:R-:W-:-:S02]  /*7bb0*/  HADD2.F32 R170, -RZ, R169.H1_H1 ;  /* 0x300000a9ffaa7230 */ /* 0x000fc40000004100 */
[-C--:B------:R-:W-:Y:S01]  /*7bc0*/  FMUL.FTZ R173, R166, R171.reuse ;  /* 0x000000aba6ad7220 */ /* 0x080fe20000410000 */
[----:B------:R-:W-:Y:S02]  /*7bd0*/  HADD2.F32 R167, -RZ, R165.H1_H1 ;  /* 0x300000a5ffa77230 */ /* 0x000fe40000004100 */
[C---:B------:R-:W-:Y:S01]  /*7be0*/  FMUL.FTZ R171, R164.reuse, R171 ;  /* 0x000000aba4ab7220 */ /* 0x040fe20000410000 */
[----:B------:R-:W-:Y:S01]  /*7bf0*/  HADD2.F32 R169, -RZ, R168.H0_H0 ;  /* 0x200000a8ffa97230 */ /* 0x000fe20000004100 */
[----:B------:R-:W-:Y:S01]  /*7c00*/  F2FP.F16.E4M3.UNPACK_B R58, R89 ;  /* 0x00000059ff3a723e */ /* 0x000fe200020006ff */
[----:B------:R-:W-:Y:S02]  /*7c10*/  HADD2.F32 R165, -RZ, R160.H1_H1 ;  /* 0x300000a0ffa57230 */ /* 0x000fe40000004100 */
[-C--:B------:R-:W-:Y:S01]  /*7c20*/  FMUL.FTZ R172, R167, R170.reuse ;  /* 0x000000aaa7ac7220 */ /* 0x080fe20000410000 */
[----:B------:R-:W-:Y:S02]  /*7c30*/  HADD2.F32 R168, -RZ, R168.H1_H1 ;  /* 0x300000a8ffa87230 */ /* 0x000fe40000004100 */
[-C--:B------:R-:W-:Y:S01]  /*7c40*/  FFMA.FTZ R160, R164, R169.reuse, -R173 ;  /* 0x000000a9a4a07223 */ /* 0x080fe200000108ad */
[----:B------:R-:W-:Y:S01]  /*7c50*/  FFMA.FTZ R164, R166, R169, R171 ;  /* 0x000000a9a6a47223 */ /* 0x000fe200000100ab */
[C---:B------:R-:W-:Y:S01]  /*7c60*/  FMUL.FTZ R170, R165.reuse, R170 ;  /* 0x000000aaa5aa7220 */ /* 0x040fe20000410000 */
[----:B------:R-:W-:Y:S01]  /*7c70*/  F2FP.F16.E4M3.UNPACK_B R166, R159 ;  /* 0x0000009fffa6723e */ /* 0x000fe200020006ff */
[----:B------:R-:W-:Y:S01]  /*7c80*/  FFMA.FTZ R159, R165, R168, -R172 ;  /* 0x000000a8a59f7223 */ /* 0x000fe200000108ac */
[----:B------:R-:W-:Y:S01]  /*7c90*/  F2FP.F16.E4M3.UNPACK_B R165, R90 ;  /* 0x0000005affa5723e */ /* 0x000fe200020006ff */
[----:B------:R-:W-:Y:S01]  /*7ca0*/  FFMA.FTZ R175, R167, R168, R170 ;  /* 0x000000a8a7af7223 */ /* 0x000fe200000100aa */
[----:B------:R-:W-:Y:S01]  /*7cb0*/  HADD2.F32 R90, -RZ, R86.H0_H0 ;  /* 0x20000056ff5a7230 */ /* 0x000fe20000004100 */
[----:B------:R-:W-:Y:S01]  /*7cc0*/  F2FP.F16.E4M3.UNPACK_B R59, R55 ;  /* 0x00000037ff3b723e */ /* 0x000fe200020006ff */
[--C-:B------:R-:W-:Y:S01]  /*7cd0*/  HADD2.F32 R169, -RZ, R166.reuse.H0_H0 ;  /* 0x200000a6ffa97230 */ /* 0x100fe20000004100 */
[----:B------:R-:W-:Y:S01]  /*7ce0*/  F2FP.SATFINITE.E4M3.F32.PACK_AB_MERGE_C R88, R161, R88, R57 ;  /* 0x00000058a158723e */ /* 0x000fe20004807039 */
[----:B------:R-:W-:Y:S01]  /*7cf0*/  HADD2.F32 R168, -RZ, R166.H1_H1 ;  /* 0x300000a6ffa87230 */ /* 0x000fe20000004100 */
[----:B------:R-:W-:Y:S01]  /*7d00*/  F2FP.F16.E4M3.UNPACK_B R166, R158 ;  /* 0x0000009effa6723e */ /* 0x000fe200020006ff */
[--C-:B------:R-:W-:Y:S01]  /*7d10*/  HADD2.F32 R158, -RZ, R165.reuse.H0_H0 ;  /* 0x200000a5ff9e7230 */ /* 0x100fe20000004100 */
[----:B------:R-:W-:Y:S01]  /*7d20*/  F2FP.F16.E4M3.UNPACK_B R57, R85 ;  /* 0x00000055ff39723e */ /* 0x000fe200020006ff */
[----:B------:R-:W-:Y:S01]  /*7d30*/  HADD2.F32 R165, -RZ, R165.H1_H1 ;  /* 0x300000a5ffa57230 */ /* 0x000fe20000004100 */
[----:B------:R-:W-:Y:S01]  /*7d40*/  F2FP.SATFINITE.E4M3.F32.PACK_AB_MERGE_C R160, R159, R160, RZ ;  /* 0x000000a09fa0723e */ /* 0x000fe200048070ff */
[----:B------:R-:W-:-:S02]  /*7d50*/  HADD2.F32 R86, -RZ, R86.H1_H1 ;  /* 0x30000056ff567230 */ /* 0x000fc40000004100 */
[-C--:B------:R-:W-:Y:S01]  /*7d60*/  FMUL.FTZ R171, R158, R169.reuse ;  /* 0x000000a99eab7220 */ /* 0x080fe20000410000 */
[--C-:B------:R-:W-:Y:S02]  /*7d70*/  HADD2.F32 R167, -RZ, R166.reuse.H0_H0 ;  /* 0x200000a6ffa77230 */ /* 0x100fe40000004100 */
[-C--:B------:R-:W-:Y:S01]  /*7d80*/  FMUL.FTZ R173, R165, R168.reuse ;  /* 0x000000a8a5ad7220 */ /* 0x080fe20000410000 */
[----:B------:R-:W-:Y:S02]  /*7d90*/  HADD2.F32 R166, -RZ, R166.H1_H1 ;  /* 0x300000a6ffa67230 */ /* 0x000fe40000004100 */
[----:B------:R-:W-:Y:S01]  /*7da0*/  FMUL.FTZ R169, R90, R169 ;  /* 0x000000a95aa97220 */ /* 0x000fe20000410000 */
[----:B------:R-:W-:Y:S01]  /*7db0*/  FMUL.FTZ R168, R86, R168 ;  /* 0x000000a856a87220 */ /* 0x000fe20000410000 */
[-C--:B------:R-:W-:Y:S01]  /*7dc0*/  FFMA.FTZ R171, R90, R167.reuse, -R171 ;  /* 0x000000a75aab7223 */ /* 0x080fe200000108ab */
[----:B------:R-:W-:Y:S01]  /*7dd0*/  F2FP.SATFINITE.E4M3.F32.PACK_AB_MERGE_C R84, R163, R84, R56 ;  /* 0x00000054a354723e */ /* 0x000fe20004807038 */
[----:B------:R-:W-:Y:S01]  /*7de0*/  FFMA.FTZ R90, R158, R167, R169 ;  /* 0x000000a79e5a7223 */ /* 0x000fe200000100a9 */
[-C--:B------:R-:W-:Y:S01]  /*7df0*/  FFMA.FTZ R86, R86, R166.reuse, -R173 ;  /* 0x000000a656567223 */ /* 0x080fe200000108ad */
[----:B------:R-:W-:Y:S01]  /*7e00*/  FFMA.FTZ R165, R165, R166, R168 ;  /* 0x000000a6a5a57223 */ /* 0x000fe200000100a8 */
[----:B------:R-:W-:Y:S01]  /*7e10*/  F2FP.SATFINITE.E4M3.F32.PACK_AB_MERGE_C R164, R175, R164, RZ ;  /* 0x000000a4afa4723e */ /* 0x000fe200048070ff */
[----:B------:R-:W-:Y:S01]  /*7e20*/  HADD2.F32 R158, -RZ, R58.H0_H0 ;  /* 0x2000003aff9e7230 */ /* 0x000fe20000004100 */
[----:B------:R-:W-:Y:S01]  /*7e30*/  F2FP.F16.E4M3.UNPACK_B R159, R54 ;  /* 0x00000036ff9f723e */ /* 0x000fe200020006ff */
[----:B------:R-:W-:Y:S01]  /*7e40*/  HADD2.F32 R163, -RZ, R59.H0_H0 ;  /* 0x2000003bffa37230 */ /* 0x000fe20000004100 */
[----:B------:R-:W-:Y:S01]  /*7e50*/  F2FP.SATFINITE.E4M3.F32.PACK_AB_MERGE_C R86, R86, R171, R160 ;  /* 0x000000ab5656723e */ /* 0x000fe200048070a0 */
[----:B------:R-:W-:Y:S01]  /*7e60*/  HADD2.F32 R56, -RZ, R57.H0_H0 ;  /* 0x20000039ff387230 */ /* 0x000fe20000004100 */
[----:B------:R-:W-:Y:S01]  /*7e70*/  F2FP.SATFINITE.E4M3.F32.PACK_AB_MERGE_C R90, R165, R90, R164 ;  /* 0x0000005aa55a723e */ /* 0x000fe200048070a4 */
[----:B------:R-:W-:-:S02]  /*7e80*/  HADD2.F32 R161, -RZ, R159.H0_H0 ;  /* 0x2000009fffa17230 */ /* 0x000fc40000004100 */
[-C--:B------:R-:W-:Y:S01]  /*7e90*/  FMUL.FTZ R165, R158, R163.reuse ;  /* 0x000000a39ea57220 */ /* 0x080fe20000410000 */
[----:B------:R-:W-:Y:S02]  /*7ea0*/  HADD2.F32 R160, -RZ, R59.H1_H1 ;  /* 0x3000003bffa07230 */ /* 0x000fe40000004100 */
[C---:B------:R-:W-:Y:S01]  /*7eb0*/  FMUL.FTZ R163, R56.reuse, R163 ;  /* 0x000000a338a37220 */ /* 0x040fe20000410000 */
[----:B------:R-:W-:Y:S02]  /*7ec0*/  HADD2.F32 R58, -RZ, R58.H1_H1 ;  /* 0x3000003aff3a7230 */ /* 0x000fe40000004100 */
[-C--:B------:R-:W-:Y:S01]  /*7ed0*/  FFMA.FTZ R56, R56, R161.reuse, -R165 ;  /* 0x000000a138387223 */ /* 0x080fe200000108a5 */
[----:B------:R-:W-:Y:S02]  /*7ee0*/  HADD2.F32 R59, -RZ, R57.H1_H1 ;  /* 0x30000039ff3b7230 */ /* 0x000fe40000004100 */
[----:B------:R-:W-:Y:S01]  /*7ef0*/  FFMA.FTZ R57, R158, R161, R163 ;  /* 0x000000a19e397223 */ /* 0x000fe200000100a3 */
[----:B------:R-:W-:-:S02]  /*7f00*/  HADD2.F32 R159, -RZ, R159.H1_H1 ;  /* 0x3000009fff9f7230 */ /* 0x000fc40000004100 */
[CC--:B------:R-:W-:Y:S01]  /*7f10*/  FMUL.FTZ R158, R58.reuse, R160.reuse ;  /* 0x000000a03a9e7220 */ /* 0x0c0fe20000410000 */
[----:B------:R-:W-:Y:S01]  /*7f20*/  F2FP.F16.E4M3.UNPACK_B R89, R89.H1 ;  /* 0x00000059ff59723e */ /* 0x000fe200030006ff */
[C---:B------:R-:W-:Y:S01]  /*7f30*/  FMUL.FTZ R161, R59.reuse, R160 ;  /* 0x000000a03ba17220 */ /* 0x040fe20000410000 */
[----:B------:R-:W-:Y:S01]  /*7f40*/  F2FP.F16.E4M3.UNPACK_B R160, R55.H1 ;  /* 0x00000037ffa0723e */ /* 0x000fe200030006ff */
[----:B------:R-:W-:Y:S01]  /*7f50*/  FFMA.FTZ R59, R59, R159, -R158 ;  /* 0x0000009f3b3b7223 */ /* 0x000fe2000001089e */
[----:B------:R-:W-:Y:S01]  /*7f60*/  F2FP.F16.E4M3.UNPACK_B R85, R85.H1 ;  /* 0x00000055ff55723e */ /* 0x000fe200030006ff */
[----:B------:R-:W-:Y:S01]  /*7f70*/  FFMA.FTZ R58, R58, R159, R161 ;  /* 0x0000009f3a3a7223 */ /* 0x000fe200000100a1 */
[----:B------:R-:W-:Y:S01]  /*7f80*/  F2FP.F16.E4M3.UNPACK_B R54, R54.H1 ;  /* 0x00000036ff36723e */ /* 0x000fe200030006ff */
[----:B------:R-:W-:Y:S01]  /*7f90*/  HADD2.F32 R158, -RZ, R89.H0_H0 ;  /* 0x20000059ff9e7230 */ /* 0x000fe20000004100 */
[-C--:B------:R-:W-:Y:S01]  /*7fa0*/  F2FP.F16.E4M3.UNPACK_B R169, R53.reuse ;  /* 0x00000035ffa9723e */ /* 0x080fe200020006ff */
[----:B------:R-:W-:Y:S01]  /*7fb0*/  HADD2.F32 R161, -RZ, R160.H0_H0 ;  /* 0x200000a0ffa17230 */ /* 0x000fe20000004100 */
[----:B------:R-:W-:Y:S01]  /*7fc0*/  F2FP.F16.E4M3.UNPACK_B R170, R53.H1 ;  /* 0x00000035ffaa723e */ /* 0x000fe200030006ff */
[----:B------:R-:W-:Y:S01]  /*7fd0*/  HADD2.F32 R55, -RZ, R85.H0_H0 ;  /* 0x20000055ff377230 */ /* 0x000fe20000004100 */
[----:B------:R-:W-:Y:S01]  /*7fe0*/  F2FP.F16.E4M3.UNPACK_B R165, R52 ;  /* 0x00000034ffa5723e */ /* 0x000fe200020006ff */
[----:B------:R-:W-:-:S02]  /*7ff0*/  HADD2.F32 R159, -RZ, R89.H1_H1 ;  /* 0x30000059ff9f7230 */ /* 0x000fc40000004100 */
[CC--:B------:R-:W-:Y:S01]  /*8000*/  FMUL.FTZ R166, R158.reuse, R161.reuse ;  /* 0x000000a19ea67220 */ /* 0x0c0fe20000410000 */
[----:B------:R-:W-:Y:S02]  /*8010*/  HADD2.F32 R89, -RZ, R54.H0_H0 ;  /* 0x20000036ff597230 */ /* 0x000fe40000004100 */
[C---:B------:R-:W-:Y:S01]  /*8020*/  FMUL.FTZ R161, R55.reuse, R161 ;  /* 0x000000a137a17220 */ /* 0x040fe20000410000 */
[----:B------:R-:W-:Y:S02]  /*8030*/  HADD2.F32 R85, -RZ, R85.H1_H1 ;  /* 0x30000055ff557230 */ /* 0x000fe40000004100 */
[----:B------:R-:W-:Y:S02]  /*8040*/  HADD2.F32 R160, -RZ, R160.H1_H1 ;  /* 0x300000a0ffa07230 */ /* 0x000fe40000004100 */
[----:B------:R-:W-:Y:S02]  /*8050*/  HADD2.F32 R164, -RZ, R54.H1_H1 ;  /* 0x30000036ffa47230 */ /* 0x000fe40000004100 */
[-C--:B------:R-:W-:Y:S01]  /*8060*/  FFMA.FTZ R54, R55, R89.reuse, -R166 ;  /* 0x0000005937367223 */ /* 0x080fe200000108a6 */
[----:B------:R-:W-:Y:S01]  /*8070*/  FFMA.FTZ R55, R158, R89, R161 ;  /* 0x000000599e377223 */ /* 0x000fe200000100a1 */
[-C--:B------:R-:W-:Y:S01]  /*8080*/  FMUL.FTZ R168, R159, R160.reuse ;  /* 0x000000a09fa87220 */ /* 0x080fe20000410000 */
[C---:B------:R-:W-:Y:S01]  /*8090*/  FMUL.FTZ R158, R85.reuse, R160 ;  /* 0x000000a0559e7220 */ /* 0x040fe20000410000 */
[----:B------:R-:W-:Y:S01]  /*80a0*/  F2FP.F16.E4M3.UNPACK_B R89, R87 ;  /* 0x00000057ff59723e */ /* 0x000fe200020006ff */
[----:B------:R-:W-:Y:S01]  /*80b0*/  HADD2.F32 R53, -RZ, R170.H0_H0 ;  /* 0x200000aaff357230 */ /* 0x000fe20000004100 */
[----:B------:R-:W-:Y:S01]  /*80c0*/  F2FP.F16.E4M3.UNPACK_B R160, R91 ;  /* 0x0000005bffa0723e */ /* 0x000fe200020006ff */
[-C--:B------:R-:W-:Y:S01]  /*80d0*/  FFMA.FTZ R85, R85, R164.reuse, -R168 ;  /* 0x000000a455557223 */ /* 0x080fe200000108a8 */
[----:B------:R-:W-:Y:S01]  /*80e0*/  F2FP.F16.E4M3.UNPACK_B R87, R87.H1 ;  /* 0x00000057ff57723e */ /* 0x000fe200030006ff */
[----:B------:R-:W-:Y:S01]  /*80f0*/  FFMA.FTZ R158, R159, R164, R158 ;  /* 0x000000a49f9e7223 */ /* 0x000fe2000001009e */
[----:B------:R-:W-:Y:S01]  /*8100*/  F2FP.F16.E4M3.UNPACK_B R161, R91.H1 ;  /* 0x0000005bffa1723e */ /* 0x000fe200030006ff */
[----:B------:R-:W-:Y:S01]  /*8110*/  HADD2.F32 R91, -RZ, R89.H0_H0 ;  /* 0x20000059ff5b7230 */ /* 0x000fe20000004100 */
[----:B------:R-:W-:Y:S01]  /*8120*/  F2FP.F16.E4M3.UNPACK_B R166, R52.H1 ;  /* 0x00000034ffa6723e */ /* 0x000fe200030006ff */
[----:B------:R-:W-:Y:S01]  /*8130*/  HADD2.F32 R163, -RZ, R160.H0_H0 ;  /* 0x200000a0ffa37230 */ /* 0x000fe20000004100 */
[----:B------:R-:W-:Y:S01]  /*8140*/  F2FP.SATFINITE.E4M3.F32.PACK_AB_MERGE_C R54, R85, R54, RZ ;  /* 0x000000365536723e */ /* 0x000fe200048070ff */
[----:B------:R-:W-:Y:S01]  /*8150*/  HADD2.F32 R52, -RZ, R169.H0_H0 ;  /* 0x200000a9ff347230 */ /* 0x000fe20000004100 */
[----:B------:R-:W-:Y:S01]  /*8160*/  F2FP.SATFINITE.E4M3.F32.PACK_AB_MERGE_C R55, R158, R55, RZ ;  /* 0x000000379e37723e */ /* 0x000fe200048070ff */
[----:B------:R-:W-:Y:S01]  /*8170*/  HADD2.F32 R159, -RZ, R87.H0_H0 ;  /* 0x20000057ff9f7230 */ /* 0x000fe20000004100 */
[----:B------:R-:W-:Y:S01]  /*8180*/  F2FP.SATFINITE.E4M3.F32.PACK_AB_MERGE_C R85, R59, R56, R54 ;  /* 0x000000383b55723e */ /* 0x000fe20004807036 */
[----:B------:R-:W-:-:S02]  /*8190*/  HADD2.F32 R164, -RZ, R161.H0_H0 ;  /* 0x200000a1ffa47230 */ /* 0x000fc40000004100 */
[-C--:B------:R-:W-:Y:S01]  /*81a0*/  FMUL.FTZ R172, R163, R52.reuse ;  /* 0x00000034a3ac7220 */ /* 0x080fe20000410000 */
[----:B------:R-:W-:Y:S02]  /*81b0*/  HADD2.F32 R168, -RZ, R165.H0_H0 ;  /* 0x200000a5ffa87230 */ /* 0x000fe40000004100 */
[----:B------:R-:W-:Y:S01]  /*81c0*/  FMUL.FTZ R174, R91, R52 ;  /* 0x000000345bae7220 */ /* 0x000fe20000410000 */
[----:B------:R-:W-:Y:S02]  /*81d0*/  HADD2.F32 R161, -RZ, R161.H1_H1 ;  /* 0x300000a1ffa17230 */ /* 0x000fe40000004100 */
[-C--:B------:R-:W-:Y:S01]  /*81e0*/  FMUL.FTZ R176, R164, R53.reuse ;  /* 0x00000035a4b07220 */ /* 0x080fe20000410000 */
[----:B------:R-:W-:Y:S02]  /*81f0*/  HADD2.F32 R170, -RZ, R170.H1_H1 ;  /* 0x300000aaffaa7230 */ /* 0x000fe40000004100 */
[----:B------:R-:W-:Y:S01]  /*8200*/  FMUL.FTZ R171, R159, R53 ;  /* 0x000000359fab7220 */ /* 0x000fe20000410000 */
[----:B------:R-:W-:-:S02]  /*8210*/  HADD2.F32 R87, -RZ, R87.H1_H1 ;  /* 0x30000057ff577230 */ /* 0x000fc40000004100 */
[-C--:B------:R-:W-:Y:S01]  /*8220*/  FFMA.FTZ R52, R91, R168.reuse, -R172 ;  /* 0x000000a85b347223 */ /* 0x080fe200000108ac */
[----:B------:R-:W-:Y:S02]  /*8230*/  HADD2.F32 R167, -RZ, R166.H0_H0 ;  /* 0x200000a6ffa77230 */ /* 0x000fe40000004100 */
[----:B------:R-:W-:Y:S01]  /*8240*/  FFMA.FTZ R53, R163, R168, R174 ;  /* 0x000000a8a3357223 */ /* 0x000fe200000100ae */
[----:B------:R-:W-:Y:S02]  /*8250*/  HADD2.F32 R160, -RZ, R160.H1_H1 ;  /* 0x300000a0ffa07230 */ /* 0x000fe40000004100 */
[-C--:B------:R-:W-:Y:S01]  /*8260*/  FMUL.FTZ R168, R161, R170.reuse ;  /* 0x000000aaa1a87220 */ /* 0x080fe20000410000 */
[----:B------:R-:W-:Y:S02]  /*8270*/  HADD2.F32 R169, -RZ, R169.H1_H1 ;  /* 0x300000a9ffa97230 */ /* 0x000fe40000004100 */
[----:B------:R-:W-:Y:S01]  /*8280*/  FMUL.FTZ R170, R87, R170 ;  /* 0x000000aa57aa7220 */ /* 0x000fe20000410000 */
[----:B------:R-:W-:-:S02]  /*8290*/  HADD2.F32 R166, -RZ, R166.H1_H1 ;  /* 0x300000a6ffa67230 */ /* 0x000fc40000004100 */
[-C--:B------:R-:W-:Y:S01]  /*82a0*/  FFMA.FTZ R171, R164, R167.reuse, R171 ;  /* 0x000000a7a4ab7223 */ /* 0x080fe200000100ab */
[----:B------:R-:W-:Y:S02]  /*82b0*/  HADD2.F32 R89, -RZ, R89.H1_H1 ;  /* 0x30000059ff597230 */ /* 0x000fe40000004100 */
[----:B------:R-:W-:Y:S01]  /*82c0*/  FFMA.FTZ R176, R159, R167, -R176 ;  /* 0x000000a79fb07223 */ /* 0x000fe200000108b0 */
[----:B------:R-:W-:Y:S02]  /*82d0*/  HADD2.F32 R165, -RZ, R165.H1_H1 ;  /* 0x300000a5ffa57230 */ /* 0x000fe40000004100 */
[-C--:B------:R-:W-:Y:S01]  /*82e0*/  FMUL.FTZ R164, R160, R169.reuse ;  /* 0x000000a9a0a47220 */ /* 0x080fe20000410000 */
[-C--:B------:R-:W-:Y:S01]  /*82f0*/  FFMA.FTZ R87, R87, R166.reuse, -R168 ;  /* 0x000000a657577223 */ /* 0x080fe200000108a8 */
[----:B------:R-:W-:Y:S01]  /*8300*/  FMUL.FTZ R169, R89, R169 ;  /* 0x000000a959a97220 */ /* 0x000fe20000410000 */
[----:B------:R-:W-:Y:S01]  /*8310*/  FFMA.FTZ R170, R161, R166, R170 ;  /* 0x000000a6a1aa7223 */ /* 0x000fe200000100aa */
[----:B------:R-:W-:-:S02]  /*8320*/  FFMA.FTZ R89, R89, R165, -R164 ;  /* 0x000000a559597223 */ /* 0x000fc400000108a4 */
[----:B------:R-:W-:Y:S01]  /*8330*/  FFMA.FTZ R160, R160, R165, R169 ;  /* 0x000000a5a0a07223 */ /* 0x000fe200000100a9 */
[----:B------:R-:W-:Y:S02]  /*8340*/  F2FP.SATFINITE.E4M3.F32.PACK_AB_MERGE_C R87, R87, R176, RZ ;  /* 0x000000b05757723e */ /* 0x000fe400048070ff */
[----:B------:R-:W-:Y:S02]  /*8350*/  F2FP.SATFINITE.E4M3.F32.PACK_AB_MERGE_C R170, R170, R171, RZ ;  /* 0x000000abaaaa723e */ /* 0x000fe400048070ff */
[----:B------:R-:W-:Y:S02]  /*8360*/  F2FP.SATFINITE.E4M3.F32.PACK_AB_MERGE_C R87, R89, R52, R87 ;  /* 0x000000345957723e */ /* 0x000fe40004807057 */
[----:B------:R-:W-:Y:S02]  /*8370*/  F2FP.SATFINITE.E4M3.F32.PACK_AB_MERGE_C R89, R58, R57, R55 ;  /* 0x000000393a59723e */ /* 0x000fe40004807037 */
[----:B------:R-:W-:-:S07]  /*8380*/  F2FP.SATFINITE.E4M3.F32.PACK_AB_MERGE_C R91, R160, R53, R170 ;  /* 0x00000035a05b723e */ /* 0x000fce00048070aa */
.L_x_395:
[----:B------:R-:W-:Y:S05]  /*8390*/  BSYNC B2 ;  /* 0x0000000000027941 */ /* 0x000fea0003800000 */
.L_x_394:
[----:B------:R-:W-:Y:S01]  /*83a0*/  ISETP.GE.AND P3, PT, R157, R145, PT ;  /* 0x000000919d00720c */ /* 0x000fe20003f66270 */
[----:B------:R-:W-:-:S12]  /*83b0*/  ULDC.64 UR4, c[0x0][0x2e8] ;  /* 0x0000ba0000047ab9 */ /* 0x000fd80000000a00 */
[--C-:B------:R-:W-:Y:S02]  /*83c0*/  @!P3 SHF.R.S32.HI R52, RZ, 0x1f, R157.reuse ;  /* 0x0000001fff34b819 */ /* 0x100fe4000001149d */
[----:B------:R-:W-:-:S04]  /*83d0*/  @!P3 IADD3 R54, P4, P6, R46, R136, R157 ;  /* 0x000000882e36b210 */ /* 0x000fc80007e9e09d */
[----:B------:R-:W-:Y:S02]  /*83e0*/  @!P3 IADD3.X R155, R20, R155, R52, P4, P6 ;  /* 0x0000009b149bb210 */ /* 0x000fe400027ec434 */
[----:B------:R-:W-:-:S04]  /*83f0*/  IADD3 R52, P4, R156, UR4, RZ ;  /* 0x000000049c347c10 */ /* 0x000fc8000ff9e0ff */
[----:B------:R-:W-:Y:S02]  /*8400*/  IADD3.X R53, R162, UR5, RZ, P4, !PT ;  /* 0x00000005a2357c10 */ /* 0x000fe4000a7fe4ff */
[----:B------:R-:W-:-:S03]  /*8410*/  @!P3 IADD3 R54, P4, R54, UR4, RZ ;  /* 0x000000043636bc10 */ /* 0x000fc6000ff9e0ff */
[----:B-1----:R1:W-:Y:S01]  /*8420*/  STG.E.128 desc[UR60][R52.64], R84 ;  /* 0x0000005434007986 */ /* 0x0023e2000c101d3c */
[----:B------:R-:W-:-:S05]  /*8430*/  @!P3 IADD3.X R55, R155, UR5, RZ, P4, !PT ;  /* 0x000000059b37bc10 */ /* 0x000fca000a7fe4ff */
[----:B--2---:R1:W-:Y:S04]  /*8440*/  @!P3 STG.E.128 desc[UR60][R54.64], R88 ;  /* 0x000000583600b986 */ /* 0x0043e8000c101d3c */
.L_x_393:
[----:B------:R-:W-:Y:S05]  /*8450*/  BSYNC B1 ;  /* 0x0000000000017941 */ /* 0x000fea0003800000 */
.L_x_392:
[----:B-1----:R-:W-:Y:S01]  /*8460*/  VIADD R53, R228, 0x40 ;  /* 0x00000040e4357836 */ /* 0x002fe20000000000 */
[----:B------:R-:W-:Y:S04]  /*8470*/  BSSY B1, `(.L_x_396) ;  /* 0x0000102000017945 */ /* 0x000fe80003800000 */
[----:B------:R-:W-:-:S13]  /*8480*/  ISETP.GE.OR P3, PT, R53, R119, P0 ;  /* 0x000000773500720c */ /* 0x000fda0000766670 */
[----:B------:R-:W-:Y:S05]  /*8490*/  @P3 BRA `(.L_x_397) ;  /* 0x0000000c00fc3947 */ /* 0x000fea0003800000 */
[----:B------:R-:W3:Y:S01]  /*84a0*/  LDL R54, [R1+0x68] ;  /* 0x0000680001367983 */ /* 0x000ee20000100800 */
[-C--:B--2---:R-:W-:Y:S01]  /*84b0*/  IMAD R52, R124, R130.reuse, RZ ;  /* 0x000000827c347224 */ /* 0x084fe200078e02ff */
[----:B------:R-:W-:Y:S01]  /*84c0*/  ISETP.NE.AND P6, PT, R0, RZ, PT ;  /* 0x000000ff0000720c */ /* 0x000fe20003fc5270 */
[C---:B------:R-:W-:Y:S01]  /*84d0*/  IMAD.WIDE.U32 R84, R53.reuse, R130, R128 ;  /* 0x0000008235547225 */ /* 0x040fe200078e0080 */
[----:B------:R-:W-:Y:S01]  /*84e0*/  IADD3 R56, R228, 0x40, RZ ;  /* 0x00000040e4387810 */ /* 0x000fe20007ffe0ff */
[----:B------:R-:W-:Y:S02]  /*84f0*/  BSSY B2, `(.L_x_398) ;  /* 0x00000ee000027945 */ /* 0x000fe40003800000 */
[----:B------:R-:W-:Y:S01]  /*8500*/  IMAD R87, R53, R131, R52 ;  /* 0x0000008335577224 */ /* 0x000fe200078e0234 */
[----:B------:R-:W-:Y:S01]  /*8510*/  SEL R52, R120, R147, !P6 ;  /* 0x0000009378347207 */ /* 0x000fe20007000000 */
[----:B------:R-:W-:Y:S01]  /*8520*/  VIADD R55, R228, 0x40 ;  /* 0x00000040e4377836 */ /* 0x000fe20000000000 */
[----:B------:R-:W-:Y:S01]  /*8530*/  IADD3 R86, P3, P4, R46, R84, R27 ;  /* 0x000000542e567210 */ /* 0x000fe20007c7e01b */
[----:B------:R-:W-:Y:S01]  /*8540*/  IMAD.SHL.U32 R56, R56, 0x80, RZ ;  /* 0x0000008038387824 */ /* 0x000fe200078e00ff */
[----:B------:R-:W-:Y:S01]  /*8550*/  SHF.R.S32.HI R53, RZ, 0x1f, R52 ;  /* 0x0000001fff357819 */ /* 0x000fe20000011434 */
[----:B------:R-:W-:-:S02]  /*8560*/  IMAD.SHL.U32 R55, R55, 0x80, RZ ;  /* 0x0000008037377824 */ /* 0x000fc400078e00ff */
[----:B------:R-:W-:Y:S01]  /*8570*/  IMAD.IADD R87, R85, 0x1, R87 ;  /* 0x0000000155577824 */ /* 0x000fe200078e0257 */
[----:B------:R-:W-:Y:S02]  /*8580*/  LEA.HI R53, R53, R52, RZ, 0x5 ;  /* 0x0000003435357211 */ /* 0x000fe400078f28ff */
[----:B------:R-:W-:Y:S02]  /*8590*/  LOP3.LUT R55, R55, 0x380, RZ, 0xc0, !PT ;  /* 0x0000038037377812 */ /* 0x000fe400078ec0ff */
[----:B------:R-:W-:Y:S02]  /*85a0*/  LEA.HI.SX32 R53, R53, R28, 0x1b ;  /* 0x0000001c35357211 */ /* 0x000fe400078fdaff */
[----:B------:R-:W-:Y:S02]  /*85b0*/  LOP3.LUT R56, R56, 0x380, RZ, 0xc0, !PT ;  /* 0x0000038038387812 */ /* 0x000fe400078ec0ff */
[----:B------:R-:W-:Y:S01]  /*85c0*/  SHF.R.U32.HI R55, RZ, 0x3, R55 ;  /* 0x00000003ff377819 */ /* 0x000fe20000011637 */
[----:B------:R-:W-:Y:S01]  /*85d0*/  IMAD.SHL.U32 R89, R53, 0x10, RZ ;  /* 0x0000001035597824 */ /* 0x000fe200078e00ff */
[----:B------:R-:W-:Y:S01]  /*85e0*/  IADD3.X R90, R20, R87, R26, P3, P4 ;  /* 0x00000057145a7210 */ /* 0x000fe20001fe841a */
[----:B------:R-:W-:-:S03]  /*85f0*/  IMAD R53, R17, 0x7000, R115 ;  /* 0x0000700011357824 */ /* 0x000fc600078e0273 */
[----:B------:R-:W-:Y:S01]  /*8600*/  LOP3.LUT R52, R56, 0x70, R89, 0xf8, !PT ;  /* 0x0000007038347812 */ /* 0x000fe200078ef859 */
[----:B------:R-:W-:-:S03]  /*8610*/  IMAD.IADD R53, R16, 0x1, R53 ;  /* 0x0000000110357824 */ /* 0x000fc600078e0235 */
[----:B------:R-:W-:-:S05]  /*8620*/  LOP3.LUT R52, R52, R55, RZ, 0x3c, !PT ;  /* 0x0000003734347212 */ /* 0x000fca00078e3cff */
[----:B---3--:R-:W-:-:S04]  /*8630*/  IMAD.IADD R52, R54, 0x1, R52 ;  /* 0x0000000136347824 */ /* 0x008fc800078e0234 */
[----:B------:R-:W-:-:S04]  /*8640*/  IMAD R55, R17, 0x7000, R52 ;  /* 0x0000700011377824 */ /* 0x000fc800078e0234 */
[----:B------:R-:W-:Y:S02]  /*8650*/  IMAD.IADD R56, R16, 0x1, R55 ;  /* 0x0000000110387824 */ /* 0x000fe400078e0237 */
[----:B------:R-:W1:Y:S04]  /*8660*/  LDS.128 R52, [R53+0x20400] ;  /* 0x0204000035347984 */ /* 0x000e680000000c00 */
[----:B------:R-:W2:Y:S01]  /*8670*/  LDS.128 R56, [R56+0x20400] ;  /* 0x0204000038387984 */ /* 0x000ea20000000c00 */
[----:B------:R-:W-:Y:S05]  /*8680*/  @P2 BRA `(.L_x_399) ;  /* 0x0000000c00502947 */ /* 0x000fea0003800000 */
[----:B------:R-:W-:Y:S01]  /*8690*/  SHF.R.U32.HI R62, RZ, 0x8, R61 ;  /* 0x00000008ff3e7819 */ /* 0x000fe2000001163d */
[----:B-1----:R-:W-:Y:S01]  /*86a0*/  IMAD.MOV.U32 R64, RZ, RZ, R52 ;  /* 0x000000ffff407224 */ /* 0x002fe200078e0034 */
[----:B------:R-:W-:Y:S02]  /*86b0*/  SHF.R.U32.HI R136, RZ, 0x8, R65 ;  /* 0x00000008ff887819 */ /* 0x000fe40000011641 */
[----:B------:R-:W-:Y:S01]  /*86c0*/  LOP3.LUT R91, R61, 0xff0000ff, RZ, 0xc0, !PT ;  /* 0xff0000ff3d5b7812 */ /* 0x000fe200078ec0ff */
[----:B------:R-:W-:Y:S01]  /*86d0*/  IMAD.SHL.U32 R52, R62, 0x100, RZ ;  /* 0x000001003e347824 */ /* 0x000fe200078e00ff */
[----:B------:R-:W-:Y:S01]  /*86e0*/  SHF.R.U32.HI R137, RZ, 0x8, R63 ;  /* 0x00000008ff897819 */ /* 0x000fe2000001163f */
[----:B--2---:R-:W-:Y:S01]  /*86f0*/  IMAD.MOV.U32 R62, RZ, RZ, R58 ;  /* 0x000000ffff3e7224 */ /* 0x004fe200078e003a */
[----:B------:R-:W-:Y:S01]  /*8700*/  MOV R60, R53 ;  /* 0x00000035003c7202 */ /* 0x000fe20000000f00 */
[----:B------:R-:W-:Y:S01]  /*8710*/  IMAD.SHL.U32 R53, R136, 0x100, RZ ;  /* 0x0000010088357824 */ /* 0x000fe200078e00ff */
[----:B------:R-:W-:-:S02]  /*8720*/  SHF.R.U32.HI R88, RZ, 0x8, R67 ;  /* 0x00000008ff587819 */ /* 0x000fc40000011643 */
[----:B------:R-:W-:Y:S02]  /*8730*/  SHF.R.U32.HI R158, RZ, 0x10, R63 ;  /* 0x00000010ff9e7819 */ /* 0x000fe4000001163f */
[----:B------:R-:W-:Y:S02]  /*8740*/  SHF.R.U32.HI R157, RZ, 0x10, R65 ;  /* 0x00000010ff9d7819 */ /* 0x000fe40000011641 */
[----:B------:R-:W-:Y:S01]  /*8750*/  LOP3.LUT R66, R65, 0xff0000ff, RZ, 0xc0, !PT ;  /* 0xff0000ff41427812 */ /* 0x000fe200078ec0ff */
[----:B------:R-:W-:Y:S01]  /*8760*/  IMAD.MOV.U32 R65, RZ, RZ, R56 ;  /* 0x000000ffff417224 */ /* 0x000fe200078e0038 */
[----:B------:R-:W-:Y:S01]  /*8770*/  LOP3.LUT R91, R91, 0xff00, R52, 0xf8, !PT ;  /* 0x0000ff005b5b7812 */ /* 0x000fe200078ef834 */
[----:B------:R-:W-:Y:S01]  /*8780*/  IMAD.SHL.U32 R56, R88, 0x100, RZ ;  /* 0x0000010058387824 */ /* 0x000fe200078e00ff */
[----:B------:R-:W-:Y:S02]  /*8790*/  LOP3.LUT R63, R63, 0xff0000ff, RZ, 0xc0, !PT ;  /* 0xff0000ff3f3f7812 */ /* 0x000fe400078ec0ff */
[----:B------:R-:W-:-:S02]  /*87a0*/  SHF.L.U32 R52, R137, 0x8, RZ ;  /* 0x0000000889347819 */ /* 0x000fc400000006ff */
[----:B------:R-:W-:Y:S01]  /*87b0*/  SHF.R.U32.HI R156, RZ, 0x10, R61 ;  /* 0x00000010ff9c7819 */ /* 0x000fe2000001163d */
[----:B------:R-:W-:Y:S01]  /*87c0*/  IMAD.MOV.U32 R61, RZ, RZ, R54 ;  /* 0x000000ffff3d7224 */ /* 0x000fe200078e0036 */
[----:B------:R-:W-:Y:S02]  /*87d0*/  SHF.R.U32.HI R155, RZ, 0x10, R67 ;  /* 0x00000010ff9b7819 */ /* 0x000fe40000011643 */
[----:B------:R-:W-:Y:S01]  /*87e0*/  LOP3.LUT R137, R66, 0xff00, R53, 0xf8, !PT ;  /* 0x0000ff0042897812 */ /* 0x000fe200078ef835 */
[----:B------:R-:W-:Y:S01]  /*87f0*/  IMAD.U32 R53, R158, 0x10000, RZ ;  /* 0x000100009e357824 */ /* 0x000fe200078e00ff */
[----:B------:R-:W-:Y:S01]  /*8800*/  LOP3.LUT R67, R67, 0xff0000ff, RZ, 0xc0, !PT ;  /* 0xff0000ff43437812 */ /* 0x000fe200078ec0ff */
[----:B------:R-:W-:Y:S01]  /*8810*/  IMAD.U32 R54, R156, 0x10000, RZ ;  /* 0x000100009c367824 */ /* 0x000fe200078e00ff */
[----:B------:R-:W-:Y:S02]  /*8820*/  LOP3.LUT R52, R63, 0xff00, R52, 0xf8, !PT ;  /* 0x0000ff003f347812 */ /* 0x000fe400078ef834 */
[----:B------:R-:W-:-:S02]  /*8830*/  F2FP.F16.E4M3.UNPACK_B R136, R153.H1 ;  /* 0x00000099ff88723e */ /* 0x000fc400030006ff */
[----:B------:R-:W-:Y:S02]  /*8840*/  F2FP.F16.E4M3.UNPACK_B R88, R65.H1 ;  /* 0x00000041ff58723e */ /* 0x000fe400030006ff */
[----:B------:R-:W-:Y:S02]  /*8850*/  F2FP.F16.E4M3.UNPACK_B R66, R64.H1 ;  /* 0x00000040ff42723e */ /* 0x000fe400030006ff */
[----:B------:R-:W-:Y:S01]  /*8860*/  LOP3.LUT R156, R67, 0xff00, R56, 0xf8, !PT ;  /* 0x0000ff00439c7812 */ /* 0x000fe200078ef838 */
[----:B------:R-:W-:Y:S01]  /*8870*/  HADD2.F32 R63, -RZ, R88.H0_H0 ;  /* 0x20000058ff3f7230 */ /* 0x000fe20000004100 */
[----:B------:R-:W-:Y:S01]  /*8880*/  LOP3.LUT R53, R52, 0xff0000, R53, 0xf8, !PT ;  /* 0x00ff000034357812 */ /* 0x000fe200078ef835 */
[----:B------:R-:W-:Y:S01]  /*8890*/  HADD2.F32 R52, -RZ, R136.H0_H0 ;  /* 0x20000088ff347230 */ /* 0x000fe20000004100 */
[----:B------:R-:W-:Y:S01]  /*88a0*/  F2FP.F16.E4M3.UNPACK_B R67, R151.H1 ;  /* 0x00000097ff43723e */ /* 0x000fe200030006ff */
[----:B------:R-:W-:Y:S01]  /*88b0*/  HADD2.F32 R58, -RZ, R66.H0_H0 ;  /* 0x20000042ff3a7230 */ /* 0x000fe20000004100 */
[----:B------:R-:W-:Y:S01]  /*88c0*/  LOP3.LUT R54, R91, 0xff0000, R54, 0xf8, !PT ;  /* 0x00ff00005b367812 */ /* 0x000fe200078ef836 */
[----:B------:R-:W-:Y:S01]  /*88d0*/  IMAD.U32 R56, R157, 0x10000, RZ ;  /* 0x000100009d387824 */ /* 0x000fe200078e00ff */
[----:B------:R-:W-:Y:S01]  /*88e0*/  SHF.L.U32 R155, R155, 0x10, RZ ;  /* 0x000000109b9b7819 */ /* 0x000fe200000006ff */
[----:B------:R-:W-:-:S02]  /*88f0*/  HADD2.F32 R91, -RZ, R67.H0_H0 ;  /* 0x20000043ff5b7230 */ /* 0x000fc40000004100 */
[-C--:B------:R-:W-:Y:S01]  /*8900*/  FMUL.FTZ R157, R63, R52.reuse ;  /* 0x000000343f9d7220 */ /* 0x080fe20000410000 */
[----:B------:R-:W-:Y:S01]  /*8910*/  FMUL.FTZ R158, R58, R52 ;  /* 0x000000343a9e7220 */ /* 0x000fe20000410000 */
[----:B------:R-:W-:Y:S01]  /*8920*/  LOP3.LUT R52, R156, 0xff0000, R155, 0xf8, !PT ;  /* 0x00ff00009c347812 */ /* 0x000fe200078ef89b */
[----:B------:R-:W-:Y:S01]  /*8930*/  HADD2.F32 R156, -RZ, R67.H1_H1 ;  /* 0x30000043ff9c7230 */ /* 0x000fe20000004100 */
[----:B------:R-:W-:Y:S01]  /*8940*/  LOP3.LUT R56, R137, 0xff0000, R56, 0xf8, !PT ;  /* 0x00ff000089387812 */ /* 0x000fe200078ef838 */
[-C--:B------:R-:W-:Y:S01]  /*8950*/  FFMA.FTZ R58, R58, R91.reuse, -R157 ;  /* 0x0000005b3a3a7223 */ /* 0x080fe2000001089d */
[----:B------:R-:W-:Y:S01]  /*8960*/  FFMA.FTZ R63, R63, R91, R158 ;  /* 0x0000005b3f3f7223 */ /* 0x000fe2000001009e */
[----:B------:R-:W-:Y:S01]  /*8970*/  HADD2.F32 R136, -RZ, R136.H1_H1 ;  /* 0x30000088ff887230 */ /* 0x000fe20000004100 */
[----:B------:R-:W-:Y:S01]  /*8980*/  F2FP.F16.E4M3.UNPACK_B R153, R153 ;  /* 0x00000099ff99723e */ /* 0x000fe200020006ff */
[----:B------:R-:W-:Y:S01]  /*8990*/  HADD2.F32 R67, -RZ, R66.H1_H1 ;  /* 0x30000042ff437230 */ /* 0x000fe20000004100 */
[----:B------:R-:W-:Y:S01]  /*89a0*/  F2FP.F16.E4M3.UNPACK_B R91, R65 ;  /* 0x00000041ff5b723e */ /* 0x000fe200020006ff */
[----:B------:R-:W-:Y:S01]  /*89b0*/  HADD2.F32 R137, -RZ, R88.H1_H1 ;  /* 0x30000058ff897230 */ /* 0x000fe20000004100 */
[----:B------:R-:W-:Y:S01]  /*89c0*/  F2FP.F16.E4M3.UNPACK_B R88, R64 ;  /* 0x00000040ff58723e */ /* 0x000fe200020006ff */
[----:B------:R-:W-:Y:S01]  /*89d0*/  HADD2.F32 R155, -RZ, R153.H0_H0 ;  /* 0x20000099ff9b7230 */ /* 0x000fe20000004100 */
[----:B------:R-:W-:Y:S01]  /*89e0*/  F2FP.F16.E4M3.UNPACK_B R151, R151 ;  /* 0x00000097ff97723e */ /* 0x000fe200020006ff */
[-C--:B------:R-:W-:Y:S01]  /*89f0*/  FMUL.FTZ R158, R67, R136.reuse ;  /* 0x00000088439e7220 */ /* 0x080fe20000410000 */
[----:B------:R-:W-:Y:S01]  /*8a00*/  FMUL.FTZ R64, R137, R136 ;  /* 0x0000008889407220 */ /* 0x000fe20000410000 */
[----:B------:R-:W-:-:S02]  /*8a10*/  HADD2.F32 R136, -RZ, R91.H0_H0 ;  /* 0x2000005bff887230 */ /* 0x000fc40000004100 */
[----:B------:R-:W-:Y:S02]  /*8a20*/  HADD2.F32 R66, -RZ, R88.H0_H0 ;  /* 0x20000058ff427230 */ /* 0x000fe40000004100 */
[-C--:B------:R-:W-:Y:S01]  /*8a30*/  FFMA.FTZ R65, R67, R156.reuse, -R64 ;  /* 0x0000009c43417223 */ /* 0x080fe20000010840 */
[----:B------:R-:W-:Y:S02]  /*8a40*/  HADD2.F32 R67, -RZ, R151.H0_H0 ;  /* 0x20000097ff437230 */ /* 0x000fe40000004100 */
[-C--:B------:R-:W-:Y:S01]  /*8a50*/  FMUL.FTZ R157, R136, R155.reuse ;  /* 0x0000009b889d7220 */ /* 0x080fe20000410000 */
[----:B------:R-:W-:Y:S01]  /*8a60*/  FFMA.FTZ R64, R137, R156, R158 ;  /* 0x0000009c89407223 */ /* 0x000fe2000001009e */
[C---:B------:R-:W-:Y:S01]  /*8a70*/  FMUL.FTZ R155, R66.reuse, R155 ;  /* 0x0000009b429b7220 */ /* 0x040fe20000410000 */
[----:B------:R-:W-:Y:S02]  /*8a80*/  HADD2.F32 R153, -RZ, R153.H1_H1 ;  /* 0x30000099ff997230 */ /* 0x000fe40000004100 */
[----:B------:R-:W-:Y:S01]  /*8a90*/  FFMA.FTZ R66, R66, R67, -R157 ;  /* 0x0000004342427223 */ /* 0x000fe2000001089d */
[----:B------:R-:W-:-:S02]  /*8aa0*/  HADD2.F32 R137, -RZ, R91.H1_H1 ;  /* 0x3000005bff897230 */ /* 0x000fc40000004100 */
[----:B------:R-:W-:Y:S01]  /*8ab0*/  FFMA.FTZ R67, R136, R67, R155 ;  /* 0x0000004388437223 */ /* 0x000fe2000001009b */
[----:B------:R-:W-:Y:S01]  /*8ac0*/  HADD2.F32 R88, -RZ, R88.H1_H1 ;  /* 0x30000058ff587230 */ /* 0x000fe20000004100 */
[----:B------:R-:W-:Y:S01]  /*8ad0*/  F2FP.F16.E4M3.UNPACK_B R157, R154.H1 ;  /* 0x0000009aff9d723e */ /* 0x000fe200030006ff */
[----:B------:R-:W-:Y:S01]  /*8ae0*/  HADD2.F32 R155, -RZ, R151.H1_H1 ;  /* 0x30000097ff9b7230 */ /* 0x000fe20000004100 */
[----:B------:R-:W-:Y:S01]  /*8af0*/  F2FP.F16.E4M3.UNPACK_B R151, R62.H1 ;  /* 0x0000003eff97723e */ /* 0x000fe200030006ff */
[-C--:B------:R-:W-:Y:S01]  /*8b00*/  FMUL.FTZ R91, R137, R153.reuse ;  /* 0x00000099895b7220 */ /* 0x080fe20000410000 */
[----:B------:R-:W-:Y:S01]  /*8b10*/  FMUL.FTZ R158, R88, R153 ;  /* 0x00000099589e7220 */ /* 0x000fe20000410000 */
[----:B------:R-:W-:Y:S01]  /*8b20*/  F2FP.F16.E4M3.UNPACK_B R156, R152.H1 ;  /* 0x00000098ff9c723e */ /* 0x000fe200030006ff */
[----:B------:R-:W-:Y:S01]  /*8b30*/  HADD2.F32 R160, -RZ, R157.H0_H0 ;  /* 0x2000009dffa07230 */ /* 0x000fe20000004100 */
[----:B------:R-:W-:Y:S01]  /*8b40*/  F2FP.F16.E4M3.UNPACK_B R136, R61.H1 ;  /* 0x0000003dff88723e */ /* 0x000fe200030006ff */
[----:B------:R-:W-:-:S02]  /*8b50*/  HADD2.F32 R153, -RZ, R151.H0_H0 ;  /* 0x20000097ff997230 */ /* 0x000fc40000004100 */
[-C--:B------:R-:W-:Y:S01]  /*8b60*/  FFMA.FTZ R91, R88, R155.reuse, -R91 ;  /* 0x0000009b585b7223 */ /* 0x080fe2000001085b */
[----:B------:R-:W-:Y:S01]  /*8b70*/  FFMA.FTZ R88, R137, R155, R158 ;  /* 0x0000009b89587223 */ /* 0x000fe2000001009e */
[----:B------:R-:W-:Y:S01]  /*8b80*/  HADD2.F32 R158, -RZ, R156.H0_H0 ;  /* 0x2000009cff9e7230 */ /* 0x000fe20000004100 */
[----:B------:R-:W-:Y:S01]  /*8b90*/  F2FP.F16.E4M3.UNPACK_B R154, R154 ;  /* 0x0000009aff9a723e */ /* 0x000fe200020006ff */
[--C-:B------:R-:W-:Y:S02]  /*8ba0*/  HADD2.F32 R137, -RZ, R136.reuse.H0_H0 ;  /* 0x20000088ff897230 */ /* 0x100fe40000004100 */
[-C--:B------:R-:W-:Y:S01]  /*8bb0*/  FMUL.FTZ R162, R153, R160.reuse ;  /* 0x000000a099a27220 */ /* 0x080fe20000410000 */
[----:B------:R-:W-:Y:S01]  /*8bc0*/  HADD2.F32 R157, -RZ, R157.H1_H1 ;  /* 0x3000009dff9d7230 */ /* 0x000fe20000004100 */
[----:B------:R-:W-:Y:S01]  /*8bd0*/  F2FP.F16.E4M3.UNPACK_B R61, R61 ;  /* 0x0000003dff3d723e */ /* 0x000fe200020006ff */
[----:B------:R-:W-:Y:S02]  /*8be0*/  HADD2.F32 R151, -RZ, R151.H1_H1 ;  /* 0x30000097ff977230 */ /* 0x000fe40000004100 */
[----:B------:R-:W-:Y:S01]  /*8bf0*/  FMUL.FTZ R160, R137, R160 ;  /* 0x000000a089a07220 */ /* 0x000fe20000410000 */
[----:B------:R-:W-:-:S02]  /*8c00*/  HADD2.F32 R136, -RZ, R136.H1_H1 ;  /* 0x30000088ff887230 */ /* 0x000fc40000004100 */
[-C--:B------:R-:W-:Y:S01]  /*8c10*/  FFMA.FTZ R162, R137, R158.reuse, -R162 ;  /* 0x0000009e89a27223 */ /* 0x080fe200000108a2 */
[----:B------:R-:W-:Y:S02]  /*8c20*/  HADD2.F32 R156, -RZ, R156.H1_H1 ;  /* 0x3000009cff9c7230 */ /* 0x000fe40000004100 */
[-C--:B------:R-:W-:Y:S01]  /*8c30*/  FMUL.FTZ R137, R151, R157.reuse ;  /* 0x0000009d97897220 */ /* 0x080fe20000410000 */
[----:B------:R-:W-:Y:S01]  /*8c40*/  FFMA.FTZ R160, R153, R158, R160 ;  /* 0x0000009e99a07223 */ /* 0x000fe200000100a0 */
[C---:B------:R-:W-:Y:S01]  /*8c50*/  FMUL.FTZ R164, R136.reuse, R157 ;  /* 0x0000009d88a47220 */ /* 0x040fe20000410000 */
[----:B------:R-:W-:Y:S01]  /*8c60*/  F2FP.F16.E4M3.UNPACK_B R152, R152 ;  /* 0x00000098ff98723e */ /* 0x000fe200020006ff */
[----:B------:R-:W-:Y:S01]  /*8c70*/  FFMA.FTZ R157, R136, R156, -R137 ;  /* 0x0000009c889d7223 */ /* 0x000fe20000010889 */
[----:B------:R-:W-:Y:S01]  /*8c80*/  F2FP.F16.E4M3.UNPACK_B R136, R62 ;  /* 0x0000003eff88723e */ /* 0x000fe200020006ff */
[----:B------:R-:W-:Y:S02]  /*8c90*/  HADD2.F32 R153, -RZ, R154.H0_H0 ;  /* 0x2000009aff997230 */ /* 0x000fe40000004100 */
[----:B------:R-:W-:Y:S01]  /*8ca0*/  FFMA.FTZ R159, R151, R156, R164 ;  /* 0x0000009c979f7223 */ /* 0x000fe200000100a4 */
[----:B------:R-:W-:Y:S01]  /*8cb0*/  HADD2.F32 R62, -RZ, R61.H0_H0 ;  /* 0x2000003dff3e7230 */ /* 0x000fe20000004100 */
[----:B------:R-:W-:Y:S01]  /*8cc0*/  F2FP.SATFINITE.E4M3.F32.PACK_AB_MERGE_C R58, R65, R58, RZ ;  /* 0x0000003a413a723e */ /* 0x000fe200048070ff */
[----:B------:R-:W-:Y:S01]  /*8cd0*/  HADD2.F32 R137, -RZ, R136.H0_H0 ;  /* 0x20000088ff897230 */ /* 0x000fe20000004100 */
[----:B------:R-:W-:Y:S01]  /*8ce0*/  F2FP.F16.E4M3.UNPACK_B R65, R60 ;  /* 0x0000003cff41723e */ /* 0x000fe200020006ff */
[----:B------:R-:W-:-:S02]  /*8cf0*/  HADD2.F32 R154, -RZ, R154.H1_H1 ;  /* 0x3000009aff9a7230 */ /* 0x000fc40000004100 */
[CC--:B------:R-:W-:Y:S01]  /*8d00*/  FMUL.FTZ R156, R62.reuse, R153.reuse ;  /* 0x000000993e9c7220 */ /* 0x0c0fe20000410000 */
[----:B------:R-:W-:Y:S02]  /*8d10*/  HADD2.F32 R61, -RZ, R61.H1_H1 ;  /* 0x3000003dff3d7230 */ /* 0x000fe40000004100 */
[----:B------:R-:W-:Y:S01]  /*8d20*/  FMUL.FTZ R155, R137, R153 ;  /* 0x00000099899b7220 */ /* 0x000fe20000410000 */
[----:B------:R-:W-:Y:S01]  /*8d30*/  HADD2.F32 R151, -RZ, R152.H0_H0 ;  /* 0x20000098ff977230 */ /* 0x000fe20000004100 */
[----:B------:R-:W-:Y:S01]  /*8d40*/  F2FP.F16.E4M3.UNPACK_B R60, R60.H1 ;  /* 0x0000003cff3c723e */ /* 0x000fe200030006ff */
[----:B------:R-:W-:Y:S02]  /*8d50*/  HADD2.F32 R136, -RZ, R136.H1_H1 ;  /* 0x30000088ff887230 */ /* 0x000fe40000004100 */
[-C--:B------:R-:W-:Y:S01]  /*8d60*/  FMUL.FTZ R153, R61, R154.reuse ;  /* 0x0000009a3d997220 */ /* 0x080fe20000410000 */
[----:B------:R-:W-:Y:S02]  /*8d70*/  HADD2.F32 R152, -RZ, R152.H1_H1 ;  /* 0x30000098ff987230 */ /* 0x000fe40000004100 */
[----:B------:R-:W-:Y:S01]  /*8d80*/  FFMA.FTZ R155, R62, R151, -R155 ;  /* 0x000000973e9b7223 */ /* 0x000fe2000001089b */
[----:B------:R-:W-:Y:S01]  /*8d90*/  F2FP.SATFINITE.E4M3.F32.PACK_AB_MERGE_C R62, R64, R63, RZ ;  /* 0x0000003f403e723e */ /* 0x000fe200048070ff */
[C---:B------:R-:W-:Y:S01]  /*8da0*/  FMUL.FTZ R158, R136.reuse, R154 ;  /* 0x0000009a889e7220 */ /* 0x040fe20000410000 */
[----:B------:R-:W-:Y:S01]  /*8db0*/  F2FP.SATFINITE.E4M3.F32.PACK_AB_MERGE_C R63, R91, R66, R58 ;  /* 0x000000425b3f723e */ /* 0x000fe2000480703a */
[----:B------:R-:W-:Y:S01]  /*8dc0*/  FFMA.FTZ R153, R136, R152, R153 ;  /* 0x0000009888997223 */ /* 0x000fe20000010099 */
[----:B------:R-:W-:Y:S01]  /*8dd0*/  F2FP.F16.E4M3.UNPACK_B R136, R57 ;  /* 0x00000039ff88723e */ /* 0x000fe200020006ff */
[----:B------:R-:W-:Y:S01]  /*8de0*/  FFMA.FTZ R156, R137, R151, R156 ;  /* 0x00000097899c7223 */ /* 0x000fe2000001009c */
[----:B------:R-:W-:Y:S01]  /*8df0*/  F2FP.F16.E4M3.UNPACK_B R66, R56 ;  /* 0x00000038ff42723e */ /* 0x000fe200020006ff */
[----:B------:R-:W-:Y:S01]  /*8e00*/  HADD2.F32 R64, -RZ, R65.H0_H0 ;  /* 0x20000041ff407230 */ /* 0x000fe20000004100 */
[----:B------:R-:W-:Y:S01]  /*8e10*/  F2FP.SATFINITE.E4M3.F32.PACK_AB_MERGE_C R62, R88, R67, R62 ;  /* 0x00000043583e723e */ /* 0x000fe2000480703e */
[----:B------:R-:W-:Y:S01]  /*8e20*/  HADD2.F32 R67, -RZ, R136.H0_H0 ;  /* 0x20000088ff437230 */ /* 0x000fe20000004100 */
[----:B------:R-:W-:Y:S01]  /*8e30*/  F2FP.F16.E4M3.UNPACK_B R88, R54 ;  /* 0x00000036ff58723e */ /* 0x000fe200020006ff */
[----:B------:R-:W-:-:S02]  /*8e40*/  HADD2.F32 R137, -RZ, R66.H0_H0 ;  /* 0x20000042ff897230 */ /* 0x000fc40000004100 */
[----:B------:R-:W-:Y:S01]  /*8e50*/  FFMA.FTZ R158, R61, R152, -R158 ;  /* 0x000000983d9e7223 */ /* 0x000fe2000001089e */
[----:B------:R-:W-:Y:S01]  /*8e60*/  HADD2.F32 R136, -RZ, R136.H1_H1 ;  /* 0x30000088ff887230 */ /* 0x000fe20000004100 */
[----:B------:R-:W-:Y:S01]  /*8e70*/  F2FP.F16.E4M3.UNPACK_B R54, R54.H1 ;  /* 0x00000036ff36723e */ /* 0x000fe200030006ff */
[----:B------:R-:W-:Y:S02]  /*8e80*/  HADD2.F32 R91, -RZ, R88.H0_H0 ;  /* 0x20000058ff5b7230 */ /* 0x000fe40000004100 */
[-C--:B------:R-:W-:Y:S01]  /*8e90*/  FMUL.FTZ R151, R67, R137.reuse ;  /* 0x0000008943977220 */ /* 0x080fe20000410000 */
[C---:B------:R-:W-:Y:S01]  /*8ea0*/  FMUL.FTZ R152, R64.reuse, R137 ;  /* 0x0000008940987220 */ /* 0x040fe20000410000 */
[----:B------:R-:W-:Y:S01]  /*8eb0*/  HADD2.F32 R137, -RZ, R66.H1_H1 ;  /* 0x30000042ff897230 */ /* 0x000fe20000004100 */
[----:B------:R-:W-:Y:S01]  /*8ec0*/  F2FP.SATFINITE.E4M3.F32.PACK_AB_MERGE_C R159, R159, R160, RZ ;  /* 0x000000a09f9f723e */ /* 0x000fe200048070ff */
[----:B------:R-:W-:Y:S02]  /*8ed0*/  HADD2.F32 R66, -RZ, R65.H1_H1 ;  /* 0x30000041ff427230 */ /* 0x000fe40000004100 */
[-C--:B------:R-:W-:Y:S01]  /*8ee0*/  FFMA.FTZ R64, R64, R91.reuse, -R151 ;  /* 0x0000005b40407223 */ /* 0x080fe20000010897 */
[----:B------:R-:W-:Y:S01]  /*8ef0*/  FFMA.FTZ R65, R67, R91, R152 ;  /* 0x0000005b43417223 */ /* 0x000fe20000010098 */
[----:B------:R-:W-:-:S02]  /*8f00*/  HADD2.F32 R67, -RZ, R88.H1_H1 ;  /* 0x30000058ff437230 */ /* 0x000fc40000004100 */
[-C--:B------:R-:W-:Y:S01]  /*8f10*/  FMUL.FTZ R91, R136, R137.reuse ;  /* 0x00000089885b7220 */ /* 0x080fe20000410000 */
[C---:B------:R-:W-:Y:S01]  /*8f20*/  FMUL.FTZ R151, R66.reuse, R137 ;  /* 0x0000008942977220 */ /* 0x040fe20000410000 */
[----:B------:R-:W-:Y:S02]  /*8f30*/  F2FP.F16.E4M3.UNPACK_B R88, R57.H1 ;  /* 0x00000039ff58723e */ /* 0x000fe400030006ff */
[----:B------:R-:W-:Y:S01]  /*8f40*/  F2FP.F16.E4M3.UNPACK_B R137, R56.H1 ;  /* 0x00000038ff89723e */ /* 0x000fe200030006ff */
[-C--:B------:R-:W-:Y:S01]  /*8f50*/  FFMA.FTZ R57, R66, R67.reuse, -R91 ;  /* 0x0000004342397223 */ /* 0x080fe2000001085b */
[----:B------:R-:W-:Y:S01]  /*8f60*/  FFMA.FTZ R56, R136, R67, R151 ;  /* 0x0000004388387223 */ /* 0x000fe20000010097 */
[----:B------:R-:W-:Y:S01]  /*8f70*/  HADD2.F32 R66, -RZ, R60.H0_H0 ;  /* 0x2000003cff427230 */ /* 0x000fe20000004100 */
[----:B------:R-:W-:Y:S01]  /*8f80*/  F2FP.SATFINITE.E4M3.F32.PACK_AB_MERGE_C R61, R157, R162, RZ ;  /* 0x000000a29d3d723e */ /* 0x000fe200048070ff */
[--C-:B------:R-:W-:Y:S01]  /*8f90*/  HADD2.F32 R91, -RZ, R88.reuse.H0_H0 ;  /* 0x20000058ff5b7230 */ /* 0x100fe20000004100 */
[----:B------:R-:W-:Y:S01]  /*8fa0*/  F2FP.SATFINITE.E4M3.F32.PACK_AB_MERGE_C R58, R153, R156, R159 ;  /* 0x0000009c993a723e */ /* 0x000fe2000480709f */
[--C-:B------:R-:W-:Y:S01]  /*8fb0*/  HADD2.F32 R136, -RZ, R137.reuse.H0_H0 ;  /* 0x20000089ff887230 */ /* 0x100fe20000004100 */
[----:B------:R-:W-:Y:S01]  /*8fc0*/  F2FP.SATFINITE.E4M3.F32.PACK_AB_MERGE_C R61, R158, R155, R61 ;  /* 0x0000009b9e3d723e */ /* 0x000fe2000480703d */
[----:B------:R-:W-:Y:S01]  /*8fd0*/  HADD2.F32 R88, -RZ, R88.H1_H1 ;  /* 0x30000058ff587230 */ /* 0x000fe20000004100 */
[----:B------:R-:W-:Y:S01]  /*8fe0*/  F2FP.F16.E4M3.UNPACK_B R155, R52.H1 ;  /* 0x00000034ff9b723e */ /* 0x000fe200030006ff */
[----:B------:R-:W-:-:S02]  /*8ff0*/  HADD2.F32 R137, -RZ, R137.H1_H1 ;  /* 0x30000089ff897230 */ /* 0x000fc40000004100 */
[-C--:B------:R-:W-:Y:S01]  /*9000*/  FMUL.FTZ R151, R91, R136.reuse ;  /* 0x000000885b977220 */ /* 0x080fe20000410000 */
[----:B------:R-:W-:Y:S02]  /*9010*/  HADD2.F32 R67, -RZ, R60.H1_H1 ;  /* 0x3000003cff437230 */ /* 0x000fe40000004100 */
[----:B------:R-:W-:Y:S01]  /*9020*/  FMUL.FTZ R152, R66, R136 ;  /* 0x0000008842987220 */ /* 0x000fe20000410000 */
[--C-:B------:R-:W-:Y:S02]  /*9030*/  HADD2.F32 R60, -RZ, R54.reuse.H0_H0 ;  /* 0x20000036ff3c7230 */ /* 0x100fe40000004100 */
[-C--:B------:R-:W-:Y:S01]  /*9040*/  FMUL.FTZ R154, R88, R137.reuse ;  /* 0x00000089589a7220 */ /* 0x080fe20000410000 */
[----:B------:R-:W-:Y:S02]  /*9050*/  HADD2.F32 R136, -RZ, R54.H1_H1 ;  /* 0x30000036ff887230 */ /* 0x000fe40000004100 */
[----:B------:R-:W-:Y:S01]  /*9060*/  FMUL.FTZ R137, R67, R137 ;  /* 0x0000008943897220 */ /* 0x000fe20000410000 */
[----:B------:R-:W-:-:S02]  /*9070*/  HADD2.F32 R157, -RZ, R155.H0_H0 ;  /* 0x2000009bff9d7230 */ /* 0x000fc40000004100 */
[----:B------:R-:W-:Y:S01]  /*9080*/  FFMA.FTZ R54, R66, R60, -R151 ;  /* 0x0000003c42367223 */ /* 0x000fe20000010897 */
[----:B------:R-:W-:Y:S01]  /*9090*/  F2FP.F16.E4M3.UNPACK_B R66, R55 ;  /* 0x00000037ff42723e */ /* 0x000fe200020006ff */
[-C--:B------:R-:W-:Y:S01]  /*90a0*/  FFMA.FTZ R67, R67, R136.reuse, -R154 ;  /* 0x0000008843437223 */ /* 0x080fe2000001089a */
[----:B------:R-:W-:Y:S01]  /*90b0*/  FFMA.FTZ R159, R88, R136, R137 ;  /* 0x00000088589f7223 */ /* 0x000fe20000010089 */
[----:B------:R-:W-:Y:S01]  /*90c0*/  F2FP.F16.E4M3.UNPACK_B R136, R59.H1 ;  /* 0x0000003bff88723e */ /* 0x000fe200030006ff */
[----:B------:R-:W-:Y:S01]  /*90d0*/  FFMA.FTZ R60, R91, R60, R152 ;  /* 0x0000003c5b3c7223 */ /* 0x000fe20000010098 */
[----:B------:R-:W-:Y:S01]  /*90e0*/  F2FP.F16.E4M3.UNPACK_B R55, R55.H1 ;  /* 0x00000037ff37723e */ /* 0x000fe200030006ff */
[----:B------:R-:W-:Y:S01]  /*90f0*/  HADD2.F32 R155, -RZ, R155.H1_H1 ;  /* 0x3000009bff9b7230 */ /* 0x000fe20000004100 */
[----:B------:R-:W-:Y:S01]  /*9100*/  F2FP.F16.E4M3.UNPACK_B R154, R52 ;  /* 0x00000034ff9a723e */ /* 0x000fe200020006ff */
[----:B------:R-:W-:Y:S01]  /*9110*/  HADD2.F32 R52, -RZ, R136.H0_H0 ;  /* 0x20000088ff347230 */ /* 0x000fe20000004100 */
[----:B------:R-:W-:Y:S01]  /*9120*/  F2FP.F16.E4M3.UNPACK_B R151, R53 ;  /* 0x00000035ff97723e */ /* 0x000fe200020006ff */
[----:B------:R-:W-:Y:S01]  /*9130*/  HADD2.F32 R88, -RZ, R55.H0_H0 ;  /* 0x20000037ff587230 */ /* 0x000fe20000004100 */
[----:B------:R-:W-:Y:S01]  /*9140*/  F2FP.F16.E4M3.UNPACK_B R91, R59 ;  /* 0x0000003bff5b723e */ /* 0x000fe200020006ff */
[----:B------:R-:W-:Y:S01]  /*9150*/  HADD2.F32 R156, -RZ, R154.H0_H0 ;  /* 0x2000009aff9c7230 */ /* 0x000fe20000004100 */
[----:B------:R-:W-:Y:S01]  /*9160*/  F2FP.F16.E4M3.UNPACK_B R53, R53.H1 ;  /* 0x00000035ff35723e */ /* 0x000fe200030006ff */
[-C--:B------:R-:W-:Y:S01]  /*9170*/  FMUL.FTZ R161, R52, R157.reuse ;  /* 0x0000009d34a17220 */ /* 0x080fe20000410000 */
[----:B------:R-:W-:Y:S01]  /*9180*/  FMUL.FTZ R157, R88, R157 ;  /* 0x0000009d589d7220 */ /* 0x000fe20000410000 */
[----:B------:R-:W-:Y:S01]  /*9190*/  HADD2.F32 R137, -RZ, R91.H0_H0 ;  /* 0x2000005bff897230 */ /* 0x000fe20000004100 */
[----:B------:R-:W-:Y:S01]  /*91a0*/  F2FP.SATFINITE.E4M3.F32.PACK_AB_MERGE_C R54, R67, R54, RZ ;  /* 0x000000364336723e */ /* 0x000fe200048070ff */
[----:B------:R-:W-:Y:S01]  /*91b0*/  HADD2.F32 R153, -RZ, R53.H0_H0 ;  /* 0x20000035ff997230 */ /* 0x000fe20000004100 */
[----:B------:R-:W-:Y:S01]  /*91c0*/  F2FP.SATFINITE.E4M3.F32.PACK_AB_MERGE_C R60, R159, R60, RZ ;  /* 0x0000003c9f3c723e */ /* 0x000fe200048070ff */
[----:B------:R-:W-:-:S02]  /*91d0*/  HADD2.F32 R136, -RZ, R136.H1_H1 ;  /* 0x30000088ff887230 */ /* 0x000fc40000004100 */
[----:B------:R-:W-:Y:S01]  /*91e0*/  FMUL.FTZ R158, R137, R156 ;  /* 0x0000009c899e7220 */ /* 0x000fe20000410000 */
[----:B------:R-:W-:Y:S02]  /*91f0*/  HADD2.F32 R55, -RZ, R55.H1_H1 ;  /* 0x30000037ff377230 */ /* 0x000fe40000004100 */
[----:B------:R-:W-:Y:S01]  /*9200*/  FFMA.FTZ R157, R52, R153, R157 ;  /* 0x00000099349d7223 */ /* 0x000fe2000001009d */
[----:B------:R-:W-:Y:S02]  /*9210*/  HADD2.F32 R59, -RZ, R66.H0_H0 ;  /* 0x20000042ff3b7230 */ /* 0x000fe40000004100 */
[-C--:B------:R-:W-:Y:S01]  /*9220*/  FMUL.FTZ R52, R136, R155.reuse ;  /* 0x0000009b88347220 */ /* 0x080fe20000410000 */
[----:B------:R-:W-:Y:S02]  /*9230*/  HADD2.F32 R152, -RZ, R151.H0_H0 ;  /* 0x20000097ff987230 */ /* 0x000fe40000004100 */
[----:B------:R-:W-:Y:S01]  /*9240*/  FMUL.FTZ R155, R55, R155 ;  /* 0x0000009b379b7220 */ /* 0x000fe20000410000 */
[----:B------:R-:W-:-:S02]  /*9250*/  HADD2.F32 R91, -RZ, R91.H1_H1 ;  /* 0x3000005bff5b7230 */ /* 0x000fc40000004100 */
[C---:B------:R-:W-:Y:S01]  /*9260*/  FMUL.FTZ R156, R59.reuse, R156 ;  /* 0x0000009c3b9c7220 */ /* 0x040fe20000410000 */
[----:B------:R-:W-:Y:S02]  /*9270*/  HADD2.F32 R154, -RZ, R154.H1_H1 ;  /* 0x3000009aff9a7230 */ /* 0x000fe40000004100 */
[----:B------:R-:W-:Y:S01]  /*9280*/  FFMA.FTZ R158, R59, R152, -R158 ;  /* 0x000000983b9e7223 */ /* 0x000fe2000001089e */
[----:B------:R-:W-:Y:S02]  /*9290*/  HADD2.F32 R53, -RZ, R53.H1_H1 ;  /* 0x30000035ff357230 */ /* 0x000fe40000004100 */
[----:B------:R-:W-:Y:S01]  /*92a0*/  FFMA.FTZ R161, R88, R153, -R161 ;  /* 0x0000009958a17223 */ /* 0x000fe200000108a1 */
[----:B------:R-:W-:Y:S02]  /*92b0*/  HADD2.F32 R66, -RZ, R66.H1_H1 ;  /* 0x30000042ff427230 */ /* 0x000fe40000004100 */
[----:B------:R-:W-:Y:S01]  /*92c0*/  FMUL.FTZ R59, R91, R154 ;  /* 0x0000009a5b3b7220 */ /* 0x000fe20000410000 */
[----:B------:R-:W-:-:S02]  /*92d0*/  HADD2.F32 R151, -RZ, R151.H1_H1 ;  /* 0x30000097ff977230 */ /* 0x000fc40000004100 */
[-C--:B------:R-:W-:Y:S01]  /*92e0*/  FFMA.FTZ R52, R55, R53.reuse, -R52 ;  /* 0x0000003537347223 */ /* 0x080fe20000010834 */
[----:B------:R-:W-:Y:S01]  /*92f0*/  FFMA.FTZ R136, R136, R53, R155 ;  /* 0x0000003588887223 */ /* 0x000fe2000001009b */
[C---:B------:R-:W-:Y:S01]  /*9300*/  FMUL.FTZ R154, R66.reuse, R154 ;  /* 0x0000009a429a7220 */ /* 0x040fe20000410000 */
[----:B------:R-:W-:Y:S01]  /*9310*/  FFMA.FTZ R156, R137, R152, R156 ;  /* 0x00000098899c7223 */ /* 0x000fe2000001009c */
[----:B------:R-:W-:Y:S01]  /*9320*/  FFMA.FTZ R59, R66, R151, -R59 ;  /* 0x00000097423b7223 */ /* 0x000fe2000001083b */
[----:B------:R-:W-:Y:S01]  /*9330*/  F2FP.SATFINITE.E4M3.F32.PACK_AB_MERGE_C R52, R52, R161, RZ ;  /* 0x000000a13434723e */ /* 0x000fe200048070ff */
[----:B------:R-:W-:Y:S01]  /*9340*/  FFMA.FTZ R91, R91, R151, R154 ;  /* 0x000000975b5b7223 */ /* 0x000fe2000001009a */
[----:B------:R-:W-:Y:S02]  /*9350*/  F2FP.SATFINITE.E4M3.F32.PACK_AB_MERGE_C R136, R136, R157, RZ ;  /* 0x0000009d8888723e */ /* 0x000fe400048070ff */
[----:B------:R-:W-:Y:S01]  /*9360*/  F2FP.SATFINITE.E4M3.F32.PACK_AB_MERGE_C R53, R57, R64, R54 ;  /* 0x000000403935723e */ /* 0x000fe20004807036 */
[----:B------:R-:W-:Y:S01]  /*9370*/  IMAD.MOV.U32 R54, RZ, RZ, R61 ;  /* 0x000000ffff367224 */ /* 0x000fe200078e003d */
[----:B------:R-:W-:Y:S01]  /*9380*/  F2FP.SATFINITE.E4M3.F32.PACK_AB_MERGE_C R55, R59, R158, R52 ;  /* 0x0000009e3b37723e */ /* 0x000fe20004807034 */
[----:B------:R-:W-:Y:S01]  /*9390*/  IMAD.MOV.U32 R52, RZ, RZ, R63 ;  /* 0x000000ffff347224 */ /* 0x000fe200078e003f */
[----:B------:R-:W-:Y:S01]  /*93a0*/  F2FP.SATFINITE.E4M3.F32.PACK_AB_MERGE_C R57, R56, R65, R60 ;  /* 0x000000413839723e */ /* 0x000fe2000480703c */
[----:B------:R-:W-:Y:S01]  /*93b0*/  IMAD.MOV.U32 R56, RZ, RZ, R62 ;  /* 0x000000ffff387224 */ /* 0x000fe200078e003e */
[----:B------:R-:W-:-:S07]  /*93c0*/  F2FP.SATFINITE.E4M3.F32.PACK_AB_MERGE_C R59, R91, R156, R136 ;  /* 0x0000009c5b3b723e */ /* 0x000fce0004807088 */
.L_x_399:
[----:B------:R-:W-:Y:S05]  /*93d0*/  BSYNC B2 ;  /* 0x0000000000027941 */ /* 0x000fea0003800000 */
.L_x_398:
        /* <DEDUP_REMOVED lines=11> */
.L_x_397:
[----:B------:R-:W-:Y:S05]  /*9490*/  BSYNC B1 ;  /* 0x0000000000017941 */ /* 0x000fea0003800000 */
.L_x_396:
        /* <DEDUP_REMOVED lines=12> */
[----:B------:R-:W-:Y:S01]  /*9560*/  IMAD.SHL.U32 R55, R55, 0x80, RZ ;  /* 0x0000008037377824 */ /* 0x000fe200078e00ff */
[----:B------:R-:W-:Y:S01]  /*9570*/  IADD3 R62, P3, P4, R46, R60, R27 ;  /* 0x0000003c2e3e7210 */ /* 0x000fe20007c7e01b */
[----:B------:R-:W-:Y:S01]  /*9580*/  IMAD.IADD R63, R61, 0x1, R63 ;  /* 0x000000013d3f7824 */ /* 0x000fe200078e023f */
[----:B------:R-:W-:-:S02]  /*9590*/  SHF.R.S32.HI R53, RZ, 0x1f, R52 ;  /* 0x0000001fff357819 */ /* 0x000fc40000011434 */
[----:B------:R-:W-:Y:S02]  /*95a0*/  LOP3.LUT R55, R55, 0x380, RZ, 0xc0, !PT ;  /* 0x0000038037377812 */ /* 0x000fe400078ec0ff */
[----:B------:R-:W-:Y:S02]  /*95b0*/  LEA.HI R53, R53, R52, RZ, 0x5 ;  /* 0x0000003435357211 */ /* 0x000fe400078f28ff */
[----:B------:R-:W-:Y:S02]  /*95c0*/  IADD3.X R84, R20, R63, R26, P3, P4 ;  /* 0x0000003f14547210 */ /* 0x000fe40001fe841a */
[----:B------:R-:W-:-:S05]  /*95d0*/  LEA.HI.SX32 R53, R53, R28, 0x1b ;  /* 0x0000001c35357211 */ /* 0x000fca00078fdaff */
[----:B------:R-:W-:-:S05]  /*95e0*/  IMAD.SHL.U32 R65, R53, 0x10, RZ ;  /* 0x0000001035417824 */ /* 0x000fca00078e00ff */
[----:B------:R-:W-:-:S04]  /*95f0*/  LOP3.LUT R53, R55, 0x70, R65, 0xf8, !PT ;  /* 0x0000007037357812 */ /* 0x000fc800078ef841 */
[----:B------:R-:W-:-:S05]  /*9600*/  LOP3.LUT R53, R53, R140, RZ, 0x3c, !PT ;  /* 0x0000008c35357212 */ /* 0x000fca00078e3cff */
[----:B---3--:R-:W-:Y:S02]  /*9610*/  IMAD.IADD R52, R54, 0x1, R53 ;  /* 0x0000000136347824 */ /* 0x008fe400078e0235 */
[C---:B------:R-:W-:Y:S02]  /*9620*/  IMAD R53, R17.reuse, 0x7000, R114 ;  /* 0x0000700011357824 */ /* 0x040fe400078e0272 */
[----:B------:R-:W-:Y:S02]  /*9630*/  IMAD R55, R17, 0x7000, R52 ;  /* 0x0000700011377824 */ /* 0x000fe400078e0234 */
[C---:B------:R-:W-:Y:S02]  /*9640*/  IMAD.IADD R53, R16.reuse, 0x1, R53 ;  /* 0x0000000110357824 */ /* 0x040fe400078e0235 */
[----:B------:R-:W-:-:S04]  /*9650*/  IMAD.IADD R56, R16, 0x1, R55 ;  /* 0x0000000110387824 */ /* 0x000fc800078e0237 */
[----:B------:R-:W1:Y:S04]  /*9660*/  LDS.128 R52, [R53+0x20400] ;  /* 0x0204000035347984 */ /* 0x000e680000000c00 */
[----:B------:R-:W2:Y:S01]  /*9670*/  LDS.128 R56, [R56+0x20400] ;  /* 0x0204000038387984 */ /* 0x000ea20000000c00 */
[----:B------:R-:W-:Y:S05]  /*9680*/  @P2 BRA `(.L_x_403) ;  /* 0x0000000c00502947 */ /* 0x000fea0003800000 */
[--C-:B------:R-:W-:Y:S02]  /*9690*/  SHF.R.U32.HI R66, RZ, 0x8, R69.reuse ;  /* 0x00000008ff427819 */ /* 0x100fe40000011645 */
[----:B------:R-:W-:Y:S02]  /*96a0*/  LOP3.LUT R67, R69, 0xff0000ff, RZ, 0xc0, !PT ;  /* 0xff0000ff45437812 */ /* 0x000fe400078ec0ff */
[----:B------:R-:W-:Y:S01]  /*96b0*/  SHF.R.U32.HI R90, RZ, 0x10, R69 ;  /* 0x00000010ff5a7819 */ /* 0x000fe20000011645 */
[----:B-1----:R-:W-:Y:S01]  /*96c0*/  IMAD.MOV.U32 R69, RZ, RZ, R52 ;  /* 0x000000ffff457224 */ /* 0x002fe200078e0034 */
[----:B------:R-:W-:Y:S01]  /*96d0*/  SHF.R.U32.HI R74, RZ, 0x8, R75 ;  /* 0x00000008ff4a7819 */ /* 0x000fe2000001164b */
[----:B------:R-:W-:Y:S01]  /*96e0*/  IMAD.SHL.U32 R52, R66, 0x100, RZ ;  /* 0x0000010042347824 */ /* 0x000fe200078e00ff */
[----:B------:R-:W-:Y:S01]  /*96f0*/  SHF.R.U32.HI R89, RZ, 0x8, R71 ;  /* 0x00000008ff597819 */ /* 0x000fe20000011647 */
[----:B------:R-:W-:Y:S01]  /*9700*/  IMAD.MOV.U32 R66, RZ, RZ, R54 ;  /* 0x000000ffff427224 */ /* 0x000fe200078e0036 */
[----:B------:R-:W-:-:S02]  /*9710*/  SHF.R.U32.HI R86, RZ, 0x8, R73 ;  /* 0x00000008ff567819 */ /* 0x000fc40000011649 */
[----:B------:R-:W-:Y:S01]  /*9720*/  MOV R64, R53 ;  /* 0x0000003500407202 */ /* 0x000fe20000000f00 */
[----:B------:R-:W-:Y:S01]  /*9730*/  IMAD.U32 R53, R90, 0x10000, RZ ;  /* 0x000100005a357824 */ /* 0x000fe200078e00ff */
[----:B------:R-:W-:Y:S02]  /*9740*/  LOP3.LUT R72, R75, 0xff0000ff, RZ, 0xc0, !PT ;  /* 0xff0000ff4b487812 */ /* 0x000fe400078ec0ff */
[----:B------:R-:W-:Y:S01]  /*9750*/  SHF.R.U32.HI R87, RZ, 0x10, R75 ;  /* 0x00000010ff577819 */ /* 0x000fe2000001164b */
[----:B------:R-:W-:Y:S01]  /*9760*/  IMAD.SHL.U32 R75, R74, 0x100, RZ ;  /* 0x000001004a4b7824 */ /* 0x000fe200078e00ff */
[----:B------:R-:W-:Y:S02]  /*9770*/  LOP3.LUT R68, R71, 0xff0000ff, RZ, 0xc0, !PT ;  /* 0xff0000ff47447812 */ /* 0x000fe400078ec0ff */
[----:B------:R-:W-:Y:S01]  /*9780*/  SHF.R.U32.HI R88, RZ, 0x10, R71 ;  /* 0x00000010ff587819 */ /* 0x000fe20000011647 */
[----:B--2---:R-:W-:Y:S01]  /*9790*/  IMAD.MOV.U32 R71, RZ, RZ, R56 ;  /* 0x000000ffff477224 */ /* 0x004fe200078e0038 */
[----:B------:R-:W-:Y:S01]  /*97a0*/  LOP3.LUT R70, R73, 0xff0000ff, RZ, 0xc0, !PT ;  /* 0xff0000ff49467812 */ /* 0x000fe200078ec0ff */
[----:B------:R-:W-:Y:S01]  /*97b0*/  IMAD.U32 R87, R87, 0x10000, RZ ;  /* 0x0001000057577824 */ /* 0x000fe200078e00ff */
[----:B------:R-:W-:-:S02]  /*97c0*/  SHF.R.U32.HI R85, RZ, 0x10, R73 ;  /* 0x00000010ff557819 */ /* 0x000fc40000011649 */
[----:B------:R-:W-:Y:S01]  /*97d0*/  LOP3.LUT R52, R67, 0xff00, R52, 0xf8, !PT ;  /* 0x0000ff0043347812 */ /* 0x000fe200078ef834 */
[----:B------:R-:W-:Y:S01]  /*97e0*/  IMAD.SHL.U32 R67, R89, 0x100, RZ ;  /* 0x0000010059437824 */ /* 0x000fe200078e00ff */
[----:B------:R-:W-:Y:S01]  /*97f0*/  SHF.L.U32 R73, R86, 0x8, RZ ;  /* 0x0000000856497819 */ /* 0x000fe200000006ff */
[----:B------:R-:W-:Y:S01]  /*9800*/  IMAD.U32 R85, R85, 0x10000, RZ ;  /* 0x0001000055557824 */ /* 0x000fe200078e00ff */
[----:B------:R-:W-:Y:S01]  /*9810*/  LOP3.LUT R54, R52, 0xff0000, R53, 0xf8, !PT ;  /* 0x00ff000034367812 */ /* 0x000fe200078ef835 */
[----:B------:R-:W-:Y:S01]  /*9820*/  IMAD.U32 R52, R88, 0x10000, RZ ;  /* 0x0001000058347824 */ /* 0x000fe200078e00ff */
[----:B------:R-:W-:Y:S02]  /*9830*/  LOP3.LUT R56, R70, 0xff00, R73, 0xf8, !PT ;  /* 0x0000ff0046387812 */ /* 0x000fe400078ef849 */
[----:B------:R-:W-:Y:S02]  /*9840*/  LOP3.LUT R86, R72, 0xff00, R75, 0xf8, !PT ;  /* 0x0000ff0048567812 */ /* 0x000fe400078ef84b */
[----:B------:R-:W-:-:S02]  /*9850*/  LOP3.LUT R67, R68, 0xff00, R67, 0xf8, !PT ;  /* 0x0000ff0044437812 */ /* 0x000fc400078ef843 */
[----:B------:R-:W-:Y:S02]  /*9860*/  F2FP.F16.E4M3.UNPACK_B R75, R149.H1 ;  /* 0x00000095ff4b723e */ /* 0x000fe400030006ff */
[----:B------:R-:W-:Y:S02]  /*9870*/  F2FP.F16.E4M3.UNPACK_B R72, R71.H1 ;  /* 0x00000047ff48723e */ /* 0x000fe400030006ff */
[----:B------:R-:W-:Y:S01]  /*9880*/  F2FP.F16.E4M3.UNPACK_B R70, R69.H1 ;  /* 0x00000045ff46723e */ /* 0x000fe200030006ff */
[----:B------:R-:W-:Y:S01]  /*9890*/  HADD2.F32 R53, -RZ, R75.H0_H0 ;  /* 0x2000004bff357230 */ /* 0x000fe20000004100 */
[----:B------:R-:W-:Y:S01]  /*98a0*/  LOP3.LUT R52, R67, 0xff0000, R52, 0xf8, !PT ;  /* 0x00ff000043347812 */ /* 0x000fe200078ef834 */
[----:B------:R-:W-:Y:S01]  /*98b0*/  HADD2.F32 R68, -RZ, R72.H0_H0 ;  /* 0x20000048ff447230 */ /* 0x000fe20000004100 */
[----:B------:R-:W-:Y:S01]  /*98c0*/  F2FP.F16.E4M3.UNPACK_B R73, R146.H1 ;  /* 0x00000092ff49723e */ /* 0x000fe200030006ff */
[--C-:B------:R-:W-:Y:S01]  /*98d0*/  HADD2.F32 R67, -RZ, R70.reuse.H0_H0 ;  /* 0x20000046ff437230 */ /* 0x100fe20000004100 */
[----:B------:R-:W-:Y:S01]  /*98e0*/  LOP3.LUT R56, R56, 0xff0000, R85, 0xf8, !PT ;  /* 0x00ff000038387812 */ /* 0x000fe200078ef855 */
[----:B------:R-:W-:-:S02]  /*98f0*/  HADD2.F32 R70, -RZ, R70.H1_H1 ;  /* 0x30000046ff467230 */ /* 0x000fc40000004100 */
[CC--:B------:R-:W-:Y:S01]  /*9900*/  FMUL.FTZ R88, R68.reuse, R53.reuse ;  /* 0x0000003544587220 */ /* 0x0c0fe20000410000 */
[--C-:B------:R-:W-:Y:S02]  /*9910*/  HADD2.F32 R74, -RZ, R73.reuse.H0_H0 ;  /* 0x20000049ff4a7230 */ /* 0x100fe40000004100 */
[C---:B------:R-:W-:Y:S01]  /*9920*/  FMUL.FTZ R89, R67.reuse, R53 ;  /* 0x0000003543597220 */ /* 0x040fe20000410000 */
        /* <DEDUP_REMOVED lines=8> */
[----:B------:R-:W-:Y:S01]  /*99b0*/  LOP3.LUT R53, R86, 0xff0000, R87, 0xf8, !PT ;  /* 0x00ff000056357812 */ /* 0x000fe200078ef857 */
[CC--:B------:R-:W-:Y:S01]  /*99c0*/  FMUL.FTZ R88, R70.reuse, R74.reuse ;  /* 0x0000004a46587220 */ /* 0x0c0fe20000410000 */
[C---:B------:R-:W-:Y:S01]  /*99d0*/  FMUL.FTZ R69, R75.reuse, R74 ;  /* 0x0000004a4b457220 */ /* 0x040fe20000410000 */
[----:B------:R-:W-:Y:S01]  /*99e0*/  F2FP.F16.E4M3.UNPACK_B R146, R146 ;  /* 0x00000092ff92723e */ /* 0x000fe200020006ff */
[----:B------:R-:W-:Y:S02]  /*99f0*/  HADD2.F32 R86, -RZ, R149.H0_H0 ;  /* 0x20000095ff567230 */ /* 0x000fe40000004100 */
[----:B------:R-:W-:Y:S02]  /*9a00*/  HADD2.F32 R74, -RZ, R72.H0_H0 ;  /* 0x20000048ff4a7230 */ /* 0x000fe40000004100 */
[-C--:B------:R-:W-:Y:S01]  /*9a10*/  FFMA.FTZ R70, R70, R85.reuse, -R69 ;  /* 0x0000005546467223 */ /* 0x080fe20000010845 */
[----:B------:R-:W-:Y:S02]  /*9a20*/  HADD2.F32 R71, -RZ, R73.H0_H0 ;  /* 0x20000049ff477230 */ /* 0x000fe40000004100 */
[----:B------:R-:W-:Y:S01]  /*9a30*/  FFMA.FTZ R69, R75, R85, R88 ;  /* 0x000000554b457223 */ /* 0x000fe20000010058 */
[----:B------:R-:W-:-:S02]  /*9a40*/  HADD2.F32 R85, -RZ, R146.H0_H0 ;  /* 0x20000092ff557230 */ /* 0x000fc40000004100 */
[CC--:B------:R-:W-:Y:S01]  /*9a50*/  FMUL.FTZ R88, R74.reuse, R86.reuse ;  /* 0x000000564a587220 */ /* 0x0c0fe20000410000 */
[----:B------:R-:W-:Y:S02]  /*9a60*/  HADD2.F32 R75, -RZ, R72.H1_H1 ;  /* 0x30000048ff4b7230 */ /* 0x000fe40000004100 */
[C---:B------:R-:W-:Y:S01]  /*9a70*/  FMUL.FTZ R87, R71.reuse, R86 ;  /* 0x0000005647577220 */ /* 0x040fe20000410000 */
[----:B------:R-:W-:Y:S02]  /*9a80*/  HADD2.F32 R86, -RZ, R149.H1_H1 ;  /* 0x30000095ff567230 */ /* 0x000fe40000004100 */
[-C--:B------:R-:W-:Y:S01]  /*9a90*/  FFMA.FTZ R71, R71, R85.reuse, -R88 ;  /* 0x0000005547477223 */ /* 0x080fe20000010858 */
[----:B------:R-:W-:Y:S02]  /*9aa0*/  HADD2.F32 R73, -RZ, R73.H1_H1 ;  /* 0x30000049ff497230 */ /* 0x000fe40000004100 */
[----:B------:R-:W-:Y:S01]  /*9ab0*/  FFMA.FTZ R72, R74, R85, R87 ;  /* 0x000000554a487223 */ /* 0x000fe20000010057 */
[----:B------:R-:W-:-:S02]  /*9ac0*/  HADD2.F32 R146, -RZ, R146.H1_H1 ;  /* 0x30000092ff927230 */ /* 0x000fc40000004100 */
[----:B------:R-:W-:Y:S01]  /*9ad0*/  FMUL.FTZ R88, R75, R86 ;  /* 0x000000564b587220 */ /* 0x000fe20000410000 */
[----:B------:R-:W-:Y:S01]  /*9ae0*/  F2FP.F16.E4M3.UNPACK_B R74, R150.H1 ;  /* 0x00000096ff4a723e */ /* 0x000fe200030006ff */
[C---:B------:R-:W-:Y:S01]  /*9af0*/  FMUL.FTZ R136, R73.reuse, R86 ;  /* 0x0000005649887220 */ /* 0x040fe20000410000 */
[----:B------:R-:W-:Y:S01]  /*9b00*/  F2FP.F16.E4M3.UNPACK_B R85, R58.H1 ;  /* 0x0000003aff55723e */ /* 0x000fe200030006ff */
[----:B------:R-:W-:Y:S01]  /*9b10*/  FFMA.FTZ R90, R73, R146, -R88 ;  /* 0x00000092495a7223 */ /* 0x000fe20000010858 */
[----:B------:R-:W-:Y:S01]  /*9b20*/  F2FP.F16.E4M3.UNPACK_B R87, R148.H1 ;  /* 0x00000094ff57723e */ /* 0x000fe200030006ff */
[--C-:B------:R-:W-:Y:S01]  /*9b30*/  HADD2.F32 R89, -RZ, R74.reuse.H0_H0 ;  /* 0x2000004aff597230 */ /* 0x100fe20000004100 */
[----:B------:R-:W-:Y:S01]  /*9b40*/  F2FP.F16.E4M3.UNPACK_B R73, R66.H1 ;  /* 0x00000042ff49723e */ /* 0x000fe200030006ff */
[----:B------:R-:W-:Y:S02]  /*9b50*/  HADD2.F32 R86, -RZ, R85.H0_H0 ;  /* 0x20000055ff567230 */ /* 0x000fe40000004100 */
[----:B------:R-:W-:Y:S01]  /*9b60*/  FFMA.FTZ R91, R75, R146, R136 ;  /* 0x000000924b5b7223 */ /* 0x000fe20000010088 */
[----:B------:R-:W-:Y:S01]  /*9b70*/  HADD2.F32 R88, -RZ, R74.H1_H1 ;  /* 0x3000004aff587230 */ /* 0x000fe20000004100 */
[----:B------:R-:W-:Y:S01]  /*9b80*/  F2FP.F16.E4M3.UNPACK_B R150, R150 ;  /* 0x00000096ff96723e */ /* 0x000fe200020006ff */
[----:B------:R-:W-:-:S02]  /*9b90*/  HADD2.F32 R74, -RZ, R73.H0_H0 ;  /* 0x20000049ff4a7230 */ /* 0x000fc40000004100 */
[-C--:B------:R-:W-:Y:S01]  /*9ba0*/  FMUL.FTZ R137, R86, R89.reuse ;  /* 0x0000005956897220 */ /* 0x080fe20000410000 */
[----:B------:R-:W-:Y:S01]  /*9bb0*/  HADD2.F32 R75, -RZ, R87.H0_H0 ;  /* 0x20000057ff4b7230 */ /* 0x000fe20000004100 */
[----:B------:R-:W-:Y:S01]  /*9bc0*/  F2FP.F16.E4M3.UNPACK_B R66, R66 ;  /* 0x00000042ff42723e */ /* 0x000fe200020006ff */
[----:B------:R-:W-:Y:S02]  /*9bd0*/  HADD2.F32 R85, -RZ, R85.H1_H1 ;  /* 0x30000055ff557230 */ /* 0x000fe40000004100 */
[C---:B------:R-:W-:Y:S01]  /*9be0*/  FMUL.FTZ R89, R74.reuse, R89 ;  /* 0x000000594a597220 */ /* 0x040fe20000410000 */
[----:B------:R-:W-:Y:S02]  /*9bf0*/  HADD2.F32 R73, -RZ, R73.H1_H1 ;  /* 0x30000049ff497230 */ /* 0x000fe40000004100 */
[-C--:B------:R-:W-:Y:S01]  /*9c00*/  FFMA.FTZ R137, R74, R75.reuse, -R137 ;  /* 0x0000004b4a897223 */ /* 0x080fe20000010889 */
[----:B------:R-:W-:Y:S02]  /*9c10*/  HADD2.F32 R74, -RZ, R87.H1_H1 ;  /* 0x30000057ff4a7230 */ /* 0x000fe40000004100 */
[----:B------:R-:W-:Y:S01]  /*9c20*/  FMUL.FTZ R136, R85, R88 ;  /* 0x0000005855887220 */ /* 0x000fe20000410000 */
[----:B------:R-:W-:Y:S01]  /*9c30*/  F2FP.F16.E4M3.UNPACK_B R148, R148 ;  /* 0x00000094ff94723e */ /* 0x000fe200020006ff */
[C---:B------:R-:W-:Y:S01]  /*9c40*/  FMUL.FTZ R88, R73.reuse, R88 ;  /* 0x0000005849587220 */ /* 0x040fe20000410000 */
[----:B------:R-:W-:Y:S01]  /*9c50*/  FFMA.FTZ R86, R86, R75, R89 ;  /* 0x0000004b56567223 */ /* 0x000fe20000010059 */
[----:B------:R-:W-:Y:S01]  /*9c60*/  FFMA.FTZ R136, R73, R74, -R136 ;  /* 0x0000004a49887223 */ /* 0x000fe20000010888 */
[----:B------:R-:W-:Y:S01]  /*9c70*/  F2FP.F16.E4M3.UNPACK_B R73, R58 ;  /* 0x0000003aff49723e */ /* 0x000fe200020006ff */
[----:B------:R-:W-:Y:S01]  /*9c80*/  FFMA.FTZ R149, R85, R74, R88 ;  /* 0x0000004a55957223 */ /* 0x000fe20000010058 */
[--C-:B------:R-:W-:Y:S01]  /*9c90*/  HADD2.F32 R85, -RZ, R150.reuse.H0_H0 ;  /* 0x20000096ff557230 */ /* 0x100fe20000004100 */
[----:B------:R-:W-:Y:S01]  /*9ca0*/  F2FP.SATFINITE.E4M3.F32.PACK_AB_MERGE_C R67, R70, R67, RZ ;  /* 0x000000434643723e */ /* 0x000fe200048070ff */
[----:B------:R-:W-:Y:S01]  /*9cb0*/  HADD2.F32 R150, -RZ, R150.H1_H1 ;  /* 0x30000096ff967230 */ /* 0x000fe20000004100 */
[----:B------:R-:W-:Y:S01]  /*9cc0*/  F2FP.SATFINITE.E4M3.F32.PACK_AB_MERGE_C R69, R69, R68, RZ ;  /* 0x000000444545723e */ /* 0x000fe200048070ff */
[--C-:B------:R-:W-:Y:S01]  /*9cd0*/  HADD2.F32 R74, -RZ, R73.reuse.H0_H0 ;  /* 0x20000049ff4a7230 */ /* 0x100fe20000004100 */
[----:B------:R-:W-:Y:S01]  /*9ce0*/  F2FP.F16.E4M3.UNPACK_B R70, R64 ;  /* 0x00000040ff46723e */ /* 0x000fe200020006ff */
[----:B------:R-:W-:Y:S01]  /*9cf0*/  HADD2.F32 R58, -RZ, R66.H0_H0 ;  /* 0x20000042ff3a7230 */ /* 0x000fe20000004100 */
[----:B------:R-:W-:Y:S01]  /*9d00*/  F2FP.SATFINITE.E4M3.F32.PACK_AB_MERGE_C R68, R90, R71, R67 ;  /* 0x000000475a44723e */ /* 0x000fe20004807043 */
        /* <DEDUP_REMOVED lines=8> */
[----:B------:R-:W-:Y:S01]  /*9d90*/  F2FP.SATFINITE.E4M3.F32.PACK_AB_MERGE_C R67, R91, R72, R69 ;  /* 0x000000485b43723e */ /* 0x000fe20004807045 */
[-C--:B------:R-:W-:Y:S01]  /*9da0*/  FFMA.FTZ R87, R58, R75.reuse, -R87 ;  /* 0x0000004b3a577223 */ /* 0x080fe20000010857 */
[----:B------:R-:W-:Y:S01]  /*9db0*/  FFMA.FTZ R58, R74, R75, R85 ;  /* 0x0000004b4a3a7223 */ /* 0x000fe20000010055 */
[-C--:B------:R-:W-:Y:S01]  /*9dc0*/  FFMA.FTZ R66, R66, R148.reuse, -R89 ;  /* 0x0000009442427223 */ /* 0x080fe20000010859 */
[----:B------:R-:W-:Y:S01]  /*9dd0*/  FFMA.FTZ R89, R73, R148, R150 ;  /* 0x0000009449597223 */ /* 0x000fe20000010096 */
[----:B------:R-:W-:Y:S01]  /*9de0*/  F2FP.F16.E4M3.UNPACK_B R73, R57 ;  /* 0x00000039ff49723e */ /* 0x000fe200020006ff */
[----:B------:R-:W-:Y:S01]  /*9df0*/  HADD2.F32 R69, -RZ, R70.H0_H0 ;  /* 0x20000046ff457230 */ /* 0x000fe20000004100 */
[----:B------:R-:W-:-:S02]  /*9e00*/  F2FP.F16.E4M3.UNPACK_B R85, R56 ;  /* 0x00000038ff55723e */ /* 0x000fc400020006ff */
[----:B------:R-:W-:Y:S01]  /*9e10*/  F2FP.SATFINITE.E4M3.F32.PACK_AB_MERGE_C R86, R149, R86, RZ ;  /* 0x000000569556723e */ /* 0x000fe200048070ff */
[----:B------:R-:W-:Y:S01]  /*9e20*/  HADD2.F32 R71, -RZ, R73.H0_H0 ;  /* 0x20000049ff477230 */ /* 0x000fe20000004100 */
[----:B------:R-:W-:Y:S01]  /*9e30*/  F2FP.F16.E4M3.UNPACK_B R75, R54 ;  /* 0x00000036ff4b723e */ /* 0x000fe200020006ff */
[----:B------:R-:W-:Y:S01]  /*9e40*/  HADD2.F32 R72, -RZ, R85.H0_H0 ;  /* 0x20000055ff487230 */ /* 0x000fe20000004100 */
[----:B------:R-:W-:Y:S01]  /*9e50*/  F2FP.SATFINITE.E4M3.F32.PACK_AB_MERGE_C R136, R136, R137, RZ ;  /* 0x000000898888723e */ /* 0x000fe200048070ff */
[----:B------:R-:W-:Y:S01]  /*9e60*/  HADD2.F32 R74, -RZ, R73.H1_H1 ;  /* 0x30000049ff4a7230 */ /* 0x000fe20000004100 */
[----:B------:R-:W-:Y:S01]  /*9e70*/  F2FP.SATFINITE.E4M3.F32.PACK_AB_MERGE_C R58, R89, R58, R86 ;  /* 0x0000003a593a723e */ /* 0x000fe20004807056 */
[----:B------:R-:W-:Y:S02]  /*9e80*/  HADD2.F32 R85, -RZ, R85.H1_H1 ;  /* 0x30000055ff557230 */ /* 0x000fe40000004100 */
[-C--:B------:R-:W-:Y:S01]  /*9e90*/  FMUL.FTZ R88, R71, R72.reuse ;  /* 0x0000004847587220 */ /* 0x080fe20000410000 */
[----:B------:R-:W-:Y:S01]  /*9ea0*/  FMUL.FTZ R90, R69, R72 ;  /* 0x00000048455a7220 */ /* 0x000fe20000410000 */
[----:B------:R-:W-:Y:S01]  /*9eb0*/  HADD2.F32 R72, -RZ, R70.H1_H1 ;  /* 0x30000046ff487230 */ /* 0x000fe20000004100 */
[----:B------:R-:W-:Y:S01]  /*9ec0*/  F2FP.SATFINITE.E4M3.F32.PACK_AB_MERGE_C R66, R66, R87, R136 ;  /* 0x000000574242723e */ /* 0x000fe20004807088 */
[----:B------:R-:W-:-:S02]  /*9ed0*/  HADD2.F32 R86, -RZ, R75.H0_H0 ;  /* 0x2000004bff567230 */ /* 0x000fc40000004100 */
[-C--:B------:R-:W-:Y:S01]  /*9ee0*/  FMUL.FTZ R87, R74, R85.reuse ;  /* 0x000000554a577220 */ /* 0x080fe20000410000 */
[----:B------:R-:W-:Y:S02]  /*9ef0*/  HADD2.F32 R75, -RZ, R75.H1_H1 ;  /* 0x3000004bff4b7230 */ /* 0x000fe40000004100 */
[C---:B------:R-:W-:Y:S01]  /*9f00*/  FMUL.FTZ R89, R72.reuse, R85 ;  /* 0x0000005548597220 */ /* 0x040fe20000410000 */
[----:B------:R-:W-:Y:S01]  /*9f10*/  F2FP.F16.E4M3.UNPACK_B R73, R57.H1 ;  /* 0x00000039ff49723e */ /* 0x000fe200030006ff */
[----:B------:R-:W-:Y:S01]  /*9f20*/  FFMA.FTZ R70, R71, R86, R90 ;  /* 0x0000005647467223 */ /* 0x000fe2000001005a */
[----:B------:R-:W-:Y:S01]  /*9f30*/  F2FP.F16.E4M3.UNPACK_B R85, R56.H1 ;  /* 0x00000038ff55723e */ /* 0x000fe200030006ff */
[----:B------:R-:W-:Y:S01]  /*9f40*/  FFMA.FTZ R69, R69, R86, -R88 ;  /* 0x0000005645457223 */ /* 0x000fe20000010858 */
[----:B------:R-:W-:Y:S01]  /*9f50*/  F2FP.F16.E4M3.UNPACK_B R71, R64.H1 ;  /* 0x00000040ff47723e */ /* 0x000fe200030006ff */
[----:B------:R-:W-:Y:S01]  /*9f60*/  FFMA.FTZ R64, R72, R75, -R87 ;  /* 0x0000004b48407223 */ /* 0x000fe20000010857 */
[----:B------:R-:W-:Y:S01]  /*9f70*/  HADD2.F32 R72, -RZ, R73.H0_H0 ;  /* 0x20000049ff487230 */ /* 0x000fe20000004100 */
[----:B------:R-:W-:Y:S01]  /*9f80*/  F2FP.F16.E4M3.UNPACK_B R54, R54.H1 ;  /* 0x00000036ff36723e */ /* 0x000fe200030006ff */
[----:B------:R-:W-:-:S02]  /*9f90*/  HADD2.F32 R87, -RZ, R85.H0_H0 ;  /* 0x20000055ff577230 */ /* 0x000fc40000004100 */
[----:B------:R-:W-:Y:S01]  /*9fa0*/  FFMA.FTZ R57, R74, R75, R89 ;  /* 0x0000004b4a397223 */ /* 0x000fe20000010059 */
[----:B------:R-:W-:Y:S02]  /*9fb0*/  HADD2.F32 R56, -RZ, R71.H0_H0 ;  /* 0x20000047ff387230 */ /* 0x000fe40000004100 */
[----:B------:R-:W-:Y:S02]  /*9fc0*/  HADD2.F32 R73, -RZ, R73.H1_H1 ;  /* 0x30000049ff497230 */ /* 0x000fe40000004100 */
[----:B------:R-:W-:Y:S02]  /*9fd0*/  HADD2.F32 R86, -RZ, R85.H1_H1 ;  /* 0x30000055ff567230 */ /* 0x000fe40000004100 */
[-C--:B------:R-:W-:Y:S01]  /*9fe0*/  FMUL.FTZ R85, R72, R87.reuse ;  /* 0x0000005748557220 */ /* 0x080fe20000410000 */
[----:B------:R-:W-:Y:S02]  /*9ff0*/  HADD2.F32 R71, -RZ, R71.H1_H1 ;  /* 0x30000047ff477230 */ /* 0x000fe40000004100 */
[----:B------:R-:W-:Y:S01]  /*a000*/  FMUL.FTZ R87, R56, R87 ;  /* 0x0000005738577220 */ /* 0x000fe20000410000 */
[----:B------:R-:W-:-:S02]  /*a010*/  HADD2.F32 R75, -RZ, R54.H0_H0 ;  /* 0x20000036ff4b7230 */ /* 0x000fc40000004100 */
[----:B------:R-:W-:Y:S02]  /*a020*/  HADD2.F32 R74, -RZ, R54.H1_H1 ;  /* 0x30000036ff4a7230 */ /* 0x000fe40000004100 */
[-C--:B------:R-:W-:Y:S01]  /*a030*/  FMUL.FTZ R54, R73, R86.reuse ;  /* 0x0000005649367220 */ /* 0x080fe20000410000 */
[C---:B------:R-:W-:Y:S01]  /*a040*/  FMUL.FTZ R86, R71.reuse, R86 ;  /* 0x0000005647567220 */ /* 0x040fe20000410000 */
[----:B------:R-:W-:Y:S01]  /*a050*/  FFMA.FTZ R91, R72, R75, R87 ;  /* 0x0000004b485b7223 */ /* 0x000fe20000010057 */
[----:B------:R-:W-:Y:S01]  /*a060*/  F2FP.F16.E4M3.UNPACK_B R72, R59.H1 ;  /* 0x0000003bff48723e */ /* 0x000fe200030006ff */
[-C--:B------:R-:W-:Y:S01]  /*a070*/  FFMA.FTZ R137, R71, R74.reuse, -R54 ;  /* 0x0000004a47897223 */ /* 0x080fe20000010836 */
[----:B------:R-:W-:Y:S01]  /*a080*/  F2FP.F16.E4M3.UNPACK_B R54, R55 ;  /* 0x00000037ff36723e */ /* 0x000fe200020006ff */
[----:B------:R-:W-:Y:S01]  /*a090*/  FFMA.FTZ R136, R73, R74, R86 ;  /* 0x0000004a49887223 */ /* 0x000fe20000010056 */
[----:B------:R-:W-:Y:S01]  /*a0a0*/  F2FP.F16.E4M3.UNPACK_B R87, R53.H1 ;  /* 0x00000035ff57723e */ /* 0x000fe200030006ff */
[----:B------:R-:W-:Y:S01]  /*a0b0*/  FFMA.FTZ R90, R56, R75, -R85 ;  /* 0x0000004b385a7223 */ /* 0x000fe20000010855 */
[----:B------:R-:W-:Y:S01]  /*a0c0*/  F2FP.F16.E4M3.UNPACK_B R55, R55.H1 ;  /* 0x00000037ff37723e */ /* 0x000fe200030006ff */
[----:B------:R-:W-:Y:S01]  /*a0d0*/  HADD2.F32 R56, -RZ, R54.H0_H0 ;  /* 0x20000036ff387230 */ /* 0x000fe20000004100 */
[----:B------:R-:W-:Y:S01]  /*a0e0*/  F2FP.F16.E4M3.UNPACK_B R86, R53 ;  /* 0x00000035ff56723e */ /* 0x000fe200020006ff */
[--C-:B------:R-:W-:Y:S01]  /*a0f0*/  HADD2.F32 R89, -RZ, R87.reuse.H0_H0 ;  /* 0x20000057ff597230 */ /* 0x100fe20000004100 */
[-C--:B------:R-:W-:Y:S01]  /*a100*/  F2FP.F16.E4M3.UNPACK_B R53, R52.reuse ;  /* 0x00000034ff35723e */ /* 0x080fe200020006ff */
[----:B------:R-:W-:Y:S01]  /*a110*/  HADD2.F32 R87, -RZ, R87.H1_H1 ;  /* 0x30000057ff577230 */ /* 0x000fe20000004100 */
[----:B------:R-:W-:Y:S01]  /*a120*/  F2FP.F16.E4M3.UNPACK_B R74, R52.H1 ;  /* 0x00000034ff4a723e */ /* 0x000fe200030006ff */
[----:B------:R-:W-:Y:S01]  /*a130*/  HADD2.F32 R52, -RZ, R72.H0_H0 ;  /* 0x20000048ff347230 */ /* 0x000fe20000004100 */
[----:B------:R-:W-:Y:S01]  /*a140*/  F2FP.F16.E4M3.UNPACK_B R71, R59 ;  /* 0x0000003bff47723e */ /* 0x000fe200020006ff */
[----:B------:R-:W-:Y:S01]  /*a150*/  HADD2.F32 R59, -RZ, R55.H0_H0 ;  /* 0x20000037ff3b7230 */ /* 0x000fe20000004100 */
[----:B------:R-:W-:Y:S01]  /*a160*/  F2FP.SATFINITE.E4M3.F32.PACK_AB_MERGE_C R90, R137, R90, RZ ;  /* 0x0000005a895a723e */ /* 0x000fe200048070ff */
[----:B------:R-:W-:-:S02]  /*a170*/  HADD2.F32 R85, -RZ, R74.H0_H0 ;  /* 0x2000004aff557230 */ /* 0x000fc40000004100 */
[CC--:B------:R-:W-:Y:S01]  /*a180*/  FMUL.FTZ R146, R52.reuse, R89.reuse ;  /* 0x0000005934927220 */ /* 0x0c0fe20000410000 */
[----:B------:R-:W-:Y:S02]  /*a190*/  HADD2.F32 R72, -RZ, R72.H1_H1 ;  /* 0x30000048ff487230 */ /* 0x000fe40000004100 */
[C---:B------:R-:W-:Y:S01]  /*a1a0*/  FMUL.FTZ R89, R59.reuse, R89 ;  /* 0x000000593b597220 */ /* 0x040fe20000410000 */
[----:B------:R-:W-:Y:S02]  /*a1b0*/  HADD2.F32 R55, -RZ, R55.H1_H1 ;  /* 0x30000037ff377230 */ /* 0x000fe40000004100 */
[-C--:B------:R-:W-:Y:S01]  /*a1c0*/  FFMA.FTZ R146, R59, R85.reuse, -R146 ;  /* 0x000000553b927223 */ /* 0x080fe20000010892 */
[----:B------:R-:W-:Y:S02]  /*a1d0*/  HADD2.F32 R73, -RZ, R71.H0_H0 ;  /* 0x20000047ff497230 */ /* 0x000fe40000004100 */
[----:B------:R-:W-:Y:S01]  /*a1e0*/  FFMA.FTZ R89, R52, R85, R89 ;  /* 0x0000005534597223 */ /* 0x000fe20000010059 */
[----:B------:R-:W-:-:S02]  /*a1f0*/  HADD2.F32 R88, -RZ, R86.H0_H0 ;  /* 0x20000056ff587230 */ /* 0x000fc40000004100 */
[-C--:B------:R-:W-:Y:S01]  /*a200*/  FMUL.FTZ R52, R72, R87.reuse ;  /* 0x0000005748347220 */ /* 0x080fe20000410000 */
[----:B------:R-:W-:Y:S02]  /*a210*/  HADD2.F32 R71, -RZ, R71.H1_H1 ;  /* 0x30000047ff477230 */ /* 0x000fe40000004100 */
[----:B------:R-:W-:Y:S01]  /*a220*/  FMUL.FTZ R87, R55, R87 ;  /* 0x0000005737577220 */ /* 0x000fe20000410000 */
[----:B------:R-:W-:Y:S02]  /*a230*/  HADD2.F32 R86, -RZ, R86.H1_H1 ;  /* 0x30000056ff567230 */ /* 0x000fe40000004100 */
[-C--:B------:R-:W-:Y:S01]  /*a240*/  FMUL.FTZ R149, R73, R88.reuse ;  /* 0x0000005849957220 */ /* 0x080fe20000410000 */
[----:B------:R-:W-:Y:S02]  /*a250*/  HADD2.F32 R54, -RZ, R54.H1_H1 ;  /* 0x30000036ff367230 */ /* 0x000fe40000004100 */
[----:B------:R-:W-:Y:S01]  /*a260*/  FMUL.FTZ R88, R56, R88 ;  /* 0x0000005838587220 */ /* 0x000fe20000410000 */
[----:B------:R-:W-:-:S02]  /*a270*/  HADD2.F32 R74, -RZ, R74.H1_H1 ;  /* 0x3000004aff4a7230 */ /* 0x000fc40000004100 */
[-C--:B------:R-:W-:Y:S01]  /*a280*/  FMUL.FTZ R59, R71, R86.reuse ;  /* 0x00000056473b7220 */ /* 0x080fe20000410000 */
[--C-:B------:R-:W-:Y:S02]  /*a290*/  HADD2.F32 R75, -RZ, R53.reuse.H0_H0 ;  /* 0x20000035ff4b7230 */ /* 0x100fe40000004100 */
[----:B------:R-:W-:Y:S01]  /*a2a0*/  FMUL.FTZ R86, R54, R86 ;  /* 0x0000005636567220 */ /* 0x000fe20000410000 */
[----:B------:R-:W-:Y:S02]  /*a2b0*/  HADD2.F32 R53, -RZ, R53.H1_H1 ;  /* 0x30000035ff357230 */ /* 0x000fe40000004100 */
[-C--:B------:R-:W-:Y:S01]  /*a2c0*/  FFMA.FTZ R55, R55, R74.reuse, -R52 ;  /* 0x0000004a37377223 */ /* 0x080fe20000010834 */
[----:B------:R-:W-:Y:S01]  /*a2d0*/  FFMA.FTZ R72, R72, R74, R87 ;  /* 0x0000004a48487223 */ /* 0x000fe20000010057 */
[-C--:B------:R-:W-:Y:S01]  /*a2e0*/  FFMA.FTZ R149, R56, R75.reuse, -R149 ;  /* 0x0000004b38957223 */ /* 0x080fe20000010895 */
[----:B------:R-:W-:Y:S01]  /*a2f0*/  FFMA.FTZ R88, R73, R75, R88 ;  /* 0x0000004b49587223 */ /* 0x000fe20000010058 */
[-C--:B------:R-:W-:Y:S01]  /*a300*/  FFMA.FTZ R54, R54, R53.reuse, -R59 ;  /* 0x0000003536367223 */ /* 0x080fe2000001083b */
[----:B------:R-:W-:Y:S01]  /*a310*/  FFMA.FTZ R53, R71, R53, R86 ;  /* 0x0000003547357223 */ /* 0x000fe20000010056 */
[----:B------:R-:W-:Y:S01]  /*a320*/  F2FP.SATFINITE.E4M3.F32.PACK_AB_MERGE_C R55, R55, R146, RZ ;  /* 0x000000923737723e */ /* 0x000fe200048070ff */
[----:B------:R-:W-:Y:S01]  /*a330*/  IMAD.MOV.U32 R56, RZ, RZ, R67 ;  /* 0x000000ffff387224 */ /* 0x000fe200078e0043 */
[----:B------:R-:W-:-:S02]  /*a340*/  F2FP.SATFINITE.E4M3.F32.PACK_AB_MERGE_C R72, R72, R89, RZ ;  /* 0x000000594848723e */ /* 0x000fc400048070ff */
[----:B------:R-:W-:Y:S02]  /*a350*/  F2FP.SATFINITE.E4M3.F32.PACK_AB_MERGE_C R69, R64, R69, R90 ;  /* 0x000000454045723e */ /* 0x000fe4000480705a */
[----:B------:R-:W-:Y:S02]  /*a360*/  F2FP.SATFINITE.E4M3.F32.PACK_AB_MERGE_C R91, R136, R91, RZ ;  /* 0x0000005b885b723e */ /* 0x000fe400048070ff */
[----:B------:R-:W-:Y:S01]  /*a370*/  F2FP.SATFINITE.E4M3.F32.PACK_AB_MERGE_C R55, R54, R149, R55 ;  /* 0x000000953637723e */ /* 0x000fe20004807037 */
[----:B------:R-:W-:Y:S01]  /*a380*/  IMAD.MOV.U32 R54, RZ, RZ, R66 ;  /* 0x000000ffff367224 */ /* 0x000fe200078e0042 */
[----:B------:R-:W-:Y:S01]  /*a390*/  F2FP.SATFINITE.E4M3.F32.PACK_AB_MERGE_C R59, R53, R88, R72 ;  /* 0x00000058353b723e */ /* 0x000fe20004807048 */
[----:B------:R-:W-:Y:S01]  /*a3a0*/  IMAD.MOV.U32 R53, RZ, RZ, R69 ;  /* 0x000000ffff357224 */ /* 0x000fe200078e0045 */
[----:B------:R-:W-:Y:S02]  /*a3b0*/  F2FP.SATFINITE.E4M3.F32.PACK_AB_MERGE_C R57, R57, R70, R91 ;  /* 0x000000463939723e */ /* 0x000fe4000480705b */
[----:B------:R-:W-:-:S07]  /*a3c0*/  MOV R52, R68 ;  /* 0x0000004400347202 */ /* 0x000fce0000000f00 */
.L_x_403:
[----:B------:R-:W-:Y:S05]  /*a3d0*/  BSYNC B2 ;  /* 0x0000000000027941 */ /* 0x000fea0003800000 */
.L_x_402:
        /* <DEDUP_REMOVED lines=11> */
.L_x_401:
[----:B------:R-:W-:Y:S05]  /*a490*/  BSYNC B1 ;  /* 0x0000000000017941 */ /* 0x000fea0003800000 */
.L_x_400:
[----:B-1----:R-:W-:Y:S02]  /*a4a0*/  VIADD R53, R228, 0xc0 ;  /* 0x000000c0e4357836 */ /* 0x002fe40000000000 */
[-C--:B--2---:R-:W-:Y:S02]  /*a4b0*/  IMAD R52, R122, R130.reuse, RZ ;  /* 0x000000827a347224 */ /* 0x084fe400078e02ff */
[C---:B------:R-:W-:Y:S01]  /*a4c0*/  IMAD.WIDE.U32 R128, R53.reuse, R130, R128 ;  /* 0x0000008235807225 */ /* 0x040fe200078e0080 */
[----:B------:R-:W-:-:S03]  /*a4d0*/  ISETP.GE.OR P3, PT, R53, R119, P0 ;  /* 0x000000773500720c */ /* 0x000fc60000766670 */
[----:B------:R-:W-:-:S10]  /*a4e0*/  IMAD R65, R53, R131, R52 ;  /* 0x0000008335417224 */ /* 0x000fd400078e0234 */
[----:B------:R-:W-:Y:S05]  /*a4f0*/  @P3 BRA `(.L_x_382) ;  /* 0x0000001400a03947 */ /* 0x000fea0003800000 */
[----:B------:R-:W2:Y:S01]  /*a500*/  LDL R53, [R1+0x6c] ;  /* 0x00006c0001357983 */ /* 0x000ea20000100800 */
[----:B------:R-:W1:Y:S01]  /*a510*/  LDC.64 R60, c[0x0][0x2e8] ;  /* 0x0000ba00ff3c7b82 */ /* 0x000e620000000a00 */
[----:B------:R-:W-:Y:S01]  /*a520*/  IMAD.IADD R65, R129, 0x1, R65 ;  /* 0x0000000181417824 */ /* 0x000fe200078e0241 */
[----:B------:R-:W-:Y:S01]  /*a530*/  IADD3 R63, P3, P4, R46, R128, R27 ;  /* 0x000000802e3f7210 */ /* 0x000fe20007c7e01b */
[----:B------:R-:W-:Y:S01]  /*a540*/  VIADD R54, R228, 0xc0 ;  /* 0x000000c0e4367836 */ /* 0x000fe20000000000 */
[----:B------:R-:W-:Y:S01]  /*a550*/  ISETP.NE.AND P6, PT, R0, RZ, PT ;  /* 0x000000ff0000720c */ /* 0x000fe20003fc5270 */
[----:B------:R-:W-:Y:S01]  /*a560*/  BSSY B1, `(.L_x_404) ;  /* 0x00000e9000017945 */ /* 0x000fe20003800000 */
[----:B------:R-:W-:Y:S01]  /*a570*/  IADD3.X R52, R20, R65, R26, P3, P4 ;  /* 0x0000004114347210 */ /* 0x000fe20001fe841a */
[----:B------:R-:W-:Y:S01]  /*a580*/  IMAD.SHL.U32 R54, R54, 0x80, RZ ;  /* 0x0000008036367824 */ /* 0x000fe200078e00ff */
[----:B------:R-:W-:-:S04]  /*a590*/  SEL R147, R120, R147, !P6 ;  /* 0x0000009378937207 */ /* 0x000fc80007000000 */
[----:B------:R-:W-:Y:S02]  /*a5a0*/  LOP3.LUT R54, R54, 0x380, RZ, 0xc0, !PT ;  /* 0x0000038036367812 */ /* 0x000fe400078ec0ff */
[----:B-1----:R-:W-:-:S04]  /*a5b0*/  IADD3 R62, P3, R63, R60, RZ ;  /* 0x0000003c3f3e7210 */ /* 0x002fc80007f7e0ff */
[----:B------:R-:W-:Y:S02]  /*a5c0*/  IADD3.X R63, R52, R61, RZ, P3, !PT ;  /* 0x0000003d343f7210 */ /* 0x000fe40001ffe4ff */
[----:B------:R-:W-:-:S04]  /*a5d0*/  SHF.R.S32.HI R52, RZ, 0x1f, R147 ;  /* 0x0000001fff347819 */ /* 0x000fc80000011493 */
[----:B------:R-:W-:-:S04]  /*a5e0*/  LEA.HI R147, R52, R147, RZ, 0x5 ;  /* 0x0000009334937211 */ /* 0x000fc800078f28ff */
[----:B------:R-:W-:-:S05]  /*a5f0*/  LEA.HI.SX32 R67, R147, R28, 0x1b ;  /* 0x0000001c93437211 */ /* 0x000fca00078fdaff */
[----:B------:R-:W-:-:S05]  /*a600*/  IMAD.SHL.U32 R67, R67, 0x10, RZ ;  /* 0x0000001043437824 */ /* 0x000fca00078e00ff */
[----:B------:R-:W-:-:S04]  /*a610*/  LOP3.LUT R52, R54, 0x70, R67, 0xf8, !PT ;  /* 0x0000007036347812 */ /* 0x000fc800078ef843 */
[----:B------:R-:W-:-:S05]  /*a620*/  LOP3.LUT R52, R52, R139, RZ, 0x3c, !PT ;  /* 0x0000008b34347212 */ /* 0x000fca00078e3cff */
[----:B--2---:R-:W-:Y:S02]  /*a630*/  IMAD.IADD R52, R53, 0x1, R52 ;  /* 0x0000000135347824 */ /* 0x004fe400078e0234 */
[C---:B------:R-:W-:Y:S02]  /*a640*/  IMAD R53, R17.reuse, 0x7000, R113 ;  /* 0x0000700011357824 */ /* 0x040fe400078e0271 */
[----:B------:R-:W-:Y:S02]  /*a650*/  IMAD R55, R17, 0x7000, R52 ;  /* 0x0000700011377824 */ /* 0x000fe400078e0234 */
[----:B------:R-:W-:-:S03]  /*a660*/  IMAD.IADD R53, R16, 0x1, R53 ;  /* 0x0000000110357824 */ /* 0x000fc600078e0235 */
[----:B------:R-:W-:-:S03]  /*a670*/  IADD3 R56, R16, R55, RZ ;  /* 0x0000003710387210 */ /* 0x000fc60007ffe0ff */
[----:B------:R-:W1:Y:S04]  /*a680*/  LDS.128 R52, [R53+0x20400] ;  /* 0x0204000035347984 */ /* 0x000e680000000c00 */
[----:B------:R-:W2:Y:S01]  /*a690*/  LDS.128 R56, [R56+0x20400] ;  /* 0x0204000038387984 */ /* 0x000ea20000000c00 */
[----:B------:R-:W-:Y:S05]  /*a6a0*/  @P2 BRA `(.L_x_405) ;  /* 0x0000000c00502947 */ /* 0x000fea0003800000 */
[----:B------:R-:W-:Y:S01]  /*a6b0*/  SHF.R.U32.HI R64, RZ, 0x8, R77 ;  /* 0x00000008ff407819 */ /* 0x000fe2000001164d */
[----:B-1----:R-:W-:Y:S01]  /*a6c0*/  IMAD.MOV.U32 R70, RZ, RZ, R52 ;  /* 0x000000ffff467224 */ /* 0x002fe200078e0034 */
[----:B------:R-:W-:Y:S01]  /*a6d0*/  SHF.R.U32.HI R72, RZ, 0x8, R81 ;  /* 0x00000008ff487819 */ /* 0x000fe20000011651 */
[----:B--2---:R-:W-:Y:S01]  /*a6e0*/  IMAD.MOV.U32 R73, RZ, RZ, R56 ;  /* 0x000000ffff497224 */ /* 0x004fe200078e0038 */
[----:B------:R-:W-:Y:S01]  /*a6f0*/  LOP3.LUT R69, R77, 0xff0000ff, RZ, 0xc0, !PT ;  /* 0xff0000ff4d457812 */ /* 0x000fe200078ec0ff */
[----:B------:R-:W-:Y:S01]  /*a700*/  IMAD.SHL.U32 R52, R64, 0x100, RZ ;  /* 0x0000010040347824 */ /* 0x000fe200078e00ff */
[----:B------:R-:W-:Y:S01]  /*a710*/  SHF.R.U32.HI R74, RZ, 0x8, R79 ;  /* 0x00000008ff4a7819 */ /* 0x000fe2000001164f */
[----:B------:R-:W-:Y:S01]  /*a720*/  IMAD.MOV.U32 R64, RZ, RZ, R54 ;  /* 0x000000ffff407224 */ /* 0x000fe200078e0036 */
[----:B------:R-:W-:Y:S01]  /*a730*/  SHF.R.U32.HI R75, RZ, 0x10, R77 ;  /* 0x00000010ff4b7819 */ /* 0x000fe2000001164d */
[----:B------:R-:W-:Y:S01]  /*a740*/  IMAD.SHL.U32 R54, R72, 0x100, RZ ;  /* 0x0000010048367824 */ /* 0x000fe200078e00ff */
[----:B------:R-:W-:Y:S01]  /*a750*/  LOP3.LUT R69, R69, 0xff00, R52, 0xf8, !PT ;  /* 0x0000ff0045457812 */ /* 0x000fe200078ef834 */
[----:B------:R-:W-:Y:S01]  /*a760*/  IMAD.MOV.U32 R66, RZ, RZ, R58 ;  /* 0x000000ffff427224 */ /* 0x000fe200078e003a */
[----:B------:R-:W-:Y:S01]  /*a770*/  LOP3.LUT R71, R79, 0xff0000ff, RZ, 0xc0, !PT ;  /* 0xff0000ff4f477812 */ /* 0x000fe200078ec0ff */
[----:B------:R-:W-:Y:S01]  /*a780*/  IMAD.U32 R56, R75, 0x10000, RZ ;  /* 0x000100004b387824 */ /* 0x000fe200078e00ff */
[----:B------:R-:W-:-:S02]  /*a790*/  LOP3.LUT R77, R81, 0xff0000ff, RZ, 0xc0, !PT ;  /* 0xff0000ff514d7812 */ /* 0x000fc400078ec0ff */
[----:B------:R-:W-:Y:S02]  /*a7a0*/  SHF.L.U32 R52, R74, 0x8, RZ ;  /* 0x000000084a347819 */ /* 0x000fe400000006ff */
[----:B------:R-:W-:Y:S02]  /*a7b0*/  SHF.R.U32.HI R80, RZ, 0x10, R79 ;  /* 0x00000010ff507819 */ /* 0x000fe4000001164f */
[----:B------:R-:W-:Y:S02]  /*a7c0*/  SHF.R.U32.HI R68, RZ, 0x8, R83 ;  /* 0x00000008ff447819 */ /* 0x000fe40000011653 */
[----:B------:R-:W-:Y:S01]  /*a7d0*/  LOP3.LUT R75, R71, 0xff00, R52, 0xf8, !PT ;  /* 0x0000ff00474b7812 */ /* 0x000fe200078ef834 */
[----:B------:R-:W-:Y:S01]  /*a7e0*/  IMAD.U32 R52, R80, 0x10000, RZ ;  /* 0x0001000050347824 */ /* 0x000fe200078e00ff */
[----:B------:R-:W-:Y:S01]  /*a7f0*/  LOP3.LUT R79, R77, 0xff00, R54, 0xf8, !PT ;  /* 0x0000ff004d4f7812 */ /* 0x000fe200078ef836 */
[----:B------:R-:W-:Y:S01]  /*a800*/  IMAD.SHL.U32 R58, R68, 0x100, RZ ;  /* 0x00000100443a7824 */ /* 0x000fe200078e00ff */
[----:B------:R-:W-:-:S02]  /*a810*/  F2FP.F16.E4M3.UNPACK_B R77, R143.H1 ;  /* 0x0000008fff4d723e */ /* 0x000fc400030006ff */
[----:B------:R-:W-:Y:S02]  /*a820*/  F2FP.F16.E4M3.UNPACK_B R74, R73.H1 ;  /* 0x00000049ff4a723e */ /* 0x000fe400030006ff */
[----:B------:R-:W-:Y:S01]  /*a830*/  F2FP.F16.E4M3.UNPACK_B R71, R70.H1 ;  /* 0x00000046ff47723e */ /* 0x000fe200030006ff */
[----:B------:R-:W-:Y:S01]  /*a840*/  HADD2.F32 R54, -RZ, R77.H0_H0 ;  /* 0x2000004dff367230 */ /* 0x000fe20000004100 */
[----:B------:R-:W-:Y:S02]  /*a850*/  SHF.R.U32.HI R78, RZ, 0x10, R81 ;  /* 0x00000010ff4e7819 */ /* 0x000fe40000011651 */
[----:B------:R-:W-:Y:S01]  /*a860*/  LOP3.LUT R81, R83, 0xff0000ff, RZ, 0xc0, !PT ;  /* 0xff0000ff53517812 */ /* 0x000fe200078ec0ff */
[----:B------:R-:W-:Y:S01]  /*a870*/  HADD2.F32 R68, -RZ, R71.H0_H0 ;  /* 0x20000047ff447230 */ /* 0x000fe20000004100 */
[----:B------:R-:W-:Y:S01]  /*a880*/  LOP3.LUT R56, R69, 0xff0000, R56, 0xf8, !PT ;  /* 0x00ff000045387812 */ /* 0x000fe200078ef838 */
[----:B------:R-:W-:Y:S01]  /*a890*/  HADD2.F32 R69, -RZ, R74.H0_H0 ;  /* 0x2000004aff457230 */ /* 0x000fe20000004100 */
[----:B------:R-:W-:-:S02]  /*a8a0*/  F2FP.F16.E4M3.UNPACK_B R72, R141.H1 ;  /* 0x0000008dff48723e */ /* 0x000fc400030006ff */
[----:B------:R-:W-:Y:S02]  /*a8b0*/  SHF.R.U32.HI R76, RZ, 0x10, R83 ;  /* 0x00000010ff4c7819 */ /* 0x000fe40000011653 */
[----:B------:R-:W-:Y:S01]  /*a8c0*/  LOP3.LUT R81, R81, 0xff00, R58, 0xf8, !PT ;  /* 0x0000ff0051517812 */ /* 0x000fe200078ef83a */
[----:B------:R-:W-:Y:S01]  /*a8d0*/  IMAD.U32 R58, R78, 0x10000, RZ ;  /* 0x000100004e3a7824 */ /* 0x000fe200078e00ff */
[----:B------:R-:W-:Y:S01]  /*a8e0*/  LOP3.LUT R52, R75, 0xff0000, R52, 0xf8, !PT ;  /* 0x00ff00004b347812 */ /* 0x000fe200078ef834 */
[--C-:B------:R-:W-:Y:S01]  /*a8f0*/  HADD2.F32 R75, -RZ, R72.reuse.H0_H0 ;  /* 0x20000048ff4b7230 */ /* 0x100fe20000004100 */
[----:B------:R-:W-:Y:S01]  /*a900*/  SHF.L.U32 R76, R76, 0x10, RZ ;  /* 0x000000104c4c7819 */ /* 0x000fe200000006ff */
[-C--:B------:R-:W-:Y:S01]  /*a910*/  FMUL.FTZ R83, R69, R54.reuse ;  /* 0x0000003645537220 */ /* 0x080fe20000410000 */
[C---:B------:R-:W-:Y:S01]  /*a920*/  FMUL.FTZ R78, R68.reuse, R54 ;  /* 0x00000036444e7220 */ /* 0x040fe20000410000 */
[----:B------:R-:W-:Y:S02]  /*a930*/  F2FP.F16.E4M3.UNPACK_B R143, R143 ;  /* 0x0000008fff8f723e */ /* 0x000fe400020006ff */
        /* <DEDUP_REMOVED lines=8> */
[----:B------:R-:W-:Y:S01]  /*a9c0*/  LOP3.LUT R58, R79, 0xff0000, R58, 0xf8, !PT ;  /* 0x00ff00004f3a7812 */ /* 0x000fe200078ef83a */
[----:B------:R-:W-:Y:S01]  /*a9d0*/  HADD2.F32 R72, -RZ, R71.H1_H1 ;  /* 0x30000047ff487230 */ /* 0x000fe20000004100 */
[----:B------:R-:W-:Y:S01]  /*a9e0*/  F2FP.F16.E4M3.UNPACK_B R141, R141 ;  /* 0x0000008dff8d723e */ /* 0x000fe200020006ff */
[----:B------:R-:W-:-:S02]  /*a9f0*/  HADD2.F32 R77, -RZ, R143.H0_H0 ;  /* 0x2000008fff4d7230 */ /* 0x000fc40000004100 */
[CC--:B------:R-:W-:Y:S01]  /*aa00*/  FMUL.FTZ R79, R75.reuse, R78.reuse ;  /* 0x0000004e4b4f7220 */ /* 0x0c0fe20000410000 */
[----:B------:R-:W-:Y:S02]  /*aa10*/  HADD2.F32 R74, -RZ, R73.H0_H0 ;  /* 0x20000049ff4a7230 */ /* 0x000fe40000004100 */
[C---:B------:R-:W-:Y:S01]  /*aa20*/  FMUL.FTZ R78, R72.reuse, R78 ;  /* 0x0000004e484e7220 */ /* 0x040fe20000410000 */
[----:B------:R-:W-:Y:S02]  /*aa30*/  HADD2.F32 R71, -RZ, R70.H0_H0 ;  /* 0x20000046ff477230 */ /* 0x000fe40000004100 */
[-C--:B------:R-:W-:Y:S01]  /*aa40*/  FFMA.FTZ R83, R72, R76.reuse, -R79 ;  /* 0x0000004c48537223 */ /* 0x080fe2000001084f */
[----:B------:R-:W-:Y:S02]  /*aa50*/  HADD2.F32 R72, -RZ, R141.H0_H0 ;  /* 0x2000008dff487230 */ /* 0x000fe40000004100 */
[----:B------:R-:W-:Y:S01]  /*aa60*/  FFMA.FTZ R82, R75, R76, R78 ;  /* 0x0000004c4b527223 */ /* 0x000fe2000001004e */
[----:B------:R-:W-:Y:S01]  /*aa70*/  FMUL.FTZ R76, R74, R77 ;  /* 0x0000004d4a4c7220 */ /* 0x000fe20000410000 */
[----:B------:R-:W-:-:S02]  /*aa80*/  HADD2.F32 R143, -RZ, R143.H1_H1 ;  /* 0x3000008fff8f7230 */ /* 0x000fc40000004100 */
[C---:B------:R-:W-:Y:S01]  /*aa90*/  FMUL.FTZ R77, R71.reuse, R77 ;  /* 0x0000004d474d7220 */ /* 0x040fe20000410000 */
[----:B------:R-:W-:Y:S02]  /*aaa0*/  HADD2.F32 R73, -RZ, R73.H1_H1 ;  /* 0x30000049ff497230 */ /* 0x000fe40000004100 */
[-C--:B------:R-:W-:Y:S01]  /*aab0*/  FFMA.FTZ R78, R71, R72.reuse, -R76 ;  /* 0x00000048474e7223 */ /* 0x080fe2000001084c */
[----:B------:R-:W-:Y:S02]  /*aac0*/  HADD2.F32 R70, -RZ, R70.H1_H1 ;  /* 0x30000046ff467230 */ /* 0x000fe40000004100 */
[----:B------:R-:W-:Y:S01]  /*aad0*/  FFMA.FTZ R79, R74, R72, R77 ;  /* 0x000000484a4f7223 */ /* 0x000fe2000001004d */
[----:B------:R-:W-:Y:S02]  /*aae0*/  HADD2.F32 R141, -RZ, R141.H1_H1 ;  /* 0x3000008dff8d7230 */ /* 0x000fe40000004100 */
[-C--:B------:R-:W-:Y:S01]  /*aaf0*/  FMUL.FTZ R75, R73, R143.reuse ;  /* 0x0000008f494b7220 */ /* 0x080fe20000410000 */
[----:B------:R-:W-:Y:S01]  /*ab00*/  F2FP.F16.E4M3.UNPACK_B R71, R144.H1 ;  /* 0x00000090ff47723e */ /* 0x000fe200030006ff */
[C---:B------:R-:W-:Y:S01]  /*ab10*/  FMUL.FTZ R80, R70.reuse, R143 ;  /* 0x0000008f46507220 */ /* 0x040fe20000410000 */
[----:B------:R-:W-:Y:S01]  /*ab20*/  F2FP.F16.E4M3.UNPACK_B R72, R66.H1 ;  /* 0x00000042ff48723e */ /* 0x000fe200030006ff */
[----:B------:R-:W-:Y:S01]  /*ab30*/  FFMA.FTZ R81, R70, R141, -R75 ;  /* 0x0000008d46517223 */ /* 0x000fe2000001084b */
[----:B------:R-:W-:Y:S01]  /*ab40*/  F2FP.F16.E4M3.UNPACK_B R75, R142.H1 ;  /* 0x0000008eff4b723e */ /* 0x000fe200030006ff */
[----:B------:R-:W-:Y:S01]  /*ab50*/  HADD2.F32 R76, -RZ, R71.H0_H0 ;  /* 0x20000047ff4c7230 */ /* 0x000fe20000004100 */
[----:B------:R-:W-:Y:S01]  /*ab60*/  F2FP.F16.E4M3.UNPACK_B R70, R64.H1 ;  /* 0x00000040ff46723e */ /* 0x000fe200030006ff */
[----:B------:R-:W-:-:S02]  /*ab70*/  HADD2.F32 R74, -RZ, R72.H0_H0 ;  /* 0x20000048ff4a7230 */ /* 0x000fc40000004100 */
[----:B------:R-:W-:Y:S01]  /*ab80*/  FFMA.FTZ R80, R73, R141, R80 ;  /* 0x0000008d49507223 */ /* 0x000fe20000010050 */
[----:B------:R-:W-:Y:S01]  /*ab90*/  HADD2.F32 R77, -RZ, R71.H1_H1 ;  /* 0x30000047ff4d7230 */ /* 0x000fe20000004100 */
[----:B------:R-:W-:Y:S01]  /*aba0*/  F2FP.F16.E4M3.UNPACK_B R144, R144 ;  /* 0x00000090ff90723e */ /* 0x000fe200020006ff */
[----:B------:R-:W-:Y:S02]  /*abb0*/  HADD2.F32 R71, -RZ, R70.H0_H0 ;  /* 0x20000046ff477230 */ /* 0x000fe40000004100 */
[----:B------:R-:W-:Y:S01]  /*abc0*/  FMUL.FTZ R84, R74, R76 ;  /* 0x0000004c4a547220 */ /* 0x000fe20000410000 */
[----:B------:R-:W-:Y:S01]  /*abd0*/  HADD2.F32 R73, -RZ, R75.H0_H0 ;  /* 0x2000004bff497230 */ /* 0x000fe20000004100 */
[----:B------:R-:W-:Y:S01]  /*abe0*/  F2FP.F16.E4M3.UNPACK_B R64, R64 ;  /* 0x00000040ff40723e */ /* 0x000fe200020006ff */
[----:B------:R-:W-:Y:S02]  /*abf0*/  HADD2.F32 R72, -RZ, R72.H1_H1 ;  /* 0x30000048ff487230 */ /* 0x000fe40000004100 */
[----:B------:R-:W-:Y:S01]  /*ac00*/  FMUL.FTZ R85, R71, R76 ;  /* 0x0000004c47557220 */ /* 0x000fe20000410000 */
[----:B------:R-:W-:-:S02]  /*ac10*/  HADD2.F32 R70, -RZ, R70.H1_H1 ;  /* 0x30000046ff467230 */ /* 0x000fc40000004100 */
[----:B------:R-:W-:Y:S01]  /*ac20*/  FFMA.FTZ R84, R71, R73, -R84 ;  /* 0x0000004947547223 */ /* 0x000fe20000010854 */
[----:B------:R-:W-:Y:S02]  /*ac30*/  HADD2.F32 R75, -RZ, R75.H1_H1 ;  /* 0x3000004bff4b7230 */ /* 0x000fe40000004100 */
[----:B------:R-:W-:Y:S01]  /*ac40*/  FMUL.FTZ R71, R72, R77 ;  /* 0x0000004d48477220 */ /* 0x000fe20000410000 */
[----:B------:R-:W-:Y:S01]  /*ac50*/  FFMA.FTZ R76, R74, R73, R85 ;  /* 0x000000494a4c7223 */ /* 0x000fe20000010055 */
[C---:B------:R-:W-:Y:S01]  /*ac60*/  FMUL.FTZ R77, R70.reuse, R77 ;  /* 0x0000004d464d7220 */ /* 0x040fe20000410000 */
[----:B------:R-:W-:Y:S02]  /*ac70*/  HADD2.F32 R74, -RZ, R144.H0_H0 ;  /* 0x20000090ff4a7230 */ /* 0x000fe40000004100 */
[-C--:B------:R-:W-:Y:S01]  /*ac80*/  FFMA.FTZ R89, R70, R75.reuse, -R71 ;  /* 0x0000004b46597223 */ /* 0x080fe20000010847 */
[----:B------:R-:W-:Y:S01]  /*ac90*/  F2FP.F16.E4M3.UNPACK_B R70, R66 ;  /* 0x00000042ff46723e */ /* 0x000fe200020006ff */
[----:B------:R-:W-:Y:S01]  /*aca0*/  HADD2.F32 R66, -RZ, R64.H0_H0 ;  /* 0x20000040ff427230 */ /* 0x000fe20000004100 */
[----:B------:R-:W-:Y:S01]  /*acb0*/  F2FP.F16.E4M3.UNPACK_B R142, R142 ;  /* 0x0000008eff8e723e */ /* 0x000fe200020006ff */
[----:B------:R-:W-:Y:S01]  /*acc0*/  FFMA.FTZ R91, R72, R75, R77 ;  /* 0x0000004b485b7223 */ /* 0x000fe2000001004d */
[----:B------:R-:W-:Y:S01]  /*acd0*/  HADD2.F32 R75, -RZ, R144.H1_H1 ;  /* 0x30000090ff4b7230 */ /* 0x000fe20000004100 */
[----:B------:R-:W-:Y:S01]  /*ace0*/  F2FP.SATFINITE.E4M3.F32.PACK_AB_MERGE_C R68, R83, R68, RZ ;  /* 0x000000445344723e */ /* 0x000fe200048070ff */
[--C-:B------:R-:W-:Y:S01]  /*acf0*/  HADD2.F32 R71, -RZ, R70.reuse.H0_H0 ;  /* 0x20000046ff477230 */ /* 0x100fe20000004100 */
[----:B------:R-:W-:Y:S01]  /*ad00*/  F2FP.SATFINITE.E4M3.F32.PACK_AB_MERGE_C R82, R82, R69, RZ ;  /* 0x000000455252723e */ /* 0x000fe200048070ff */
[----:B------:R-:W-:Y:S01]  /*ad10*/  HADD2.F32 R70, -RZ, R70.H1_H1 ;  /* 0x30000046ff467230 */ /* 0x000fe20000004100 */
[----:B------:R-:W-:Y:S01]  /*ad20*/  F2FP.SATFINITE.E4M3.F32.PACK_AB_MERGE_C R69, R81, R78, R68 ;  /* 0x0000004e5145723e */ /* 0x000fe20004807044 */
[----:B------:R-:W-:-:S02]  /*ad30*/  HADD2.F32 R64, -RZ, R64.H1_H1 ;  /* 0x30000040ff407230 */ /* 0x000fc40000004100 */
[CC--:B------:R-:W-:Y:S01]  /*ad40*/  FMUL.FTZ R77, R71.reuse, R74.reuse ;  /* 0x0000004a474d7220 */ /* 0x0c0fe20000410000 */
[--C-:B------:R-:W-:Y:S02]  /*ad50*/  HADD2.F32 R72, -RZ, R142.reuse.H0_H0 ;  /* 0x2000008eff487230 */ /* 0x100fe40000004100 */
[----:B------:R-:W-:Y:S01]  /*ad60*/  FMUL.FTZ R74, R66, R74 ;  /* 0x0000004a424a7220 */ /* 0x000fe20000410000 */
[----:B------:R-:W-:Y:S02]  /*ad70*/  HADD2.F32 R73, -RZ, R142.H1_H1 ;  /* 0x3000008eff497230 */ /* 0x000fe40000004100 */
[-C--:B------:R-:W-:Y:S01]  /*ad80*/  FMUL.FTZ R85, R70, R75.reuse ;  /* 0x0000004b46557220 */ /* 0x080fe20000410000 */
[----:B------:R-:W-:Y:S01]  /*ad90*/  FMUL.FTZ R75, R64, R75 ;  /* 0x0000004b404b7220 */ /* 0x000fe20000410000 */
[-C--:B------:R-:W-:Y:S01]  /*ada0*/  FFMA.FTZ R66, R66, R72.reuse, -R77 ;  /* 0x0000004842427223 */ /* 0x080fe2000001084d */
[----:B------:R-:W-:Y:S01]  /*adb0*/  FFMA.FTZ R74, R71, R72, R74 ;  /* 0x00000048474a7223 */ /* 0x000fe2000001004a */
[----:B------:R-:W-:Y:S01]  /*adc0*/  F2FP.F16.E4M3.UNPACK_B R72, R57 ;  /* 0x00000039ff48723e */ /* 0x000fe200020006ff */
[-C--:B------:R-:W-:Y:S01]  /*add0*/  FFMA.FTZ R87, R70, R73.reuse, R75 ;  /* 0x0000004946577223 */ /* 0x080fe2000001004b */
[----:B------:R-:W-:Y:S01]  /*ade0*/  F2FP.F16.E4M3.UNPACK_B R77, R58 ;  /* 0x0000003aff4d723e */ /* 0x000fe200020006ff */
[----:B------:R-:W-:Y:S01]  /*adf0*/  FFMA.FTZ R85, R64, R73, -R85 ;  /* 0x0000004940557223 */ /* 0x000fe20000010855 */
[----:B------:R-:W-:Y:S01]  /*ae00*/  F2FP.F16.E4M3.UNPACK_B R71, R53 ;  /* 0x00000035ff47723e */ /* 0x000fe200020006ff */
[--C-:B------:R-:W-:Y:S01]  /*ae10*/  HADD2.F32 R73, -RZ, R72.reuse.H0_H0 ;  /* 0x20000048ff497230 */ /* 0x100fe20000004100 */
[----:B------:R-:W-:Y:S01]  /*ae20*/  F2FP.F16.E4M3.UNPACK_B R75, R56 ;  /* 0x00000038ff4b723e */ /* 0x000fe200020006ff */
[----:B------:R-:W-:Y:S01]  /*ae30*/  HADD2.F32 R78, -RZ, R77.H0_H0 ;  /* 0x2000004dff4e7230 */ /* 0x000fe20000004100 */
[----:B------:R-:W-:Y:S01]  /*ae40*/  F2FP.SATFINITE.E4M3.F32.PACK_AB_MERGE_C R64, R91, R76, RZ ;  /* 0x0000004c5b40723e */ /* 0x000fe200048070ff */
[----:B------:R-:W-:Y:S01]  /*ae50*/  HADD2.F32 R70, -RZ, R71.H0_H0 ;  /* 0x20000047ff467230 */ /* 0x000fe20000004100 */
[----:B------:R-:W-:Y:S01]  /*ae60*/  F2FP.SATFINITE.E4M3.F32.PACK_AB_MERGE_C R68, R80, R79, R82 ;  /* 0x0000004f5044723e */ /* 0x000fe20004807052 */
[----:B------:R-:W-:Y:S01]  /*ae70*/  HADD2.F32 R76, -RZ, R75.H0_H0 ;  /* 0x2000004bff4c7230 */ /* 0x000fe20000004100 */
[----:B------:R-:W-:Y:S01]  /*ae80*/  F2FP.SATFINITE.E4M3.F32.PACK_AB_MERGE_C R64, R87, R74, R64 ;  /* 0x0000004a5740723e */ /* 0x000fe20004807040 */
        /* <DEDUP_REMOVED lines=8> */
[----:B------:R-:W-:Y:S01]  /*af10*/  FMUL.FTZ R79, R74, R77 ;  /* 0x0000004d4a4f7220 */ /* 0x000fe20000410000 */
[----:B------:R-:W-:Y:S01]  /*af20*/  F2FP.F16.E4M3.UNPACK_B R53, R53.H1 ;  /* 0x00000035ff35723e */ /* 0x000fe200030006ff */
[C---:B------:R-:W-:Y:S01]  /*af30*/  FMUL.FTZ R77, R72.reuse, R77 ;  /* 0x0000004d484d7220 */ /* 0x040fe20000410000 */
[----:B------:R-:W-:Y:S01]  /*af40*/  F2FP.F16.E4M3.UNPACK_B R73, R57.H1 ;  /* 0x00000039ff49723e */ /* 0x000fe200030006ff */
[-C--:B------:R-:W-:Y:S01]  /*af50*/  FFMA.FTZ R81, R72, R75.reuse, -R79 ;  /* 0x0000004b48517223 */ /* 0x080fe2000001084f */
[----:B------:R-:W-:Y:S01]  /*af60*/  F2FP.F16.E4M3.UNPACK_B R72, R58.H1 ;  /* 0x0000003aff48723e */ /* 0x000fe200030006ff */
[----:B------:R-:W-:Y:S01]  /*af70*/  FFMA.FTZ R80, R74, R75, R77 ;  /* 0x0000004b4a507223 */ /* 0x000fe2000001004d */
[----:B------:R-:W-:Y:S01]  /*af80*/  HADD2.F32 R57, -RZ, R53.H0_H0 ;  /* 0x20000035ff397230 */ /* 0x000fe20000004100 */
[----:B------:R-:W-:Y:S01]  /*af90*/  F2FP.F16.E4M3.UNPACK_B R56, R56.H1 ;  /* 0x00000038ff38723e */ /* 0x000fe200030006ff */
[--C-:B------:R-:W-:Y:S01]  /*afa0*/  HADD2.F32 R58, -RZ, R73.reuse.H0_H0 ;  /* 0x20000049ff3a7230 */ /* 0x100fe20000004100 */
[----:B------:R-:W-:Y:S01]  /*afb0*/  F2FP.SATFINITE.E4M3.F32.PACK_AB_MERGE_C R84, R89, R84, RZ ;  /* 0x000000545954723e */ /* 0x000fe200048070ff */
[--C-:B------:R-:W-:Y:S01]  /*afc0*/  HADD2.F32 R74, -RZ, R72.reuse.H0_H0 ;  /* 0x20000048ff4a7230 */ /* 0x100fe20000004100 */
[----:B------:R-:W-:Y:S01]  /*afd0*/  F2FP.F16.E4M3.UNPACK_B R77, R54.H1 ;  /* 0x00000036ff4d723e */ /* 0x000fe200030006ff */
[----:B------:R-:W-:Y:S01]  /*afe0*/  HADD2.F32 R73, -RZ, R73.H1_H1 ;  /* 0x30000049ff497230 */ /* 0x000fe20000004100 */
[----:B------:R-:W-:Y:S01]  /*aff0*/  F2FP.SATFINITE.E4M3.F32.PACK_AB_MERGE_C R66, R85, R66, R84 ;  /* 0x000000425542723e */ /* 0x000fe20004807054 */
[----:B------:R-:W-:-:S02]  /*b000*/  HADD2.F32 R76, -RZ, R72.H1_H1 ;  /* 0x30000048ff4c7230 */ /* 0x000fc40000004100 */
[CC--:B------:R-:W-:Y:S01]  /*b010*/  FMUL.FTZ R78, R58.reuse, R74.reuse ;  /* 0x0000004a3a4e7220 */ /* 0x0c0fe20000410000 */
[----:B------:R-:W-:Y:S02]  /*b020*/  HADD2.F32 R53, -RZ, R53.H1_H1 ;  /* 0x30000035ff357230 */ /* 0x000fe40000004100 */
[----:B------:R-:W-:Y:S01]  /*b030*/  FMUL.FTZ R75, R57, R74 ;  /* 0x0000004a394b7220 */ /* 0x000fe20000410000 */
[--C-:B------:R-:W-:Y:S02]  /*b040*/  HADD2.F32 R72, -RZ, R56.reuse.H0_H0 ;  /* 0x20000038ff487230 */ /* 0x100fe40000004100 */
[-C--:B------:R-:W-:Y:S01]  /*b050*/  FMUL.FTZ R74, R73, R76.reuse ;  /* 0x0000004c494a7220 */ /* 0x080fe20000410000 */
[----:B------:R-:W-:Y:S02]  /*b060*/  HADD2.F32 R56, -RZ, R56.H1_H1 ;  /* 0x30000038ff387230 */ /* 0x000fe40000004100 */
[----:B------:R-:W-:Y:S01]  /*b070*/  FMUL.FTZ R76, R53, R76 ;  /* 0x0000004c354c7220 */ /* 0x000fe20000410000 */
[----:B------:R-:W-:Y:S01]  /*b080*/  FFMA.FTZ R83, R58, R72, R75 ;  /* 0x000000483a537223 */ /* 0x000fe2000001004b */
[----:B------:R-:W-:-:S02]  /*b090*/  F2FP.F16.E4M3.UNPACK_B R58, R59 ;  /* 0x0000003bff3a723e */ /* 0x000fc400020006ff */
[----:B------:R-:W-:Y:S01]  /*b0a0*/  FFMA.FTZ R84, R73, R56, R76 ;  /* 0x0000003849547223 */ /* 0x000fe2000001004c */
[----:B------:R-:W-:Y:S01]  /*b0b0*/  F2FP.F16.E4M3.UNPACK_B R76, R54 ;  /* 0x00000036ff4c723e */ /* 0x000fe200020006ff */
[----:B------:R-:W-:Y:S01]  /*b0c0*/  FFMA.FTZ R85, R53, R56, -R74 ;  /* 0x0000003835557223 */ /* 0x000fe2000001084a */
[-C--:B------:R-:W-:Y:S01]  /*b0d0*/  F2FP.F16.E4M3.UNPACK_B R53, R55.reuse ;  /* 0x00000037ff35723e */ /* 0x080fe200020006ff */
[----:B------:R-:W-:Y:S01]  /*b0e0*/  FFMA.FTZ R82, R57, R72, -R78 ;  /* 0x0000004839527223 */ /* 0x000fe2000001084e */
[----:B------:R-:W-:Y:S01]  /*b0f0*/  F2FP.F16.E4M3.UNPACK_B R55, R55.H1 ;  /* 0x00000037ff37723e */ /* 0x000fe200030006ff */
[----:B------:R-:W-:Y:S01]  /*b100*/  HADD2.F32 R72, -RZ, R58.H0_H0 ;  /* 0x2000003aff487230 */ /* 0x000fe20000004100 */
[-C--:B------:R-:W-:Y:S01]  /*b110*/  F2FP.F16.E4M3.UNPACK_B R54, R52.reuse ;  /* 0x00000034ff36723e */ /* 0x080fe200020006ff */
[----:B------:R-:W-:Y:S01]  /*b120*/  HADD2.F32 R79, -RZ, R76.H0_H0 ;  /* 0x2000004cff4f7230 */ /* 0x000fe20000004100 */
[----:B------:R-:W-:Y:S01]  /*b130*/  F2FP.F16.E4M3.UNPACK_B R59, R59.H1 ;  /* 0x0000003bff3b723e */ /* 0x000fe200030006ff */
[----:B------:R-:W-:Y:S01]  /*b140*/  HADD2.F32 R56, -RZ, R53.H0_H0 ;  /* 0x20000035ff387230 */ /* 0x000fe20000004100 */
[----:B------:R-:W-:Y:S01]  /*b150*/  F2FP.F16.E4M3.UNPACK_B R73, R52.H1 ;  /* 0x00000034ff49723e */ /* 0x000fe200030006ff */
[----:B------:R-:W-:-:S02]  /*b160*/  HADD2.F32 R57, -RZ, R55.H0_H0 ;  /* 0x20000037ff397230 */ /* 0x000fc40000004100 */
[-C--:B------:R-:W-:Y:S01]  /*b170*/  FMUL.FTZ R87, R72, R79.reuse ;  /* 0x0000004f48577220 */ /* 0x080fe20000410000 */
[----:B------:R-:W-:Y:S02]  /*b180*/  HADD2.F32 R78, -RZ, R77.H0_H0 ;  /* 0x2000004dff4e7230 */ /* 0x000fe40000004100 */
[C---:B------:R-:W-:Y:S01]  /*b190*/  FMUL.FTZ R79, R56.reuse, R79 ;  /* 0x0000004f384f7220 */ /* 0x040fe20000410000 */
[----:B------:R-:W-:Y:S01]  /*b1a0*/  HADD2.F32 R75, -RZ, R54.H0_H0 ;  /* 0x20000036ff4b7230 */ /* 0x000fe20000004100 */
[----:B------:R-:W-:Y:S01]  /*b1b0*/  F2FP.SATFINITE.E4M3.F32.PACK_AB_MERGE_C R82, R85, R82, RZ ;  /* 0x000000525552723e */ /* 0x000fe200048070ff */
[----:B------:R-:W-:Y:S02]  /*b1c0*/  HADD2.F32 R52, -RZ, R59.H0_H0 ;  /* 0x2000003bff347230 */ /* 0x000fe40000004100 */
[----:B------:R-:W-:Y:S01]  /*b1d0*/  FMUL.FTZ R89, R57, R78 ;  /* 0x0000004e39597220 */ /* 0x000fe20000410000 */
[----:B------:R-:W-:Y:S02]  /*b1e0*/  HADD2.F32 R74, -RZ, R73.H0_H0 ;  /* 0x20000049ff4a7230 */ /* 0x000fe40000004100 */
[----:B------:R-:W-:Y:S01]  /*b1f0*/  FFMA.FTZ R87, R56, R75, -R87 ;  /* 0x0000004b38577223 */ /* 0x000fe20000010857 */
[----:B------:R-:W-:-:S02]  /*b200*/  HADD2.F32 R59, -RZ, R59.H1_H1 ;  /* 0x3000003bff3b7230 */ /* 0x000fc40000004100 */
[C---:B------:R-:W-:Y:S01]  /*b210*/  FMUL.FTZ R86, R52.reuse, R78 ;  /* 0x0000004e34567220 */ /* 0x040fe20000410000 */
[----:B------:R-:W-:Y:S02]  /*b220*/  HADD2.F32 R56, -RZ, R77.H1_H1 ;  /* 0x3000004dff387230 */ /* 0x000fe40000004100 */
[-C--:B------:R-:W-:Y:S01]  /*b230*/  FFMA.FTZ R89, R52, R74.reuse, R89 ;  /* 0x0000004a34597223 */ /* 0x080fe20000010059 */
[----:B------:R-:W-:Y:S02]  /*b240*/  HADD2.F32 R55, -RZ, R55.H1_H1 ;  /* 0x30000037ff377230 */ /* 0x000fe40000004100 */
[----:B------:R-:W-:Y:S01]  /*b250*/  FFMA.FTZ R79, R72, R75, R79 ;  /* 0x0000004b484f7223 */ /* 0x000fe2000001004f */
[----:B------:R-:W-:Y:S02]  /*b260*/  HADD2.F32 R58, -RZ, R58.H1_H1 ;  /* 0x3000003aff3a7230 */ /* 0x000fe40000004100 */
[----:B------:R-:W-:Y:S01]  /*b270*/  FFMA.FTZ R86, R57, R74, -R86 ;  /* 0x0000004a39567223 */ /* 0x000fe20000010856 */
[----:B------:R-:W-:-:S02]  /*b280*/  HADD2.F32 R76, -RZ, R76.H1_H1 ;  /* 0x3000004cff4c7230 */ /* 0x000fc40000004100 */
[-C--:B------:R-:W-:Y:S01]  /*b290*/  FMUL.FTZ R72, R59, R56.reuse ;  /* 0x000000383b487220 */ /* 0x080fe20000410000 */
[----:B------:R-:W-:Y:S02]  /*b2a0*/  HADD2.F32 R53, -RZ, R53.H1_H1 ;  /* 0x30000035ff357230 */ /* 0x000fe40000004100 */
[----:B------:R-:W-:Y:S01]  /*b2b0*/  FMUL.FTZ R74, R55, R56 ;  /* 0x00000038374a7220 */ /* 0x000fe20000410000 */
[----:B------:R-:W-:Y:S02]  /*b2c0*/  HADD2.F32 R52, -RZ, R73.H1_H1 ;  /* 0x30000049ff347230 */ /* 0x000fe40000004100 */
[-C--:B------:R-:W-:Y:S01]  /*b2d0*/  FMUL.FTZ R56, R58, R76.reuse ;  /* 0x0000004c3a387220 */ /* 0x080fe20000410000 */
[----:B------:R-:W-:Y:S02]  /*b2e0*/  HADD2.F32 R54, -RZ, R54.H1_H1 ;  /* 0x30000036ff367230 */ /* 0x000fe40000004100 */
[----:B------:R-:W-:Y:S01]  /*b2f0*/  FMUL.FTZ R57, R53, R76 ;  /* 0x0000004c35397220 */ /* 0x000fe20000410000 */
[----:B------:R-:W-:Y:S01]  /*b300*/  F2FP.SATFINITE.E4M3.F32.PACK_AB_MERGE_C R83, R84, R83, RZ ;  /* 0x000000535453723e */ /* 0x000fe200048070ff */
[-C--:B------:R-:W-:Y:S01]  /*b310*/  FFMA.FTZ R55, R55, R52.reuse, -R72 ;  /* 0x0000003437377223 */ /* 0x080fe20000010848 */
[----:B------:R-:W-:Y:S01]  /*b320*/  FFMA.FTZ R74, R59, R52, R74 ;  /* 0x000000343b4a7223 */ /* 0x000fe2000001004a */
[-C--:B------:R-:W-:Y:S01]  /*b330*/  FFMA.FTZ R56, R53, R54.reuse, -R56 ;  /* 0x0000003635387223 */ /* 0x080fe20000010838 */
[----:B------:R-:W-:Y:S01]  /*b340*/  FFMA.FTZ R54, R58, R54, R57 ;  /* 0x000000363a367223 */ /* 0x000fe20000010039 */
[----:B------:R-:W-:Y:S01]  /*b350*/  F2FP.SATFINITE.E4M3.F32.PACK_AB_MERGE_C R53, R81, R70, R82 ;  /* 0x000000465135723e */ /* 0x000fe20004807052 */
[----:B------:R-:W-:Y:S01]  /*b360*/  IMAD.MOV.U32 R52, RZ, RZ, R69 ;  /* 0x000000ffff347224 */ /* 0x000fe200078e0045 */
[----:B------:R-:W-:Y:S01]  /*b370*/  F2FP.SATFINITE.E4M3.F32.PACK_AB_MERGE_C R55, R55, R86, RZ ;  /* 0x000000563737723e */ /* 0x000fe200048070ff */
[----:B------:R-:W-:Y:S01]  /*b380*/  IMAD.MOV.U32 R58, RZ, RZ, R64 ;  /* 0x000000ffff3a7224 */ /* 0x000fe200078e0040 */
[----:B------:R-:W-:-:S02]  /*b390*/  F2FP.SATFINITE.E4M3.F32.PACK_AB_MERGE_C R74, R74, R89, RZ ;  /* 0x000000594a4a723e */ /* 0x000fc400048070ff */
[----:B------:R-:W-:Y:S01]  /*b3a0*/  F2FP.SATFINITE.E4M3.F32.PACK_AB_MERGE_C R55, R56, R87, R55 ;  /* 0x000000573837723e */ /* 0x000fe20004807037 */
[----:B------:R-:W-:Y:S01]  /*b3b0*/  IMAD.MOV.U32 R56, RZ, RZ, R68 ;  /* 0x000000ffff387224 */ /* 0x000fe200078e0044 */
[----:B------:R-:W-:Y:S01]  /*b3c0*/  F2FP.SATFINITE.E4M3.F32.PACK_AB_MERGE_C R59, R54, R79, R74 ;  /* 0x0000004f363b723e */ /* 0x000fe2000480704a */
[----:B------:R-:W-:Y:S01]  /*b3d0*/  IMAD.MOV.U32 R54, RZ, RZ, R66 ;  /* 0x000000ffff367224 */ /* 0x000fe200078e0042 */
[----:B------:R-:W-:-:S07]  /*b3e0*/  F2FP.SATFINITE.E4M3.F32.PACK_AB_MERGE_C R57, R80, R71, R83 ;  /* 0x000000475039723e */ /* 0x000fce0004807053 */
.L_x_405:
[----:B------:R-:W-:Y:S05]  /*b3f0*/  BSYNC B1 ;  /* 0x0000000000017941 */ /* 0x000fea0003800000 */
.L_x_404:
[----:B-1----:R3:W-:Y:S01]  /*b400*/  STG.E.128 desc[UR60][R62.64], R52 ;  /* 0x000000343e007986 */ /* 0x0027e2000c101d3c */
[----:B------:R-:W-:-:S13]  /*b410*/  ISETP.GE.AND P2, PT, R67, R145, PT ;  /* 0x000000914300720c */ /* 0x000fda0003f46270 */
[----:B------:R-:W-:Y:S05]  /*b420*/  @P2 BRA `(.L_x_382) ;  /* 0x0000000400d42947 */ /* 0x000fea0003800000 */
[--C-:B---3--:R-:W-:Y:S02]  /*b430*/  SHF.R.S32.HI R52, RZ, 0x1f, R67.reuse ;  /* 0x0000001fff347819 */ /* 0x108fe40000011443 */
[----:B------:R-:W-:-:S04]  /*b440*/  IADD3 R67, P2, P3, R46, R128, R67 ;  /* 0x000000802e437210 */ /* 0x000fc80007b5e043 */
[----:B------:R-:W-:Y:S02]  /*b450*/  IADD3.X R52, R20, R65, R52, P2, P3 ;  /* 0x0000004114347210 */ /* 0x000fe400017e6434 */
[----:B------:R-:W-:-:S05]  /*b460*/  IADD3 R60, P2, R67, R60, RZ ;  /* 0x0000003c433c7210 */ /* 0x000fca0007f5e0ff */
[----:B------:R-:W-:-:S05]  /*b470*/  IMAD.X R61, R52, 0x1, R61, P2 ;  /* 0x00000001343d7824 */ /* 0x000fca00010e063d */
[----:B--2---:R4:W-:Y:S01]  /*b480*/  STG.E.128 desc[UR60][R60.64], R56 ;  /* 0x000000383c007986 */ /* 0x0049e2000c101d3c */
[----:B------:R-:W-:Y:S05]  /*b490*/  BRA `(.L_x_382) ;  /* 0x0000000400b87947 */ /* 0x000fea0003800000 */
.L_x_345:
[----:B------:R-:W2:Y:S02]  /*b4a0*/  LDL R52, [R1+0x44] ;  /* 0x0000440001347983 */ /* 0x000ea40000100800 */
[----:B--2---:R-:W-:-:S13]  /*b4b0*/  R2UR UR4, R52 ;  /* 0x00000000340472ca */ /* 0x004fda00000e0000 */
[----:B------:R-:W-:-:S06]  /*b4c0*/  UISETP.NE.AND UP0, UPT, UR4, 0x3, UPT ;  /* 0x000000030400788c */ /* 0x000fcc000bf05270 */
[----:B------:R-:W-:-:S13]  /*b4d0*/  PLOP3.LUT P5, PT, PT, PT, UP0, 0x80, 0x0 ;  /* 0x000000000000781c */ /* 0x000fda0003faf008 */
[----:B------:R-:W-:Y:S05]  /*b4e0*/  @!P5 BRA `(.L_x_406) ;  /* 0x000000000004d947 */ /* 0x000fea0003800000 */
[----:B------:R-:W-:Y:S01]  /*b4f0*/  BPT.TRAP 0x1 ;  /* 0x000000040000795c */ /* 0x000fe20000300000 */
.L_x_406:
[----:B------:R-:W-:Y:S01]  /*b500*/  LEA R111, R17, R16, 0x3 ;  /* 0x00000010116f7211 */ /* 0x000fe200078e18ff */
[----:B------:R-:W-:Y:S01]  /*b510*/  IMAD R119, R25, -0xe0, R2 ;  /* 0xffffff2019777824 */ /* 0x000fe200078e0202 */
[----:B------:R-:W-:Y:S01]  /*b520*/  SHF.L.U32 R125, R231, 0x1f, RZ ;  /* 0x0000001fe77d7819 */ /* 0x000fe200000006ff */
[----:B------:R-:W-:Y:S01]  /*b530*/  BSSY B1, `(.L_x_407) ;  /* 0x0000006000017945 */ /* 0x000fe20003800000 */
[----:B------:R-:W-:Y:S01]  /*b540*/  SHF.R.S32.HI R53, RZ, 0x1f, R25 ;  /* 0x0000001fff357819 */ /* 0x000fe20000011419 */
[----:B------:R-:W-:Y:S01]  /*b550*/  IMAD R52, R40, R25, RZ ;  /* 0x0000001928347224 */ /* 0x000fe200078e02ff */
[----:B------:R-:W0:Y:S01]  /*b560*/  SYNCS.PHASECHK.TRANS64.TRYWAIT P2, [R111+URZ+0x2e890], R125 ;  /* 0x02e8907d6f0075a7 */ /* 0x000e22000804017f */
[----:B------:R-:W-:Y:S01]  /*b570*/  VIMNMX R119, R119, 0xe0, PT ;  /* 0x000000e077777848 */ /* 0x000fe20003fe0100 */
[----:B0-----:R-:W-:Y:S06]  /*b580*/  @!P2 BRA `(.L_x_408) ;  /* 0x0000017800d4a947 */ /* 0x001fec0003800000 */
.L_x_635:
[----:B------:R-:W-:Y:S05]  /*b590*/  BSYNC B1 ;  /* 0x0000000000017941 */ /* 0x000fea0003800000 */
.L_x_407:
[----:B------:R-:W-:Y:S01]  /*b5a0*/  ISETP.GE.AND P2, PT, R228, R119, PT ;  /* 0x00000077e400720c */ /* 0x000fe20003f46270 */
[----:B------:R-:W-:Y:S01]  /*b5b0*/  IMAD R53, R53, R126, R52 ;  /* 0x0000007e35357224 */ /* 0x000fe200078e0234 */
[----:B------:R-:W-:Y:S01]  /*b5c0*/  BSSY B1, `(.L_x_409) ;  /* 0x0000014000017945 */ /* 0x000fe20003800000 */
[----:B------:R-:W-:-:S04]  /*b5d0*/  IMAD.WIDE.U32 R56, R126, R25, RZ ;  /* 0x000000197e387225 */ /* 0x000fc800078e00ff */
[----:B------:R-:W-:-:S06]  /*b5e0*/  IMAD.IADD R60, R53, 0x1, R57 ;  /* 0x00000001353c7824 */ /* 0x000fcc00078e0239 */
[----:B------:R-:W-:Y:S05]  /*b5f0*/  @P2 BRA `(.L_x_410) ;  /* 0x0000000000402947 */ /* 0x000fea0003800000 */
[----:B------:R-:W1:Y:S01]  /*b600*/  @!P0 LDS.128 R52, [R118+0x20400] ;  /* 0x0204000076348984 */ /* 0x000e620000000c00 */
[----:B------:R-:W2:Y:S02]  /*b610*/  @!P0 LDC.64 R58, c[0x0][0x2e8] ;  /* 0x0000ba00ff3a8b82 */ /* 0x000ea40000000a00 */
[----:B--2---:R-:W-:-:S04]  /*b620*/  @!P0 IADD3 R58, P2, P3, R56, R58, R21 ;  /* 0x0000003a383a8210 */ /* 0x004fc80007b5e015 */
[----:B------:R-:W-:-:S05]  /*b630*/  @!P0 IADD3.X R59, R60, R59, R13, P2, P3 ;  /* 0x0000003b3c3b8210 */ /* 0x000fca00017e640d */
[----:B-1----:R1:W-:Y:S01]  /*b640*/  @!P0 STG.E.128 desc[UR60][R58.64], R52 ;  /* 0x000000343a008986 */ /* 0x0023e2000c101d3c */
[----:B------:R-:W-:Y:S05]  /*b650*/  @P1 BRA `(.L_x_410) ;  /* 0x0000000000281947 */ /* 0x000fea0003800000 */
[----:B------:R-:W-:Y:S01]  /*b660*/  ULDC.64 UR4, c[0x0][0x2e8] ;  /* 0x0000ba0000047ab9 */ /* 0x000fe20000000a00 */
[----:B-1----:R-:W-:Y:S01]  /*b670*/  VIADD R52, R34, 0x40 ;  /* 0x0000004022347836 */ /* 0x002fe20000000000 */
[----:B------:R-:W-:-:S04]  /*b680*/  IADD3 R58, P2, P3, R14, UR4, R56 ;  /* 0x000000040e3a7c10 */ /* 0x000fc8000fb5e038 */
[----:B------:R-:W-:Y:S02]  /*b690*/  IADD3.X R59, R109, UR5, R60, P2, P3 ;  /* 0x000000056d3b7c10 */ /* 0x000fe400097e643c */
[----:B------:R-:W-:-:S13]  /*b6a0*/  LOP3.LUT P2, RZ, R229, 0x4, RZ, 0xc0, !PT ;  /* 0x00000004e5ff7812 */ /* 0x000fda000784c0ff */
[----:B------:R-:W-:-:S04]  /*b6b0*/  @P2 VIADD R52, R34, 0xffffffc0 ;  /* 0xffffffc022342836 */ /* 0x000fc80000000000 */
[----:B------:R-:W-:-:S04]  /*b6c0*/  IMAD R53, R17, 0x7000, R52 ;  /* 0x0000700011357824 */ /* 0x000fc800078e0234 */
[----:B------:R-:W-:-:S06]  /*b6d0*/  IMAD.IADD R53, R16, 0x1, R53 ;  /* 0x0000000110357824 */ /* 0x000fcc00078e0235 */
[----:B------:R-:W1:Y:S04]  /*b6e0*/  LDS.128 R52, [R53+0x20400] ;  /* 0x0204000035347984 */ /* 0x000e680000000c00 */
[----:B-1----:R2:W-:Y:S02]  /*b6f0*/  STG.E.128 desc[UR60][R58.64], R52 ;  /* 0x000000343a007986 */ /* 0x0025e4000c101d3c */
.L_x_410:
[----:B------:R-:W-:Y:S05]  /*b700*/  BSYNC B1 ;  /* 0x0000000000017941 */ /* 0x000fea0003800000 */
.L_x_409:
[----:B-12---:R-:W-:Y:S01]  /*b710*/  VIADD R52, R228, 0x40 ;  /* 0x00000040e4347836 */ /* 0x006fe20000000000 */
[----:B------:R-:W-:Y:S04]  /*b720*/  BSSY B1, `(.L_x_411) ;  /* 0x0000015000017945 */ /* 0x000fe80003800000 */
[----:B------:R-:W-:-:S13]  /*b730*/  ISETP.GE.AND P2, PT, R52, R119, PT ;  /* 0x000000773400720c */ /* 0x000fda0003f46270 */
[----:B------:R-:W-:Y:S05]  /*b740*/  @P2 BRA `(.L_x_412) ;  /* 0x0000000000482947 */ /* 0x000fea0003800000 */
[----:B------:R-:W1:Y:S01]  /*b750*/  @!P0 LDS.128 R52, [R118+0x22400] ;  /* 0x0224000076348984 */ /* 0x000e620000000c00 */
[----:B------:R-:W2:Y:S01]  /*b760*/  @!P0 LDC.64 R58, c[0x0][0x2e8] ;  /* 0x0000ba00ff3a8b82 */ /* 0x000ea20000000a00 */
[----:B------:R-:W-:-:S04]  /*b770*/  IADD3 R61, P2, R106, R56, RZ ;  /* 0x000000386a3d7210 */ /* 0x000fc80007f5e0ff */
[----:B------:R-:W-:Y:S02]  /*b780*/  IADD3.X R62, R60, R107, RZ, P2, !PT ;  /* 0x0000006b3c3e7210 */ /* 0x000fe400017fe4ff */
        /* <DEDUP_REMOVED lines=14> */
.L_x_412:
[----:B------:R-:W-:Y:S05]  /*b870*/  BSYNC B1 ;  /* 0x0000000000017941 */ /* 0x000fea0003800000 */
.L_x_411:
[----:B-12---:R-:W-:Y:S01]  /*b880*/  VIADD R52, R228, 0x80 ;  /* 0x00000080e4347836 */ /* 0x006fe20000000000 */
[----:B------:R-:W-:Y:S04]  /*b890*/  BSSY B1, `(.L_x_413) ;  /* 0x0000015000017945 */ /* 0x000fe80003800000 */
[----:B------:R-:W-:-:S13]  /*b8a0*/  ISETP.GE.AND P2, PT, R52, R119, PT ;  /* 0x000000773400720c */ /* 0x000fda0003f46270 */
[----:B------:R-:W-:Y:S05]  /*b8b0*/  @P2 BRA `(.L_x_414) ;  /* 0x0000000000482947 */ /* 0x000fea0003800000 */
[----:B------:R-:W1:Y:S01]  /*b8c0*/  @!P0 LDS.128 R52, [R118+0x24400] ;  /* 0x0244000076348984 */ /* 0x000e620000000c00 */
[----:B------:R-:W2:Y:S01]  /*b8d0*/  @!P0 LDC.64 R58, c[0x0][0x2e8] ;  /* 0x0000ba00ff3a8b82 */ /* 0x000ea20000000a00 */
[----:B------:R-:W-:-:S05]  /*b8e0*/  LEA R61, P2, R44, R56, 0x7 ;  /* 0x000000382c3d7211 */ /* 0x000fca00078438ff */
[----:B------:R-:W-:Y:S01]  /*b8f0*/  IMAD.X R62, R60, 0x1, R45, P2 ;  /* 0x000000013c3e7824 */ /* 0x000fe200010e062d */
[----:B--2---:R-:W-:-:S04]  /*b900*/  @!P0 IADD3 R58, P2, P3, R61, R58, R21 ;  /* 0x0000003a3d3a8210 */ /* 0x004fc80007b5e015 */
[----:B------:R-:W-:-:S05]  /*b910*/  @!P0 IADD3.X R59, R62, R59, R13, P2, P3 ;  /* 0x0000003b3e3b8210 */ /* 0x000fca00017e640d */
[----:B-1----:R1:W-:Y:S01]  /*b920*/  @!P0 STG.E.128 desc[UR60][R58.64], R52 ;  /* 0x000000343a008986 */ /* 0x0023e2000c101d3c */
[----:B------:R-:W-:Y:S05]  /*b930*/  @P1 BRA `(.L_x_414) ;  /* 0x0000000000281947 */ /* 0x000fea0003800000 */
[----:B------:R-:W-:Y:S01]  /*b940*/  ULDC.64 UR4, c[0x0][0x2e8] ;  /* 0x0000ba0000047ab9 */ /* 0x000fe20000000a00 */
[----:B-1----:R-:W-:Y:S02]  /*b950*/  IADD3 R52, R34, 0x40, RZ ;  /* 0x0000004022347810 */ /* 0x002fe40007ffe0ff */
        /* <DEDUP_REMOVED lines=8> */
.L_x_414:
[----:B------:R-:W-:Y:S05]  /*b9e0*/  BSYNC B1 ;  /* 0x0000000000017941 */ /* 0x000fea0003800000 */
.L_x_413:
[----:B-12---:R-:W-:-:S05]  /*b9f0*/  VIADD R52, R228, 0xc0 ;  /* 0x000000c0e4347836 */ /* 0x006fca0000000000 */
[----:B------:R-:W-:-:S13]  /*ba00*/  ISETP.GE.AND P2, PT, R52, R119, PT ;  /* 0x000000773400720c */ /* 0x000fda0003f46270 */
[----:B------:R-:W-:Y:S05]  /*ba10*/  @P2 BRA `(.L_x_382) ;  /* 0x0000000000582947 */ /* 0x000fea0003800000 */
[----:B------:R-:W1:Y:S01]  /*ba20*/  LDC.64 R54, c[0x0][0x300] ;  /* 0x0000c000ff367b82 */ /* 0x000e620000000a00 */
[----:B------:R-:W-:Y:S02]  /*ba30*/  IMAD.MOV.U32 R58, RZ, RZ, R56 ;  /* 0x000000ffff3a7224 */ /* 0x000fe400078e0038 */
[----:B------:R-:W-:-:S05]  /*ba40*/  IMAD.MOV.U32 R59, RZ, RZ, R60 ;  /* 0x000000ffff3b7224 */ /* 0x000fca00078e003c */
[----:B------:R-:W2:Y:S01]  /*ba50*/  @!P0 LDC.64 R52, c[0x0][0x2e8] ;  /* 0x0000ba00ff348b82 */ /* 0x000ea20000000a00 */
[----:B-1----:R-:W-:-:S04]  /*ba60*/  IMAD.WIDE.U32 R58, R54, 0xc0, R58 ;  /* 0x000000c0363a7825 */ /* 0x002fc800078e003a */
[----:B------:R-:W-:Y:S01]  /*ba70*/  IMAD R55, R55, 0xc0, RZ ;  /* 0x000000c037377824 */ /* 0x000fe200078e02ff */
[----:B--2---:R-:W-:-:S04]  /*ba80*/  @!P0 IADD3 R56, P2, P3, R58, R52, R21 ;  /* 0x000000343a388210 */ /* 0x004fc80007b5e015 */
[----:B------:R-:W-:-:S04]  /*ba90*/  IADD3 R60, R59, R55, RZ ;  /* 0x000000373b3c7210 */ /* 0x000fc80007ffe0ff */
[----:B------:R-:W-:Y:S02]  /*baa0*/  @!P0 IADD3.X R57, R60, R53, R13, P2, P3 ;  /* 0x000000353c398210 */ /* 0x000fe400017e640d */
[----:B------:R-:W1:Y:S04]  /*bab0*/  @!P0 LDS.128 R52, [R118+0x26400] ;  /* 0x0264000076348984 */ /* 0x000e680000000c00 */
        /* <DEDUP_REMOVED lines=12> */
.L_x_382:
[----:B------:R-:W-:Y:S05]  /*bb80*/  BSYNC B0 ;  /* 0x0000000000007941 */ /* 0x000fea0003800000 */
.L_x_344:
[----:B-1234-:R-:W1:Y:S01]  /*bb90*/  S2R R52, SR_TID.X ;  /* 0x0000000000347919 */ /* 0x01ee620000002100 */
[----:B------:R-:W-:Y:S01]  /*bba0*/  @!PT LDS RZ, [RZ] ;  /* 0x00000000fffff984 */ /* 0x000fe20000000800 */
[----:B------:R-:W-:Y:S01]  /*bbb0*/  @!PT LDS RZ, [RZ] ;  /* 0x00000000fffff984 */ /* 0x000fe20000000800 */
[----:B------:R-:W-:Y:S01]  /*bbc0*/  @!PT LDS RZ, [RZ] ;  /* 0x00000000fffff984 */ /* 0x000fe20000000800 */
[----:B------:R-:W-:Y:S01]  /*bbd0*/  @!PT LDS RZ, [RZ] ;  /* 0x00000000fffff984 */ /* 0x000fe20000000800 */
[----:B------:R2:W-:Y:S06]  /*bbe0*/  MEMBAR.ALL.CTA ;  /* 0x0000000000007992 */ /* 0x0005ec0000008000 */
[----:B--2---:R-:W2:Y:S01]  /*bbf0*/  FENCE.VIEW.ASYNC.S ;  /* 0x00000000000073c6 */ /* 0x004ea20000000000 */
[----:B------:R-:W-:Y:S05]  /*bc00*/  WARPSYNC.ALL ;  /* 0x0000000000007948 */ /* 0x000fea0003800000 */
[----:B------:R-:W-:Y:S01]  /*bc10*/  BSSY B0, `(.L_x_415) ;  /* 0x0000009000007945 */ /* 0x000fe20003800000 */
[----:B-1----:R-:W-:Y:S01]  /*bc20*/  LOP3.LUT R52, R52, 0x7f, RZ, 0xc0, !PT ;  /* 0x0000007f34347812 */ /* 0x002fe200078ec0ff */
[----:B--2---:R1:W-:Y:S03]  /*bc30*/  BAR.SYNC.DEFER_BLOCKING R135, 0x80 ;  /* 0x000200870000751d */ /* 0x0043e60000010000 */
[----:B------:R-:W-:-:S13]  /*bc40*/  ISETP.NE.AND P2, PT, R52, RZ, PT ;  /* 0x000000ff3400720c */ /* 0x000fda0003f45270 */
[----:B------:R-:W-:-:S05]  /*bc50*/  @!P2 VIADD R52, R111, 0x2e8a0 ;  /* 0x0002e8a06f34a836 */ /* 0x000fca0000000000 */
[----:B------:R-:W-:-:S04]  /*bc60*/  @!P2 PRMT R52, RZ, 0x654, R52 ;  /* 0x00000654ff34a816 */ /* 0x000fc80000000034 */
[----:B------:R1:W-:Y:S01]  /*bc70*/  @!P2 SYNCS.ARRIVE.TRANS64.RED.A1T0 RZ, [R52+URZ], RZ ;  /* 0x000000ff34ffa9a7 */ /* 0x0003e2000810043f */
[----:B------:R-:W-:Y:S05]  /*bc80*/  @!P5 BRA `(.L_x_416) ;  /* 0x000000000004d947 */ /* 0x000fea0003800000 */
[----:B------:R-:W-:Y:S01]  /*bc90*/  BPT.TRAP 0x1 ;  /* 0x000000040000795c */ /* 0x000fe20000300000 */
.L_x_416:
[----:B------:R-:W-:Y:S05]  /*bca0*/  BSYNC B0 ;  /* 0x0000000000007941 */ /* 0x000fea0003800000 */
.L_x_415:
[----:B------:R-:W2:Y:S01]  /*bcb0*/  SYNCS.PHASECHK.TRANS64.TRYWAIT P3, [R111+URZ+0x2e8b0], R125 ;  /* 0x02e8b07d6f0075a7 */ /* 0x000ea2000806017f */
[----:B------:R-:W-:Y:S01]  /*bcc0*/  ULDC.64 UR38, c[0x0][0x328] ;  /* 0x0000ca0000267ab9 */ /* 0x000fe20000000a00 */
[----:B------:R-:W-:Y:S01]  /*bcd0*/  ULDC.64 UR36, c[0x0][0x318] ;  /* 0x0000c60000247ab9 */ /* 0x000fe20000000a00 */
[----:B------:R-:W-:Y:S04]  /*bce0*/  BSSY B0, `(.L_x_417) ;  /* 0x0000002000007945 */ /* 0x000fe80003800000 */
[----:B--2---:R-:W-:Y:S05]  /*bcf0*/  @!P3 BRA `(.L_x_418) ;  /* 0x00000174000cb947 */ /* 0x004fea0003800000 */
.L_x_636:
[----:B------:R-:W-:Y:S05]  /*bd00*/  BSYNC B0 ;  /* 0x0000000000007941 */ /* 0x000fea0003800000 */
.L_x_417:
[----:B------:R-:W-:Y:S01]  /*bd10*/  ISETP.GE.AND P3, PT, R228, R119, PT ;  /* 0x00000077e400720c */ /* 0x000fe20003f66270 */
[----:B------:R-:W-:Y:S01]  /*bd20*/  BSSY B0, `(.L_x_419) ;  /* 0x0000017000007945 */ /* 0x000fe20003800000 */
[----:B------:R-:W-:-:S11]  /*bd30*/  IMAD.WIDE R56, R25, 0xe0, R102 ;  /* 0x000000e019387825 */ /* 0x000fd600078e0266 */
[----:B------:R-:W-:Y:S05]  /*bd40*/  @P3 BRA `(.L_x_420) ;  /* 0x0000000000503947 */ /* 0x000fea0003800000 */
[----:B------:R-:W-:Y:S01]  /*bd50*/  ULDC UR4, c[0x0][0x2f4] ;  /* 0x0000bd0000047ab9 */ /* 0x000fe20000000800 */
[----:B------:R-:W-:Y:S01]  /*bd60*/  PLOP3.LUT P4, PT, PT, PT, PT, 0x8, 0x0 ;  /* 0x000000000000781c */ /* 0x000fe20003f8e170 */
[----:B-1----:R-:W-:Y:S01]  /*bd70*/  IMAD.MOV.U32 R52, RZ, RZ, R48 ;  /* 0x000000ffff347224 */ /* 0x002fe200078e0030 */
[----:B------:R-:W-:Y:S01]  /*bd80*/  ISETP.GE.AND P3, PT, R4, UR4, PT ;  /* 0x0000000404007c0c */ /* 0x000fe2000bf66270 */
[----:B------:R-:W-:Y:S01]  /*bd90*/  IMAD R55, R57, UR38, RZ ;  /* 0x0000002639377c24 */ /* 0x000fe2000f8e02ff */
[----:B------:R-:W-:-:S03]  /*bda0*/  MOV R53, R110 ;  /* 0x0000006e00357202 */ /* 0x000fc60000000f00 */
[C---:B------:R-:W-:Y:S02]  /*bdb0*/  IMAD R55, R56.reuse, UR39, R55 ;  /* 0x0000002738377c24 */ /* 0x040fe4000f8e0237 */
[----:B------:R-:W-:-:S06]  /*bdc0*/  IMAD.WIDE.U32 R52, R56, UR38, R52 ;  /* 0x0000002638347c25 */ /* 0x000fcc000f8e0034 */
[----:B------:R-:W-:Y:S01]  /*bdd0*/  @!P3 LOP3.LUT P5, RZ, R229, 0x4, RZ, 0xc0, !PT ;  /* 0x00000004e5ffb812 */ /* 0x000fe200078ac0ff */
[----:B------:R-:W-:-:S03]  /*bde0*/  @!P3 VIADD R60, R117, 0x40 ;  /* 0x00000040753cb836 */ /* 0x000fc60000000000 */
[----:B------:R-:W-:Y:S02]  /*bdf0*/  @!P3 PLOP3.LUT P4, PT, P5, PT, PT, 0x80, 0x0 ;  /* 0x000000000000b81c */ /* 0x000fe40002f8f070 */
[----:B------:R-:W-:-:S04]  /*be00*/  IADD3 R58, P5, R52, UR36, RZ ;  /* 0x00000024343a7c10 */ /* 0x000fc8000ffbe0ff */
[----:B------:R-:W-:-:S07]  /*be10*/  IADD3.X R59, R53, UR37, R55, P5, !PT ;  /* 0x00000025353b7c10 */ /* 0x000fce000affe437 */
[----:B------:R-:W-:Y:S01]  /*be20*/  @P4 VIADD R60, R117, 0xffffffc0 ;  /* 0xffffffc0753c4836 */ /* 0x000fe20000000000 */
[----:B------:R-:W-:-:S03]  /*be30*/  ISETP.GE.AND P4, PT, R18, UR4, PT ;  /* 0x0000000412007c0c */ /* 0x000fc6000bf86270 */
[----:B------:R-:W-:-:S10]  /*be40*/  @!P3 IMAD.IADD R60, R16, 0x1, R60 ;  /* 0x00000001103cb824 */ /* 0x000fd400078e023c */
[----:B------:R-:W1:Y:S04]  /*be50*/  @!P4 LDS.128 R52, [R118+0xe400] ;  /* 0x00e400007634c984 */ /* 0x000e680000000c00 */
[----:B-1----:R-:W-:Y:S04]  /*be60*/  @!P4 STG.E.128 desc[UR60][R58.64], R52 ;  /* 0x000000343a00c986 */ /* 0x002fe8000c101d3c */
[----:B------:R-:W1:Y:S04]  /*be70*/  @!P3 LDS.128 R52, [R60+0xe400] ;  /* 0x00e400003c34b984 */ /* 0x000e680000000c00 */
[----:B-1----:R3:W-:Y:S02]  /*be80*/  @!P3 STG.E.128 desc[UR60][R58.64+0x40], R52 ;  /* 0x000040343a00b986 */ /* 0x0027e4000c101d3c */
.L_x_420:
[----:B------:R-:W-:Y:S05]  /*be90*/  BSYNC B0 ;  /* 0x0000000000007941 */ /* 0x000fea0003800000 */
.L_x_419:
[----:B-1-3--:R-:W-:Y:S01]  /*bea0*/  VIADD R52, R228, 0x40 ;  /* 0x00000040e4347836 */ /* 0x00afe20000000000 */
[----:B------:R-:W-:Y:S04]  /*beb0*/  BSSY B0, `(.L_x_421) ;  /* 0x0000019000007945 */ /* 0x000fe80003800000 */
[----:B------:R-:W-:-:S13]  /*bec0*/  ISETP.GE.AND P3, PT, R52, R119, PT ;  /* 0x000000773400720c */ /* 0x000fda0003f66270 */
[----:B------:R-:W-:Y:S05]  /*bed0*/  @P3 BRA `(.L_x_422) ;  /* 0x0000000000583947 */ /* 0x000fea0003800000 */
[----:B------:R-:W-:Y:S01]  /*bee0*/  ULDC UR4, c[0x0][0x2f4] ;  /* 0x0000bd0000047ab9 */ /* 0x000fe20000000800 */
[----:B------:R-:W-:Y:S01]  /*bef0*/  PLOP3.LUT P4, PT, PT, PT, PT, 0x8, 0x0 ;  /* 0x000000000000781c */ /* 0x000fe20003f8e170 */
[----:B------:R-:W-:Y:S01]  /*bf00*/  IMAD.MOV.U32 R52, RZ, RZ, R48 ;  /* 0x000000ffff347224 */ /* 0x000fe200078e0030 */
[----:B------:R-:W-:Y:S01]  /*bf10*/  ISETP.GE.AND P3, PT, R4, UR4, PT ;  /* 0x0000000404007c0c */ /* 0x000fe2000bf66270 */
[----:B------:R-:W-:-:S12]  /*bf20*/  IMAD.MOV.U32 R53, RZ, RZ, R110 ;  /* 0x000000ffff357224 */ /* 0x000fd800078e006e */
[----:B------:R-:W-:Y:S02]  /*bf30*/  @!P3 LOP3.LUT P5, RZ, R229, 0x4, RZ, 0xc0, !PT ;  /* 0x00000004e5ffb812 */ /* 0x000fe400078ac0ff */
[----:B------:R-:W-:Y:S02]  /*bf40*/  @!P3 IADD3 R60, R117, 0x40, RZ ;  /* 0x00000040753cb810 */ /* 0x000fe40007ffe0ff */
[----:B------:R-:W-:Y:S02]  /*bf50*/  @!P3 PLOP3.LUT P4, PT, P5, PT, PT, 0x80, 0x0 ;  /* 0x000000000000b81c */ /* 0x000fe40002f8f070 */
[----:B------:R-:W-:-:S05]  /*bf60*/  IADD3 R55, P5, R56, 0x40, RZ ;  /* 0x0000004038377810 */ /* 0x000fca0007fbe0ff */
[----:B------:R-:W-:Y:S02]  /*bf70*/  IMAD.X R54, RZ, RZ, R57, P5 ;  /* 0x000000ffff367224 */ /* 0x000fe400028e0639 */
[----:B------:R-:W-:-:S04]  /*bf80*/  IMAD.WIDE.U32 R52, R55, UR38, R52 ;  /* 0x0000002637347c25 */ /* 0x000fc8000f8e0034 */
[----:B------:R-:W-:Y:S02]  /*bf90*/  IMAD R54, R54, UR38, RZ ;  /* 0x0000002636367c24 */ /* 0x000fe4000f8e02ff */
[----:B------:R-:W-:Y:S01]  /*bfa0*/  @P4 VIADD R60, R117, 0xffffffc0 ;  /* 0xffffffc0753c4836 */ /* 0x000fe20000000000 */
[----:B------:R-:W-:Y:S01]  /*bfb0*/  IADD3 R58, P4, R52, UR36, RZ ;  /* 0x00000024343a7c10 */ /* 0x000fe2000ff9e0ff */
[----:B------:R-:W-:Y:S02]  /*bfc0*/  IMAD R55, R55, UR39, R54 ;  /* 0x0000002737377c24 */ /* 0x000fe4000f8e0236 */
[----:B------:R-:W-:-:S03]  /*bfd0*/  @!P3 IMAD.IADD R60, R16, 0x1, R60 ;  /* 0x00000001103cb824 */ /* 0x000fc600078e023c */
[----:B------:R-:W-:Y:S02]  /*bfe0*/  IADD3.X R59, R53, UR37, R55, P4, !PT ;  /* 0x00000025353b7c10 */ /* 0x000fe4000a7fe437 */
[----:B------:R-:W-:-:S13]  /*bff0*/  ISETP.GE.AND P4, PT, R18, UR4, PT ;  /* 0x0000000412007c0c */ /* 0x000fda000bf86270 */
[----:B------:R-:W1:Y:S04]  /*c000*/  @!P4 LDS.128 R52, [R118+0x10400] ;  /* 0x010400007634c984 */ /* 0x000e680000000c00 */
[----:B-1----:R-:W-:Y:S04]  /*c010*/  @!P4 STG.E.128 desc[UR60][R58.64], R52 ;  /* 0x000000343a00c986 */ /* 0x002fe8000c101d3c */
[----:B------:R-:W1:Y:S04]  /*c020*/  @!P3 LDS.128 R52, [R60+0x10400] ;  /* 0x010400003c34b984 */ /* 0x000e680000000c00 */
[----:B-1----:R1:W-:Y:S02]  /*c030*/  @!P3 STG.E.128 desc[UR60][R58.64+0x40], R52 ;  /* 0x000040343a00b986 */ /* 0x0023e4000c101d3c */
.L_x_422:
[----:B------:R-:W-:Y:S05]  /*c040*/  BSYNC B0 ;  /* 0x0000000000007941 */ /* 0x000fea0003800000 */
.L_x_421:
[----:B-1----:R-:W-:Y:S01]  /*c050*/  VIADD R52, R228, 0x80 ;  /* 0x00000080e4347836 */ /* 0x002fe20000000000 */
        /* <DEDUP_REMOVED lines=8> */
[----:B------:R-:W-:Y:S01]  /*c0e0*/  @!P3 LOP3.LUT P5, RZ, R229, 0x4, RZ, 0xc0, !PT ;  /* 0x00000004e5ffb812 */ /* 0x000fe200078ac0ff */
[----:B------:R-:W-:-:S03]  /*c0f0*/  @!P3 VIADD R60, R117, 0x40 ;  /* 0x00000040753cb836 */ /* 0x000fc60000000000 */
[----:B------:R-:W-:Y:S02]  /*c100*/  @!P3 PLOP3.LUT P4, PT, P5, PT, PT, 0x80, 0x0 ;  /* 0x000000000000b81c */ /* 0x000fe40002f8f070 */
[----:B------:R-:W-:-:S04]  /*c110*/  IADD3 R55, P5, R56, 0x80, RZ ;  /* 0x0000008038377810 */ /* 0x000fc80007fbe0ff */
[----:B------:R-:W-:Y:S01]  /*c120*/  IADD3.X R54, RZ, R57, RZ, P5, !PT ;  /* 0x00000039ff367210 */ /* 0x000fe20002ffe4ff */
        /* <DEDUP_REMOVED lines=12> */
.L_x_424:
[----:B------:R-:W-:Y:S05]  /*c1f0*/  BSYNC B0 ;  /* 0x0000000000007941 */ /* 0x000fea0003800000 */
.L_x_423:
[----:B-1----:R-:W-:Y:S01]  /*c200*/  IADD3 R52, R228, 0xc0, RZ ;  /* 0x000000c0e4347810 */ /* 0x002fe20007ffe0ff */
[----:B------:R-:W-:Y:S03]  /*c210*/  BSSY B0, `(.L_x_425) ;  /* 0x0000019000007945 */ /* 0x000fe60003800000 */
        /* <DEDUP_REMOVED lines=10> */
[----:B------:R-:W-:-:S05]  /*c2c0*/  IADD3 R55, P5, R56, 0xc0, RZ ;  /* 0x000000c038377810 */ /* 0x000fca0007fbe0ff */
[----:B------:R-:W-:Y:S02]  /*c2d0*/  IMAD.X R56, RZ, RZ, R57, P5 ;  /* 0x000000ffff387224 */ /* 0x000fe400028e0639 */
[----:B------:R-:W-:-:S04]  /*c2e0*/  IMAD.WIDE.U32 R52, R55, UR38, R52 ;  /* 0x0000002637347c25 */ /* 0x000fc8000f8e0034 */
[----:B------:R-:W-:Y:S02]  /*c2f0*/  IMAD R56, R56, UR38, RZ ;  /* 0x0000002638387c24 */ /* 0x000fe4000f8e02ff */
[----:B------:R-:W-:Y:S02]  /*c300*/  @P4 VIADD R58, R117, 0xffffffc0 ;  /* 0xffffffc0753a4836 */ /* 0x000fe40000000000 */
[----:B------:R-:W-:Y:S01]  /*c310*/  IMAD R55, R55, UR39, R56 ;  /* 0x0000002737377c24 */ /* 0x000fe2000f8e0238 */
[----:B------:R-:W-:Y:S02]  /*c320*/  IADD3 R56, P4, R52, UR36, RZ ;  /* 0x0000002434387c10 */ /* 0x000fe4000ff9e0ff */
[----:B------:R-:W-:Y:S02]  /*c330*/  @!P3 IADD3 R58, R16, R58, RZ ;  /* 0x0000003a103ab210 */ /* 0x000fe40007ffe0ff */
[----:B------:R-:W-:Y:S02]  /*c340*/  IADD3.X R57, R53, UR37, R55, P4, !PT ;  /* 0x0000002535397c10 */ /* 0x000fe4000a7fe437 */
[----:B------:R-:W-:-:S13]  /*c350*/  ISETP.GE.AND P4, PT, R18, UR4, PT ;  /* 0x0000000412007c0c */ /* 0x000fda000bf86270 */
[----:B------:R-:W1:Y:S04]  /*c360*/  @!P4 LDS.128 R52, [R118+0x14400] ;  /* 0x014400007634c984 */ /* 0x000e680000000c00 */
[----:B-1----:R-:W-:Y:S04]  /*c370*/  @!P4 STG.E.128 desc[UR60][R56.64], R52 ;  /* 0x000000343800c986 */ /* 0x002fe8000c101d3c */
[----:B------:R-:W1:Y:S04]  /*c380*/  @!P3 LDS.128 R52, [R58+0x14400] ;  /* 0x014400003a34b984 */ /* 0x000e680000000c00 */
[----:B-1----:R1:W-:Y:S02]  /*c390*/  @!P3 STG.E.128 desc[UR60][R56.64+0x40], R52 ;  /* 0x000040343800b986 */ /* 0x0023e4000c101d3c */
.L_x_426:
[----:B------:R-:W-:Y:S05]  /*c3a0*/  BSYNC B0 ;  /* 0x0000000000007941 */ /* 0x000fea0003800000 */
.L_x_425:
[----:B------:R-:W-:Y:S01]  /*c3b0*/  @!PT LDS RZ, [RZ] ;  /* 0x00000000fffff984 */ /* 0x000fe20000000800 */
[----:B------:R-:W-:Y:S01]  /*c3c0*/  @!PT LDS RZ, [RZ] ;  /* 0x00000000fffff984 */ /* 0x000fe20000000800 */
[----:B------:R-:W-:Y:S01]  /*c3d0*/  @!PT LDS RZ, [RZ] ;  /* 0x00000000fffff984 */ /* 0x000fe20000000800 */
[----:B------:R-:W-:Y:S01]  /*c3e0*/  @!PT LDS RZ, [RZ] ;  /* 0x00000000fffff984 */ /* 0x000fe20000000800 */
[----:B------:R3:W-:Y:S06]  /*c3f0*/  MEMBAR.ALL.CTA ;  /* 0x0000000000007992 */ /* 0x0007ec0000008000 */
[----:B---3--:R-:W3:Y:S01]  /*c400*/  FENCE.VIEW.ASYNC.S ;  /* 0x00000000000073c6 */ /* 0x008ee20000000000 */
[----:B0-2---:R-:W-:Y:S01]  /*c410*/  @!P2 VIADD R111, R111, 0x2e8c0 ;  /* 0x0002e8c06f6fa836 */ /* 0x005fe20000000000 */
[----:B---3--:R0:W-:Y:S01]  /*c420*/  BAR.SYNC.DEFER_BLOCKING R135, 0x80 ;  /* 0x000200870000751d */ /* 0x0081e20000010000 */
[----:B------:R-:W-:Y:S01]  /*c430*/  ISETP.NE.AND P3, PT, R112, RZ, PT ;  /* 0x000000ff7000720c */ /* 0x000fe20003f65270 */
[----:B------:R-:W-:-:S02]  /*c440*/  VIADD R17, R17, 0x1 ;  /* 0x0000000111117836 */ /* 0x000fc40000000000 */
[----:B------:R-:W-:-:S04]  /*c450*/  @!P2 PRMT R111, RZ, 0x654, R111 ;  /* 0x00000654ff6fa816 */ /* 0x000fc8000000006f */
[----:B------:R0:W-:Y:S01]  /*c460*/  @!P2 SYNCS.ARRIVE.TRANS64.RED.A1T0 RZ, [R111+URZ], RZ ;  /* 0x000000ff6fffa9a7 */ /* 0x0001e2000810043f */
[----:B------:R-:W-:-:S04]  /*c470*/  ISETP.NE.AND P2, PT, R17, 0x2, PT ;  /* 0x000000021100780c */ /* 0x000fc80003f45270 */
[----:B-1----:R-:W-:Y:S02]  /*c480*/  SEL R52, RZ, 0x1, P2 ;  /* 0x00000001ff347807 */ /* 0x002fe40001000000 */
[----:B------:R-:W-:Y:S02]  /*c490*/  SEL R17, R17, RZ, P2 ;  /* 0x000000ff11117207 */ /* 0x000fe40001000000 */
[----:B------:R-:W-:Y:S01]  /*c4a0*/  LOP3.LUT R231, R231, R52, RZ, 0x3c, !PT ;  /* 0x00000034e7e77212 */ /* 0x000fe200078e3cff */
[----:B0-----:R-:W-:Y:S06]  /*c4b0*/  @P3 BRA `(.L_x_427) ;  /* 0xffffff6000a43947 */ /* 0x001fec000383ffff */
[----:B------:R-:W0:Y:S01]  /*c4c0*/  S2R R53, SR_TID.X ;  /* 0x0000000000357919 */ /* 0x000e220000002100 */
[----:B------:R-:W-:Y:S02]  /*c4d0*/  PLOP3.LUT P0, PT, PT, PT, PT, 0x8, 0x0 ;  /* 0x000000000000781c */ /* 0x000fe40003f0e170 */
[----:B0-----:R-:W-:-:S04]  /*c4e0*/  SHF.R.U32.HI R53, RZ, 0x7, R53 ;  /* 0x00000007ff357819 */ /* 0x001fc80000011635 */
[----:B------:R-:W-:-:S13]  /*c4f0*/  ISETP.NE.AND P3, PT, R53, 0x1, PT ;  /* 0x000000013500780c */ /* 0x000fda0003f65270 */
[----:B------:R-:W-:Y:S06]  /*c500*/  @!P3 BAR.ARV 0x9, 0x100 ;  /* 0x024400000000bb1d */ /* 0x000fec0000002000 */
.L_x_339:
[----:B------:R-:W-:Y:S05]  /*c510*/  @P0 BRA `(.L_x_428) ;  /* 0x00000000000c0947 */ /* 0x000fea0003800000 */
[----:B------:R-:W0:Y:S01]  /*c520*/  FENCE.VIEW.ASYNC.G ;  /* 0x00000000000073c6 */ /* 0x000e220000000100 */
[----:B------:R-:W-:Y:S05]  /*c530*/  WARPSYNC.ALL ;  /* 0x0000000000007948 */ /* 0x000fea0003800000 */
[----:B0-----:R-:W-:Y:S06]  /*c540*/  BAR.ARV 0xc, 0x180 ;  /* 0x0306000000007b1d */ /* 0x001fec0000002000 */
.L_x_428:
[----:B------:R-:W2:Y:S01]  /*c550*/  LDL R0, [R1+0x8c] ;  /* 0x00008c0001007983 */ /* 0x000ea20000100800 */
[----:B------:R-:W-:Y:S01]  /*c560*/  ULDC.64 UR6, c[0x0][0x998] ;  /* 0x0002660000067ab9 */ /* 0x000fe20000000a00 */
[----:B------:R-:W-:Y:S02]  /*c570*/  ULDC.64 UR4, c[0x0][0x990] ;  /* 0x0002640000047ab9 */ /* 0x000fe40000000a00 */
[----:B------:R-:W3:Y:S04]  /*c580*/  LDL R3, [R1+0x78] ;  /* 0x0000780001037983 */ /* 0x000ee80000100800 */
[----:B------:R-:W4:Y:S01]  /*c590*/  LDL R14, [R1+0x58] ;  /* 0x00005800010e7983 */ /* 0x000f220000100800 */
[----:B------:R-:W-:Y:S02]  /*c5a0*/  ISETP.NE.U32.AND P1, PT, RZ, UR6, PT ;  /* 0x00000006ff007c0c */ /* 0x000fe4000bf25070 */
[----:B------:R-:W-:-:S02]  /*c5b0*/  ISETP.NE.U32.AND P0, PT, RZ, UR4, PT ;  /* 0x00000004ff007c0c */ /* 0x000fc4000bf05070 */
[----:B------:R-:W-:Y:S02]  /*c5c0*/  ISETP.NE.AND.EX P1, PT, RZ, UR7, PT, P1 ;  /* 0x00000007ff007c0c */ /* 0x000fe4000bf25310 */
[----:B------:R-:W-:-:S11]  /*c5d0*/  ISETP.NE.AND.EX P0, PT, RZ, UR5, PT, P0 ;  /* 0x00000005ff007c0c */ /* 0x000fd6000bf05300 */
[----:B------:R-:W2:Y:S08]  /*c5e0*/  @P1 LDC.64 R8, c[0x0][0x9b8] ;  /* 0x00026e00ff081b82 */ /* 0x000eb00000000a00 */
[----:B------:R-:W0:Y:S08]  /*c5f0*/  @P0 LDC.64 R6, c[0x0][0x9a8] ;  /* 0x00026a00ff060b82 */ /* 0x000e300000000a00 */
[----:B------:R-:W1:Y:S08]  /*c600*/  @P1 LDC.64 R10, c[0x0][0x9c0] ;  /* 0x00027000ff0a1b82 */ /* 0x000e700000000a00 */
[----:B------:R-:W1:Y:S01]  /*c610*/  @P0 LDC.64 R12, c[0x0][0x9b0] ;  /* 0x00026c00ff0c0b82 */ /* 0x000e620000000a00 */
[----:B--2---:R-:W-:-:S02]  /*c620*/  @P1 IMAD R2, R0, R8, RZ ;  /* 0x0000000800021224 */ /* 0x004fc400078e02ff */
[----:B0-----:R-:W-:Y:S02]  /*c630*/  @P0 IMAD R0, R0, R6, RZ ;  /* 0x0000000600000224 */ /* 0x001fe400078e02ff */
[C---:B---3--:R-:W-:Y:S02]  /*c640*/  @P1 IMAD R9, R3.reuse, R9, R2 ;  /* 0x0000000903091224 */ /* 0x048fe400078e0202 */
[----:B------:R-:W-:Y:S01]  /*c650*/  @P1 IMAD.WIDE.U32 R4, R3, R8, RZ ;  /* 0x0000000803041225 */ /* 0x000fe200078e00ff */
[----:B----4-:R-:W-:-:S03]  /*c660*/  @P1 SHF.R.S32.HI R15, RZ, 0x1f, R14 ;  /* 0x0000001fff0f1819 */ /* 0x010fc6000001140e */
[----:B------:R-:W-:Y:S01]  /*c670*/  @P1 IMAD.IADD R5, R5, 0x1, R9 ;  /* 0x0000000105051824 */ /* 0x000fe200078e0209 */
[----:B------:R-:W-:Y:S01]  /*c680*/  @P0 SHF.R.S32.HI R9, RZ, 0x1f, R14 ;  /* 0x0000001fff090819 */ /* 0x000fe2000001140e */
[C---:B------:R-:W-:Y:S02]  /*c690*/  @P0 IMAD R7, R3.reuse, R7, R0 ;  /* 0x0000000703070224 */ /* 0x040fe400078e0200 */
[----:B------:R-:W-:-:S04]  /*c6a0*/  @P0 IMAD.WIDE.U32 R2, R3, R6, RZ ;  /* 0x0000000603020225 */ /* 0x000fc800078e00ff */
[----:B-1----:R-:W-:Y:S02]  /*c6b0*/  @P1 IMAD R6, R15, R10, RZ ;  /* 0x0000000a0f061224 */ /* 0x002fe400078e02ff */
[----:B------:R-:W-:Y:S02]  /*c6c0*/  @P0 IMAD.IADD R3, R3, 0x1, R7 ;  /* 0x0000000103030824 */ /* 0x000fe400078e0207 */
[----:B------:R-:W-:Y:S02]  /*c6d0*/  @P0 IMAD R0, R9, R12, RZ ;  /* 0x0000000c09000224 */ /* 0x000fe400078e02ff */
[C---:B------:R-:W-:Y:S02]  /*c6e0*/  @P1 IMAD R11, R14.reuse, R11, R6 ;  /* 0x0000000b0e0b1224 */ /* 0x040fe400078e0206 */
[----:B------:R-:W-:-:S04]  /*c6f0*/  @P1 IMAD.WIDE.U32 R6, R14, R10, R4 ;  /* 0x0000000a0e061225 */ /* 0x000fc800078e0004 */
[----:B------:R-:W-:Y:S01]  /*c700*/  @P0 IMAD R9, R14, R13, R0 ;  /* 0x0000000d0e090224 */ /* 0x000fe200078e0200 */
[----:B------:R-:W-:Y:S01]  /*c710*/  @P1 LEA R8, P3, R6, UR6, 0x2 ;  /* 0x0000000606081c11 */ /* 0x000fe2000f8610ff */
[----:B------:R-:W-:-:S04]  /*c720*/  @P0 IMAD.WIDE.U32 R2, R14, R12, R2 ;  /* 0x0000000c0e020225 */ /* 0x000fc800078e0002 */
[----:B------:R-:W-:Y:S01]  /*c730*/  @P1 IMAD.IADD R5, R7, 0x1, R11 ;  /* 0x0000000107051824 */ /* 0x000fe200078e020b */
[----:B------:R-:W-:Y:S01]  /*c740*/  @P0 IADD3 R3, R3, R9, RZ ;  /* 0x0000000903030210 */ /* 0x000fe20007ffe0ff */
[----:B------:R-:W-:Y:S01]  /*c750*/  IMAD.MOV.U32 R0, RZ, RZ, 0x3f800000 ;  /* 0x3f800000ff007424 */ /* 0x000fe200078e00ff */
[----:B------:R-:W-:Y:S01]  /*c760*/  @P0 LEA R4, P2, R2, UR4, 0x2 ;  /* 0x0000000402040c11 */ /* 0x000fe2000f8410ff */
[----:B------:R-:W-:Y:S01]  /*c770*/  ULDC UR4, c[0x0][0x988] ;  /* 0x0002620000047ab9 */ /* 0x000fe20000000800 */
[----:B------:R-:W-:Y:S02]  /*c780*/  @P1 LEA.HI.X R9, R6, UR7, R5, 0x2, P3 ;  /* 0x0000000706091c11 */ /* 0x000fe400098f1405 */
[----:B------:R-:W-:Y:S01]  /*c790*/  @P0 LEA.HI.X R5, R2, UR5, R3, 0x2, P2 ;  /* 0x0000000502050c11 */ /* 0x000fe200090f1403 */
[----:B------:R-:W-:Y:S02]  /*c7a0*/  IMAD.MOV.U32 R3, RZ, RZ, 0x3f800000 ;  /* 0x3f800000ff037424 */ /* 0x000fe400078e00ff */
[----:B------:R0:W2:Y:S04]  /*c7b0*/  @P1 LDG.E R0, desc[UR60][R8.64] ;  /* 0x0000003c08001981 */ /* 0x0000a8000c1e1900 */
[----:B------:R1:W2:Y:S01]  /*c7c0*/  @P0 LDG.E R3, desc[UR60][R4.64] ;  /* 0x0000003c04030981 */ /* 0x0002a2000c1e1900 */
[----:B------:R-:W-:-:S02]  /*c7d0*/  ISETP.GE.AND P1, PT, R138, 0x1, PT ;  /* 0x000000018a00780c */ /* 0x000fc40003f26270 */
[----:B------:R-:W-:Y:S02]  /*c7e0*/  CS2R R88, SRZ ;  /* 0x0000000000587805 */ /* 0x000fe4000001ff00 */
[----:B------:R-:W-:Y:S01]  /*c7f0*/  PLOP3.LUT P0, PT, PT, PT, PT, 0x80, 0x0 ;  /* 0x000000000000781c */ /* 0x000fe20003f0f070 */
[----:B------:R-:W-:Y:S01]  /*c800*/  IMAD.MOV.U32 R87, RZ, RZ, RZ ;  /* 0x000000ffff577224 */ /* 0x000fe200078e00ff */
[----:B------:R-:W-:Y:S02]  /*c810*/  CS2R R6, SRZ ;  /* 0x0000000000067805 */ /* 0x000fe4000001ff00 */
[----:B------:R-:W-:Y:S02]  /*c820*/  CS2R R10, SRZ ;  /* 0x00000000000a7805 */ /* 0x000fe4000001ff00 */
[----:B0-----:R-:W-:Y:S02]  /*c830*/  CS2R R8, SRZ ;  /* 0x0000000000087805 */ /* 0x001fe4000001ff00 */
[----:B------:R-:W-:-:S02]  /*c840*/  CS2R R12, SRZ ;  /* 0x00000000000c7805 */ /* 0x000fc4000001ff00 */
[----:B------:R-:W-:Y:S02]  /*c850*/  CS2R R14, SRZ ;  /* 0x00000000000e7805 */ /* 0x000fe4000001ff00 */
[----:B-1----:R-:W-:Y:S02]  /*c860*/  CS2R R4, SRZ ;  /* 0x0000000000047805 */ /* 0x002fe4000001ff00 */
        /* <DEDUP_REMOVED lines=22> */
[----:B------:R-:W-:Y:S01]  /*c9d0*/  CS2R R98, SRZ ;  /* 0x0000000000627805 */ /* 0x000fe2000001ff00 */
[----:B------:R-:W-:Y:S01]  /*c9e0*/  IMAD.MOV.U32 R68, RZ, RZ, RZ ;  /* 0x000000ffff447224 */ /* 0x000fe200078e00ff */
[----:B------:R-:W-:Y:S01]  /*c9f0*/  CS2R R100, SRZ ;  /* 0x0000000000647805 */ /* 0x000fe2000001ff00 */
[----:B------:R-:W-:Y:S01]  /*ca00*/  IMAD.MOV.U32 R72, RZ, RZ, RZ ;  /* 0x000000ffff487224 */ /* 0x000fe200078e00ff */
[----:B------:R-:W-:Y:S01]  /*ca10*/  MOV R103, RZ ;  /* 0x000000ff00677202 */ /* 0x000fe20000000f00 */
[----:B--2---:R-:W-:-:S04]  /*ca20*/  FMUL.FTZ R0, R3, R0 ;  /* 0x0000000003007220 */ /* 0x004fc80000410000 */
[----:B------:R-:W-:Y:S01]  /*ca30*/  FMUL.FTZ R2, R0, UR4 ;  /* 0x0000000400027c20 */ /* 0x000fe20008410000 */
[----:B------:R-:W-:Y:S06]  /*ca40*/  @!P1 BRA `(.L_x_429) ;  /* 0x000000d4006c9947 */ /* 0x000fec0003800000 */
[----:B------:R-:W-:-:S03]  /*ca50*/  UMOV UR4, 0xffffffff ;  /* 0xffffffff00047882 */ /* 0x000fc60000000000 */
[----:B------:R-:W-:Y:S05]  /*ca60*/  BRA.DIV UR4, `(.L_x_430) ;  /* 0x0000016604c47947 */ /* 0x000fea000b800000 */
[----:B------:R-:W0:Y:S02]  /*ca70*/  S2R R0, SR_TID.X ;  /* 0x0000000000007919 */ /* 0x000e240000002100 */
[----:B0-----:R-:W-:-:S05]  /*ca80*/  VIADD R3, R0, 0xffffff80 ;  /* 0xffffff8000037836 */ /* 0x001fca0000000000 */
[----:B------:R-:W-:-:S04]  /*ca90*/  SHF.R.S32.HI R0, RZ, 0x1f, R3 ;  /* 0x0000001fff007819 */ /* 0x000fc80000011403 */
[----:B------:R-:W-:-:S04]  /*caa0*/  LEA.HI R0, R0, R3, RZ, 0x7 ;  /* 0x0000000300007211 */ /* 0x000fc800078f38ff */
[----:B------:R-:W-:-:S06]  /*cab0*/  SHF.R.S32.HI R0, RZ, 0x7, R0 ;  /* 0x00000007ff007819 */ /* 0x000fcc0000011400 */
[----:B------:R-:W0:Y:S04]  /*cac0*/  SHFL.IDX PT, R0, R0, RZ, 0x1f ;  /* 0x00001fff00007589 */ /* 0x000e2800000e0000 */
[----:B0-----:R0:W-:Y:S02]  /*cad0*/  STL [R1+0x48], R0 ;  /* 0x0000480001007387 */ /* 0x0011e40000100800 */
.L_x_639:
[----:B------:R-:W0:Y:S01]  /*cae0*/  LDL R3, [R1+0x48] ;  /* 0x0000480001037983 */ /* 0x000e220000100800 */
[----:B------:R-:W-:Y:S01]  /*caf0*/  VIADD R27, R16, 0x1c400 ;  /* 0x0001c400101b7836 */ /* 0x000fe20000000000 */
[----:B------:R-:W-:Y:S04]  /*cb00*/  BSSY B6, `(.L_x_431) ;  /* 0x0000019000067945 */ /* 0x000fe80003800000 */
[----:B------:R-:W-:Y:S02]  /*cb10*/  LOP3.LUT P0, RZ, R27, 0x9f, RZ, 0xc0, !PT ;  /* 0x0000009f1bff7812 */ /* 0x000fe4000780c0ff */
[----:B0-----:R-:W-:-:S04]  /*cb20*/  LEA.HI R0, R3, R3, RZ, 0x1 ;  /* 0x0000000303007211 */ /* 0x001fc800078f08ff */
[----:B------:R-:W-:-:S05]  /*cb30*/  LOP3.LUT R0, R0, 0x1e, RZ, 0xc0, !PT ;  /* 0x0000001e00007812 */ /* 0x000fca00078ec0ff */
[----:B------:R-:W-:-:S04]  /*cb40*/  IMAD.IADD R0, R3, 0x1, -R0 ;  /* 0x0000000103007824 */ /* 0x000fc800078e0a00 */
[----:B------:R-:W-:-:S05]  /*cb50*/  IMAD R0, R0, 0x2000, R27 ;  /* 0x0000200000007824 */ /* 0x000fca00078e021b */
[----:B------:R-:W-:-:S04]  /*cb60*/  SHF.R.U32.HI R0, RZ, 0x4, R0 ;  /* 0x00000004ff007819 */ /* 0x000fc80000011600 */
[----:B------:R-:W-:Y:S01]  /*cb70*/  LOP3.LUT R30, R0, 0x3fff, RZ, 0xc0, !PT ;  /* 0x00003fff001e7812 */ /* 0x000fe200078ec0ff */
[----:B------:R-:W-:Y:S06]  /*cb80*/  @!P0 BRA `(.L_x_432) ;  /* 0x0000000000408947 */ /* 0x000fec0003800000 */
[----:B------:R-:W-:Y:S01]  /*cb90*/  MOV R0, 0x0 ;  /* 0x0000000000007802 */ /* 0x000fe20000000f00 */
[----:B------:R-:W-:Y:S01]  /*cba0*/  ULDC.64 UR4, c[0x4][0x98] ;  /* 0x0100260000047ab9 */ /* 0x000fe20000000a00 */
[----:B------:R-:W-:Y:S01]  /*cbb0*/  ULDC.64 UR6, c[0x4][0xa0] ;  /* 0x0100280000067ab9 */ /* 0x000fe20000000a00 */
[----:B------:R-:W-:Y:S01]  /*cbc0*/  IMAD.U32 R4, RZ, RZ, UR4 ;  /* 0x00000004ff047e24 */ /* 0x000fe2000f8e00ff */
[----:B-1----:R0:W1:Y:S01]  /*cbd0*/  LDC.64 R14, c[0x4][R0] ;  /* 0x01000000000e7b82 */ /* 0x0020620000000a00 */
        /* <DEDUP_REMOVED lines=11> */
.L_x_432:
[----:B------:R-:W-:Y:S05]  /*cc90*/  BSYNC B6 ;  /* 0x0000000000067941 */ /* 0x000fea0003800000 */
.L_x_431:
[----:B------:R-:W-:Y:S02]  /*cca0*/  ULDC UR4, c[0x0][0x3f4] ;  /* 0x0000fd0000047ab9 */ /* 0x000fe40000000800 */
[----:B------:R-:W-:-:S13]  /*ccb0*/  ISETP.LT.AND P0, PT, RZ, UR4, PT ;  /* 0x00000004ff007c0c */ /* 0x000fda000bf01270 */
[----:B------:R-:W-:Y:S05]  /*ccc0*/  @P0 BRA `(.L_x_433) ;  /* 0x0000000000480947 */ /* 0x000fea0003800000 */
[----:B------:R-:W2:Y:S02]  /*ccd0*/  LDL R20, [R1+0x94] ;  /* 0x0000940001147983 */ /* 0x000ea40000100800 */
[----:B--2---:R-:W-:-:S13]  /*cce0*/  R2UR UR5, R20 ;  /* 0x00000000140572ca */ /* 0x004fda00000e0000 */
[----:B------:R-:W-:-:S04]  /*ccf0*/  ULEA.HI UR4, UR5, UR5, URZ, 0x1 ;  /* 0x0000000505047291 */ /* 0x000fc8000f8f083f */
[----:B------:R-:W-:-:S04]  /*cd00*/  ULOP3.LUT UR4, UR4, 0xfffffffe, URZ, 0xc0, !UPT ;  /* 0xfffffffe04047892 */ /* 0x000fc8000f8ec03f */
[----:B------:R-:W-:-:S06]  /*cd10*/  UIADD3 UR4, UR5, -UR4, URZ ;  /* 0x8000000405047290 */ /* 0x000fcc000fffe03f */
[----:B------:R-:W-:-:S05]  /*cd20*/  IMAD.U32 R3, RZ, RZ, UR4 ;  /* 0x00000004ff037e24 */ /* 0x000fca000f8e00ff */
[----:B------:R-:W-:-:S04]  /*cd30*/  SHF.L.U32 R3, R3, 0x1f, RZ ;  /* 0x0000001f03037819 */ /* 0x000fc800000006ff */
[----:B------:R0:W2:Y:S03]  /*cd40*/  SYNCS.PHASECHK.TRANS64.TRYWAIT P0, [R16+URZ+0x2e800], R3 ;  /* 0x02e80003100075a7 */ /* 0x0000a6000800017f */
[----:B--2---:R-:W-:Y:S05]  /*cd50*/  @!P0 NANOSLEEP.SYNCS 0x989680 ;  /* 0x009896800000895d */ /* 0x004fea0003900000 */
[----:B------:R-:W2:Y:S01]  /*cd60*/  @!P0 SYNCS.PHASECHK.TRANS64 P0, [R16+URZ+0x2e800], R3 ;  /* 0x02e80003100085a7 */ /* 0x000ea2000800007f */
[----:B------:R-:W-:Y:S04]  /*cd70*/  BSSY B0, `(.L_x_434) ;  /* 0x0000006000007945 */ /* 0x000fe80003800000 */
[----:B--2---:R-:W-:Y:S05]  /*cd80*/  @P0 BRA `(.L_x_435) ;  /* 0x0000000000100947 */ /* 0x004fea0003800000 */
.L_x_436:
[----:B--2---:R2:W3:Y:S02]  /*cd90*/  SYNCS.PHASECHK.TRANS64.TRYWAIT P0, [R16+URZ+0x2e800], R3 ;  /* 0x02e80003100075a7 */ /* 0x0044e4000800017f */
[----:B---3--:R-:W-:Y:S05]  /*cda0*/  @!P0 NANOSLEEP.SYNCS 0x989680 ;  /* 0x009896800000895d */ /* 0x008fea0003900000 */
[----:B------:R-:W3:Y:S02]  /*cdb0*/  @!P0 SYNCS.PHASECHK.TRANS64 P0, [R16+URZ+0x2e800], R3 ;  /* 0x02e80003100085a7 */ /* 0x000ee4000800007f */
[----:B---3--:R-:W-:Y:S05]  /*cdc0*/  @!P0 BRA `(.L_x_436) ;  /* 0xfffffffc00f08947 */ /* 0x008fea000383ffff */
.L_x_435:
[----:B------:R-:W-:Y:S05]  /*cdd0*/  BSYNC B0 ;  /* 0x0000000000007941 */ /* 0x000fea0003800000 */
.L_x_434:
[----:B------:R-:W-:Y:S05]  /*cde0*/  BRA `(.L_x_437) ;  /* 0x0000004000547947 */ /* 0x000fea0003800000 */
.L_x_433:
[----:B------:R-:W0:Y:S01]  /*cdf0*/  LDC.64 R24, c[0x0][0x3e8] ;  /* 0x0000fa00ff187b82 */ /* 0x000e220000000a00 */
[----:B------:R-:W-:Y:S01]  /*ce00*/  LOP3.LUT P0, RZ, R27, 0x3ff, RZ, 0xc0, !PT ;  /* 0x000003ff1bff7812 */ /* 0x000fe2000780c0ff */
[----:B------:R-:W-:Y:S01]  /*ce10*/  ULDC.64 UR4, c[0x0][0x3f8] ;  /* 0x0000fe0000047ab9 */ /* 0x000fe20000000a00 */
[----:B-----5:R-:W-:Y:S01]  /*ce20*/  SHF.R.S32.HI R0, RZ, 0x1f, R121 ;  /* 0x0000001fff007819 */ /* 0x020fe20000011479 */
[----:B------:R-:W-:Y:S01]  /*ce30*/  ULDC.64 UR6, c[0x0][0x408] ;  /* 0x0001020000067ab9 */ /* 0x000fe20000000a00 */
[----:B------:R-:W-:Y:S03]  /*ce40*/  BSSY B6, `(.L_x_438) ;  /* 0x000001b000067945 */ /* 0x000fe60003800000 */
[----:B------:R-:W2:Y:S01]  /*ce50*/  LDC.64 R28, c[0x0][0x400] ;  /* 0x00010000ff1c7b82 */ /* 0x000ea20000000a00 */
[C---:B------:R-:W-:Y:S02]  /*ce60*/  IMAD R4, R0.reuse, UR4, RZ ;  /* 0x0000000400047c24 */ /* 0x040fe4000f8e02ff */
[----:B------:R-:W-:-:S02]  /*ce70*/  IMAD R0, R0, UR6, RZ ;  /* 0x0000000600007c24 */ /* 0x000fc4000f8e02ff */
[C---:B------:R-:W-:Y:S02]  /*ce80*/  IMAD R3, R121.reuse, UR5, R4 ;  /* 0x0000000579037c24 */ /* 0x040fe4000f8e0204 */
[C---:B------:R-:W-:Y:S02]  /*ce90*/  IMAD R27, R121.reuse, UR7, R0 ;  /* 0x00000007791b7c24 */ /* 0x040fe4000f8e0200 */
[----:B0-----:R-:W-:-:S04]  /*cea0*/  IMAD.WIDE.U32 R24, R121, UR4, R24 ;  /* 0x0000000479187c25 */ /* 0x001fc8000f8e0018 */
[----:B------:R-:W-:Y:S02]  /*ceb0*/  IMAD.IADD R26, R3, 0x1, R25 ;  /* 0x00000001031a7824 */ /* 0x000fe400078e0219 */
[----:B--2---:R-:W-:-:S04]  /*cec0*/  IMAD.WIDE.U32 R28, R121, UR6, R28 ;  /* 0x00000006791c7c25 */ /* 0x004fc8000f8e001c */
[----:B------:R-:W-:Y:S01]  /*ced0*/  IMAD.IADD R27, R27, 0x1, R29 ;  /* 0x000000011b1b7824 */ /* 0x000fe200078e021d */
        /* <DEDUP_REMOVED lines=16> */
[----:B-1----:R-:W-:Y:S05]  /*cfe0*/  CALL.ABS.NOINC R14 ;  /* 0x000000000e007343 */ /* 0x002fea0003c00000 */
.L_x_439:
[----:B------:R-:W-:Y:S05]  /*cff0*/  BSYNC B6 ;  /* 0x0000000000067941 */ /* 0x000fea0003800000 */
.L_x_438:
[----:B------:R-:W2:Y:S01]  /*d000*/  LDL R20, [R1+0x54] ;  /* 0x0000540001147983 */ /* 0x000ea20000100800 */
[----:B------:R-:W-:Y:S01]  /*d010*/  ULDC.U8 UR4, c[0x0][0x410] ;  /* 0x0001040000047ab9 */ /* 0x000fe20000000000 */
[----:B------:R-:W-:Y:S01]  /*d020*/  BSSY B0, `(.L_x_440) ;  /* 0x00003e9000007945 */ /* 0x000fe20003800000 */
[----:B------:R-:W-:Y:S01]  /*d030*/  ISETP.NE.AND P0, PT, RZ, UR4, PT ;  /* 0x00000004ff007c0c */ /* 0x000fe2000bf05270 */
[----:B--2---:R-:W-:-:S12]  /*d040*/  IMAD R0, R20, 0x80, R228 ;  /* 0x0000008014007824 */ /* 0x004fd800078e02e4 */
[----:B------:R-:W-:Y:S05]  /*d050*/  @!P0 BRA `(.L_x_441) ;  /* 0x0000001c00dc8947 */ /* 0x000fea0003800000 */
[----:B------:R-:W-:-:S03]  /*d060*/  UMOV UR4, 0xffffffff ;  /* 0xffffffff00047882 */ /* 0x000fc60000000000 */
[----:B------:R-:W-:Y:S05]  /*d070*/  BRA.DIV UR4, `(.L_x_442) ;  /* 0x0000016204807947 */ /* 0x000fea000b800000 */
[----:B------:R0:W2:Y:S04]  /*d080*/  SHFL.IDX PT, R5, R24, RZ, 0x1c1f ;  /* 0x001c1fff18057589 */ /* 0x0000a800000e0000 */
[----:B-1----:R0:W1:Y:S04]  /*d090*/  SHFL.IDX PT, R14, R28, RZ, 0x1c1f ;  /* 0x001c1fff1c0e7589 */ /* 0x00206800000e0000 */
[----:B------:R0:W3:Y:S04]  /*d0a0*/  SHFL.IDX PT, R3, R26, RZ, 0x1c1f ;  /* 0x001c1fff1a037589 */ /* 0x0000e800000e0000 */
[----:B------:R0:W4:Y:S02]  /*d0b0*/  SHFL.IDX PT, R7, R27, RZ, 0x1c1f ;  /* 0x001c1fff1b077589 */ /* 0x00012400000e0000 */
.L_x_645:
[----:B------:R-:W5:Y:S01]  /*d0c0*/  S2R R6, SR_TID.X ;  /* 0x0000000000067919 */ /* 0x000f620000002100 */
[----:B------:R-:W-:Y:S01]  /*d0d0*/  ULDC UR4, c[0x0][0x448] ;  /* 0x0001120000047ab9 */ /* 0x000fe20000000800 */
[C---:B------:R-:W-:Y:S01]  /*d0e0*/  IMAD.SHL.U32 R4, R229.reuse, 0x80, RZ ;  /* 0x00000080e5047824 */ /* 0x040fe200078e00ff */
[----:B------:R-:W-:Y:S01]  /*d0f0*/  BSSY B1, `(.L_x_443) ;  /* 0x0000028000017945 */ /* 0x000fe20003800000 */
[----:B------:R-:W-:Y:S01]  /*d100*/  IMAD R9, R134, UR4, RZ ;  /* 0x0000000486097c24 */ /* 0x000fe2000f8e02ff */
[----:B------:R-:W-:Y:S02]  /*d110*/  LOP3.LUT P0, RZ, R229, 0x4, RZ, 0xc0, !PT ;  /* 0x00000004e5ff7812 */ /* 0x000fe4000780c0ff */
[----:B0-----:R-:W-:Y:S02]  /*d120*/  CS2R R24, SRZ ;  /* 0x0000000000187805 */ /* 0x001fe4000001ff00 */
[----:B------:R-:W-:Y:S01]  /*d130*/  LOP3.LUT R11, R4, 0x380, RZ, 0xc0, !PT ;  /* 0x00000380040b7812 */ /* 0x000fe200078ec0ff */
[----:B------:R-:W-:Y:S01]  /*d140*/  IMAD R28, R20, -0x80, R9 ;  /* 0xffffff80141c7824 */ /* 0x000fe200078e0209 */
[----:B------:R-:W-:-:S02]  /*d150*/  ISETP.GE.AND P1, PT, R0, R9, PT ;  /* 0x000000090000720c */ /* 0x000fc40003f26270 */
[----:B------:R-:W-:Y:S02]  /*d160*/  CS2R R20, SRZ ;  /* 0x0000000000147805 */ /* 0x000fe4000001ff00 */
[----:B------:R-:W-:Y:S02]  /*d170*/  LOP3.LUT R4, R11, 0x30, R18, 0xf8, !PT ;  /* 0x000000300b047812 */ /* 0x000fe400078ef812 */
[----:B------:R-:W-:Y:S02]  /*d180*/  CS2R R12, SRZ ;  /* 0x00000000000c7805 */ /* 0x000fe4000001ff00 */
[----:B------:R-:W-:Y:S02]  /*d190*/  SHF.R.U32.HI R11, RZ, 0x3, R11 ;  /* 0x00000003ff0b7819 */ /* 0x000fe4000001160b */
[----:B------:R-:W-:Y:S02]  /*d1a0*/  CS2R R26, SRZ ;  /* 0x00000000001a7805 */ /* 0x000fe4000001ff00 */
[----:B------:R-:W-:Y:S01]  /*d1b0*/  LOP3.LUT R11, R4, R11, RZ, 0x3c, !PT ;  /* 0x0000000b040b7212 */ /* 0x000fe200078e3cff */
[----:B-----5:R-:W-:-:S05]  /*d1c0*/  VIADD R8, R6, 0xffffff80 ;  /* 0xffffff8006087836 */ /* 0x020fca0000000000 */
[----:B------:R-:W-:-:S04]  /*d1d0*/  SHF.R.S32.HI R6, RZ, 0x1f, R8 ;  /* 0x0000001fff067819 */ /* 0x000fc80000011408 */
[----:B------:R-:W-:-:S05]  /*d1e0*/  LEA.HI R6, R6, R8, RZ, 0x5 ;  /* 0x0000000806067211 */ /* 0x000fca00078f28ff */
[----:B------:R-:W-:-:S05]  /*d1f0*/  IMAD.SHL.U32 R6, R6, 0x20, RZ ;  /* 0x0000002006067824 */ /* 0x000fca00078e00ff */
[----:B------:R-:W-:-:S04]  /*d200*/  LOP3.LUT R6, R6, 0xfffffc00, RZ, 0xc0, !PT ;  /* 0xfffffc0006067812 */ /* 0x000fc800078ec0ff */
[----:B------:R-:W-:Y:S01]  /*d210*/  IADD3 R0, R16, R11, R6 ;  /* 0x0000000b10007210 */ /* 0x000fe20007ffe006 */
[----:B------:R-:W-:Y:S06]  /*d220*/  @P1 BRA `(.L_x_444) ;  /* 0x0000000000501947 */ /* 0x000fec0003800000 */
[----:B------:R-:W4:Y:S01]  /*d230*/  LDL R6, [R1+0x98] ;  /* 0x0000980001067983 */ /* 0x000f220000100800 */
[----:B------:R-:W-:Y:S01]  /*d240*/  ULDC UR4, c[0x0][0x3f4] ;  /* 0x0000fd0000047ab9 */ /* 0x000fe20000000800 */
[----:B------:R-:W-:Y:S02]  /*d250*/  CS2R R12, SRZ ;  /* 0x00000000000c7805 */ /* 0x000fe4000001ff00 */
[----:B------:R-:W-:Y:S02]  /*d260*/  ISETP.GE.AND P1, PT, R22, UR4, PT ;  /* 0x0000000416007c0c */ /* 0x000fe4000bf26270 */
[----:B------:R-:W-:Y:S02]  /*d270*/  CS2R R26, SRZ ;  /* 0x00000000001a7805 */ /* 0x000fe4000001ff00 */
[----:B------:R-:W-:Y:S02]  /*d280*/  ISETP.GE.AND P2, PT, R230, UR4, PT ;  /* 0x00000004e6007c0c */ /* 0x000fe4000bf46270 */
[----:B------:R-:W-:-:S02]  /*d290*/  CS2R R24, SRZ ;  /* 0x0000000000187805 */ /* 0x000fc4000001ff00 */
[----:B------:R-:W-:-:S05]  /*d2a0*/  CS2R R20, SRZ ;  /* 0x0000000000147805 */ /* 0x000fca000001ff00 */
[----:B--2---:R-:W-:-:S04]  /*d2b0*/  @!P1 IADD3 R8, P3, R22, R5, RZ ;  /* 0x0000000516089210 */ /* 0x004fc80007f7e0ff */
[CC--:B-1----:R-:W-:Y:S02]  /*d2c0*/  @!P2 IADD3 R10, P5, R230.reuse, R14.reuse, RZ ;  /* 0x0000000ee60aa210 */ /* 0x0c2fe40007fbe0ff */
[----:B---3--:R-:W-:Y:S02]  /*d2d0*/  @!P1 IADD3.X R9, R3, R23, RZ, P3, !PT ;  /* 0x0000001703099210 */ /* 0x008fe40001ffe4ff */
[----:B------:R-:W-:Y:S02]  /*d2e0*/  @!P2 IADD3 R4, P4, R230, R5, RZ ;  /* 0x00000005e604a210 */ /* 0x000fe40007f9e0ff */
[----:B------:R-:W-:Y:S01]  /*d2f0*/  @!P1 IADD3 R14, P3, R22, R14, RZ ;  /* 0x0000000e160e9210 */ /* 0x000fe20007f7e0ff */
[----:B------:R0:W5:Y:S04]  /*d300*/  @!P1 LD.E.64 R12, desc[UR60][R8.64] ;  /* 0x0000003c080c9980 */ /* 0x000168000c101b00 */
[----:B----4-:R-:W-:-:S05]  /*d310*/  @!P1 IMAD.X R15, R7, 0x1, R23, P3 ;  /* 0x00000001070f9824 */ /* 0x010fca00018e0617 */
[----:B------:R0:W5:Y:S01]  /*d320*/  @!P1 LD.E.64 R20, desc[UR60][R14.64] ;  /* 0x0000003c0e149980 */ /* 0x000162000c101b00 */
[--C-:B------:R-:W-:Y:S02]  /*d330*/  @!P2 IMAD.X R5, R3, 0x1, R6.reuse, P4 ;  /* 0x000000010305a824 */ /* 0x100fe400020e0606 */
[----:B------:R-:W-:-:S03]  /*d340*/  @!P2 IMAD.X R11, R7, 0x1, R6, P5 ;  /* 0x00000001070ba824 */ /* 0x000fc600028e0606 */
[----:B------:R0:W5:Y:S04]  /*d350*/  @!P2 LD.E.64 R26, desc[UR60][R4.64] ;  /* 0x0000003c041aa980 */ /* 0x000168000c101b00 */
[----:B------:R0:W5:Y:S02]  /*d360*/  @!P2 LD.E.64 R24, desc[UR60][R10.64] ;  /* 0x0000003c0a18a980 */ /* 0x000164000c101b00 */
.L_x_444:
[----:B------:R-:W-:Y:S05]  /*d370*/  BSYNC B1 ;  /* 0x0000000000017941 */ /* 0x000fea0003800000 */
.L_x_443:
[----:B---3--:R-:W3:Y:S01]  /*d380*/  LDL R3, [R1+0x94] ;  /* 0x0000940001037983 */ /* 0x008ee20000100800 */
[----:B----4-:R-:W-:Y:S01]  /*d390*/  VIADD R7, R0, 0x1c400 ;  /* 0x0001c40000077836 */ /* 0x010fe20000000000 */
[----:B0----5:R-:W-:Y:S01]  /*d3a0*/  SHF.R.U32.HI R4, RZ, 0x8, R12 ;  /* 0x00000008ff047819 */ /* 0x021fe2000001160c */
[----:B------:R-:W-:Y:S01]  /*d3b0*/  BSSY B1, `(.L_x_445) ;  /* 0x0000042000017945 */ /* 0x000fe20003800000 */
[----:B------:R-:W-:Y:S02]  /*d3c0*/  SHF.R.U32.HI R9, RZ, 0x8, R13 ;  /* 0x00000008ff097819 */ /* 0x000fe4000001160d */
[----:B--2---:R-:W-:Y:S02]  /*d3d0*/  LOP3.LUT R5, R12, 0xff, RZ, 0xc0, !PT ;  /* 0x000000ff0c057812 */ /* 0x004fe400078ec0ff */
[----:B------:R-:W-:Y:S02]  /*d3e0*/  LOP3.LUT R4, R4, 0xff, RZ, 0xc0, !PT ;  /* 0x000000ff04047812 */ /* 0x000fe400078ec0ff */
[----:B------:R-:W-:-:S02]  /*d3f0*/  LOP3.LUT R6, R13, 0xff, RZ, 0xc0, !PT ;  /* 0x000000ff0d067812 */ /* 0x000fc400078ec0ff */
[----:B------:R-:W-:Y:S02]  /*d400*/  LOP3.LUT R9, R9, 0xff, RZ, 0xc0, !PT ;  /* 0x000000ff09097812 */ /* 0x000fe400078ec0ff */
[----:B------:R-:W-:Y:S02]  /*d410*/  SHF.R.U32.HI R15, RZ, 0x8, R27 ;  /* 0x00000008ff0f7819 */ /* 0x000fe4000001161b */
[----:B------:R-:W-:Y:S02]  /*d420*/  PRMT R6, R9, 0x7604, R6 ;  /* 0x0000760409067816 */ /* 0x000fe40000000006 */
[----:B------:R-:W-:Y:S02]  /*d430*/  LOP3.LUT R8, R26, 0xff, RZ, 0xc0, !PT ;  /* 0x000000ff1a087812 */ /* 0x000fe400078ec0ff */
[----:B------:R-:W-:Y:S02]  /*d440*/  LOP3.LUT R10, R27, 0xff, RZ, 0xc0, !PT ;  /* 0x000000ff1b0a7812 */ /* 0x000fe400078ec0ff */
[----:B------:R-:W-:-:S02]  /*d450*/  LOP3.LUT R15, R15, 0xff, RZ, 0xc0, !PT ;  /* 0x000000ff0f0f7812 */ /* 0x000fc400078ec0ff */
[----:B-1----:R-:W-:Y:S02]  /*d460*/  LOP3.LUT R14, R20, 0xff, RZ, 0xc0, !PT ;  /* 0x000000ff140e7812 */ /* 0x002fe400078ec0ff */
[----:B------:R-:W-:Y:S02]  /*d470*/  PRMT R10, R15, 0x7604, R10 ;  /* 0x000076040f0a7816 */ /* 0x000fe4000000000a */
[--C-:B------:R-:W-:Y:S02]  /*d480*/  SHF.R.U32.HI R15, RZ, 0x8, R25.reuse ;  /* 0x00000008ff0f7819 */ /* 0x100fe40000011619 */
[----:B------:R-:W-:Y:S02]  /*d490*/  SHF.R.U32.HI R37, RZ, 0x10, R25 ;  /* 0x00000010ff257819 */ /* 0x000fe40000011619 */
[----:B------:R-:W-:-:S03]  /*d4a0*/  LOP3.LUT R15, R15, 0xff, RZ, 0xc0, !PT ;  /* 0x000000ff0f0f7812 */ /* 0x000fc600078ec0ff */
[----:B------:R-:W-:Y:S01]  /*d4b0*/  IMAD.U32 R37, R37, 0x10000, RZ ;  /* 0x0001000025257824 */ /* 0x000fe200078e00ff */
[----:B---3--:R-:W-:Y:S01]  /*d4c0*/  R2UR UR5, R3 ;  /* 0x00000000030572ca */ /* 0x008fe200000e0000 */
[----:B------:R-:W-:Y:S01]  /*d4d0*/  VIADD R3, R0, 0x1c440 ;  /* 0x0001c44000037836 */ /* 0x000fe20000000000 */
[----:B------:R-:W-:Y:S02]  /*d4e0*/  @P0 IADD3 R3, R7, -0x40, RZ ;  /* 0xffffffc007030810 */ /* 0x000fe40007ffe0ff */
[----:B------:R-:W-:Y:S02]  /*d4f0*/  PRMT R7, R4, 0x7604, R5 ;  /* 0x0000760404077816 */ /* 0x000fe40000000005 */
[----:B------:R-:W-:Y:S02]  /*d500*/  SHF.R.U32.HI R4, RZ, 0x8, R26 ;  /* 0x00000008ff047819 */ /* 0x000fe4000001161a */
[----:B------:R-:W-:Y:S02]  /*d510*/  SHF.R.U32.HI R5, RZ, 0x8, R20 ;  /* 0x00000008ff057819 */ /* 0x000fe40000011614 */
[----:B------:R-:W-:-:S02]  /*d520*/  LOP3.LUT R9, R4, 0xff, RZ, 0xc0, !PT ;  /* 0x000000ff04097812 */ /* 0x000fc400078ec0ff */
[----:B------:R-:W-:Y:S01]  /*d530*/  LOP3.LUT R5, R5, 0xff, RZ, 0xc0, !PT ;  /* 0x000000ff05057812 */ /* 0x000fe200078ec0ff */
[----:B------:R-:W-:Y:S01]  /*d540*/  ULEA.HI UR4, UR5, UR5, URZ, 0x1 ;  /* 0x0000000505047291 */ /* 0x000fe2000f8f083f */
[----:B------:R-:W-:Y:S02]  /*d550*/  PRMT R11, R9, 0x7604, R8 ;  /* 0x00007604090b7816 */ /* 0x000fe40000000008 */
[----:B------:R-:W-:Y:S01]  /*d560*/  SHF.R.U32.HI R8, RZ, 0x8, R21 ;  /* 0x00000008ff087819 */ /* 0x000fe20000011615 */
[----:B------:R-:W-:Y:S01]  /*d570*/  ULOP3.LUT UR4, UR4, 0xfffffffe, URZ, 0xc0, !UPT ;  /* 0xfffffffe04047892 */ /* 0x000fe2000f8ec03f */
[----:B------:R-:W-:Y:S02]  /*d580*/  SHF.R.U32.HI R4, RZ, 0x8, R24 ;  /* 0x00000008ff047819 */ /* 0x000fe40000011618 */
[----:B------:R-:W-:Y:S01]  /*d590*/  PRMT R31, R5, 0x7604, R14 ;  /* 0x00007604051f7816 */ /* 0x000fe2000000000e */
[----:B------:R-:W-:Y:S01]  /*d5a0*/  UIADD3 UR4, UR5, -UR4, URZ ;  /* 0x8000000405047290 */ /* 0x000fe2000fffe03f */
[----:B------:R-:W-:-:S02]  /*d5b0*/  LOP3.LUT R5, R21, 0xff, RZ, 0xc0, !PT ;  /* 0x000000ff15057812 */ /* 0x000fc400078ec0ff */
[----:B------:R-:W-:Y:S02]  /*d5c0*/  LOP3.LUT R9, R24, 0xff, RZ, 0xc0, !PT ;  /* 0x000000ff18097812 */ /* 0x000fe400078ec0ff */
[----:B------:R-:W-:Y:S01]  /*d5d0*/  LOP3.LUT R8, R8, 0xff, RZ, 0xc0, !PT ;  /* 0x000000ff08087812 */ /* 0x000fe200078ec0ff */
[----:B------:R-:W-:Y:S01]  /*d5e0*/  IMAD.U32 R39, RZ, RZ, UR4 ;  /* 0x00000004ff277e24 */ /* 0x000fe2000f8e00ff */
[----:B------:R-:W-:Y:S02]  /*d5f0*/  LOP3.LUT R14, R25, 0xff, RZ, 0xc0, !PT ;  /* 0x000000ff190e7812 */ /* 0x000fe400078ec0ff */
[----:B------:R-:W-:Y:S02]  /*d600*/  LOP3.LUT R4, R4, 0xff, RZ, 0xc0, !PT ;  /* 0x000000ff04047812 */ /* 0x000fe400078ec0ff */
[----:B------:R-:W-:Y:S02]  /*d610*/  SHF.L.U32 R39, R39, 0x1f, RZ ;  /* 0x0000001f27277819 */ /* 0x000fe400000006ff */
[----:B------:R-:W-:-:S02]  /*d620*/  PRMT R8, R8, 0x7604, R5 ;  /* 0x0000760408087816 */ /* 0x000fc40000000005 */
[----:B------:R-:W0:Y:S01]  /*d630*/  SYNCS.PHASECHK.TRANS64.TRYWAIT P0, [R16+URZ+0x2e800], R39 ;  /* 0x02e80027100075a7 */ /* 0x000e22000800017f */
[----:B------:R-:W-:Y:S02]  /*d640*/  PRMT R35, R4, 0x7604, R9 ;  /* 0x0000760404237816 */ /* 0x000fe40000000009 */
[----:B------:R-:W-:Y:S02]  /*d650*/  PRMT R14, R15, 0x7604, R14 ;  /* 0x000076040f0e7816 */ /* 0x000fe4000000000e */
[----:B------:R-:W-:Y:S02]  /*d660*/  SHF.R.U32.HI R5, RZ, 0x10, R13 ;  /* 0x00000010ff057819 */ /* 0x000fe4000001160d */
[----:B------:R-:W-:Y:S02]  /*d670*/  SHF.R.U32.HI R9, RZ, 0x10, R27 ;  /* 0x00000010ff097819 */ /* 0x000fe4000001161b */
[----:B------:R-:W-:Y:S01]  /*d680*/  SHF.R.U32.HI R15, RZ, 0x10, R21 ;  /* 0x00000010ff0f7819 */ /* 0x000fe20000011615 */
[----:B------:R-:W-:Y:S01]  /*d690*/  IMAD.U32 R5, R5, 0x10000, RZ ;  /* 0x0001000005057824 */ /* 0x000fe200078e00ff */
[----:B------:R-:W-:Y:S01]  /*d6a0*/  LOP3.LUT R7, R7, 0xff0000, R12, 0xf8, !PT ;  /* 0x00ff000007077812 */ /* 0x000fe200078ef80c */
[----:B------:R-:W-:Y:S01]  /*d6b0*/  IMAD.U32 R9, R9, 0x10000, RZ ;  /* 0x0001000009097824 */ /* 0x000fe200078e00ff */
[----:B------:R-:W-:Y:S01]  /*d6c0*/  LOP3.LUT R31, R31, 0xff0000, R20, 0xf8, !PT ;  /* 0x00ff00001f1f7812 */ /* 0x000fe200078ef814 */
[----:B------:R-:W-:Y:S01]  /*d6d0*/  IMAD.U32 R15, R15, 0x10000, RZ ;  /* 0x000100000f0f7824 */ /* 0x000fe200078e00ff */
[----:B------:R-:W-:-:S02]  /*d6e0*/  LOP3.LUT R5, R6, 0xff0000, R5, 0xf8, !PT ;  /* 0x00ff000006057812 */ /* 0x000fc400078ef805 */
[----:B------:R-:W-:Y:S02]  /*d6f0*/  LOP3.LUT R29, R10, 0xff0000, R9, 0xf8, !PT ;  /* 0x00ff00000a1d7812 */ /* 0x000fe400078ef809 */
[----:B------:R-:W-:Y:S02]  /*d700*/  LOP3.LUT R33, R8, 0xff0000, R15, 0xf8, !PT ;  /* 0x00ff000008217812 */ /* 0x000fe400078ef80f */
[----:B------:R-:W-:Y:S02]  /*d710*/  VIMNMX R9, R28, 0x80, PT ;  /* 0x000000801c097848 */ /* 0x000fe40003fe0100 */
[----:B------:R-:W-:Y:S02]  /*d720*/  LOP3.LUT R15, R11, 0xff0000, R26, 0xf8, !PT ;  /* 0x00ff00000b0f7812 */ /* 0x000fe400078ef81a */
[----:B------:R-:W-:Y:S02]  /*d730*/  LOP3.LUT R37, R14, 0xff0000, R37, 0xf8, !PT ;  /* 0x00ff00000e257812 */ /* 0x000fe400078ef825 */
[----:B------:R-:W-:-:S02]  /*d740*/  LOP3.LUT R11, R7, 0xff000000, R12, 0xf8, !PT ;  /* 0xff000000070b7812 */ /* 0x000fc400078ef80c */
[----:B------:R-:W-:Y:S02]  /*d750*/  LOP3.LUT R12, R5, 0xff000000, R13, 0xf8, !PT ;  /* 0xff000000050c7812 */ /* 0x000fe400078ef80d */
[----:B------:R-:W-:Y:S02]  /*d760*/  LOP3.LUT R14, R31, 0xff000000, R20, 0xf8, !PT ;  /* 0xff0000001f0e7812 */ /* 0x000fe400078ef814 */
[----:B------:R-:W-:Y:S02]  /*d770*/  ISETP.GE.AND P1, PT, R228, R9, PT ;  /* 0x00000009e400720c */ /* 0x000fe40003f26270 */
[----:B------:R-:W-:Y:S02]  /*d780*/  LOP3.LUT R8, R15, 0xff000000, R26, 0xf8, !PT ;  /* 0xff0000000f087812 */ /* 0x000fe400078ef81a */
[----:B------:R-:W-:Y:S02]  /*d790*/  LOP3.LUT R10, R29, 0xff000000, R27, 0xf8, !PT ;  /* 0xff0000001d0a7812 */ /* 0x000fe400078ef81b */
[----:B------:R-:W-:-:S02]  /*d7a0*/  LOP3.LUT R20, R33, 0xff000000, R21, 0xf8, !PT ;  /* 0xff00000021147812 */ /* 0x000fc400078ef815 */
[----:B------:R-:W-:Y:S01]  /*d7b0*/  LOP3.LUT R13, R35, 0xff0000, R24, 0xf8, !PT ;  /* 0x00ff0000230d7812 */ /* 0x000fe200078ef818 */
[----:B0-----:R-:W-:Y:S06]  /*d7c0*/  @!P0 BRA `(.L_x_446) ;  /* 0x0000015c001c8947 */ /* 0x001fec0003800000 */
.L_x_646:
[----:B------:R-:W-:Y:S05]  /*d7d0*/  BSYNC B1 ;  /* 0x0000000000017941 */ /* 0x000fea0003800000 */
.L_x_445:
[----:B------:R-:W-:Y:S01]  /*d7e0*/  BSSY B1, `(.L_x_447) ;  /* 0x00000bf000017945 */ /* 0x000fe20003800000 */
[----:B------:R-:W-:Y:S02]  /*d7f0*/  LOP3.LUT R13, R13, 0xff000000, R24, 0xf8, !PT ;  /* 0xff0000000d0d7812 */ /* 0x000fe400078ef818 */
[----:B------:R-:W-:Y:S01]  /*d800*/  LOP3.LUT R15, R37, 0xff000000, R25, 0xf8, !PT ;  /* 0xff000000250f7812 */ /* 0x000fe200078ef819 */
[----:B------:R-:W-:Y:S06]  /*d810*/  @P1 BRA `(.L_x_448) ;  /* 0x0000000800ec1947 */ /* 0x000fec0003800000 */
[----:B------:R-:W1:Y:S01]  /*d820*/  LDC R5, c[0x0][0x3f4] ;  /* 0x0000fd00ff057b82 */ /* 0x000e620000000800 */
[----:B------:R-:W-:Y:S01]  /*d830*/  BSSY B2, `(.L_x_449) ;  /* 0x000005e000027945 */ /* 0x000fe20003800000 */
[-C--:B-1----:R-:W-:Y:S02]  /*d840*/  ISETP.GE.AND P0, PT, R22, R5.reuse, PT ;  /* 0x000000051600720c */ /* 0x082fe40003f06270 */
[----:B------:R-:W-:-:S11]  /*d850*/  ISETP.GE.AND P1, PT, R230, R5, PT ;  /* 0x00000005e600720c */ /* 0x000fd60003f26270 */
[----:B------:R-:W-:Y:S05]  /*d860*/  @P0 BRA `(.L_x_450) ;  /* 0x0000000400680947 */ /* 0x000fea0003800000 */
[----:B------:R-:W1:Y:S01]  /*d870*/  LDS.128 R4, [R0+0x1c400] ;  /* 0x01c4000000047984 */ /* 0x000e620000000c00 */
[----:B------:R-:W-:Y:S02]  /*d880*/  F2FP.F16.E4M3.UNPACK_B R31, R14 ;  /* 0x0000000eff1f723e */ /* 0x000fe400020006ff */
[----:B------:R-:W-:-:S03]  /*d890*/  F2FP.F16.E4M3.UNPACK_B R28, R11 ;  /* 0x0000000bff1c723e */ /* 0x000fc600020006ff */
[--C-:B------:R-:W-:Y:S02]  /*d8a0*/  HADD2.F32 R32, -RZ, R31.reuse.H1_H1 ;  /* 0x3000001fff207230 */ /* 0x100fe40000004100 */
[--C-:B------:R-:W-:Y:S02]  /*d8b0*/  HADD2.F32 R29, -RZ, R28.reuse.H1_H1 ;  /* 0x3000001cff1d7230 */ /* 0x100fe40000004100 */
[----:B------:R-:W-:Y:S02]  /*d8c0*/  HADD2.F32 R31, -RZ, R31.H0_H0 ;  /* 0x2000001fff1f7230 */ /* 0x000fe40000004100 */
[----:B------:R-:W-:Y:S01]  /*d8d0*/  HADD2.F32 R28, -RZ, R28.H0_H0 ;  /* 0x2000001cff1c7230 */ /* 0x000fe20000004100 */
[-C--:B-1----:R-:W-:Y:S02]  /*d8e0*/  F2FP.F16.E4M3.UNPACK_B R21, R4.reuse.H1 ;  /* 0x00000004ff15723e */ /* 0x082fe400030006ff */
[-C--:B------:R-:W-:Y:S02]  /*d8f0*/  F2FP.F16.E4M3.UNPACK_B R25, R5.reuse ;  /* 0x00000005ff19723e */ /* 0x080fe400020006ff */
[----:B------:R-:W-:Y:S01]  /*d900*/  F2FP.F16.E4M3.UNPACK_B R26, R5.H1 ;  /* 0x00000005ff1a723e */ /* 0x000fe200030006ff */
[--C-:B------:R-:W-:Y:S01]  /*d910*/  HADD2.F32 R24, -RZ, R21.reuse.H0_H0 ;  /* 0x20000015ff187230 */ /* 0x100fe20000004100 */
[----:B------:R-:W-:Y:S01]  /*d920*/  F2FP.F16.E4M3.UNPACK_B R4, R4 ;  /* 0x00000004ff04723e */ /* 0x000fe200020006ff */
[----:B------:R-:W-:Y:S01]  /*d930*/  HADD2.F32 R21, -RZ, R21.H1_H1 ;  /* 0x30000015ff157230 */ /* 0x000fe20000004100 */
[----:B------:R-:W-:-:S02]  /*d940*/  F2FP.F16.E4M3.UNPACK_B R27, R6 ;  /* 0x00000006ff1b723e */ /* 0x000fc400020006ff */
[----:B------:R-:W-:Y:S02]  /*d950*/  F2FP.F16.E4M3.UNPACK_B R6, R6.H1 ;  /* 0x00000006ff06723e */ /* 0x000fe400030006ff */
[C---:B------:R-:W-:Y:S01]  /*d960*/  FMUL.FTZ R5, R21.reuse, R32 ;  /* 0x0000002015057220 */ /* 0x040fe20000410000 */
[----:B------:R-:W-:Y:S01]  /*d970*/  FMUL.FTZ R33, R21, R29 ;  /* 0x0000001d15217220 */ /* 0x000fe20000410000 */
[----:B------:R-:W-:Y:S02]  /*d980*/  F2FP.F16.E4M3.UNPACK_B R21, R7 ;  /* 0x00000007ff15723e */ /* 0x000fe400020006ff */
[C---:B------:R-:W-:Y:S01]  /*d990*/  FFMA.FTZ R35, R24.reuse, R29, -R5 ;  /* 0x0000001d18237223 */ /* 0x040fe20000010805 */
[--C-:B------:R-:W-:Y:S01]  /*d9a0*/  HADD2.F32 R5, -RZ, R4.reuse.H1_H1 ;  /* 0x30000004ff057230 */ /* 0x100fe20000004100 */
[----:B------:R-:W-:Y:S01]  /*d9b0*/  F2FP.F16.E4M3.UNPACK_B R29, R14.H1 ;  /* 0x0000000eff1d723e */ /* 0x000fe200030006ff */
[----:B------:R-:W-:Y:S01]  /*d9c0*/  FFMA.FTZ R36, R24, R32, R33 ;  /* 0x0000002018247223 */ /* 0x000fe20000010021 */
[----:B------:R-:W-:Y:S01]  /*d9d0*/  HADD2.F32 R4, -RZ, R4.H0_H0 ;  /* 0x20000004ff047230 */ /* 0x000fe20000004100 */
[----:B------:R-:W-:Y:S01]  /*d9e0*/  F2FP.F16.E4M3.UNPACK_B R24, R11.H1 ;  /* 0x0000000bff18723e */ /* 0x000fe200030006ff */
[C---:B------:R-:W-:Y:S01]  /*d9f0*/  FMUL.FTZ R33, R5.reuse, R31 ;  /* 0x0000001f05217220 */ /* 0x040fe20000410000 */
[----:B------:R-:W-:Y:S01]  /*da00*/  FMUL.FTZ R34, R5, R28 ;  /* 0x0000001c05227220 */ /* 0x000fe20000410000 */
[----:B------:R-:W-:Y:S01]  /*da10*/  HADD2.F32 R32, -RZ, R29.H1_H1 ;  /* 0x3000001dff207230 */ /* 0x000fe20000004100 */
[----:B------:R-:W-:Y:S01]  /*da20*/  F2FP.F16.E4M3.UNPACK_B R7, R7.H1 ;  /* 0x00000007ff07723e */ /* 0x000fe200030006ff */
[----:B------:R-:W-:-:S02]  /*da30*/  HADD2.F32 R5, -RZ, R26.H1_H1 ;  /* 0x3000001aff057230 */ /* 0x000fc40000004100 */
[C---:B------:R-:W-:Y:S01]  /*da40*/  FFMA.FTZ R33, R4.reuse, R28, -R33 ;  /* 0x0000001c04217223 */ /* 0x040fe20000010821 */
[----:B------:R-:W-:Y:S01]  /*da50*/  FFMA.FTZ R34, R4, R31, R34 ;  /* 0x0000001f04227223 */ /* 0x000fe20000010022 */
[----:B------:R-:W-:Y:S02]  /*da60*/  HADD2.F32 R28, -RZ, R24.H1_H1 ;  /* 0x30000018ff1c7230 */ /* 0x000fe40000004100 */
[----:B------:R-:W-:Y:S02]  /*da70*/  HADD2.F32 R26, -RZ, R26.H0_H0 ;  /* 0x2000001aff1a7230 */ /* 0x000fe40000004100 */
[C---:B------:R-:W-:Y:S01]  /*da80*/  FMUL.FTZ R31, R5.reuse, R32 ;  /* 0x00000020051f7220 */ /* 0x040fe20000410000 */
[----:B------:R-:W-:Y:S02]  /*da90*/  HADD2.F32 R29, -RZ, R29.H0_H0 ;  /* 0x2000001dff1d7230 */ /* 0x000fe40000004100 */
[----:B------:R-:W-:Y:S01]  /*daa0*/  FMUL.FTZ R5, R5, R28 ;  /* 0x0000001c05057220 */ /* 0x000fe20000410000 */
[----:B------:R-:W-:-:S02]  /*dab0*/  HADD2.F32 R4, -RZ, R25.H1_H1 ;  /* 0x30000019ff047230 */ /* 0x000fc40000004100 */
[C---:B------:R-:W-:Y:S01]  /*dac0*/  FFMA.FTZ R37, R26.reuse, R28, -R31 ;  /* 0x0000001c1a257223 */ /* 0x040fe2000001081f */
[----:B------:R-:W-:Y:S01]  /*dad0*/  HADD2.F32 R24, -RZ, R24.H0_H0 ;  /* 0x20000018ff187230 */ /* 0x000fe20000004100 */
[----:B------:R-:W-:Y:S01]  /*dae0*/  F2FP.F16.E4M3.UNPACK_B R28, R20 ;  /* 0x00000014ff1c723e */ /* 0x000fe200020006ff */
[----:B------:R-:W-:Y:S02]  /*daf0*/  HADD2.F32 R25, -RZ, R25.H0_H0 ;  /* 0x20000019ff197230 */ /* 0x000fe40000004100 */
[----:B------:R-:W-:Y:S01]  /*db00*/  FFMA.FTZ R32, R26, R32, R5 ;  /* 0x000000201a207223 */ /* 0x000fe20000010005 */
[C---:B------:R-:W-:Y:S01]  /*db10*/  FMUL.FTZ R38, R4.reuse, R29 ;  /* 0x0000001d04267220 */ /* 0x040fe20000410000 */
[----:B------:R-:W-:Y:S01]  /*db20*/  F2FP.F16.E4M3.UNPACK_B R26, R12 ;  /* 0x0000000cff1a723e */ /* 0x000fe200020006ff */
[-C--:B------:R-:W-:Y:S01]  /*db30*/  FMUL.FTZ R4, R4, R24.reuse ;  /* 0x0000001804047220 */ /* 0x080fe20000410000 */
[----:B------:R-:W-:Y:S02]  /*db40*/  HADD2.F32 R31, -RZ, R28.H1_H1 ;  /* 0x3000001cff1f7230 */ /* 0x000fe40000004100 */
[----:B------:R-:W-:Y:S01]  /*db50*/  FFMA.FTZ R38, R25, R24, -R38 ;  /* 0x0000001819267223 */ /* 0x000fe20000010826 */
[----:B------:R-:W-:-:S02]  /*db60*/  HADD2.F32 R5, -RZ, R6.H1_H1 ;  /* 0x30000006ff057230 */ /* 0x000fc40000004100 */
[----:B------:R-:W-:Y:S01]  /*db70*/  FFMA.FTZ R29, R25, R29, R4 ;  /* 0x0000001d191d7223 */ /* 0x000fe20000010004 */
[----:B------:R-:W-:Y:S01]  /*db80*/  HADD2.F32 R24, -RZ, R26.H1_H1 ;  /* 0x3000001aff187230 */ /* 0x000fe20000004100 */
[----:B------:R-:W-:Y:S01]  /*db90*/  F2FP.SATFINITE.E4M3.F32.PACK_AB_MERGE_C R32, R32, R37, RZ ;  /* 0x000000252020723e */ /* 0x000fe200048070ff */
[----:B------:R-:W-:Y:S02]  /*dba0*/  HADD2.F32 R6, -RZ, R6.H0_H0 ;  /* 0x20000006ff067230 */ /* 0x000fe40000004100 */
[C---:B------:R-:W-:Y:S01]  /*dbb0*/  FMUL.FTZ R25, R5.reuse, R31 ;  /* 0x0000001f05197220 */ /* 0x040fe20000410000 */
[----:B------:R-:W-:Y:S02]  /*dbc0*/  HADD2.F32 R26, -RZ, R26.H0_H0 ;  /* 0x2000001aff1a7230 */ /* 0x000fe40000004100 */
[-C--:B------:R-:W-:Y:S01]  /*dbd0*/  FMUL.FTZ R41, R5, R24.reuse ;  /* 0x0000001805297220 */ /* 0x080fe20000410000 */
[----:B------:R-:W-:Y:S02]  /*dbe0*/  HADD2.F32 R28, -RZ, R28.H0_H0 ;  /* 0x2000001cff1c7230 */ /* 0x000fe40000004100 */
[----:B0-----:R-:W-:Y:S01]  /*dbf0*/  FFMA.FTZ R39, R6, R24, -R25 ;  /* 0x0000001806277223 */ /* 0x001fe20000010819 */
[--C-:B------:R-:W-:Y:S01]  /*dc00*/  HADD2.F32 R4, -RZ, R27.reuse.H1_H1 ;  /* 0x3000001bff047230 */ /* 0x100fe20000004100 */
[----:B------:R-:W-:Y:S01]  /*dc10*/  F2FP.F16.E4M3.UNPACK_B R5, R12.H1 ;  /* 0x0000000cff05723e */ /* 0x000fe200030006ff */
[----:B------:R-:W-:-:S02]  /*dc20*/  HADD2.F32 R27, -RZ, R27.H0_H0 ;  /* 0x2000001bff1b7230 */ /* 0x000fc40000004100 */
[----:B------:R-:W-:Y:S01]  /*dc30*/  FFMA.FTZ R40, R6, R31, R41 ;  /* 0x0000001f06287223 */ /* 0x000fe20000010029 */
[C---:B------:R-:W-:Y:S01]  /*dc40*/  FMUL.FTZ R24, R4.reuse, R28 ;  /* 0x0000001c04187220 */ /* 0x040fe20000410000 */
[----:B------:R-:W-:Y:S01]  /*dc50*/  FMUL.FTZ R25, R4, R26 ;  /* 0x0000001a04197220 */ /* 0x000fe20000410000 */
[----:B------:R-:W-:Y:S01]  /*dc60*/  F2FP.F16.E4M3.UNPACK_B R4, R20.H1 ;  /* 0x00000014ff04723e */ /* 0x000fe200030006ff */
[--C-:B------:R-:W-:Y:S02]  /*dc70*/  HADD2.F32 R6, -RZ, R5.reuse.H0_H0 ;  /* 0x20000005ff067230 */ /* 0x100fe40000004100 */
[C---:B------:R-:W-:Y:S01]  /*dc80*/  FFMA.FTZ R31, R27.reuse, R26, -R24 ;  /* 0x0000001a1b1f7223 */ /* 0x040fe20000010818 */
[----:B------:R-:W-:Y:S02]  /*dc90*/  HADD2.F32 R24, -RZ, R5.H1_H1 ;  /* 0x30000005ff187230 */ /* 0x000fe40000004100 */
[----:B------:R-:W-:Y:S01]  /*dca0*/  FFMA.FTZ R28, R27, R28, R25 ;  /* 0x0000001c1b1c7223 */ /* 0x000fe20000010019 */
[----:B------:R-:W-:-:S02]  /*dcb0*/  HADD2.F32 R26, -RZ, R4.H1_H1 ;  /* 0x30000004ff1a7230 */ /* 0x000fc40000004100 */
[----:B------:R-:W-:Y:S02]  /*dcc0*/  HADD2.F32 R5, -RZ, R7.H1_H1 ;  /* 0x30000007ff057230 */ /* 0x000fe40000004100 */
[----:B------:R-:W-:Y:S02]  /*dcd0*/  HADD2.F32 R25, -RZ, R4.H0_H0 ;  /* 0x20000004ff197230 */ /* 0x000fe40000004100 */
[----:B------:R-:W-:Y:S02]  /*dce0*/  HADD2.F32 R4, -RZ, R21.H1_H1 ;  /* 0x30000015ff047230 */ /* 0x000fe40000004100 */
[C---:B------:R-:W-:Y:S01]  /*dcf0*/  FMUL.FTZ R44, R5.reuse, R26 ;  /* 0x0000001a052c7220 */ /* 0x040fe20000410000 */
[----:B------:R-:W-:Y:S02]  /*dd00*/  HADD2.F32 R7, -RZ, R7.H0_H0 ;  /* 0x20000007ff077230 */ /* 0x000fe40000004100 */
[----:B------:R-:W-:Y:S01]  /*dd10*/  FMUL.FTZ R5, R5, R24 ;  /* 0x0000001805057220 */ /* 0x000fe20000410000 */
[----:B------:R-:W-:-:S02]  /*dd20*/  HADD2.F32 R21, -RZ, R21.H0_H0 ;  /* 0x20000015ff157230 */ /* 0x000fc40000004100 */
[CC--:B------:R-:W-:Y:S01]  /*dd30*/  FMUL.FTZ R42, R4.reuse, R25.reuse ;  /* 0x00000019042a7220 */ /* 0x0c0fe20000410000 */
[----:B------:R-:W-:Y:S01]  /*dd40*/  FMUL.FTZ R4, R4, R6 ;  /* 0x0000000604047220 */ /* 0x000fe20000410000 */
[C---:B------:R-:W-:Y:S01]  /*dd50*/  FFMA.FTZ R44, R7.reuse, R24, -R44 ;  /* 0x00000018072c7223 */ /* 0x040fe2000001082c */
[----:B------:R-:W-:Y:S01]  /*dd60*/  FFMA.FTZ R5, R7, R26, R5 ;  /* 0x0000001a07057223 */ /* 0x000fe20000010005 */
[C---:B------:R-:W-:Y:S01]  /*dd70*/  FFMA.FTZ R7, R21.reuse, R6, -R42 ;  /* 0x0000000615077223 */ /* 0x040fe2000001082a */
[----:B------:R-:W-:Y:S01]  /*dd80*/  FFMA.FTZ R24, R21, R25, R4 ;  /* 0x0000001915187223 */ /* 0x000fe20000010004 */
[----:B------:R-:W-:Y:S02]  /*dd90*/  F2FP.SATFINITE.E4M3.F32.PACK_AB_MERGE_C R4, R36, R35, RZ ;  /* 0x000000232404723e */ /* 0x000fe400048070ff */
[----:B------:R-:W-:Y:S02]  /*dda0*/  F2FP.SATFINITE.E4M3.F32.PACK_AB_MERGE_C R6, R40, R39, RZ ;  /* 0x000000272806723e */ /* 0x000fe400048070ff */
[----:B------:R-:W-:-:S02]  /*ddb0*/  F2FP.SATFINITE.E4M3.F32.PACK_AB_MERGE_C R44, R5, R44, RZ ;  /* 0x0000002c052c723e */ /* 0x000fc400048070ff */
[----:B------:R-:W-:Y:S02]  /*ddc0*/  F2FP.SATFINITE.E4M3.F32.PACK_AB_MERGE_C R4, R34, R33, R4 ;  /* 0x000000212204723e */ /* 0x000fe40004807004 */
[----:B------:R-:W-:Y:S02]  /*ddd0*/  F2FP.SATFINITE.E4M3.F32.PACK_AB_MERGE_C R5, R29, R38, R32 ;  /* 0x000000261d05723e */ /* 0x000fe40004807020 */
[----:B------:R-:W-:Y:S02]  /*dde0*/  F2FP.SATFINITE.E4M3.F32.PACK_AB_MERGE_C R6, R28, R31, R6 ;  /* 0x0000001f1c06723e */ /* 0x000fe40004807006 */
[----:B------:R-:W-:-:S05]  /*ddf0*/  F2FP.SATFINITE.E4M3.F32.PACK_AB_MERGE_C R7, R24, R7, R44 ;  /* 0x000000071807723e */ /* 0x000fca000480702c */
[----:B------:R1:W-:Y:S02]  /*de00*/  STS.128 [R0+0x1c400], R4 ;  /* 0x01c4000400007388 */ /* 0x0003e40000000c00 */
.L_x_450:
[----:B------:R-:W-:Y:S05]  /*de10*/  BSYNC B2 ;  /* 0x0000000000027941 */ /* 0x000fea0003800000 */
.L_x_449:
[----:B------:R-:W-:Y:S05]  /*de20*/  @P1 BRA `(.L_x_448) ;  /* 0x0000000400681947 */ /* 0x000fea0003800000 */
[----:B-1----:R-:W1:Y:S01]  /*de30*/  LDS.128 R4, [R3] ;  /* 0x0000000003047984 */ /* 0x002e620000000c00 */
        /* <DEDUP_REMOVED lines=14> */
[CC--:B------:R-:W-:Y:S01]  /*df20*/  FMUL.FTZ R5, R21.reuse, R32.reuse ;  /* 0x0000002015057220 */ /* 0x0c0fe20000410000 */
        /* <DEDUP_REMOVED lines=46> */
[-C--:B------:R-:W-:Y:S01]  /*e210*/  FMUL.FTZ R25, R4, R26.reuse ;  /* 0x0000001a04197220 */ /* 0x080fe20000410000 */
        /* <DEDUP_REMOVED lines=26> */
[----:B------:R2:W-:Y:S02]  /*e3c0*/  STS.128 [R3], R4 ;  /* 0x0000000403007388 */ /* 0x0005e40000000c00 */
.L_x_448:
[----:B------:R-:W-:Y:S05]  /*e3d0*/  BSYNC B1 ;  /* 0x0000000000017941 */ /* 0x000fea0003800000 */
.L_x_447:
[----:B-12---:R-:W-:-:S04]  /*e3e0*/  IADD3 R4, R228, 0x40, RZ ;  /* 0x00000040e4047810 */ /* 0x006fc80007ffe0ff */
[----:B------:R-:W-:-:S13]  /*e3f0*/  ISETP.GE.AND P0, PT, R4, R9, PT ;  /* 0x000000090400720c */ /* 0x000fda0003f06270 */
[----:B------:R-:W-:Y:S05]  /*e400*/  @P0 BRA `(.L_x_451) ;  /* 0x0000002800a80947 */ /* 0x000fea0003800000 */
[----:B------:R-:W1:Y:S01]  /*e410*/  LDC R5, c[0x0][0x3f4] ;  /* 0x0000fd00ff057b82 */ /* 0x000e620000000800 */
[----:B------:R-:W-:Y:S01]  /*e420*/  BSSY B1, `(.L_x_452) ;  /* 0x000005e000017945 */ /* 0x000fe20003800000 */
[-C--:B-1----:R-:W-:Y:S02]  /*e430*/  ISETP.GE.AND P0, PT, R22, R5.reuse, PT ;  /* 0x000000051600720c */ /* 0x082fe40003f06270 */
[----:B------:R-:W-:-:S11]  /*e440*/  ISETP.GE.AND P1, PT, R230, R5, PT ;  /* 0x00000005e600720c */ /* 0x000fd60003f26270 */
[----:B------:R-:W-:Y:S05]  /*e450*/  @P0 BRA `(.L_x_453) ;  /* 0x0000000400680947 */ /* 0x000fea0003800000 */
[----:B------:R-:W1:Y:S01]  /*e460*/  LDS.128 R4, [R0+0x1e400] ;  /* 0x01e4000000047984 */ /* 0x000e620000000c00 */
[----:B------:R-:W-:Y:S02]  /*e470*/  F2FP.F16.E4M3.UNPACK_B R31, R14 ;  /* 0x0000000eff1f723e */ /* 0x000fe400020006ff */
[----:B------:R-:W-:Y:S02]  /*e480*/  F2FP.F16.E4M3.UNPACK_B R29, R11 ;  /* 0x0000000bff1d723e */ /* 0x000fe400020006ff */
[-C--:B------:R-:W-:Y:S01]  /*e490*/  F2FP.F16.E4M3.UNPACK_B R35, R20.reuse ;  /* 0x00000014ff23723e */ /* 0x080fe200020006ff */
[----:B------:R-:W-:Y:S01]  /*e4a0*/  HADD2.F32 R33, -RZ, R31.H1_H1 ;  /* 0x3000001fff217230 */ /* 0x000fe20000004100 */
[----:B------:R-:W-:Y:S01]  /*e4b0*/  F2FP.F16.E4M3.UNPACK_B R20, R20.H1 ;  /* 0x00000014ff14723e */ /* 0x000fe200030006ff */
[----:B------:R-:W-:Y:S02]  /*e4c0*/  HADD2.F32 R27, -RZ, R29.H1_H1 ;  /* 0x3000001dff1b7230 */ /* 0x000fe40000004100 */
[----:B------:R-:W-:Y:S01]  /*e4d0*/  HADD2.F32 R34, -RZ, R31.H0_H0 ;  /* 0x2000001fff227230 */ /* 0x000fe20000004100 */
[----:B------:R-:W-:Y:S01]  /*e4e0*/  F2FP.F16.E4M3.UNPACK_B R31, R14.H1 ;  /* 0x0000000eff1f723e */ /* 0x000fe200030006ff */
[----:B------:R-:W-:-:S02]  /*e4f0*/  HADD2.F32 R40, -RZ, R35.H1_H1 ;  /* 0x30000023ff287230 */ /* 0x000fc40000004100 */
[--C-:B0-----:R-:W-:Y:S02]  /*e500*/  HADD2.F32 R39, -RZ, R20.reuse.H1_H1 ;  /* 0x30000014ff277230 */ /* 0x101fe40000004100 */
[----:B------:R-:W-:Y:S02]  /*e510*/  HADD2.F32 R38, -RZ, R31.H0_H0 ;  /* 0x2000001fff267230 */ /* 0x000fe40000004100 */
[----:B------:R-:W-:Y:S01]  /*e520*/  HADD2.F32 R37, -RZ, R20.H0_H0 ;  /* 0x20000014ff257230 */ /* 0x000fe20000004100 */
[-C--:B-1----:R-:W-:Y:S02]  /*e530*/  F2FP.F16.E4M3.UNPACK_B R9, R4.reuse.H1 ;  /* 0x00000004ff09723e */ /* 0x082fe400030006ff */
[----:B------:R-:W-:Y:S02]  /*e540*/  F2FP.F16.E4M3.UNPACK_B R4, R4 ;  /* 0x00000004ff04723e */ /* 0x000fe400020006ff */
[-C--:B------:R-:W-:Y:S01]  /*e550*/  F2FP.F16.E4M3.UNPACK_B R24, R5.reuse ;  /* 0x00000005ff18723e */ /* 0x080fe200020006ff */
[--C-:B------:R-:W-:Y:S01]  /*e560*/  HADD2.F32 R21, -RZ, R9.reuse.H0_H0 ;  /* 0x20000009ff157230 */ /* 0x100fe20000004100 */
[----:B------:R-:W-:Y:S01]  /*e570*/  F2FP.F16.E4M3.UNPACK_B R25, R5.H1 ;  /* 0x00000005ff19723e */ /* 0x000fe200030006ff */
[----:B------:R-:W-:Y:S01]  /*e580*/  HADD2.F32 R9, -RZ, R9.H1_H1 ;  /* 0x30000009ff097230 */ /* 0x000fe20000004100 */
[-C--:B------:R-:W-:Y:S01]  /*e590*/  F2FP.F16.E4M3.UNPACK_B R26, R6.reuse ;  /* 0x00000006ff1a723e */ /* 0x080fe200020006ff */
[--C-:B------:R-:W-:Y:S01]  /*e5a0*/  HADD2.F32 R5, -RZ, R4.reuse.H1_H1 ;  /* 0x30000004ff057230 */ /* 0x100fe20000004100 */
[----:B------:R-:W-:Y:S01]  /*e5b0*/  F2FP.F16.E4M3.UNPACK_B R6, R6.H1 ;  /* 0x00000006ff06723e */ /* 0x000fe200030006ff */
[----:B------:R-:W-:-:S02]  /*e5c0*/  HADD2.F32 R4, -RZ, R4.H0_H0 ;  /* 0x20000004ff047230 */ /* 0x000fc40000004100 */
[-C--:B------:R-:W-:Y:S01]  /*e5d0*/  FMUL.FTZ R28, R33, R9.reuse ;  /* 0x00000009211c7220 */ /* 0x080fe20000410000 */
[C---:B------:R-:W-:Y:S01]  /*e5e0*/  FMUL.FTZ R32, R27.reuse, R9 ;  /* 0x000000091b207220 */ /* 0x040fe20000410000 */
[----:B------:R-:W-:Y:S02]  /*e5f0*/  F2FP.F16.E4M3.UNPACK_B R9, R7 ;  /* 0x00000007ff09723e */ /* 0x000fe400020006ff */
[-C--:B------:R-:W-:Y:S01]  /*e600*/  FFMA.FTZ R28, R27, R21.reuse, -R28 ;  /* 0x000000151b1c7223 */ /* 0x080fe2000001081c */
[----:B------:R-:W-:Y:S01]  /*e610*/  FFMA.FTZ R27, R33, R21, R32 ;  /* 0x00000015211b7223 */ /* 0x000fe20000010020 */
[----:B------:R-:W-:Y:S01]  /*e620*/  HADD2.F32 R32, -RZ, R29.H0_H0 ;  /* 0x2000001dff207230 */ /* 0x000fe20000004100 */
[----:B------:R-:W-:Y:S01]  /*e630*/  F2FP.F16.E4M3.UNPACK_B R29, R11.H1 ;  /* 0x0000000bff1d723e */ /* 0x000fe200030006ff */
[-C--:B------:R-:W-:Y:S01]  /*e640*/  FMUL.FTZ R11, R34, R5.reuse ;  /* 0x00000005220b7220 */ /* 0x080fe20000410000 */
[----:B------:R-:W-:Y:S01]  /*e650*/  HADD2.F32 R33, -RZ, R31.H1_H1 ;  /* 0x3000001fff217230 */ /* 0x000fe20000004100 */
[----:B------:R-:W-:Y:S01]  /*e660*/  F2FP.F16.E4M3.UNPACK_B R31, R12 ;  /* 0x0000000cff1f723e */ /* 0x000fe200020006ff */
[----:B------:R-:W-:Y:S01]  /*e670*/  FMUL.FTZ R21, R32, R5 ;  /* 0x0000000520157220 */ /* 0x000fe20000410000 */
[----:B------:R-:W-:-:S02]  /*e680*/  HADD2.F32 R5, -RZ, R25.H1_H1 ;  /* 0x30000019ff057230 */ /* 0x000fc40000004100 */
[-C--:B------:R-:W-:Y:S01]  /*e690*/  FFMA.FTZ R11, R32, R4.reuse, -R11 ;  /* 0x00000004200b7223 */ /* 0x080fe2000001080b */
[----:B------:R-:W-:Y:S02]  /*e6a0*/  HADD2.F32 R25, -RZ, R25.H0_H0 ;  /* 0x20000019ff197230 */ /* 0x000fe40000004100 */
[----:B------:R-:W-:Y:S01]  /*e6b0*/  FFMA.FTZ R14, R34, R4, R21 ;  /* 0x00000004220e7223 */ /* 0x000fe20000010015 */
[--C-:B------:R-:W-:Y:S02]  /*e6c0*/  HADD2.F32 R21, -RZ, R29.reuse.H1_H1 ;  /* 0x3000001dff157230 */ /* 0x100fe40000004100 */
[----:B------:R-:W-:Y:S01]  /*e6d0*/  FMUL.FTZ R32, R33, R5 ;  /* 0x0000000521207220 */ /* 0x000fe20000410000 */
[--C-:B------:R-:W-:Y:S01]  /*e6e0*/  HADD2.F32 R4, -RZ, R24.reuse.H1_H1 ;  /* 0x30000018ff047230 */ /* 0x100fe20000004100 */
[----:B------:R-:W-:Y:S01]  /*e6f0*/  F2FP.F16.E4M3.UNPACK_B R7, R7.H1 ;  /* 0x00000007ff07723e */ /* 0x000fe200030006ff */
[----:B------:R-:W-:Y:S02]  /*e700*/  HADD2.F32 R36, -RZ, R29.H0_H0 ;  /* 0x2000001dff247230 */ /* 0x000fe40000004100 */
[----:B------:R-:W-:Y:S01]  /*e710*/  FMUL.FTZ R34, R21, R5 ;  /* 0x0000000515227220 */ /* 0x000fe20000410000 */
[----:B------:R-:W-:-:S02]  /*e720*/  HADD2.F32 R24, -RZ, R24.H0_H0 ;  /* 0x20000018ff187230 */ /* 0x000fc40000004100 */
[-C--:B------:R-:W-:Y:S01]  /*e730*/  FMUL.FTZ R5, R38, R4.reuse ;  /* 0x0000000426057220 */ /* 0x080fe20000410000 */
[-C--:B------:R-:W-:Y:S01]  /*e740*/  FFMA.FTZ R32, R21, R25.reuse, -R32 ;  /* 0x0000001915207223 */ /* 0x080fe20000010820 */
[----:B------:R-:W-:Y:S01]  /*e750*/  FFMA.FTZ R29, R33, R25, R34 ;  /* 0x00000019211d7223 */ /* 0x000fe20000010022 */
[C---:B------:R-:W-:Y:S01]  /*e760*/  FMUL.FTZ R25, R36.reuse, R4 ;  /* 0x0000000424197220 */ /* 0x040fe20000410000 */
[-C--:B------:R-:W-:Y:S01]  /*e770*/  FFMA.FTZ R21, R36, R24.reuse, -R5 ;  /* 0x0000001824157223 */ /* 0x080fe20000010805 */
[--C-:B------:R-:W-:Y:S02]  /*e780*/  HADD2.F32 R5, -RZ, R6.reuse.H1_H1 ;  /* 0x30000006ff057230 */ /* 0x100fe40000004100 */
[----:B------:R-:W-:Y:S01]  /*e790*/  FFMA.FTZ R24, R38, R24, R25 ;  /* 0x0000001826187223 */ /* 0x000fe20000010019 */
[----:B------:R-:W-:Y:S01]  /*e7a0*/  HADD2.F32 R34, -RZ, R31.H1_H1 ;  /* 0x3000001fff227230 */ /* 0x000fe20000004100 */
[----:B------:R-:W-:Y:S01]  /*e7b0*/  F2FP.SATFINITE.E4M3.F32.PACK_AB_MERGE_C R29, R29, R32, RZ ;  /* 0x000000201d1d723e */ /* 0x000fe200048070ff */
[----:B------:R-:W-:-:S02]  /*e7c0*/  HADD2.F32 R6, -RZ, R6.H0_H0 ;  /* 0x20000006ff067230 */ /* 0x000fc40000004100 */
[-C--:B------:R-:W-:Y:S01]  /*e7d0*/  FMUL.FTZ R25, R40, R5.reuse ;  /* 0x0000000528197220 */ /* 0x080fe20000410000 */
[----:B------:R-:W-:Y:S02]  /*e7e0*/  HADD2.F32 R38, -RZ, R35.H0_H0 ;  /* 0x20000023ff267230 */ /* 0x000fe40000004100 */
[C---:B------:R-:W-:Y:S01]  /*e7f0*/  FMUL.FTZ R33, R34.reuse, R5 ;  /* 0x0000000522217220 */ /* 0x040fe20000410000 */
[--C-:B------:R-:W-:Y:S02]  /*e800*/  HADD2.F32 R4, -RZ, R26.reuse.H1_H1 ;  /* 0x3000001aff047230 */ /* 0x100fe40000004100 */
[----:B------:R-:W-:Y:S02]  /*e810*/  HADD2.F32 R36, -RZ, R31.H0_H0 ;  /* 0x2000001fff247230 */ /* 0x000fe40000004100 */
[----:B------:R-:W-:Y:S01]  /*e820*/  FFMA.FTZ R31, R34, R6, -R25 ;  /* 0x00000006221f7223 */ /* 0x000fe20000010819 */
[----:B------:R-:W-:Y:S01]  /*e830*/  HADD2.F32 R26, -RZ, R26.H0_H0 ;  /* 0x2000001aff1a7230 */ /* 0x000fe20000004100 */
[----:B------:R-:W-:Y:S01]  /*e840*/  F2FP.F16.E4M3.UNPACK_B R34, R12.H1 ;  /* 0x0000000cff22723e */ /* 0x000fe200030006ff */
[----:B------:R-:W-:Y:S01]  /*e850*/  FMUL.FTZ R5, R38, R4 ;  /* 0x0000000426057220 */ /* 0x000fe20000410000 */
[----:B------:R-:W-:Y:S01]  /*e860*/  FFMA.FTZ R12, R40, R6, R33 ;  /* 0x00000006280c7223 */ /* 0x000fe20000010021 */
[----:B------:R-:W-:Y:S01]  /*e870*/  FMUL.FTZ R25, R36, R4 ;  /* 0x0000000424197220 */ /* 0x000fe20000410000 */
[----:B------:R-:W-:-:S02]  /*e880*/  HADD2.F32 R4, -RZ, R9.H1_H1 ;  /* 0x30000009ff047230 */ /* 0x000fc40000004100 */
[-C--:B------:R-:W-:Y:S01]  /*e890*/  FFMA.FTZ R6, R36, R26.reuse, -R5 ;  /* 0x0000001a24067223 */ /* 0x080fe20000010805 */
[--C-:B------:R-:W-:Y:S02]  /*e8a0*/  HADD2.F32 R35, -RZ, R34.reuse.H1_H1 ;  /* 0x30000022ff237230 */ /* 0x100fe40000004100 */
[----:B------:R-:W-:Y:S01]  /*e8b0*/  FFMA.FTZ R25, R38, R26, R25 ;  /* 0x0000001a26197223 */ /* 0x000fe20000010019 */
[--C-:B------:R-:W-:Y:S02]  /*e8c0*/  HADD2.F32 R5, -RZ, R7.reuse.H1_H1 ;  /* 0x30000007ff057230 */ /* 0x100fe40000004100 */
[----:B------:R-:W-:Y:S01]  /*e8d0*/  FMUL.FTZ R20, R37, R4 ;  /* 0x0000000425147220 */ /* 0x000fe20000410000 */
[----:B------:R-:W-:Y:S01]  /*e8e0*/  HADD2.F32 R33, -RZ, R34.H0_H0 ;  /* 0x20000022ff217230 */ /* 0x000fe20000004100 */
[----:B------:R-:W-:Y:S01]  /*e8f0*/  F2FP.SATFINITE.E4M3.F32.PACK_AB_MERGE_C R12, R12, R31, RZ ;  /* 0x0000001f0c0c723e */ /* 0x000fe200048070ff */
[----:B------:R-:W-:Y:S02]  /*e900*/  HADD2.F32 R7, -RZ, R7.H0_H0 ;  /* 0x20000007ff077230 */ /* 0x000fe40000004100 */
[-C--:B------:R-:W-:Y:S01]  /*e910*/  FMUL.FTZ R26, R39, R5.reuse ;  /* 0x00000005271a7220 */ /* 0x080fe20000410000 */
[----:B------:R-:W-:Y:S01]  /*e920*/  FMUL.FTZ R34, R35, R5 ;  /* 0x0000000523227220 */ /* 0x000fe20000410000 */
[----:B------:R-:W-:-:S02]  /*e930*/  HADD2.F32 R9, -RZ, R9.H0_H0 ;  /* 0x20000009ff097230 */ /* 0x000fc40000004100 */
[----:B------:R-:W-:Y:S01]  /*e940*/  FMUL.FTZ R4, R33, R4 ;  /* 0x0000000421047220 */ /* 0x000fe20000410000 */
[-C--:B------:R-:W-:Y:S01]  /*e950*/  FFMA.FTZ R26, R35, R7.reuse, -R26 ;  /* 0x00000007231a7223 */ /* 0x080fe2000001081a */
[----:B------:R-:W-:Y:S01]  /*e960*/  FFMA.FTZ R5, R39, R7, R34 ;  /* 0x0000000727057223 */ /* 0x000fe20000010022 */
[----:B------:R-:W-:Y:S01]  /*e970*/  F2FP.SATFINITE.E4M3.F32.PACK_AB_MERGE_C R6, R25, R6, R12 ;  /* 0x000000061906723e */ /* 0x000fe2000480700c */
[-C--:B------:R-:W-:Y:S01]  /*e980*/  FFMA.FTZ R7, R33, R9.reuse, -R20 ;  /* 0x0000000921077223 */ /* 0x080fe20000010814 */
[----:B------:R-:W-:Y:S01]  /*e990*/  FFMA.FTZ R20, R37, R9, R4 ;  /* 0x0000000925147223 */ /* 0x000fe20000010004 */
[----:B------:R-:W-:Y:S02]  /*e9a0*/  F2FP.SATFINITE.E4M3.F32.PACK_AB_MERGE_C R4, R27, R28, RZ ;  /* 0x0000001c1b04723e */ /* 0x000fe400048070ff */
[----:B------:R-:W-:Y:S02]  /*e9b0*/  F2FP.SATFINITE.E4M3.F32.PACK_AB_MERGE_C R26, R5, R26, RZ ;  /* 0x0000001a051a723e */ /* 0x000fe400048070ff */
[----:B------:R-:W-:-:S02]  /*e9c0*/  F2FP.SATFINITE.E4M3.F32.PACK_AB_MERGE_C R4, R14, R11, R4 ;  /* 0x0000000b0e04723e */ /* 0x000fc40004807004 */
[----:B------:R-:W-:Y:S02]  /*e9d0*/  F2FP.SATFINITE.E4M3.F32.PACK_AB_MERGE_C R5, R24, R21, R29 ;  /* 0x000000151805723e */ /* 0x000fe4000480701d */
[----:B------:R-:W-:-:S05]  /*e9e0*/  F2FP.SATFINITE.E4M3.F32.PACK_AB_MERGE_C R7, R20, R7, R26 ;  /* 0x000000071407723e */ /* 0x000fca000480701a */
[----:B------:R1:W-:Y:S02]  /*e9f0*/  STS.128 [R0+0x1e400], R4 ;  /* 0x01e4000400007388 */ /* 0x0003e40000000c00 */
.L_x_453:
[----:B------:R-:W-:Y:S05]  /*ea00*/  BSYNC B1 ;  /* 0x0000000000017941 */ /* 0x000fea0003800000 */
.L_x_452:
[----:B------:R-:W-:Y:S05]  /*ea10*/  @P1 BRA `(.L_x_451) ;  /* 0x0000002400241947 */ /* 0x000fea0003800000 */
[----:B-1----:R-:W1:Y:S01]  /*ea20*/  LDS.128 R4, [R3+0x2000] ;  /* 0x0020000003047984 */ /* 0x002e620000000c00 */
[----:B------:R-:W-:Y:S02]  /*ea30*/  F2FP.F16.E4M3.UNPACK_B R26, R13 ;  /* 0x0000000dff1a723e */ /* 0x000fe400020006ff */
[----:B------:R-:W-:Y:S02]  /*ea40*/  F2FP.F16.E4M3.UNPACK_B R25, R8 ;  /* 0x00000008ff19723e */ /* 0x000fe400020006ff */
[-C--:B------:R-:W-:Y:S01]  /*ea50*/  F2FP.F16.E4M3.UNPACK_B R33, R15.reuse ;  /* 0x0000000fff21723e */ /* 0x080fe200020006ff */
[--C-:B------:R-:W-:Y:S01]  /*ea60*/  HADD2.F32 R27, -RZ, R26.reuse.H1_H1 ;  /* 0x3000001aff1b7230 */ /* 0x100fe20000004100 */
[----:B------:R-:W-:Y:S01]  /*ea70*/  F2FP.F16.E4M3.UNPACK_B R15, R15.H1 ;  /* 0x0000000fff0f723e */ /* 0x000fe200030006ff */
[----:B------:R-:W-:Y:S02]  /*ea80*/  HADD2.F32 R21, -RZ, R25.H1_H1 ;  /* 0x30000019ff157230 */ /* 0x000fe40000004100 */
[----:B------:R-:W-:-:S02]  /*ea90*/  HADD2.F32 R28, -RZ, R26.H0_H0 ;  /* 0x2000001aff1c7230 */ /* 0x000fc40000004100 */
[----:B------:R-:W-:Y:S01]  /*eaa0*/  HADD2.F32 R26, -RZ, R25.H0_H0 ;  /* 0x20000019ff1a7230 */ /* 0x000fe20000004100 */
[----:B------:R-:W-:Y:S01]  /*eab0*/  F2FP.F16.E4M3.UNPACK_B R25, R8.H1 ;  /* 0x00000008ff19723e */ /* 0x000fe200030006ff */
[--C-:B------:R-:W-:Y:S02]  /*eac0*/  HADD2.F32 R36, -RZ, R33.reuse.H1_H1 ;  /* 0x30000021ff247230 */ /* 0x100fe40000004100 */
[----:B------:R-:W-:Y:S01]  /*ead0*/  HADD2.F32 R34, -RZ, R33.H0_H0 ;  /* 0x20000021ff227230 */ /* 0x000fe20000004100 */
[----:B-1----:R-:W-:Y:S02]  /*eae0*/  F2FP.F16.E4M3.UNPACK_B R0, R4.H1 ;  /* 0x00000004ff00723e */ /* 0x002fe400030006ff */
[-C--:B------:R-:W-:Y:S02]  /*eaf0*/  F2FP.F16.E4M3.UNPACK_B R12, R6.reuse ;  /* 0x00000006ff0c723e */ /* 0x080fe400020006ff */
[----:B------:R-:W-:Y:S01]  /*eb00*/  F2FP.F16.E4M3.UNPACK_B R14, R6.H1 ;  /* 0x00000006ff0e723e */ /* 0x000fe200030006ff */
[--C-:B------:R-:W-:Y:S01]  /*eb10*/  HADD2.F32 R9, -RZ, R0.reuse.H0_H0 ;  /* 0x20000000ff097230 */ /* 0x100fe20000004100 */
[----:B------:R-:W-:Y:S01]  /*eb20*/  F2FP.F16.E4M3.UNPACK_B R4, R4 ;  /* 0x00000004ff04723e */ /* 0x000fe200020006ff */
[----:B------:R-:W-:Y:S01]  /*eb30*/  HADD2.F32 R0, -RZ, R0.H1_H1 ;  /* 0x30000000ff007230 */ /* 0x000fe20000004100 */
[----:B------:R-:W-:-:S02]  /*eb40*/  F2FP.F16.E4M3.UNPACK_B R11, R5 ;  /* 0x00000005ff0b723e */ /* 0x000fc400020006ff */
[----:B------:R-:W-:Y:S02]  /*eb50*/  F2FP.F16.E4M3.UNPACK_B R5, R5.H1 ;  /* 0x00000005ff05723e */ /* 0x000fe400030006ff */
[-C--:B------:R-:W-:Y:S01]  /*eb60*/  FMUL.FTZ R6, R27, R0.reuse ;  /* 0x000000001b067220 */ /* 0x080fe20000410000 */
[C---:B------:R-:W-:Y:S01]  /*eb70*/  FMUL.FTZ R0, R21.reuse, R0 ;  /* 0x0000000015007220 */ /* 0x040fe20000410000 */
[----:B------:R-:W-:Y:S02]  /*eb80*/  F2FP.F16.E4M3.UNPACK_B R20, R7 ;  /* 0x00000007ff14723e */ /* 0x000fe400020006ff */
[-C--:B------:R-:W-:Y:S01]  /*eb90*/  FFMA.FTZ R21, R21, R9.reuse, -R6 ;  /* 0x0000000915157223 */ /* 0x080fe20000010806 */
[----:B------:R-:W-:Y:S01]  /*eba0*/  FFMA.FTZ R24, R27, R9, R0 ;  /* 0x000000091b187223 */ /* 0x000fe20000010000 */
[--C-:B------:R-:W-:Y:S01]  /*ebb0*/  HADD2.F32 R0, -RZ, R4.reuse.H1_H1 ;  /* 0x30000004ff007230 */ /* 0x100fe20000004100 */
[----:B------:R-:W-:Y:S01]  /*ebc0*/  F2FP.F16.E4M3.UNPACK_B R27, R13.H1 ;  /* 0x0000000dff1b723e */ /* 0x000fe200030006ff */
[----:B------:R-:W-:Y:S01]  /*ebd0*/  HADD2.F32 R4, -RZ, R4.H0_H0 ;  /* 0x20000004ff047230 */ /* 0x000fe20000004100 */
[----:B------:R-:W-:Y:S01]  /*ebe0*/  F2FP.F16.E4M3.UNPACK_B R7, R7.H1 ;  /* 0x00000007ff07723e */ /* 0x000fe200030006ff */
[----:B------:R-:W-:-:S02]  /*ebf0*/  HADD2.F32 R6, -RZ, R5.H1_H1 ;  /* 0x30000005ff067230 */ /* 0x000fc40000004100 */
[-C--:B------:R-:W-:Y:S01]  /*ec00*/  FMUL.FTZ R13, R26, R0.reuse ;  /* 0x000000001a0d7220 */ /* 0x080fe20000410000 */
[C---:B------:R-:W-:Y:S01]  /*ec10*/  FMUL.FTZ R9, R28.reuse, R0 ;  /* 0x000000001c097220 */ /* 0x040fe20000410000 */
[----:B------:R-:W-:Y:S02]  /*ec20*/  HADD2.F32 R31, -RZ, R27.H1_H1 ;  /* 0x3000001bff1f7230 */ /* 0x000fe40000004100 */
[-C--:B------:R-:W-:Y:S01]  /*ec30*/  FFMA.FTZ R8, R28, R4.reuse, R13 ;  /* 0x000000041c087223 */ /* 0x080fe2000001000d */
[----:B------:R-:W-:Y:S02]  /*ec40*/  HADD2.F32 R13, -RZ, R25.H1_H1 ;  /* 0x30000019ff0d7230 */ /* 0x000fe40000004100 */
[----:B------:R-:W-:Y:S01]  /*ec50*/  FFMA.FTZ R9, R26, R4, -R9 ;  /* 0x000000041a097223 */ /* 0x000fe20000010809 */
[----:B------:R-:W-:Y:S02]  /*ec60*/  HADD2.F32 R5, -RZ, R5.H0_H0 ;  /* 0x20000005ff057230 */ /* 0x000fe40000004100 */
[----:B------:R-:W-:Y:S01]  /*ec70*/  FMUL.FTZ R4, R31, R6 ;  /* 0x000000061f047220 */ /* 0x000fe20000410000 */
[----:B------:R-:W-:-:S02]  /*ec80*/  HADD2.F32 R29, -RZ, R27.H0_H0 ;  /* 0x2000001bff1d7230 */ /* 0x000fc40000004100 */
[C---:B------:R-:W-:Y:S01]  /*ec90*/  FMUL.FTZ R6, R13.reuse, R6 ;  /* 0x000000060d067220 */ /* 0x040fe20000410000 */
[----:B------:R-:W-:Y:S02]  /*eca0*/  HADD2.F32 R0, -RZ, R11.H1_H1 ;  /* 0x3000000bff007230 */ /* 0x000fe40000004100 */
[-C--:B------:R-:W-:Y:S01]  /*ecb0*/  FFMA.FTZ R13, R13, R5.reuse, -R4 ;  /* 0x000000050d0d7223 */ /* 0x080fe20000010804 */
[----:B------:R-:W-:Y:S01]  /*ecc0*/  HADD2.F32 R25, -RZ, R25.H0_H0 ;  /* 0x20000019ff197230 */ /* 0x000fe20000004100 */
[----:B------:R-:W-:Y:S01]  /*ecd0*/  F2FP.F16.E4M3.UNPACK_B R27, R10 ;  /* 0x0000000aff1b723e */ /* 0x000fe200020006ff */
[----:B------:R-:W-:Y:S02]  /*ece0*/  HADD2.F32 R11, -RZ, R11.H0_H0 ;  /* 0x2000000bff0b7230 */ /* 0x000fe40000004100 */
[-C--:B------:R-:W-:Y:S01]  /*ecf0*/  FMUL.FTZ R4, R29, R0.reuse ;  /* 0x000000001d047220 */ /* 0x080fe20000410000 */
[----:B------:R-:W-:Y:S01]  /*ed00*/  FFMA.FTZ R26, R31, R5, R6 ;  /* 0x000000051f1a7223 */ /* 0x000fe20000010006 */
[----:B------:R-:W-:Y:S01]  /*ed10*/  FMUL.FTZ R0, R25, R0 ;  /* 0x0000000019007220 */ /* 0x000fe20000410000 */
[----:B------:R-:W-:-:S02]  /*ed20*/  HADD2.F32 R32, -RZ, R27.H1_H1 ;  /* 0x3000001bff207230 */ /* 0x000fc40000004100 */
[-C--:B------:R-:W-:Y:S01]  /*ed30*/  FFMA.FTZ R5, R25, R11.reuse, -R4 ;  /* 0x0000000b19057223 */ /* 0x080fe20000010804 */
[--C-:B------:R-:W-:Y:S02]  /*ed40*/  HADD2.F32 R4, -RZ, R14.reuse.H1_H1 ;  /* 0x3000000eff047230 */ /* 0x100fe40000004100 */
[----:B------:R-:W-:Y:S01]  /*ed50*/  FFMA.FTZ R6, R29, R11, R0 ;  /* 0x0000000b1d067223 */ /* 0x000fe20000010000 */
[----:B------:R-:W-:Y:S01]  /*ed60*/  HADD2.F32 R14, -RZ, R14.H0_H0 ;  /* 0x2000000eff0e7230 */ /* 0x000fe20000004100 */
[----:B------:R-:W-:Y:S01]  /*ed70*/  F2FP.F16.E4M3.UNPACK_B R10, R10.H1 ;  /* 0x0000000aff0a723e */ /* 0x000fe200030006ff */
[--C-:B------:R-:W-:Y:S02]  /*ed80*/  HADD2.F32 R0, -RZ, R12.reuse.H1_H1 ;  /* 0x3000000cff007230 */ /* 0x100fe40000004100 */
[-C--:B------:R-:W-:Y:S01]  /*ed90*/  FMUL.FTZ R11, R36, R4.reuse ;  /* 0x00000004240b7220 */ /* 0x080fe20000410000 */
[----:B------:R-:W-:Y:S01]  /*eda0*/  FMUL.FTZ R29, R32, R4 ;  /* 0x00000004201d7220 */ /* 0x000fe20000410000 */
[----:B------:R-:W-:Y:S01]  /*edb0*/  HADD2.F32 R28, -RZ, R27.H0_H0 ;  /* 0x2000001bff1c7230 */ /* 0x000fe20000004100 */
[----:B------:R-:W-:Y:S01]  /*edc0*/  F2FP.SATFINITE.E4M3.F32.PACK_AB_MERGE_C R13, R26, R13, RZ ;  /* 0x0000000d1a0d723e */ /* 0x000fe200048070ff */
[----:B------:R-:W-:Y:S01]  /*edd0*/  FFMA.FTZ R27, R32, R14, -R11 ;  /* 0x0000000e201b7223 */ /* 0x000fe2000001080b */
[----:B------:R-:W-:-:S02]  /*ede0*/  HADD2.F32 R12, -RZ, R12.H0_H0 ;  /* 0x2000000cff0c7230 */ /* 0x000fc40000004100 */
[----:B------:R-:W-:Y:S01]  /*edf0*/  FMUL.FTZ R11, R34, R0 ;  /* 0x00000000220b7220 */ /* 0x000fe20000410000 */
[----:B------:R-:W-:Y:S01]  /*ee00*/  FFMA.FTZ R14, R36, R14, R29 ;  /* 0x0000000e240e7223 */ /* 0x000fe2000001001d */
[----:B------:R-:W-:Y:S02]  /*ee10*/  HADD2.F32 R31, -RZ, R15.H1_H1 ;  /* 0x3000000fff1f7230 */ /* 0x000fe40000004100 */
[C---:B------:R-:W-:Y:S01]  /*ee20*/  FMUL.FTZ R25, R28.reuse, R0 ;  /* 0x000000001c197220 */ /* 0x040fe20000410000 */
[----:B------:R-:W-:Y:S02]  /*ee30*/  HADD2.F32 R4, -RZ, R7.H1_H1 ;  /* 0x30000007ff047230 */ /* 0x000fe40000004100 */
[-C--:B------:R-:W-:Y:S01]  /*ee40*/  FFMA.FTZ R11, R28, R12.reuse, -R11 ;  /* 0x0000000c1c0b7223 */ /* 0x080fe2000001080b */
[--C-:B------:R-:W-:Y:S02]  /*ee50*/  HADD2.F32 R29, -RZ, R10.reuse.H1_H1 ;  /* 0x3000000aff1d7230 */ /* 0x100fe40000004100 */
[----:B------:R-:W-:Y:S01]  /*ee60*/  FFMA.FTZ R12, R34, R12, R25 ;  /* 0x0000000c220c7223 */ /* 0x000fe20000010019 */
[----:B------:R-:W-:-:S02]  /*ee70*/  HADD2.F32 R28, -RZ, R10.H0_H0 ;  /* 0x2000000aff1c7230 */ /* 0x000fc40000004100 */
[-C--:B------:R-:W-:Y:S01]  /*ee80*/  FMUL.FTZ R10, R31, R4.reuse ;  /* 0x000000041f0a7220 */ /* 0x080fe20000410000 */
[----:B------:R-:W-:Y:S02]  /*ee90*/  HADD2.F32 R32, -RZ, R15.H0_H0 ;  /* 0x2000000fff207230 */ /* 0x000fe40000004100 */
[C---:B------:R-:W-:Y:S01]  /*eea0*/  FMUL.FTZ R4, R29.reuse, R4 ;  /* 0x000000041d047220 */ /* 0x040fe20000410000 */
[--C-:B------:R-:W-:Y:S01]  /*eeb0*/  HADD2.F32 R0, -RZ, R20.reuse.H1_H1 ;  /* 0x30000014ff007230 */ /* 0x100fe20000004100 */
[----:B------:R-:W-:Y:S01]  /*eec0*/  F2FP.SATFINITE.E4M3.F32.PACK_AB_MERGE_C R14, R14, R27, RZ ;  /* 0x0000001b0e0e723e */ /* 0x000fe200048070ff */
[----:B------:R-:W-:Y:S01]  /*eed0*/  HADD2.F32 R7, -RZ, R7.H0_H0 ;  /* 0x20000007ff077230 */ /* 0x000fe20000004100 */
[----:B------:R-:W-:Y:S01]  /*eee0*/  F2FP.SATFINITE.E4M3.F32.PACK_AB_MERGE_C R5, R6, R5, R13 ;  /* 0x000000050605723e */ /* 0x000fe2000480700d */
[----:B------:R-:W-:Y:S02]  /*eef0*/  HADD2.F32 R20, -RZ, R20.H0_H0 ;  /* 0x20000014ff147230 */ /* 0x000fe40000004100 */
[-C--:B------:R-:W-:Y:S01]  /*ef00*/  FMUL.FTZ R15, R32, R0.reuse ;  /* 0x00000000200f7220 */ /* 0x080fe20000410000 */
[C---:B------:R-:W-:Y:S01]  /*ef10*/  FMUL.FTZ R25, R28.reuse, R0 ;  /* 0x000000001c197220 */ /* 0x040fe20000410000 */
[-C--:B------:R-:W-:Y:S01]  /*ef20*/  FFMA.FTZ R10, R29, R7.reuse, -R10 ;  /* 0x000000071d0a7223 */ /* 0x080fe2000001080a */
[----:B------:R-:W-:Y:S01]  /*ef30*/  FFMA.FTZ R29, R31, R7, R4 ;  /* 0x000000071f1d7223 */ /* 0x000fe20000010004 */
[-C--:B------:R-:W-:Y:S01]  /*ef40*/  FFMA.FTZ R7, R28, R20.reuse, -R15 ;  /* 0x000000141c077223 */ /* 0x080fe2000001080f */
[----:B------:R-:W-:Y:S01]  /*ef50*/  FFMA.FTZ R20, R32, R20, R25 ;  /* 0x0000001420147223 */ /* 0x000fe20000010019 */
[----:B------:R-:W-:-:S02]  /*ef60*/  F2FP.SATFINITE.E4M3.F32.PACK_AB_MERGE_C R4, R24, R21, RZ ;  /* 0x000000151804723e */ /* 0x000fc400048070ff */
[----:B------:R-:W-:Y:S02]  /*ef70*/  F2FP.SATFINITE.E4M3.F32.PACK_AB_MERGE_C R10, R29, R10, RZ ;  /* 0x0000000a1d0a723e */ /* 0x000fe400048070ff */
[----:B------:R-:W-:Y:S02]  /*ef80*/  F2FP.SATFINITE.E4M3.F32.PACK_AB_MERGE_C R4, R8, R9, R4 ;  /* 0x000000090804723e */ /* 0x000fe40004807004 */
[----:B------:R-:W-:Y:S02]  /*ef90*/  F2FP.SATFINITE.E4M3.F32.PACK_AB_MERGE_C R6, R12, R11, R14 ;  /* 0x0000000b0c06723e */ /* 0x000fe4000480700e */
[----:B------:R-:W-:-:S05]  /*efa0*/  F2FP.SATFINITE.E4M3.F32.PACK_AB_MERGE_C R7, R20, R7, R10 ;  /* 0x000000071407723e */ /* 0x000fca000480700a */
[----:B------:R2:W-:Y:S01]  /*efb0*/  STS.128 [R3+0x2000], R4 ;  /* 0x0020000403007388 */ /* 0x0005e20000000c00 */
[----:B------:R-:W-:Y:S05]  /*efc0*/  BRA `(.L_x_451) ;  /* 0x0000001c00b87947 */ /* 0x000fea0003800000 */
.L_x_441:
[----:B------:R-:W-:-:S03]  /*efd0*/  UMOV UR4, 0xffffffff ;  /* 0xffffffff00047882 */ /* 0x000fc60000000000 */
[----:B------:R-:W-:Y:S05]  /*efe0*/  BRA.DIV UR4, `(.L_x_454) ;  /* 0x0000014604287947 */ /* 0x000fea000b800000 */
[----:B------:R0:W2:Y:S04]  /*eff0*/  SHFL.IDX PT, R21, R24, RZ, 0x1c1f ;  /* 0x001c1fff18157589 */ /* 0x0000a800000e0000 */
[----:B-1----:R0:W1:Y:S04]  /*f000*/  SHFL.IDX PT, R14, R28, RZ, 0x1c1f ;  /* 0x001c1fff1c0e7589 */ /* 0x00206800000e0000 */
[----:B------:R0:W3:Y:S04]  /*f010*/  SHFL.IDX PT, R3, R26, RZ, 0x1c1f ;  /* 0x001c1fff1a037589 */ /* 0x0000e800000e0000 */
[----:B------:R0:W4:Y:S02]  /*f020*/  SHFL.IDX PT, R25, R27, RZ, 0x1c1f ;  /* 0x001c1fff1b197589 */ /* 0x00012400000e0000 */
.L_x_652:
[----:B------:R-:W-:Y:S01]  /*f030*/  ULDC UR4, c[0x0][0x448] ;  /* 0x0001120000047ab9 */ /* 0x000fe20000000800 */
[----:B------:R-:W-:Y:S01]  /*f040*/  BSSY B1, `(.L_x_455) ;  /* 0x0000012000017945 */ /* 0x000fe20003800000 */
[----:B0-----:R-:W-:Y:S01]  /*f050*/  IMAD R27, R134, UR4, RZ ;  /* 0x00000004861b7c24 */ /* 0x001fe2000f8e02ff */
[----:B------:R-:W-:Y:S02]  /*f060*/  CS2R R8, SRZ ;  /* 0x0000000000087805 */ /* 0x000fe4000001ff00 */
[----:B------:R-:W-:Y:S02]  /*f070*/  CS2R R6, SRZ ;  /* 0x0000000000067805 */ /* 0x000fe4000001ff00 */
[----:B------:R-:W-:Y:S02]  /*f080*/  CS2R R4, SRZ ;  /* 0x0000000000047805 */ /* 0x000fe4000001ff00 */
[----:B------:R-:W-:Y:S02]  /*f090*/  CS2R R10, SRZ ;  /* 0x00000000000a7805 */ /* 0x000fe4000001ff00 */
[----:B------:R-:W-:-:S13]  /*f0a0*/  ISETP.GE.AND P0, PT, R0, R27, PT ;  /* 0x0000001b0000720c */ /* 0x000fda0003f06270 */
[----:B------:R-:W-:Y:S05]  /*f0b0*/  @P0 BRA `(.L_x_456) ;  /* 0x0000000000280947 */ /* 0x000fea0003800000 */
[----:B------:R-:W-:Y:S01]  /*f0c0*/  ULDC UR4, c[0x0][0x3f4] ;  /* 0x0000fd0000047ab9 */ /* 0x000fe20000000800 */
[C---:B--2---:R-:W-:Y:S02]  /*f0d0*/  IADD3 R12, P0, R18.reuse, R21, RZ ;  /* 0x00000015120c7210 */ /* 0x044fe40007f1e0ff */
[----:B------:R-:W-:Y:S02]  /*f0e0*/  CS2R R8, SRZ ;  /* 0x0000000000087805 */ /* 0x000fe4000001ff00 */
[C---:B------:R-:W-:Y:S02]  /*f0f0*/  ISETP.GE.AND P2, PT, R18.reuse, UR4, PT ;  /* 0x0000000412007c0c */ /* 0x040fe4000bf46270 */
[----:B-1----:R-:W-:Y:S01]  /*f100*/  IADD3 R14, P1, R18, R14, RZ ;  /* 0x0000000e120e7210 */ /* 0x002fe20007f3e0ff */
[----:B---3--:R-:W-:-:S04]  /*f110*/  IMAD.X R13, R3, 0x1, R19, P0 ;  /* 0x00000001030d7824 */ /* 0x008fc800000e0613 */
[----:B----4-:R-:W-:-:S06]  /*f120*/  IMAD.X R15, R25, 0x1, R19, P1 ;  /* 0x00000001190f7824 */ /* 0x010fcc00008e0613 */
[----:B------:R-:W-:Y:S05]  /*f130*/  @P2 BRA `(.L_x_456) ;  /* 0x0000000000082947 */ /* 0x000fea0003800000 */
[----:B------:R0:W5:Y:S04]  /*f140*/  LD.E.128 R4, desc[UR60][R12.64] ;  /* 0x0000003c0c047980 */ /* 0x000168000c101d00 */
[----:B------:R0:W5:Y:S02]  /*f150*/  LD.E.128 R8, desc[UR60][R14.64] ;  /* 0x0000003c0e087980 */ /* 0x000164000c101d00 */
.L_x_456:
[----:B------:R-:W-:Y:S05]  /*f160*/  BSYNC B1 ;  /* 0x0000000000017941 */ /* 0x000fea0003800000 */
.L_x_455:
[----:B------:R-:W2:Y:S04]  /*f170*/  LDL R0, [R1+0x94] ;  /* 0x0000940001007983 */ /* 0x000ea80000100800 */
[----:B0-----:R-:W2:Y:S01]  /*f180*/  LDL.LU R12, [R1+0x54] ;  /* 0x00005400010c7983 */ /* 0x001ea20000300800 */
[----:B---3-5:R-:W-:Y:S01]  /*f190*/  LOP3.LUT R3, R4, 0xff, RZ, 0xc0, !PT ;  /* 0x000000ff04037812 */ /* 0x028fe200078ec0ff */
[----:B------:R-:W-:Y:S01]  /*f1a0*/  VIADD R32, R228, 0x40 ;  /* 0x00000040e4207836 */ /* 0x000fe20000000000 */
[----:B------:R-:W-:Y:S01]  /*f1b0*/  SHF.R.U32.HI R15, RZ, 0x8, R5 ;  /* 0x00000008ff0f7819 */ /* 0x000fe20000011605 */
[----:B------:R-:W-:Y:S01]  /*f1c0*/  BSSY B1, `(.L_x_457) ;  /* 0x0000045000017945 */ /* 0x000fe20003800000 */
[----:B------:R-:W-:Y:S02]  /*f1d0*/  LOP3.LUT R24, R8, 0xff, RZ, 0xc0, !PT ;  /* 0x000000ff08187812 */ /* 0x000fe400078ec0ff */
[----:B----4-:R-:W-:-:S02]  /*f1e0*/  SHF.R.U32.HI R25, RZ, 0x8, R7 ;  /* 0x00000008ff197819 */ /* 0x010fc40000011607 */
[----:B------:R-:W-:Y:S02]  /*f1f0*/  LOP3.LUT R15, R15, 0xff, RZ, 0xc0, !PT ;  /* 0x000000ff0f0f7812 */ /* 0x000fe400078ec0ff */
[----:B-1----:R-:W-:Y:S02]  /*f200*/  LOP3.LUT R14, R6, 0xff, RZ, 0xc0, !PT ;  /* 0x000000ff060e7812 */ /* 0x002fe400078ec0ff */
[----:B------:R-:W-:Y:S02]  /*f210*/  LOP3.LUT R20, R7, 0xff, RZ, 0xc0, !PT ;  /* 0x000000ff07147812 */ /* 0x000fe400078ec0ff */
[----:B------:R-:W-:Y:S02]  /*f220*/  LOP3.LUT R25, R25, 0xff, RZ, 0xc0, !PT ;  /* 0x000000ff19197812 */ /* 0x000fe400078ec0ff */
[----:B------:R-:W-:Y:S02]  /*f230*/  SHF.R.U32.HI R28, RZ, 0x8, R11 ;  /* 0x00000008ff1c7819 */ /* 0x000fe4000001160b */
[----:B------:R-:W-:-:S02]  /*f240*/  PRMT R20, R25, 0x7604, R20 ;  /* 0x0000760419147816 */ /* 0x000fc40000000014 */
[----:B------:R-:W-:Y:S02]  /*f250*/  SHF.R.U32.HI R33, RZ, 0x10, R11 ;  /* 0x00000010ff217819 */ /* 0x000fe4000001160b */
[----:B------:R-:W-:-:S03]  /*f260*/  SHF.R.U32.HI R29, RZ, 0x10, R9 ;  /* 0x00000010ff1d7819 */ /* 0x000fc60000011609 */
[----:B------:R-:W-:Y:S01]  /*f270*/  IMAD.U32 R33, R33, 0x10000, RZ ;  /* 0x0001000021217824 */ /* 0x000fe200078e00ff */
[----:B------:R-:W-:Y:S02]  /*f280*/  SHF.L.U32 R29, R29, 0x10, RZ ;  /* 0x000000101d1d7819 */ /* 0x000fe400000006ff */
[----:B--2---:R-:W-:Y:S02]  /*f290*/  R2UR UR5, R0 ;  /* 0x00000000000572ca */ /* 0x004fe400000e0000 */
[----:B------:R-:W-:Y:S01]  /*f2a0*/  SHF.R.U32.HI R0, RZ, 0x8, R4 ;  /* 0x00000008ff007819 */ /* 0x000fe20000011604 */
[----:B------:R-:W-:Y:S01]  /*f2b0*/  IMAD R26, R12, -0x80, R27 ;  /* 0xffffff800c1a7824 */ /* 0x000fe200078e021b */
[----:B------:R-:W-:Y:S02]  /*f2c0*/  LOP3.LUT R12, R5, 0xff, RZ, 0xc0, !PT ;  /* 0x000000ff050c7812 */ /* 0x000fe400078ec0ff */
[----:B------:R-:W-:Y:S02]  /*f2d0*/  LOP3.LUT R0, R0, 0xff, RZ, 0xc0, !PT ;  /* 0x000000ff00007812 */ /* 0x000fe400078ec0ff */
[----:B------:R-:W-:-:S02]  /*f2e0*/  PRMT R12, R15, 0x7604, R12 ;  /* 0x000076040f0c7816 */ /* 0x000fc4000000000c */
[----:B------:R-:W-:-:S03]  /*f2f0*/  PRMT R13, R0, 0x7604, R3 ;  /* 0x00007604000d7816 */ /* 0x000fc60000000003 */
[----:B------:R-:W-:Y:S01]  /*f300*/  ULEA.HI UR4, UR5, UR5, URZ, 0x1 ;  /* 0x0000000505047291 */ /* 0x000fe2000f8f083f */
[----:B------:R-:W-:Y:S02]  /*f310*/  SHF.R.U32.HI R3, RZ, 0x8, R8 ;  /* 0x00000008ff037819 */ /* 0x000fe40000011608 */
[----:B------:R-:W-:Y:S01]  /*f320*/  SHF.R.U32.HI R0, RZ, 0x8, R6 ;  /* 0x00000008ff007819 */ /* 0x000fe20000011606 */
[----:B------:R-:W-:Y:S01]  /*f330*/  ULOP3.LUT UR4, UR4, 0xfffffffe, URZ, 0xc0, !UPT ;  /* 0xfffffffe04047892 */ /* 0x000fe2000f8ec03f */
[----:B------:R-:W-:Y:S02]  /*f340*/  LOP3.LUT R3, R3, 0xff, RZ, 0xc0, !PT ;  /* 0x000000ff03037812 */ /* 0x000fe400078ec0ff */
[----:B------:R-:W-:Y:S01]  /*f350*/  LOP3.LUT R21, R0, 0xff, RZ, 0xc0, !PT ;  /* 0x000000ff00157812 */ /* 0x000fe200078ec0ff */
[----:B------:R-:W-:Y:S01]  /*f360*/  UIADD3 UR4, UR5, -UR4, URZ ;  /* 0x8000000405047290 */ /* 0x000fe2000fffe03f */
[----:B------:R-:W-:Y:S02]  /*f370*/  PRMT R27, R3, 0x7604, R24 ;  /* 0x00007604031b7816 */ /* 0x000fe40000000018 */
[----:B------:R-:W0:Y:S01]  /*f380*/  LDC R3, c[0x0][0x3f4] ;  /* 0x0000fd00ff037b82 */ /* 0x000e220000000800 */
[----:B------:R-:W-:-:S02]  /*f390*/  SHF.R.U32.HI R15, RZ, 0x8, R9 ;  /* 0x00000008ff0f7819 */ /* 0x000fc40000011609 */
[----:B------:R-:W-:Y:S01]  /*f3a0*/  IMAD.U32 R35, RZ, RZ, UR4 ;  /* 0x00000004ff237e24 */ /* 0x000fe2000f8e00ff */
[----:B------:R-:W-:Y:S02]  /*f3b0*/  SHF.R.U32.HI R0, RZ, 0x8, R10 ;  /* 0x00000008ff007819 */ /* 0x000fe4000001160a */
[----:B------:R-:W-:Y:S02]  /*f3c0*/  PRMT R21, R21, 0x7604, R14 ;  /* 0x0000760415157816 */ /* 0x000fe4000000000e */
[----:B------:R-:W-:Y:S02]  /*f3d0*/  SHF.L.U32 R35, R35, 0x1f, RZ ;  /* 0x0000001f23237819 */ /* 0x000fe400000006ff */
[----:B------:R-:W-:Y:S02]  /*f3e0*/  LOP3.LUT R14, R9, 0xff, RZ, 0xc0, !PT ;  /* 0x000000ff090e7812 */ /* 0x000fe400078ec0ff */
[----:B------:R-:W1:Y:S01]  /*f3f0*/  SYNCS.PHASECHK.TRANS64.TRYWAIT P1, [R16+URZ+0x2e800], R35 ;  /* 0x02e80023100075a7 */ /* 0x000e62000802017f */
[----:B------:R-:W-:-:S02]  /*f400*/  LOP3.LUT R24, R10, 0xff, RZ, 0xc0, !PT ;  /* 0x000000ff0a187812 */ /* 0x000fc400078ec0ff */
[----:B------:R-:W-:Y:S02]  /*f410*/  LOP3.LUT R15, R15, 0xff, RZ, 0xc0, !PT ;  /* 0x000000ff0f0f7812 */ /* 0x000fe400078ec0ff */
[----:B------:R-:W-:Y:S02]  /*f420*/  LOP3.LUT R25, R0, 0xff, RZ, 0xc0, !PT ;  /* 0x000000ff00197812 */ /* 0x000fe400078ec0ff */
[----:B------:R-:W-:Y:S02]  /*f430*/  PRMT R14, R15, 0x7604, R14 ;  /* 0x000076040f0e7816 */ /* 0x000fe4000000000e */
[----:B------:R-:W-:Y:S02]  /*f440*/  PRMT R31, R25, 0x7604, R24 ;  /* 0x00007604191f7816 */ /* 0x000fe40000000018 */
[----:B------:R-:W-:Y:S02]  /*f450*/  LOP3.LUT R0, R11, 0xff, RZ, 0xc0, !PT ;  /* 0x000000ff0b007812 */ /* 0x000fe400078ec0ff */
[----:B------:R-:W-:-:S02]  /*f460*/  LOP3.LUT R15, R28, 0xff, RZ, 0xc0, !PT ;  /* 0x000000ff1c0f7812 */ /* 0x000fc400078ec0ff */
[----:B------:R-:W-:Y:S02]  /*f470*/  SHF.R.U32.HI R24, RZ, 0x10, R5 ;  /* 0x00000010ff187819 */ /* 0x000fe40000011605 */
[----:B------:R-:W-:Y:S02]  /*f480*/  PRMT R0, R15, 0x7604, R0 ;  /* 0x000076040f007816 */ /* 0x000fe40000000000 */
[----:B------:R-:W-:Y:S01]  /*f490*/  SHF.R.U32.HI R25, RZ, 0x10, R7 ;  /* 0x00000010ff197819 */ /* 0x000fe20000011607 */
[----:B------:R-:W-:Y:S01]  /*f4a0*/  IMAD.U32 R15, R24, 0x10000, RZ ;  /* 0x00010000180f7824 */ /* 0x000fe200078e00ff */
[----:B------:R-:W-:Y:S02]  /*f4b0*/  LOP3.LUT R13, R13, 0xff0000, R4, 0xf8, !PT ;  /* 0x00ff00000d0d7812 */ /* 0x000fe400078ef804 */
[----:B------:R-:W-:Y:S01]  /*f4c0*/  LOP3.LUT R33, R0, 0xff0000, R33, 0xf8, !PT ;  /* 0x00ff000000217812 */ /* 0x000fe200078ef821 */
[----:B------:R-:W-:Y:S01]  /*f4d0*/  IMAD.U32 R25, R25, 0x10000, RZ ;  /* 0x0001000019197824 */ /* 0x000fe200078e00ff */
[----:B------:R-:W-:-:S02]  /*f4e0*/  LOP3.LUT R15, R12, 0xff0000, R15, 0xf8, !PT ;  /* 0x00ff00000c0f7812 */ /* 0x000fc400078ef80f */
[----:B------:R-:W-:Y:S02]  /*f4f0*/  LOP3.LUT R0, R13, 0xff000000, R4, 0xf8, !PT ;  /* 0xff0000000d007812 */ /* 0x000fe400078ef804 */
[----:B0-----:R-:W-:Y:S02]  /*f500*/  ISETP.GE.AND P0, PT, R18, R3, PT ;  /* 0x000000031200720c */ /* 0x001fe40003f06270 */
[----:B------:R-:W-:Y:S02]  /*f510*/  VIMNMX R37, R26, 0x80, PT ;  /* 0x000000801a257848 */ /* 0x000fe40003fe0100 */
[----:B------:R-:W-:Y:S02]  /*f520*/  LOP3.LUT R12, R15, 0xff000000, R5, 0xf8, !PT ;  /* 0xff0000000f0c7812 */ /* 0x000fe400078ef805 */
[----:B------:R-:W-:Y:S02]  /*f530*/  LOP3.LUT R13, R21, 0xff0000, R6, 0xf8, !PT ;  /* 0x00ff0000150d7812 */ /* 0x000fe400078ef806 */
[----:B------:R-:W-:-:S02]  /*f540*/  LOP3.LUT R25, R20, 0xff0000, R25, 0xf8, !PT ;  /* 0x00ff000014197812 */ /* 0x000fc400078ef819 */
[----:B------:R-:W-:Y:S02]  /*f550*/  LOP3.LUT R29, R14, 0xff0000, R29, 0xf8, !PT ;  /* 0x00ff00000e1d7812 */ /* 0x000fe400078ef81d */
[----:B------:R-:W-:Y:S02]  /*f560*/  LOP3.LUT R15, R27, 0xff0000, R8, 0xf8, !PT ;  /* 0x00ff00001b0f7812 */ /* 0x000fe400078ef808 */
[----:B------:R-:W-:Y:S02]  /*f570*/  LOP3.LUT R21, R31, 0xff0000, R10, 0xf8, !PT ;  /* 0x00ff00001f157812 */ /* 0x000fe400078ef80a */
[-C--:B------:R-:W-:Y:S02]  /*f580*/  ISETP.GE.OR P2, PT, R228, R37.reuse, P0 ;  /* 0x00000025e400720c */ /* 0x080fe40000746670 */
[----:B------:R-:W-:Y:S02]  /*f590*/  ISETP.GE.OR P0, PT, R32, R37, P0 ;  /* 0x000000252000720c */ /* 0x000fe40000706670 */
[----:B------:R-:W-:-:S02]  /*f5a0*/  LOP3.LUT R13, R13, 0xff000000, R6, 0xf8, !PT ;  /* 0xff0000000d0d7812 */ /* 0x000fc400078ef806 */
[----:B------:R-:W-:Y:S02]  /*f5b0*/  LOP3.LUT R14, R25, 0xff000000, R7, 0xf8, !PT ;  /* 0xff000000190e7812 */ /* 0x000fe400078ef807 */
[----:B------:R-:W-:Y:S02]  /*f5c0*/  LOP3.LUT R15, R15, 0xff000000, R8, 0xf8, !PT ;  /* 0xff0000000f0f7812 */ /* 0x000fe400078ef808 */
[----:B------:R-:W-:Y:S02]  /*f5d0*/  LOP3.LUT R20, R29, 0xff000000, R9, 0xf8, !PT ;  /* 0xff0000001d147812 */ /* 0x000fe400078ef809 */
[----:B------:R-:W-:Y:S02]  /*f5e0*/  LOP3.LUT R21, R21, 0xff000000, R10, 0xf8, !PT ;  /* 0xff00000015157812 */ /* 0x000fe400078ef80a */
[----:B------:R-:W-:Y:S01]  /*f5f0*/  LOP3.LUT R24, R33, 0xff000000, R11, 0xf8, !PT ;  /* 0xff00000021187812 */ /* 0x000fe200078ef80b */
[----:B-1----:R-:W-:Y:S06]  /*f600*/  @!P1 BRA `(.L_x_458) ;  /* 0x0000014000109947 */ /* 0x002fec0003800000 */
.L_x_653:
[----:B------:R-:W-:Y:S05]  /*f610*/  BSYNC B1 ;  /* 0x0000000000017941 */ /* 0x000fea0003800000 */
.L_x_457:
[----:B------:R-:W-:Y:S04]  /*f620*/  BSSY B1, `(.L_x_459) ;  /* 0x00000c6000017945 */ /* 0x000fe80003800000 */
[----:B------:R-:W-:Y:S05]  /*f630*/  @P2 BRA `(.L_x_460) ;  /* 0x0000000c00102947 */ /* 0x000fea0003800000 */
[----:B------:R-:W1:Y:S01]  /*f640*/  S2R R5, SR_TID.X ;  /* 0x0000000000057919 */ /* 0x000e620000002100 */
[----:B------:R-:W-:Y:S01]  /*f650*/  IMAD.SHL.U32 R4, R229, 0x80, RZ ;  /* 0x00000080e5047824 */ /* 0x000fe200078e00ff */
[----:B------:R-:W-:Y:S02]  /*f660*/  F2FP.F16.E4M3.UNPACK_B R38, R0.H1 ;  /* 0x00000000ff26723e */ /* 0x000fe400030006ff */
[-C--:B------:R-:W-:Y:S02]  /*f670*/  F2FP.F16.E4M3.UNPACK_B R42, R15.reuse.H1 ;  /* 0x0000000fff2a723e */ /* 0x080fe400030006ff */
[----:B------:R-:W-:Y:S01]  /*f680*/  LOP3.LUT R6, R4, 0x380, RZ, 0xc0, !PT ;  /* 0x0000038004067812 */ /* 0x000fe200078ec0ff */
[----:B------:R-:W-:Y:S01]  /*f690*/  HADD2.F32 R39, -RZ, R38.H0_H0 ;  /* 0x20000026ff277230 */ /* 0x000fe20000004100 */
[----:B------:R-:W-:Y:S01]  /*f6a0*/  F2FP.F16.E4M3.UNPACK_B R41, R15 ;  /* 0x0000000fff29723e */ /* 0x000fe200020006ff */
[----:B------:R-:W-:Y:S01]  /*f6b0*/  HADD2.F32 R40, -RZ, R42.H0_H0 ;  /* 0x2000002aff287230 */ /* 0x000fe20000004100 */
[----:B------:R-:W-:-:S02]  /*f6c0*/  LOP3.LUT R4, R6, 0x70, R18, 0xf8, !PT ;  /* 0x0000007006047812 */ /* 0x000fc400078ef812 */
[----:B------:R-:W-:-:S04]  /*f6d0*/  SHF.R.U32.HI R9, RZ, 0x3, R6 ;  /* 0x00000003ff097819 */ /* 0x000fc80000011606 */
[----:B------:R-:W-:Y:S01]  /*f6e0*/  LOP3.LUT R25, R4, R9, RZ, 0x3c, !PT ;  /* 0x0000000904197212 */ /* 0x000fe200078e3cff */
[----:B-1----:R-:W-:-:S05]  /*f6f0*/  VIADD R5, R5, 0xffffff80 ;  /* 0xffffff8005057836 */ /* 0x002fca0000000000 */
[----:B------:R-:W-:-:S04]  /*f700*/  SHF.R.S32.HI R8, RZ, 0x1f, R5 ;  /* 0x0000001fff087819 */ /* 0x000fc80000011405 */
[----:B------:R-:W-:Y:S02]  /*f710*/  LEA.HI R8, R8, R5, RZ, 0x5 ;  /* 0x0000000508087211 */ /* 0x000fe400078f28ff */
[----:B------:R-:W-:-:S03]  /*f720*/  IADD3 R5, R18, R3, RZ ;  /* 0x0000000312057210 */ /* 0x000fc60007ffe0ff */
[----:B------:R-:W-:Y:S01]  /*f730*/  IMAD.SHL.U32 R8, R8, 0x20, RZ ;  /* 0x0000002008087824 */ /* 0x000fe200078e00ff */
[----:B------:R-:W-:-:S04]  /*f740*/  LOP3.LUT R5, R6, 0x70, R5, 0xf8, !PT ;  /* 0x0000007006057812 */ /* 0x000fc800078ef805 */
[----:B------:R-:W-:Y:S02]  /*f750*/  LOP3.LUT R8, R8, 0xfffffc00, RZ, 0xc0, !PT ;  /* 0xfffffc0008087812 */ /* 0x000fe400078ec0ff */
[----:B------:R-:W-:Y:S02]  /*f760*/  LOP3.LUT R9, R5, R9, RZ, 0x3c, !PT ;  /* 0x0000000905097212 */ /* 0x000fe400078e3cff */
[C-C-:B------:R-:W-:Y:S02]  /*f770*/  IADD3 R25, R16.reuse, R25, R8.reuse ;  /* 0x0000001910197210 */ /* 0x140fe40007ffe008 */
[----:B------:R-:W-:-:S03]  /*f780*/  IADD3 R26, R16, R9, R8 ;  /* 0x00000009101a7210 */ /* 0x000fc60007ffe008 */
[----:B------:R-:W1:Y:S04]  /*f790*/  LDS.128 R4, [R25+0x1c400] ;  /* 0x01c4000019047984 */ /* 0x000e680000000c00 */
[----:B------:R-:W2:Y:S01]  /*f7a0*/  LDS.128 R8, [R26+0x1c400] ;  /* 0x01c400001a087984 */ /* 0x000ea20000000c00 */
[-C--:B-1----:R-:W-:Y:S02]  /*f7b0*/  F2FP.F16.E4M3.UNPACK_B R27, R4.reuse ;  /* 0x00000004ff1b723e */ /* 0x082fe400020006ff */
[----:B------:R-:W-:Y:S02]  /*f7c0*/  F2FP.F16.E4M3.UNPACK_B R4, R4.H1 ;  /* 0x00000004ff04723e */ /* 0x000fe400030006ff */
[----:B--2---:R-:W-:Y:S02]  /*f7d0*/  F2FP.F16.E4M3.UNPACK_B R33, R8.H1 ;  /* 0x00000008ff21723e */ /* 0x004fe400030006ff */
[----:B------:R-:W-:-:S02]  /*f7e0*/  F2FP.F16.E4M3.UNPACK_B R28, R5 ;  /* 0x00000005ff1c723e */ /* 0x000fc400020006ff */
[----:B------:R-:W-:Y:S01]  /*f7f0*/  F2FP.F16.E4M3.UNPACK_B R29, R5.H1 ;  /* 0x00000005ff1d723e */ /* 0x000fe200030006ff */
[--C-:B------:R-:W-:Y:S01]  /*f800*/  HADD2.F32 R34, -RZ, R33.reuse.H0_H0 ;  /* 0x20000021ff227230 */ /* 0x100fe20000004100 */
[-C--:B0-----:R-:W-:Y:S01]  /*f810*/  F2FP.F16.E4M3.UNPACK_B R35, R9.reuse ;  /* 0x00000009ff23723e */ /* 0x081fe200020006ff */
[----:B------:R-:W-:Y:S01]  /*f820*/  HADD2.F32 R5, -RZ, R4.H0_H0 ;  /* 0x20000004ff057230 */ /* 0x000fe20000004100 */
[----:B------:R-:W-:Y:S01]  /*f830*/  F2FP.F16.E4M3.UNPACK_B R36, R9.H1 ;  /* 0x00000009ff24723e */ /* 0x000fe200030006ff */
[----:B------:R-:W-:Y:S02]  /*f840*/  HADD2.F32 R33, -RZ, R33.H1_H1 ;  /* 0x30000021ff217230 */ /* 0x000fe40000004100 */
[CC--:B------:R-:W-:Y:S01]  /*f850*/  FMUL.FTZ R9, R34.reuse, R39.reuse ;  /* 0x0000002722097220 */ /* 0x0c0fe20000410000 */
[----:B------:R-:W-:Y:S01]  /*f860*/  FMUL.FTZ R44, R34, R40 ;  /* 0x00000028222c7220 */ /* 0x000fe20000410000 */
[----:B------:R-:W-:Y:S02]  /*f870*/  F2FP.F16.E4M3.UNPACK_B R8, R8 ;  /* 0x00000008ff08723e */ /* 0x000fe400020006ff */
[C---:B------:R-:W-:Y:S01]  /*f880*/  FFMA.FTZ R46, R5.reuse, R40, R9 ;  /* 0x00000028052e7223 */ /* 0x040fe20000010009 */
[----:B------:R-:W-:Y:S01]  /*f890*/  FFMA.FTZ R45, R5, R39, -R44 ;  /* 0x00000027052d7223 */ /* 0x000fe2000001082c */
[----:B------:R-:W-:Y:S01]  /*f8a0*/  HADD2.F32 R40, -RZ, R38.H1_H1 ;  /* 0x30000026ff287230 */ /* 0x000fe20000004100 */
[----:B------:R-:W-:Y:S01]  /*f8b0*/  F2FP.F16.E4M3.UNPACK_B R38, R0 ;  /* 0x00000000ff26723e */ /* 0x000fe200020006ff */
[----:B------:R-:W-:Y:S01]  /*f8c0*/  HADD2.F32 R44, -RZ, R42.H1_H1 ;  /* 0x3000002aff2c7230 */ /* 0x000fe20000004100 */
[----:B------:R-:W-:Y:S01]  /*f8d0*/  F2FP.F16.E4M3.UNPACK_B R37, R10 ;  /* 0x0000000aff25723e */ /* 0x000fe200020006ff */
[----:B------:R-:W-:-:S02]  /*f8e0*/  HADD2.F32 R42, -RZ, R41.H0_H0 ;  /* 0x20000029ff2a7230 */ /* 0x000fc40000004100 */
[C---:B------:R-:W-:Y:S01]  /*f8f0*/  FMUL.FTZ R43, R33.reuse, R40 ;  /* 0x00000028212b7220 */ /* 0x040fe20000410000 */
[----:B------:R-:W-:Y:S02]  /*f900*/  HADD2.F32 R9, -RZ, R8.H0_H0 ;  /* 0x20000008ff097230 */ /* 0x000fe40000004100 */
[----:B------:R-:W-:Y:S01]  /*f910*/  FMUL.FTZ R48, R33, R44 ;  /* 0x0000002c21307220 */ /* 0x000fe20000410000 */
[----:B------:R-:W-:Y:S01]  /*f920*/  HADD2.F32 R5, -RZ, R4.H1_H1 ;  /* 0x30000004ff057230 */ /* 0x000fe20000004100 */
[----:B------:R-:W-:Y:S01]  /*f930*/  F2FP.F16.E4M3.UNPACK_B R10, R10.H1 ;  /* 0x0000000aff0a723e */ /* 0x000fe200030006ff */
[----:B------:R-:W-:Y:S02]  /*f940*/  HADD2.F32 R39, -RZ, R38.H0_H0 ;  /* 0x20000026ff277230 */ /* 0x000fe40000004100 */
[----:B------:R-:W-:Y:S01]  /*f950*/  FMUL.FTZ R33, R9, R42 ;  /* 0x0000002a09217220 */ /* 0x000fe20000410000 */
[----:B------:R-:W-:Y:S02]  /*f960*/  HADD2.F32 R4, -RZ, R27.H0_H0 ;  /* 0x2000001bff047230 */ /* 0x000fe40000004100 */
[C---:B------:R-:W-:Y:S01]  /*f970*/  FFMA.FTZ R47, R5.reuse, R44, R43 ;  /* 0x0000002c052f7223 */ /* 0x040fe2000001002b */
[----:B------:R-:W-:Y:S01]  /*f980*/  FFMA.FTZ R48, R5, R40, -R48 ;  /* 0x0000002805307223 */ /* 0x000fe20000010830 */
[----:B------:R-:W-:Y:S01]  /*f990*/  FMUL.FTZ R9, R9, R39 ;  /* 0x0000002709097220 */ /* 0x000fe20000410000 */
[----:B------:R-:W-:-:S02]  /*f9a0*/  HADD2.F32 R5, -RZ, R36.H0_H0 ;  /* 0x20000024ff057230 */ /* 0x000fc40000004100 */
[C---:B------:R-:W-:Y:S01]  /*f9b0*/  FFMA.FTZ R43, R4.reuse, R39, -R33 ;  /* 0x00000027042b7223 */ /* 0x040fe20000010821 */
[----:B------:R-:W-:Y:S01]  /*f9c0*/  F2FP.F16.E4M3.UNPACK_B R39, R20.H1 ;  /* 0x00000014ff27723e */ /* 0x000fe200030006ff */
[----:B------:R-:W-:Y:S01]  /*f9d0*/  FFMA.FTZ R42, R4, R42, R9 ;  /* 0x0000002a042a7223 */ /* 0x000fe20000010009 */
[----:B------:R-:W-:Y:S01]  /*f9e0*/  F2FP.F16.E4M3.UNPACK_B R9, R12.H1 ;  /* 0x0000000cff09723e */ /* 0x000fe200030006ff */
[----:B------:R-:W-:Y:S01]  /*f9f0*/  HADD2.F32 R41, -RZ, R41.H1_H1 ;  /* 0x30000029ff297230 */ /* 0x000fe20000004100 */
[-C--:B------:R-:W-:Y:S01]  /*fa00*/  F2FP.F16.E4M3.UNPACK_B R31, R6.reuse ;  /* 0x00000006ff1f723e */ /* 0x080fe200020006ff */
[----:B------:R-:W-:Y:S01]  /*fa10*/  HADD2.F32 R40, -RZ, R39.H0_H0 ;  /* 0x20000027ff287230 */ /* 0x000fe20000004100 */
[----:B------:R-:W-:Y:S01]  /*fa20*/  F2FP.F16.E4M3.UNPACK_B R6, R6.H1 ;  /* 0x00000006ff06723e */ /* 0x000fe200030006ff */
[----:B------:R-:W-:Y:S01]  /*fa30*/  HADD2.F32 R8, -RZ, R8.H1_H1 ;  /* 0x30000008ff087230 */ /* 0x000fe20000004100 */
[----:B------:R-:W-:Y:S01]  /*fa40*/  F2FP.F16.E4M3.UNPACK_B R34, R11 ;  /* 0x0000000bff22723e */ /* 0x000fe200020006ff */
[----:B------:R-:W-:-:S02]  /*fa50*/  HADD2.F32 R38, -RZ, R38.H1_H1 ;  /* 0x30000026ff267230 */ /* 0x000fc40000004100 */
[C---:B------:R-:W-:Y:S01]  /*fa60*/  FMUL.FTZ R49, R5.reuse, R40 ;  /* 0x0000002805317220 */ /* 0x040fe20000410000 */
[----:B------:R-:W-:Y:S02]  /*fa70*/  HADD2.F32 R33, -RZ, R9.H0_H0 ;  /* 0x20000009ff217230 */ /* 0x000fe40000004100 */
[C---:B------:R-:W-:Y:S01]  /*fa80*/  FMUL.FTZ R44, R8.reuse, R41 ;  /* 0x00000029082c7220 */ /* 0x040fe20000410000 */
[----:B------:R-:W-:Y:S02]  /*fa90*/  HADD2.F32 R4, -RZ, R29.H0_H0 ;  /* 0x2000001dff047230 */ /* 0x000fe40000004100 */
[----:B------:R-:W-:Y:S01]  /*faa0*/  FMUL.FTZ R8, R8, R38 ;  /* 0x0000002608087220 */ /* 0x000fe20000410000 */
[----:B------:R-:W-:Y:S02]  /*fab0*/  HADD2.F32 R27, -RZ, R27.H1_H1 ;  /* 0x3000001bff1b7230 */ /* 0x000fe40000004100 */
[----:B------:R-:W-:Y:S01]  /*fac0*/  FMUL.FTZ R5, R5, R33 ;  /* 0x0000002105057220 */ /* 0x000fe20000410000 */
[----:B------:R-:W-:-:S02]  /*fad0*/  HADD2.F32 R39, -RZ, R39.H1_H1 ;  /* 0x30000027ff277230 */ /* 0x000fc40000004100 */
[C---:B------:R-:W-:Y:S01]  /*fae0*/  FFMA.FTZ R51, R4.reuse, R33, -R49 ;  /* 0x0000002104337223 */ /* 0x040fe20000010831 */
[----:B------:R-:W-:Y:S01]  /*faf0*/  F2FP.F16.E4M3.UNPACK_B R33, R20 ;  /* 0x00000014ff21723e */ /* 0x000fe200020006ff */
[C---:B------:R-:W-:Y:S01]  /*fb00*/  FFMA.FTZ R44, R27.reuse, R38, -R44 ;  /* 0x000000261b2c7223 */ /* 0x040fe2000001082c */
[----:B------:R-:W-:Y:S01]  /*fb10*/  FFMA.FTZ R41, R27, R41, R8 ;  /* 0x000000291b297223 */ /* 0x000fe20000010008 */
[----:B------:R-:W-:Y:S01]  /*fb20*/  HADD2.F32 R36, -RZ, R36.H1_H1 ;  /* 0x30000024ff247230 */ /* 0x000fe20000004100 */
[----:B------:R-:W-:Y:S01]  /*fb30*/  F2FP.F16.E4M3.UNPACK_B R8, R12 ;  /* 0x0000000cff08723e */ /* 0x000fe200020006ff */
[----:B------:R-:W-:Y:S02]  /*fb40*/  HADD2.F32 R27, -RZ, R9.H1_H1 ;  /* 0x30000009ff1b7230 */ /* 0x000fe40000004100 */
[----:B------:R-:W-:Y:S01]  /*fb50*/  FFMA.FTZ R52, R4, R40, R5 ;  /* 0x0000002804347223 */ /* 0x000fe20000010005 */
[----:B------:R-:W-:Y:S02]  /*fb60*/  HADD2.F32 R38, -RZ, R33.H0_H0 ;  /* 0x20000021ff267230 */ /* 0x000fe40000004100 */
[----:B------:R-:W-:Y:S01]  /*fb70*/  FMUL.FTZ R40, R36, R39 ;  /* 0x0000002724287220 */ /* 0x000fe20000410000 */
[----:B------:R-:W-:-:S02]  /*fb80*/  HADD2.F32 R5, -RZ, R35.H0_H0 ;  /* 0x20000023ff057230 */ /* 0x000fc40000004100 */
[----:B------:R-:W-:Y:S01]  /*fb90*/  FMUL.FTZ R36, R36, R27 ;  /* 0x0000001b24247220 */ /* 0x000fe20000410000 */
[----:B------:R-:W-:Y:S01]  /*fba0*/  HADD2.F32 R29, -RZ, R29.H1_H1 ;  /* 0x3000001dff1d7230 */ /* 0x000fe20000004100 */
[----:B------:R-:W-:Y:S01]  /*fbb0*/  F2FP.F16.E4M3.UNPACK_B R11, R11.H1 ;  /* 0x0000000bff0b723e */ /* 0x000fe200030006ff */
[----:B------:R-:W-:Y:S02]  /*fbc0*/  HADD2.F32 R9, -RZ, R8.H0_H0 ;  /* 0x20000008ff097230 */ /* 0x000fe40000004100 */
[-C--:B------:R-:W-:Y:S01]  /*fbd0*/  FMUL.FTZ R49, R5, R38.reuse ;  /* 0x0000002605317220 */ /* 0x080fe20000410000 */
[----:B------:R-:W-:Y:S02]  /*fbe0*/  HADD2.F32 R4, -RZ, R28.H0_H0 ;  /* 0x2000001cff047230 */ /* 0x000fe40000004100 */
[C---:B------:R-:W-:Y:S01]  /*fbf0*/  FFMA.FTZ R54, R29.reuse, R27, -R40 ;  /* 0x0000001b1d367223 */ /* 0x040fe20000010828 */
[----:B------:R-:W-:Y:S01]  /*fc00*/  FFMA.FTZ R53, R29, R39, R36 ;  /* 0x000000271d357223 */ /* 0x000fe20000010024 */
[----:B------:R-:W-:Y:S01]  /*fc10*/  FMUL.FTZ R5, R5, R9 ;  /* 0x0000000905057220 */ /* 0x000fe20000410000 */
[----:B------:R-:W-:Y:S01]  /*fc20*/  F2FP.F16.E4M3.UNPACK_B R29, R21.H1 ;  /* 0x00000015ff1d723e */ /* 0x000fe200030006ff */
[C---:B------:R-:W-:Y:S01]  /*fc30*/  FFMA.FTZ R49, R4.reuse, R9, -R49 ;  /* 0x0000000904317223 */ /* 0x040fe20000010831 */
[----:B------:R-:W-:Y:S01]  /*fc40*/  F2FP.F16.E4M3.UNPACK_B R9, R13.H1 ;  /* 0x0000000dff09723e */ /* 0x000fe200030006ff */
[----:B------:R-:W-:Y:S01]  /*fc50*/  FFMA.FTZ R38, R4, R38, R5 ;  /* 0x0000002604267223 */ /* 0x000fe20000010005 */
[----:B------:R-:W-:Y:S01]  /*fc60*/  HADD2.F32 R8, -RZ, R8.H1_H1 ;  /* 0x30000008ff087230 */ /* 0x000fe20000004100 */
[-C--:B------:R-:W-:Y:S01]  /*fc70*/  F2FP.F16.E4M3.UNPACK_B R32, R7.reuse ;  /* 0x00000007ff20723e */ /* 0x080fe200020006ff */
[----:B------:R-:W-:Y:S01]  /*fc80*/  HADD2.F32 R33, -RZ, R33.H1_H1 ;  /* 0x30000021ff217230 */ /* 0x000fe20000004100 */
[----:B------:R-:W-:Y:S01]  /*fc90*/  F2FP.F16.E4M3.UNPACK_B R7, R7.H1 ;  /* 0x00000007ff07723e */ /* 0x000fe200030006ff */
[----:B------:R-:W-:-:S02]  /*fca0*/  HADD2.F32 R35, -RZ, R35.H1_H1 ;  /* 0x30000023ff237230 */ /* 0x000fc40000004100 */
[----:B------:R-:W-:Y:S02]  /*fcb0*/  HADD2.F32 R36, -RZ, R29.H0_H0 ;  /* 0x2000001dff247230 */ /* 0x000fe40000004100 */
[----:B------:R-:W-:Y:S02]  /*fcc0*/  HADD2.F32 R5, -RZ, R10.H0_H0 ;  /* 0x2000000aff057230 */ /* 0x000fe40000004100 */
[C---:B------:R-:W-:Y:S01]  /*fcd0*/  FMUL.FTZ R39, R35.reuse, R33 ;  /* 0x0000002123277220 */ /* 0x040fe20000410000 */
[----:B------:R-:W-:Y:S02]  /*fce0*/  HADD2.F32 R27, -RZ, R9.H0_H0 ;  /* 0x20000009ff1b7230 */ /* 0x000fe40000004100 */
[----:B------:R-:W-:Y:S01]  /*fcf0*/  FMUL.FTZ R50, R35, R8 ;  /* 0x0000000823327220 */ /* 0x000fe20000410000 */
[----:B------:R-:W-:Y:S02]  /*fd00*/  HADD2.F32 R4, -RZ, R6.H0_H0 ;  /* 0x20000006ff047230 */ /* 0x000fe40000004100 */
[----:B------:R-:W-:Y:S01]  /*fd10*/  FMUL.FTZ R35, R5, R36 ;  /* 0x0000002405237220 */ /* 0x000fe20000410000 */
[----:B------:R-:W-:-:S02]  /*fd20*/  HADD2.F32 R28, -RZ, R28.H1_H1 ;  /* 0x3000001cff1c7230 */ /* 0x000fc40000004100 */
[-C--:B------:R-:W-:Y:S01]  /*fd30*/  FMUL.FTZ R5, R5, R27.reuse ;  /* 0x0000001b05057220 */ /* 0x080fe20000410000 */
[----:B------:R-:W-:Y:S02]  /*fd40*/  HADD2.F32 R29, -RZ, R29.H1_H1 ;  /* 0x3000001dff1d7230 */ /* 0x000fe40000004100 */
[----:B------:R-:W-:Y:S01]  /*fd50*/  FFMA.FTZ R35, R4, R27, -R35 ;  /* 0x0000001b04237223 */ /* 0x000fe20000010823 */
[----:B------:R-:W-:Y:S02]  /*fd60*/  HADD2.F32 R10, -RZ, R10.H1_H1 ;  /* 0x3000000aff0a7230 */ /* 0x000fe40000004100 */
[----:B------:R-:W-:Y:S01]  /*fd70*/  FFMA.FTZ R40, R28, R8, -R39 ;  /* 0x000000081c287223 */ /* 0x000fe20000010827 */
[----:B------:R-:W-:Y:S01]  /*fd80*/  HADD2.F32 R9, -RZ, R9.H1_H1 ;  /* 0x30000009ff097230 */ /* 0x000fe20000004100 */
[----:B------:R-:W-:Y:S01]  /*fd90*/  F2FP.F16.E4M3.UNPACK_B R27, R21 ;  /* 0x00000015ff1b723e */ /* 0x000fe200020006ff */
[----:B------:R-:W-:Y:S01]  /*fda0*/  FFMA.FTZ R39, R4, R36, R5 ;  /* 0x0000002404277223 */ /* 0x000fe20000010005 */
[----:B------:R-:W-:Y:S01]  /*fdb0*/  HADD2.F32 R6, -RZ, R6.H1_H1 ;  /* 0x30000006ff067230 */ /* 0x000fe20000004100 */
[----:B------:R-:W-:Y:S01]  /*fdc0*/  F2FP.F16.E4M3.UNPACK_B R8, R13 ;  /* 0x0000000dff08723e */ /* 0x000fe200020006ff */
[C---:B------:R-:W-:Y:S01]  /*fdd0*/  FMUL.FTZ R55, R10.reuse, R29 ;  /* 0x0000001d0a377220 */ /* 0x040fe20000410000 */
[----:B------:R-:W-:Y:S01]  /*fde0*/  FMUL.FTZ R4, R10, R9 ;  /* 0x000000090a047220 */ /* 0x000fe20000410000 */
[----:B------:R-:W-:-:S02]  /*fdf0*/  HADD2.F32 R10, -RZ, R27.H0_H0 ;  /* 0x2000001bff0a7230 */ /* 0x000fc40000004100 */
[----:B------:R-:W-:Y:S01]  /*fe00*/  FFMA.FTZ R33, R28, R33, R50 ;  /* 0x000000211c217223 */ /* 0x000fe20000010032 */
[----:B------:R-:W-:Y:S02]  /*fe10*/  HADD2.F32 R5, -RZ, R37.H0_H0 ;  /* 0x20000025ff057230 */ /* 0x000fe40000004100 */
[C---:B------:R-:W-:Y:S01]  /*fe20*/  FFMA.FTZ R56, R6.reuse, R9, -R55 ;  /* 0x0000000906387223 */ /* 0x040fe20000010837 */
[----:B------:R-:W-:Y:S01]  /*fe30*/  FFMA.FTZ R58, R6, R29, R4 ;  /* 0x0000001d063a7223 */ /* 0x000fe20000010004 */
[----:B------:R-:W-:Y:S02]  /*fe40*/  HADD2.F32 R6, -RZ, R8.H0_H0 ;  /* 0x20000008ff067230 */ /* 0x000fe40000004100 */
[----:B------:R-:W-:Y:S02]  /*fe50*/  HADD2.F32 R4, -RZ, R31.H0_H0 ;  /* 0x2000001fff047230 */ /* 0x000fe40000004100 */
[----:B------:R-:W-:Y:S01]  /*fe60*/  FMUL.FTZ R9, R5, R10 ;  /* 0x0000000a05097220 */ /* 0x000fe20000410000 */
[----:B------:R-:W-:-:S02]  /*fe70*/  HADD2.F32 R28, -RZ, R27.H1_H1 ;  /* 0x3000001bff1c7230 */ /* 0x000fc40000004100 */
[-C--:B------:R-:W-:Y:S01]  /*fe80*/  FMUL.FTZ R5, R5, R6.reuse ;  /* 0x0000000605057220 */ /* 0x080fe20000410000 */
[----:B------:R-:W-:Y:S02]  /*fe90*/  HADD2.F32 R37, -RZ, R37.H1_H1 ;  /* 0x30000025ff257230 */ /* 0x000fe40000004100 */
[C---:B------:R-:W-:Y:S01]  /*fea0*/  FFMA.FTZ R27, R4.reuse, R6, -R9 ;  /* 0x00000006041b7223 */ /* 0x040fe20000010809 */
[----:B------:R-:W-:Y:S01]  /*feb0*/  HADD2.F32 R8, -RZ, R8.H1_H1 ;  /* 0x30000008ff087230 */ /* 0x000fe20000004100 */
[----:B------:R-:W-:Y:S01]  /*fec0*/  F2FP.F16.E4M3.UNPACK_B R9, R24.H1 ;  /* 0x00000018ff09723e */ /* 0x000fe200030006ff */
[----:B------:R-:W-:Y:S02]  /*fed0*/  HADD2.F32 R31, -RZ, R31.H1_H1 ;  /* 0x3000001fff1f7230 */ /* 0x000fe40000004100 */
[----:B------:R-:W-:Y:S01]  /*fee0*/  FFMA.FTZ R29, R4, R10, R5 ;  /* 0x0000000a041d7223 */ /* 0x000fe20000010005 */
[C---:B------:R-:W-:Y:S01]  /*fef0*/  FMUL.FTZ R6, R37.reuse, R28 ;  /* 0x0000001c25067220 */ /* 0x040fe20000410000 */
[----:B------:R-:W-:Y:S01]  /*ff00*/  F2FP.F16.E4M3.UNPACK_B R4, R14.H1 ;  /* 0x0000000eff04723e */ /* 0x000fe200030006ff */
[----:B------:R-:W-:Y:S01]  /*ff10*/  FMUL.FTZ R37, R37, R8 ;  /* 0x0000000825257220 */ /* 0x000fe20000410000 */
[----:B------:R-:W-:-:S02]  /*ff20*/  HADD2.F32 R10, -RZ, R9.H0_H0 ;  /* 0x20000009ff0a7230 */ /* 0x000fc40000004100 */
[C---:B------:R-:W-:Y:S01]  /*ff30*/  FFMA.FTZ R36, R31.reuse, R8, -R6 ;  /* 0x000000081f247223 */ /* 0x040fe20000010806 */
[----:B------:R-:W-:Y:S02]  /*ff40*/  HADD2.F32 R5, -RZ, R11.H0_H0 ;  /* 0x2000000bff057230 */ /* 0x000fe40000004100 */
[----:B------:R-:W-:Y:S01]  /*ff50*/  FFMA.FTZ R50, R31, R28, R37 ;  /* 0x0000001c1f327223 */ /* 0x000fe20000010025 */
[--C-:B------:R-:W-:Y:S02]  /*ff60*/  HADD2.F32 R6, -RZ, R4.reuse.H0_H0 ;  /* 0x20000004ff067230 */ /* 0x100fe40000004100 */
[----:B------:R-:W-:Y:S02]  /*ff70*/  HADD2.F32 R8, -RZ, R4.H1_H1 ;  /* 0x30000004ff087230 */ /* 0x000fe40000004100 */
[----:B------:R-:W-:Y:S01]  /*ff80*/  FMUL.FTZ R31, R5, R10 ;  /* 0x0000000a051f7220 */ /* 0x000fe20000410000 */
[----:B------:R-:W-:Y:S02]  /*ff90*/  HADD2.F32 R4, -RZ, R7.H0_H0 ;  /* 0x20000007ff047230 */ /* 0x000fe40000004100 */
[----:B------:R-:W-:-:S02]  /*ffa0*/  HADD2.F32 R28, -RZ, R9.H1_H1 ;  /* 0x30000009ff1c7230 */ /* 0x000fc40000004100 */
[-C--:B------:R-:W-:Y:S01]  /*ffb0*/  FMUL.FTZ R9, R5, R6.reuse ;  /* 0x0000000605097220 */ /* 0x080fe20000410000 */
[----:B------:R-:W-:Y:S02]  /*ffc0*/  HADD2.F32 R11, -RZ, R11.H1_H1 ;  /* 0x3000000bff0b7230 */ /* 0x000fe40000004100 */
[C---:B------:R-:W-:Y:S01]  /*ffd0*/  FFMA.FTZ R37, R4.reuse, R6, -R31 ;  /* 0x0000000604257223 */ /* 0x040fe2000001081f */
[----:B------:R-:W-:Y:S01]  /*ffe0*/  HADD2.F32 R7, -RZ, R7.H1_H1 ;  /* 0x30000007ff077230 */ /* 0x000fe20000004100 */
[----:B------:R-:W-:Y:S01]  /*fff0*/  F2FP.F16.E4M3.UNPACK_B R5, R14 ;  /* 0x0000000eff05723e */ /* 0x000fe200020006ff */
[----:B------:R-:W-:Y:S01]  /*10000*/  FFMA.FTZ R55, R4, R10, R9 ;  /* 0x0000000a04377223 */ /* 0x000fe20000010009 */
[C---:B------:R-:W-:Y:S01]  /*10010*/  FMUL.FTZ R6, R11.reuse, R28 ;  /* 0x0000001c0b067220 */ /* 0x040fe20000410000 */
[----:B------:R-:W-:Y:S01]  /*10020*/  FMUL.FTZ R11, R11, R8 ;  /* 0x000000080b0b7220 */ /* 0x000fe20000410000 */
[----:B------:R-:W-:Y:S02]  /*10030*/  F2FP.F16.E4M3.UNPACK_B R4, R24 ;  /* 0x00000018ff04723e */ /* 0x000fe400020006ff */
[C---:B------:R-:W-:Y:S01]  /*10040*/  FFMA.FTZ R60, R7.reuse, R8, -R6 ;  /* 0x00000008073c7223 */ /* 0x040fe20000010806 */
[----:B------:R-:W-:Y:S01]  /*10050*/  FFMA.FTZ R62, R7, R28, R11 ;  /* 0x0000001c073e7223 */ /* 0x000fe2000001000b */
[----:B------:R-:W-:-:S02]  /*10060*/  HADD2.F32 R6, -RZ, R5.H0_H0 ;  /* 0x20000005ff067230 */ /* 0x000fc40000004100 */
[----:B------:R-:W-:Y:S02]  /*10070*/  HADD2.F32 R7, -RZ, R5.H1_H1 ;  /* 0x30000005ff077230 */ /* 0x000fe40000004100 */
[----:B------:R-:W-:Y:S01]  /*10080*/  HADD2.F32 R8, -RZ, R4.H0_H0 ;  /* 0x20000004ff087230 */ /* 0x000fe20000004100 */
[----:B------:R-:W-:Y:S01]  /*10090*/  F2FP.SATFINITE.E4M3.F32.PACK_AB_MERGE_C R55, R62, R55, RZ ;  /* 0x000000373e37723e */ /* 0x000fe200048070ff */
[----:B------:R-:W-:Y:S02]  /*100a0*/  HADD2.F32 R5, -RZ, R34.H0_H0 ;  /* 0x20000022ff057230 */ /* 0x000fe40000004100 */
[----:B------:R-:W-:Y:S02]  /*100b0*/  HADD2.F32 R9, -RZ, R4.H1_H1 ;  /* 0x30000004ff097230 */ /* 0x000fe40000004100 */
[----:B------:R-:W-:Y:S02]  /*100c0*/  HADD2.F32 R34, -RZ, R34.H1_H1 ;  /* 0x30000022ff227230 */ /* 0x000fe40000004100 */
[----:B------:R-:W-:Y:S01]  /*100d0*/  FMUL.FTZ R11, R5, R8 ;  /* 0x00000008050b7220 */ /* 0x000fe20000410000 */
[----:B------:R-:W-:-:S02]  /*100e0*/  HADD2.F32 R4, -RZ, R32.H0_H0 ;  /* 0x20000020ff047230 */ /* 0x000fc40000004100 */
[-C--:B------:R-:W-:Y:S01]  /*100f0*/  FMUL.FTZ R5, R5, R6.reuse ;  /* 0x0000000605057220 */ /* 0x080fe20000410000 */
[----:B------:R-:W-:Y:S02]  /*10100*/  HADD2.F32 R32, -RZ, R32.H1_H1 ;  /* 0x30000020ff207230 */ /* 0x000fe40000004100 */
[C---:B------:R-:W-:Y:S01]  /*10110*/  FMUL.FTZ R31, R34.reuse, R9 ;  /* 0x00000009221f7220 */ /* 0x040fe20000410000 */
[-C--:B------:R-:W-:Y:S01]  /*10120*/  FMUL.FTZ R10, R34, R7.reuse ;  /* 0x00000007220a7220 */ /* 0x080fe20000410000 */
[C---:B------:R-:W-:Y:S01]  /*10130*/  FFMA.FTZ R11, R4.reuse, R6, -R11 ;  /* 0x00000006040b7223 */ /* 0x040fe2000001080b */
[----:B------:R-:W-:Y:S01]  /*10140*/  FFMA.FTZ R28, R4, R8, R5 ;  /* 0x00000008041c7223 */ /* 0x000fe20000010005 */
[C---:B------:R-:W-:Y:S01]  /*10150*/  FFMA.FTZ R34, R32.reuse, R7, -R31 ;  /* 0x0000000720227223 */ /* 0x040fe2000001081f */
[----:B------:R-:W-:Y:S01]  /*10160*/  FFMA.FTZ R31, R32, R9, R10 ;  /* 0x00000009201f7223 */ /* 0x000fe2000001000a */
[----:B------:R-:W-:Y:S02]  /*10170*/  F2FP.SATFINITE.E4M3.F32.PACK_AB_MERGE_C R4, R48, R45, RZ ;  /* 0x0000002d3004723e */ /* 0x000fe400048070ff */
[----:B------:R-:W-:-:S02]  /*10180*/  F2FP.SATFINITE.E4M3.F32.PACK_AB_MERGE_C R5, R54, R51, RZ ;  /* 0x000000333605723e */ /* 0x000fc400048070ff */
[----:B------:R-:W-:Y:S02]  /*10190*/  F2FP.SATFINITE.E4M3.F32.PACK_AB_MERGE_C R6, R56, R35, RZ ;  /* 0x000000233806723e */ /* 0x000fe400048070ff */
[----:B------:R-:W-:Y:S02]  /*101a0*/  F2FP.SATFINITE.E4M3.F32.PACK_AB_MERGE_C R7, R60, R37, RZ ;  /* 0x000000253c07723e */ /* 0x000fe400048070ff */
[----:B------:R-:W-:Y:S02]  /*101b0*/  F2FP.SATFINITE.E4M3.F32.PACK_AB_MERGE_C R8, R47, R46, RZ ;  /* 0x0000002e2f08723e */ /* 0x000fe400048070ff */
[----:B------:R-:W-:Y:S02]  /*101c0*/  F2FP.SATFINITE.E4M3.F32.PACK_AB_MERGE_C R9, R53, R52, RZ ;  /* 0x000000343509723e */ /* 0x000fe400048070ff */
[----:B------:R-:W-:Y:S02]  /*101d0*/  F2FP.SATFINITE.E4M3.F32.PACK_AB_MERGE_C R10, R58, R39, RZ ;  /* 0x000000273a0a723e */ /* 0x000fe400048070ff */
[----:B------:R-:W-:-:S02]  /*101e0*/  F2FP.SATFINITE.E4M3.F32.PACK_AB_MERGE_C R4, R44, R43, R4 ;  /* 0x0000002b2c04723e */ /* 0x000fc40004807004 */
[----:B------:R-:W-:Y:S02]  /*101f0*/  F2FP.SATFINITE.E4M3.F32.PACK_AB_MERGE_C R5, R40, R49, R5 ;  /* 0x000000312805723e */ /* 0x000fe40004807005 */
[----:B------:R-:W-:Y:S02]  /*10200*/  F2FP.SATFINITE.E4M3.F32.PACK_AB_MERGE_C R6, R36, R27, R6 ;  /* 0x0000001b2406723e */ /* 0x000fe40004807006 */
[----:B------:R-:W-:Y:S02]  /*10210*/  F2FP.SATFINITE.E4M3.F32.PACK_AB_MERGE_C R7, R34, R11, R7 ;  /* 0x0000000b2207723e */ /* 0x000fe40004807007 */
[----:B------:R-:W-:Y:S02]  /*10220*/  F2FP.SATFINITE.E4M3.F32.PACK_AB_MERGE_C R8, R41, R42, R8 ;  /* 0x0000002a2908723e */ /* 0x000fe40004807008 */
[----:B------:R-:W-:Y:S01]  /*10230*/  F2FP.SATFINITE.E4M3.F32.PACK_AB_MERGE_C R9, R33, R38, R9 ;  /* 0x000000262109723e */ /* 0x000fe20004807009 */
[----:B------:R1:W-:Y:S01]  /*10240*/  STS.128 [R25+0x1c400], R4 ;  /* 0x01c4000419007388 */ /* 0x0003e20000000c00 */
[----:B------:R-:W-:-:S02]  /*10250*/  F2FP.SATFINITE.E4M3.F32.PACK_AB_MERGE_C R10, R50, R29, R10 ;  /* 0x0000001d320a723e */ /* 0x000fc4000480700a */
[----:B------:R-:W-:-:S05]  /*10260*/  F2FP.SATFINITE.E4M3.F32.PACK_AB_MERGE_C R11, R31, R28, R55 ;  /* 0x0000001c1f0b723e */ /* 0x000fca0004807037 */
[----:B------:R1:W-:Y:S02]  /*10270*/  STS.128 [R26+0x1c400], R8 ;  /* 0x01c400081a007388 */ /* 0x0003e40000000c00 */
.L_x_460:
[----:B------:R-:W-:Y:S05]  /*10280*/  BSYNC B1 ;  /* 0x0000000000017941 */ /* 0x000fea0003800000 */
.L_x_459:
[----:B------:R-:W-:Y:S05]  /*10290*/  @P0 BRA `(.L_x_451) ;  /* 0x0000000c00040947 */ /* 0x000fea0003800000 */
[----:B-1----:R-:W2:Y:S01]  /*102a0*/  LDL R8, [R1+0x68] ;  /* 0x0000680001087983 */ /* 0x002ea20000100800 */
[C---:B------:R-:W-:Y:S02]  /*102b0*/  VIADD R4, R228.reuse, 0x40 ;  /* 0x00000040e4047836 */ /* 0x040fe40000000000 */
[----:B------:R-:W-:Y:S01]  /*102c0*/  VIADD R5, R228, 0x40 ;  /* 0x00000040e4057836 */ /* 0x000fe20000000000 */
[----:B------:R-:W3:Y:S01]  /*102d0*/  LDL R49, [R1+0x9c] ;  /* 0x00009c0001317983 */ /* 0x000ee20000100800 */
[----:B------:R-:W-:Y:S02]  /*102e0*/  IMAD.SHL.U32 R4, R4, 0x80, RZ ;  /* 0x0000008004047824 */ /* 0x000fe400078e00ff */
[----:B------:R-:W-:Y:S02]  /*102f0*/  IMAD.SHL.U32 R5, R5, 0x80, RZ ;  /* 0x0000008005057824 */ /* 0x000fe400078e00ff */
[----:B------:R-:W-:Y:S01]  /*10300*/  IMAD.IADD R3, R18, 0x1, R3 ;  /* 0x0000000112037824 */ /* 0x000fe200078e0203 */
[----:B------:R-:W-:-:S02]  /*10310*/  LOP3.LUT R4, R4, 0x380, RZ, 0xc0, !PT ;  /* 0x0000038004047812 */ /* 0x000fc400078ec0ff */
[----:B------:R-:W-:Y:S02]  /*10320*/  LOP3.LUT R5, R5, 0x380, RZ, 0xc0, !PT ;  /* 0x0000038005057812 */ /* 0x000fe400078ec0ff */
[----:B------:R-:W-:Y:S02]  /*10330*/  SHF.R.U32.HI R4, RZ, 0x3, R4 ;  /* 0x00000003ff047819 */ /* 0x000fe40000011604 */
[----:B------:R-:W-:-:S04]  /*10340*/  LOP3.LUT R3, R5, 0x70, R3, 0xf8, !PT ;  /* 0x0000007005037812 */ /* 0x000fc800078ef803 */
[----:B------:R-:W-:Y:S02]  /*10350*/  LOP3.LUT R3, R3, R4, RZ, 0x3c, !PT ;  /* 0x0000000403037212 */ /* 0x000fe400078e3cff */
[----:B------:R-:W-:Y:S02]  /*10360*/  F2FP.F16.E4M3.UNPACK_B R37, R0.H1 ;  /* 0x00000000ff25723e */ /* 0x000fe400030006ff */
[----:B------:R-:W-:-:S03]  /*10370*/  F2FP.F16.E4M3.UNPACK_B R41, R15.H1 ;  /* 0x0000000fff29723e */ /* 0x000fc600030006ff */
[----:B0-----:R-:W-:Y:S02]  /*10380*/  HADD2.F32 R35, -RZ, R37.H0_H0 ;  /* 0x20000025ff237230 */ /* 0x001fe40000004100 */
[--C-:B------:R-:W-:Y:S02]  /*10390*/  HADD2.F32 R39, -RZ, R41.reuse.H0_H0 ;  /* 0x20000029ff277230 */ /* 0x100fe40000004100 */
[----:B------:R-:W-:Y:S02]  /*103a0*/  HADD2.F32 R46, -RZ, R41.H1_H1 ;  /* 0x30000029ff2e7230 */ /* 0x000fe40000004100 */
[----:B------:R-:W-:Y:S01]  /*103b0*/  HADD2.F32 R40, -RZ, R37.H1_H1 ;  /* 0x30000025ff287230 */ /* 0x000fe20000004100 */
[----:B------:R-:W-:Y:S02]  /*103c0*/  F2FP.F16.E4M3.UNPACK_B R45, R20 ;  /* 0x00000014ff2d723e */ /* 0x000fe400020006ff */
[----:B--2---:R-:W-:Y:S01]  /*103d0*/  IADD3 R3, R16, R3, R8 ;  /* 0x0000000310037210 */ /* 0x004fe20007ffe008 */
[----:B---3--:R-:W0:Y:S04]  /*103e0*/  LDS.128 R4, [R49+0x1c400] ;  /* 0x01c4000031047984 */ /* 0x008e280000000c00 */
[----:B------:R-:W1:Y:S01]  /*103f0*/  LDS.128 R8, [R3+0x1c400] ;  /* 0x01c4000003087984 */ /* 0x000e620000000c00 */
[----:B0-----:R-:W-:-:S02]  /*10400*/  F2FP.F16.E4M3.UNPACK_B R25, R4 ;  /* 0x00000004ff19723e */ /* 0x001fc400020006ff */
[----:B-1----:R-:W-:Y:S02]  /*10410*/  F2FP.F16.E4M3.UNPACK_B R31, R8.H1 ;  /* 0x00000008ff1f723e */ /* 0x002fe400030006ff */
[----:B------:R-:W-:-:S03]  /*10420*/  F2FP.F16.E4M3.UNPACK_B R4, R4.H1 ;  /* 0x00000004ff04723e */ /* 0x000fc600030006ff */
[--C-:B------:R-:W-:Y:S01]  /*10430*/  HADD2.F32 R32, -RZ, R31.reuse.H0_H0 ;  /* 0x2000001fff207230 */ /* 0x100fe20000004100 */
[-C--:B------:R-:W-:Y:S02]  /*10440*/  F2FP.F16.E4M3.UNPACK_B R26, R5.reuse ;  /* 0x00000005ff1a723e */ /* 0x080fe400020006ff */
[----:B------:R-:W-:Y:S01]  /*10450*/  F2FP.F16.E4M3.UNPACK_B R27, R5.H1 ;  /* 0x00000005ff1b723e */ /* 0x000fe200030006ff */
[----:B------:R-:W-:Y:S02]  /*10460*/  HADD2.F32 R5, -RZ, R4.H0_H0 ;  /* 0x20000004ff057230 */ /* 0x000fe40000004100 */
[-C--:B------:R-:W-:Y:S01]  /*10470*/  FMUL.FTZ R38, R35, R32.reuse ;  /* 0x0000002023267220 */ /* 0x080fe20000410000 */
[C---:B------:R-:W-:Y:S01]  /*10480*/  FMUL.FTZ R36, R39.reuse, R32 ;  /* 0x0000002027247220 */ /* 0x040fe20000410000 */
[----:B------:R-:W-:Y:S02]  /*10490*/  F2FP.F16.E4M3.UNPACK_B R8, R8 ;  /* 0x00000008ff08723e */ /* 0x000fe400020006ff */
[----:B------:R-:W-:Y:S01]  /*104a0*/  FFMA.FTZ R38, R39, R5, R38 ;  /* 0x0000000527267223 */ /* 0x000fe20000010026 */
[----:B------:R-:W-:Y:S01]  /*104b0*/  F2FP.F16.E4M3.UNPACK_B R39, R15 ;  /* 0x0000000fff27723e */ /* 0x000fe200020006ff */
[----:B------:R-:W-:Y:S01]  /*104c0*/  FFMA.FTZ R35, R35, R5, -R36 ;  /* 0x0000000523237223 */ /* 0x000fe20000010824 */
[----:B------:R-:W-:Y:S01]  /*104d0*/  F2FP.F16.E4M3.UNPACK_B R36, R0 ;  /* 0x00000000ff24723e */ /* 0x000fe200020006ff */
[----:B------:R-:W-:-:S02]  /*104e0*/  HADD2.F32 R31, -RZ, R31.H1_H1 ;  /* 0x3000001fff1f7230 */ /* 0x000fc40000004100 */
[----:B------:R-:W-:Y:S02]  /*104f0*/  HADD2.F32 R44, -RZ, R39.H0_H0 ;  /* 0x20000027ff2c7230 */ /* 0x000fe40000004100 */
[----:B------:R-:W-:Y:S02]  /*10500*/  HADD2.F32 R5, -RZ, R8.H0_H0 ;  /* 0x20000008ff057230 */ /* 0x000fe40000004100 */
[-C--:B------:R-:W-:Y:S01]  /*10510*/  FMUL.FTZ R37, R46, R31.reuse ;  /* 0x0000001f2e257220 */ /* 0x080fe20000410000 */
[----:B------:R-:W-:Y:S02]  /*10520*/  HADD2.F32 R4, -RZ, R4.H1_H1 ;  /* 0x30000004ff047230 */ /* 0x000fe40000004100 */
[----:B------:R-:W-:Y:S01]  /*10530*/  FMUL.FTZ R31, R40, R31 ;  /* 0x0000001f281f7220 */ /* 0x000fe20000410000 */
[----:B------:R-:W-:Y:S02]  /*10540*/  HADD2.F32 R42, -RZ, R36.H0_H0 ;  /* 0x20000024ff2a7230 */ /* 0x000fe40000004100 */
[----:B------:R-:W-:Y:S01]  /*10550*/  FMUL.FTZ R15, R44, R5 ;  /* 0x000000052c0f7220 */ /* 0x000fe20000410000 */
[----:B------:R-:W-:-:S02]  /*10560*/  HADD2.F32 R0, -RZ, R25.H0_H0 ;  /* 0x20000019ff007230 */ /* 0x000fc40000004100 */
[----:B------:R-:W-:Y:S02]  /*10570*/  HADD2.F32 R43, -RZ, R39.H1_H1 ;  /* 0x30000027ff2b7230 */ /* 0x000fe40000004100 */
[----:B------:R-:W-:Y:S02]  /*10580*/  HADD2.F32 R8, -RZ, R8.H1_H1 ;  /* 0x30000008ff087230 */ /* 0x000fe40000004100 */
[----:B------:R-:W-:Y:S01]  /*10590*/  HADD2.F32 R41, -RZ, R36.H1_H1 ;  /* 0x30000024ff297230 */ /* 0x000fe20000004100 */
[----:B------:R-:W-:Y:S01]  /*105a0*/  F2FP.F16.E4M3.UNPACK_B R33, R9 ;  /* 0x00000009ff21723e */ /* 0x000fe200020006ff */
[----:B------:R-:W-:Y:S01]  /*105b0*/  FMUL.FTZ R5, R42, R5 ;  /* 0x000000052a057220 */ /* 0x000fe20000410000 */
[----:B------:R-:W-:Y:S01]  /*105c0*/  FFMA.FTZ R31, R46, R4, R31 ;  /* 0x000000042e1f7223 */ /* 0x000fe2000001001f */
[----:B------:R-:W-:Y:S01]  /*105d0*/  FFMA.FTZ R15, R42, R0, -R15 ;  /* 0x000000002a0f7223 */ /* 0x000fe2000001080f */
[----:B------:R-:W-:Y:S01]  /*105e0*/  F2FP.F16.E4M3.UNPACK_B R9, R9.H1 ;  /* 0x00000009ff09723e */ /* 0x000fe200030006ff */
[----:B------:R-:W-:Y:S01]  /*105f0*/  HADD2.F32 R25, -RZ, R25.H1_H1 ;  /* 0x30000019ff197230 */ /* 0x000fe20000004100 */
[----:B------:R-:W-:Y:S01]  /*10600*/  F2FP.F16.E4M3.UNPACK_B R46, R20.H1 ;  /* 0x00000014ff2e723e */ /* 0x000fe200030006ff */
[----:B------:R-:W-:Y:S01]  /*10610*/  FMUL.FTZ R36, R43, R8 ;  /* 0x000000082b247220 */ /* 0x000fe20000410000 */
[----:B------:R-:W-:Y:S01]  /*10620*/  F2FP.F16.E4M3.UNPACK_B R42, R12.H1 ;  /* 0x0000000cff2a723e */ /* 0x000fe200030006ff */
[----:B------:R-:W-:Y:S01]  /*10630*/  FMUL.FTZ R8, R41, R8 ;  /* 0x0000000829087220 */ /* 0x000fe20000410000 */
[----:B------:R-:W-:Y:S01]  /*10640*/  FFMA.FTZ R40, R40, R4, -R37 ;  /* 0x0000000428287223 */ /* 0x000fe20000010825 */
[----:B------:R-:W-:Y:S01]  /*10650*/  FFMA.FTZ R5, R44, R0, R5 ;  /* 0x000000002c057223 */ /* 0x000fe20000010005 */
[----:B------:R-:W-:-:S02]  /*10660*/  HADD2.F32 R48, -RZ, R46.H0_H0 ;  /* 0x2000002eff307230 */ /* 0x000fc40000004100 */
[-C--:B------:R-:W-:Y:S01]  /*10670*/  FFMA.FTZ R8, R43, R25.reuse, R8 ;  /* 0x000000192b087223 */ /* 0x080fe20000010008 */
[--C-:B------:R-:W-:Y:S02]  /*10680*/  HADD2.F32 R4, -RZ, R9.reuse.H0_H0 ;  /* 0x20000009ff047230 */ /* 0x100fe40000004100 */
[--C-:B------:R-:W-:Y:S02]  /*10690*/  HADD2.F32 R44, -RZ, R42.reuse.H0_H0 ;  /* 0x2000002aff2c7230 */ /* 0x100fe40000004100 */
[----:B------:R-:W-:Y:S02]  /*106a0*/  HADD2.F32 R43, -RZ, R42.H1_H1 ;  /* 0x3000002aff2b7230 */ /* 0x000fe40000004100 */
[----:B------:R-:W-:Y:S02]  /*106b0*/  HADD2.F32 R9, -RZ, R9.H1_H1 ;  /* 0x30000009ff097230 */ /* 0x000fe40000004100 */
[----:B------:R-:W-:Y:S01]  /*106c0*/  FFMA.FTZ R36, R41, R25, -R36 ;  /* 0x0000001929247223 */ /* 0x000fe20000010824 */
[----:B------:R-:W-:-:S02]  /*106d0*/  HADD2.F32 R0, -RZ, R27.H0_H0 ;  /* 0x2000001bff007230 */ /* 0x000fc40000004100 */
[-C--:B------:R-:W-:Y:S01]  /*106e0*/  FMUL.FTZ R37, R48, R4.reuse ;  /* 0x0000000430257220 */ /* 0x080fe20000410000 */
[C---:B------:R-:W-:Y:S01]  /*106f0*/  FMUL.FTZ R39, R44.reuse, R4 ;  /* 0x000000042c277220 */ /* 0x040fe20000410000 */
[----:B------:R-:W-:Y:S01]  /*10700*/  HADD2.F32 R47, -RZ, R46.H1_H1 ;  /* 0x3000002eff2f7230 */ /* 0x000fe20000004100 */
[----:B------:R-:W-:Y:S01]  /*10710*/  F2FP.F16.E4M3.UNPACK_B R41, R12 ;  /* 0x0000000cff29723e */ /* 0x000fe200020006ff */
[----:B------:R-:W-:Y:S02]  /*10720*/  HADD2.F32 R27, -RZ, R27.H1_H1 ;  /* 0x3000001bff1b7230 */ /* 0x000fe40000004100 */
[----:B------:R-:W-:Y:S01]  /*10730*/  FMUL.FTZ R42, R43, R9 ;  /* 0x000000092b2a7220 */ /* 0x000fe20000410000 */
[----:B------:R-:W-:Y:S02]  /*10740*/  HADD2.F32 R46, -RZ, R45.H0_H0 ;  /* 0x2000002dff2e7230 */ /* 0x000fe40000004100 */
[----:B------:R-:W-:Y:S02]  /*10750*/  HADD2.F32 R4, -RZ, R33.H0_H0 ;  /* 0x20000021ff047230 */ /* 0x000fe40000004100 */
[-C--:B------:R-:W-:Y:S01]  /*10760*/  FFMA.FTZ R37, R44, R0.reuse, -R37 ;  /* 0x000000002c257223 */ /* 0x080fe20000010825 */
[----:B------:R-:W-:Y:S01]  /*10770*/  FFMA.FTZ R39, R48, R0, R39 ;  /* 0x0000000030277223 */ /* 0x000fe20000010027 */
[----:B------:R-:W-:-:S02]  /*10780*/  HADD2.F32 R44, -RZ, R41.H0_H0 ;  /* 0x20000029ff2c7230 */ /* 0x000fc40000004100 */
[C---:B------:R-:W-:Y:S01]  /*10790*/  FMUL.FTZ R12, R47.reuse, R9 ;  /* 0x000000092f0c7220 */ /* 0x040fe20000410000 */
[----:B------:R-:W-:Y:S01]  /*107a0*/  HADD2.F32 R0, -RZ, R26.H0_H0 ;  /* 0x2000001aff007230 */ /* 0x000fe20000004100 */
[----:B------:R-:W-:Y:S01]  /*107b0*/  F2FP.F16.E4M3.UNPACK_B R34, R10 ;  /* 0x0000000aff22723e */ /* 0x000fe200020006ff */
[----:B------:R-:W-:Y:S01]  /*107c0*/  FMUL.FTZ R9, R46, R4 ;  /* 0x000000042e097220 */ /* 0x000fe20000410000 */
[----:B------:R-:W-:Y:S01]  /*107d0*/  FFMA.FTZ R42, R47, R27, R42 ;  /* 0x0000001b2f2a7223 */ /* 0x000fe2000001002a */
[----:B------:R-:W-:Y:S02]  /*107e0*/  F2FP.F16.E4M3.UNPACK_B R10, R10.H1 ;  /* 0x0000000aff0a723e */ /* 0x000fe400030006ff */
[----:B------:R-:W-:Y:S01]  /*107f0*/  F2FP.F16.E4M3.UNPACK_B R47, R21.H1 ;  /* 0x00000015ff2f723e */ /* 0x000fe200030006ff */
[C---:B------:R-:W-:Y:S01]  /*10800*/  FMUL.FTZ R25, R44.reuse, R4 ;  /* 0x000000042c197220 */ /* 0x040fe20000410000 */
[----:B------:R-:W-:Y:S01]  /*10810*/  F2FP.F16.E4M3.UNPACK_B R28, R6 ;  /* 0x00000006ff1c723e */ /* 0x000fe200020006ff */
[----:B------:R-:W-:Y:S01]  /*10820*/  FFMA.FTZ R9, R44, R0, -R9 ;  /* 0x000000002c097223 */ /* 0x000fe20000010809 */
[----:B------:R-:W-:Y:S01]  /*10830*/  F2FP.F16.E4M3.UNPACK_B R6, R6.H1 ;  /* 0x00000006ff06723e */ /* 0x000fe200030006ff */
[----:B------:R-:W-:Y:S01]  /*10840*/  HADD2.F32 R50, -RZ, R47.H0_H0 ;  /* 0x2000002fff327230 */ /* 0x000fe20000004100 */
[----:B------:R-:W-:Y:S01]  /*10850*/  F2FP.F16.E4M3.UNPACK_B R44, R13.H1 ;  /* 0x0000000dff2c723e */ /* 0x000fe200030006ff */
[----:B------:R-:W-:-:S02]  /*10860*/  HADD2.F32 R4, -RZ, R10.H0_H0 ;  /* 0x2000000aff047230 */ /* 0x000fc40000004100 */
[----:B------:R-:W-:Y:S01]  /*10870*/  FFMA.FTZ R20, R43, R27, -R12 ;  /* 0x0000001b2b147223 */ /* 0x000fe2000001080c */
[----:B------:R-:W-:Y:S01]  /*10880*/  FFMA.FTZ R25, R46, R0, R25 ;  /* 0x000000002e197223 */ /* 0x000fe20000010019 */
[----:B------:R-:W-:Y:S02]  /*10890*/  HADD2.F32 R48, -RZ, R45.H1_H1 ;  /* 0x3000002dff307230 */ /* 0x000fe40000004100 */
[----:B------:R-:W-:Y:S02]  /*108a0*/  HADD2.F32 R33, -RZ, R33.H1_H1 ;  /* 0x30000021ff217230 */ /* 0x000fe40000004100 */
[----:B------:R-:W-:Y:S02]  /*108b0*/  HADD2.F32 R12, -RZ, R41.H1_H1 ;  /* 0x30000029ff0c7230 */ /* 0x000fe40000004100 */
[----:B------:R-:W-:Y:S01]  /*108c0*/  FMUL.FTZ R41, R50, R4 ;  /* 0x0000000432297220 */ /* 0x000fe20000410000 */
[----:B------:R-:W-:Y:S02]  /*108d0*/  HADD2.F32 R46, -RZ, R44.H0_H0 ;  /* 0x2000002cff2e7230 */ /* 0x000fe40000004100 */
[----:B------:R-:W-:-:S02]  /*108e0*/  HADD2.F32 R0, -RZ, R6.H0_H0 ;  /* 0x20000006ff007230 */ /* 0x000fc40000004100 */
[-C--:B------:R-:W-:Y:S01]  /*108f0*/  FMUL.FTZ R27, R48, R33.reuse ;  /* 0x00000021301b7220 */ /* 0x080fe20000410000 */
[----:B------:R-:W-:Y:S02]  /*10900*/  HADD2.F32 R26, -RZ, R26.H1_H1 ;  /* 0x3000001aff1a7230 */ /* 0x000fe40000004100 */
[----:B------:R-:W-:Y:S01]  /*10910*/  FMUL.FTZ R33, R12, R33 ;  /* 0x000000210c217220 */ /* 0x000fe20000410000 */
[C---:B------:R-:W-:Y:S01]  /*10920*/  FMUL.FTZ R43, R46.reuse, R4 ;  /* 0x000000042e2b7220 */ /* 0x040fe20000410000 */
[----:B------:R-:W-:Y:S01]  /*10930*/  FFMA.FTZ R41, R46, R0, -R41 ;  /* 0x000000002e297223 */ /* 0x000fe20000010829 */
[----:B------:R-:W-:Y:S02]  /*10940*/  HADD2.F32 R46, -RZ, R47.H1_H1 ;  /* 0x3000002fff2e7230 */ /* 0x000fe40000004100 */
[----:B------:R-:W-:Y:S02]  /*10950*/  HADD2.F32 R10, -RZ, R10.H1_H1 ;  /* 0x3000000aff0a7230 */ /* 0x000fe40000004100 */
[----:B------:R-:W-:-:S02]  /*10960*/  HADD2.F32 R44, -RZ, R44.H1_H1 ;  /* 0x3000002cff2c7230 */ /* 0x000fc40000004100 */
[-C--:B------:R-:W-:Y:S01]  /*10970*/  FFMA.FTZ R12, R12, R26.reuse, -R27 ;  /* 0x0000001a0c0c7223 */ /* 0x080fe2000001081b */
[----:B------:R-:W-:Y:S01]  /*10980*/  FFMA.FTZ R26, R48, R26, R33 ;  /* 0x0000001a301a7223 */ /* 0x000fe20000010021 */
[----:B------:R-:W-:Y:S01]  /*10990*/  F2FP.F16.E4M3.UNPACK_B R33, R21 ;  /* 0x00000015ff21723e */ /* 0x000fe200020006ff */
[----:B------:R-:W-:Y:S01]  /*109a0*/  HADD2.F32 R6, -RZ, R6.H1_H1 ;  /* 0x30000006ff067230 */ /* 0x000fe20000004100 */
[----:B------:R-:W-:Y:S01]  /*109b0*/  F2FP.F16.E4M3.UNPACK_B R27, R13 ;  /* 0x0000000dff1b723e */ /* 0x000fe200020006ff */
[-C--:B------:R-:W-:Y:S01]  /*109c0*/  FMUL.FTZ R13, R46, R10.reuse ;  /* 0x0000000a2e0d7220 */ /* 0x080fe20000410000 */
[C---:B------:R-:W-:Y:S01]  /*109d0*/  FMUL.FTZ R21, R44.reuse, R10 ;  /* 0x0000000a2c157220 */ /* 0x040fe20000410000 */
[----:B------:R-:W-:Y:S02]  /*109e0*/  HADD2.F32 R10, -RZ, R33.H0_H0 ;  /* 0x20000021ff0a7230 */ /* 0x000fe40000004100 */
[-C--:B------:R-:W-:Y:S01]  /*109f0*/  FFMA.FTZ R44, R44, R6.reuse, -R13 ;  /* 0x000000062c2c7223 */ /* 0x080fe2000001080d */
[----:B------:R-:W-:Y:S01]  /*10a00*/  FFMA.FTZ R46, R46, R6, R21 ;  /* 0x000000062e2e7223 */ /* 0x000fe20000010015 */
[----:B------:R-:W-:-:S02]  /*10a10*/  HADD2.F32 R4, -RZ, R34.H0_H0 ;  /* 0x20000022ff047230 */ /* 0x000fc40000004100 */
[----:B------:R-:W-:Y:S02]  /*10a20*/  HADD2.F32 R6, -RZ, R27.H0_H0 ;  /* 0x2000001bff067230 */ /* 0x000fe40000004100 */
[----:B------:R-:W-:Y:S01]  /*10a30*/  FFMA.FTZ R43, R50, R0, R43 ;  /* 0x00000000322b7223 */ /* 0x000fe2000001002b */
[----:B------:R-:W-:Y:S02]  /*10a40*/  HADD2.F32 R0, -RZ, R28.H0_H0 ;  /* 0x2000001cff007230 */ /* 0x000fe40000004100 */
[-C--:B------:R-:W-:Y:S01]  /*10a50*/  FMUL.FTZ R13, R10, R4.reuse ;  /* 0x000000040a0d7220 */ /* 0x080fe20000410000 */
[----:B------:R-:W-:Y:S02]  /*10a60*/  HADD2.F32 R48, -RZ, R33.H1_H1 ;  /* 0x30000021ff307230 */ /* 0x000fe40000004100 */
[C---:B------:R-:W-:Y:S01]  /*10a70*/  FMUL.FTZ R21, R6.reuse, R4 ;  /* 0x0000000406157220 */ /* 0x040fe20000410000 */
[----:B------:R-:W-:Y:S02]  /*10a80*/  HADD2.F32 R34, -RZ, R34.H1_H1 ;  /* 0x30000022ff227230 */ /* 0x000fe40000004100 */
[----:B------:R-:W-:Y:S01]  /*10a90*/  HADD2.F32 R4, -RZ, R27.H1_H1 ;  /* 0x3000001bff047230 */ /* 0x000fe20000004100 */
[----:B------:R-:W-:Y:S01]  /*10aa0*/  F2FP.F16.E4M3.UNPACK_B R32, R11 ;  /* 0x0000000bff20723e */ /* 0x000fe200020006ff */
[----:B------:R-:W-:Y:S01]  /*10ab0*/  FFMA.FTZ R6, R6, R0, -R13 ;  /* 0x0000000006067223 */ /* 0x000fe2000001080d */
[----:B------:R-:W-:-:S02]  /*10ac0*/  HADD2.F32 R28, -RZ, R28.H1_H1 ;  /* 0x3000001cff1c7230 */ /* 0x000fc40000004100 */
[----:B------:R-:W-:Y:S01]  /*10ad0*/  FFMA.FTZ R10, R10, R0, R21 ;  /* 0x000000000a0a7223 */ /* 0x000fe20000010015 */
[----:B------:R-:W-:Y:S01]  /*10ae0*/  F2FP.F16.E4M3.UNPACK_B R11, R11.H1 ;  /* 0x0000000bff0b723e */ /* 0x000fe200030006ff */
[----:B------:R-:W-:Y:S01]  /*10af0*/  FMUL.FTZ R13, R48, R34 ;  /* 0x00000022300d7220 */ /* 0x000fe20000410000 */
[----:B------:R-:W-:Y:S01]  /*10b00*/  F2FP.F16.E4M3.UNPACK_B R33, R24.H1 ;  /* 0x00000018ff21723e */ /* 0x000fe200030006ff */
[C---:B------:R-:W-:Y:S01]  /*10b10*/  FMUL.FTZ R21, R4.reuse, R34 ;  /* 0x0000002204157220 */ /* 0x040fe20000410000 */
[----:B------:R-:W-:Y:S01]  /*10b20*/  F2FP.F16.E4M3.UNPACK_B R0, R14.H1 ;  /* 0x0000000eff00723e */ /* 0x000fe200030006ff */
[-C--:B------:R-:W-:Y:S01]  /*10b30*/  FFMA.FTZ R13, R4, R28.reuse, -R13 ;  /* 0x0000001c040d7223 */ /* 0x080fe2000001080d */
[-C--:B------:R-:W-:Y:S01]  /*10b40*/  F2FP.F16.E4M3.UNPACK_B R29, R7.reuse ;  /* 0x00000007ff1d723e */ /* 0x080fe200020006ff */
[----:B------:R-:W-:Y:S01]  /*10b50*/  FFMA.FTZ R21, R48, R28, R21 ;  /* 0x0000001c30157223 */ /* 0x000fe20000010015 */
[----:B------:R-:W-:Y:S01]  /*10b60*/  F2FP.F16.E4M3.UNPACK_B R7, R7.H1 ;  /* 0x00000007ff07723e */ /* 0x000fe200030006ff */
[----:B------:R-:W-:-:S02]  /*10b70*/  HADD2.F32 R50, -RZ, R33.H0_H0 ;  /* 0x20000021ff327230 */ /* 0x000fc40000004100 */
[----:B------:R-:W-:Y:S02]  /*10b80*/  HADD2.F32 R4, -RZ, R11.H0_H0 ;  /* 0x2000000bff047230 */ /* 0x000fe40000004100 */
[--C-:B------:R-:W-:Y:S02]  /*10b90*/  HADD2.F32 R28, -RZ, R0.reuse.H0_H0 ;  /* 0x20000000ff1c7230 */ /* 0x100fe40000004100 */
[----:B------:R-:W-:Y:S02]  /*10ba0*/  HADD2.F32 R45, -RZ, R0.H1_H1 ;  /* 0x30000000ff2d7230 */ /* 0x000fe40000004100 */
[-C--:B------:R-:W-:Y:S01]  /*10bb0*/  FMUL.FTZ R27, R50, R4.reuse ;  /* 0x00000004321b7220 */ /* 0x080fe20000410000 */
[----:B------:R-:W-:Y:S02]  /*10bc0*/  HADD2.F32 R0, -RZ, R7.H0_H0 ;  /* 0x20000007ff007230 */ /* 0x000fe40000004100 */
[----:B------:R-:W-:Y:S02]  /*10bd0*/  HADD2.F32 R47, -RZ, R33.H1_H1 ;  /* 0x30000021ff2f7230 */ /* 0x000fe40000004100 */
[----:B------:R-:W-:Y:S01]  /*10be0*/  FMUL.FTZ R33, R28, R4 ;  /* 0x000000041c217220 */ /* 0x000fe20000410000 */
[----:B------:R-:W-:-:S02]  /*10bf0*/  HADD2.F32 R11, -RZ, R11.H1_H1 ;  /* 0x3000000bff0b7230 */ /* 0x000fc40000004100 */
[----:B------:R-:W-:Y:S01]  /*10c00*/  FFMA.FTZ R27, R28, R0, -R27 ;  /* 0x000000001c1b7223 */ /* 0x000fe2000001081b */
[----:B------:R-:W-:Y:S01]  /*10c10*/  HADD2.F32 R7, -RZ, R7.H1_H1 ;  /* 0x30000007ff077230 */ /* 0x000fe20000004100 */
[----:B------:R-:W-:Y:S01]  /*10c20*/  F2FP.F16.E4M3.UNPACK_B R34, R14 ;  /* 0x0000000eff22723e */ /* 0x000fe200020006ff */
[----:B------:R-:W-:Y:S01]  /*10c30*/  FFMA.FTZ R33, R50, R0, R33 ;  /* 0x0000000032217223 */ /* 0x000fe20000010021 */
[-C--:B------:R-:W-:Y:S01]  /*10c40*/  FMUL.FTZ R4, R47, R11.reuse ;  /* 0x0000000b2f047220 */ /* 0x080fe20000410000 */
[----:B------:R-:W-:Y:S01]  /*10c50*/  F2FP.F16.E4M3.UNPACK_B R0, R24 ;  /* 0x00000018ff00723e */ /* 0x000fe200020006ff */
[C---:B------:R-:W-:Y:S01]  /*10c60*/  FMUL.FTZ R28, R45.reuse, R11 ;  /* 0x0000000b2d1c7220 */ /* 0x040fe20000410000 */
[--C-:B------:R-:W-:Y:S02]  /*10c70*/  HADD2.F32 R24, -RZ, R34.reuse.H0_H0 ;  /* 0x20000022ff187230 */ /* 0x100fe40000004100 */
[----:B------:R-:W-:Y:S01]  /*10c80*/  FFMA.FTZ R14, R45, R7, -R4 ;  /* 0x000000072d0e7223 */ /* 0x000fe20000010804 */
[----:B------:R-:W-:-:S02]  /*10c90*/  HADD2.F32 R45, -RZ, R34.H1_H1 ;  /* 0x30000022ff2d7230 */ /* 0x000fc40000004100 */
[----:B------:R-:W-:Y:S01]  /*10ca0*/  FFMA.FTZ R28, R47, R7, R28 ;  /* 0x000000072f1c7223 */ /* 0x000fe2000001001c */
[----:B------:R-:W-:Y:S02]  /*10cb0*/  HADD2.F32 R34, -RZ, R0.H0_H0 ;  /* 0x20000000ff227230 */ /* 0x000fe40000004100 */
[----:B------:R-:W-:Y:S02]  /*10cc0*/  HADD2.F32 R4, -RZ, R32.H0_H0 ;  /* 0x20000020ff047230 */ /* 0x000fe40000004100 */
[----:B------:R-:W-:Y:S02]  /*10cd0*/  HADD2.F32 R47, -RZ, R0.H1_H1 ;  /* 0x30000000ff2f7230 */ /* 0x000fe40000004100 */
[----:B------:R-:W-:Y:S02]  /*10ce0*/  HADD2.F32 R32, -RZ, R32.H1_H1 ;  /* 0x30000020ff207230 */ /* 0x000fe40000004100 */
[----:B------:R-:W-:Y:S01]  /*10cf0*/  FMUL.FTZ R7, R34, R4 ;  /* 0x0000000422077220 */ /* 0x000fe20000410000 */
[----:B------:R-:W-:-:S02]  /*10d00*/  HADD2.F32 R0, -RZ, R29.H0_H0 ;  /* 0x2000001dff007230 */ /* 0x000fc40000004100 */
[C---:B------:R-:W-:Y:S01]  /*10d10*/  FMUL.FTZ R11, R24.reuse, R4 ;  /* 0x00000004180b7220 */ /* 0x040fe20000410000 */
[----:B------:R-:W-:Y:S02]  /*10d20*/  HADD2.F32 R29, -RZ, R29.H1_H1 ;  /* 0x3000001dff1d7230 */ /* 0x000fe40000004100 */
[-C--:B------:R-:W-:Y:S01]  /*10d30*/  FMUL.FTZ R4, R47, R32.reuse ;  /* 0x000000202f047220 */ /* 0x080fe20000410000 */
[C---:B------:R-:W-:Y:S01]  /*10d40*/  FMUL.FTZ R32, R45.reuse, R32 ;  /* 0x000000202d207220 */ /* 0x040fe20000410000 */
[-C--:B------:R-:W-:Y:S01]  /*10d50*/  FFMA.FTZ R7, R24, R0.reuse, -R7 ;  /* 0x0000000018077223 */ /* 0x080fe20000010807 */
[----:B------:R-:W-:Y:S01]  /*10d60*/  FFMA.FTZ R11, R34, R0, R11 ;  /* 0x00000000220b7223 */ /* 0x000fe2000001000b */
[-C--:B------:R-:W-:Y:S01]  /*10d70*/  FFMA.FTZ R0, R45, R29.reuse, -R4 ;  /* 0x0000001d2d007223 */ /* 0x080fe20000010804 */
[----:B------:R-:W-:Y:S01]  /*10d80*/  F2FP.SATFINITE.E4M3.F32.PACK_AB_MERGE_C R31, R31, R38, RZ ;  /* 0x000000261f1f723e */ /* 0x000fe200048070ff */
[----:B------:R-:W-:Y:S01]  /*10d90*/  FFMA.FTZ R32, R47, R29, R32 ;  /* 0x0000001d2f207223 */ /* 0x000fe20000010020 */
[----:B------:R-:W-:-:S02]  /*10da0*/  F2FP.SATFINITE.E4M3.F32.PACK_AB_MERGE_C R4, R40, R35, RZ ;  /* 0x000000232804723e */ /* 0x000fc400048070ff */
[----:B------:R-:W-:Y:S02]  /*10db0*/  F2FP.SATFINITE.E4M3.F32.PACK_AB_MERGE_C R20, R20, R37, RZ ;  /* 0x000000251414723e */ /* 0x000fe400048070ff */
[----:B------:R-:W-:Y:S02]  /*10dc0*/  F2FP.SATFINITE.E4M3.F32.PACK_AB_MERGE_C R41, R44, R41, RZ ;  /* 0x000000292c29723e */ /* 0x000fe400048070ff */
[----:B------:R-:W-:Y:S02]  /*10dd0*/  F2FP.SATFINITE.E4M3.F32.PACK_AB_MERGE_C R14, R14, R27, RZ ;  /* 0x0000001b0e0e723e */ /* 0x000fe400048070ff */
[----:B------:R-:W-:Y:S02]  /*10de0*/  F2FP.SATFINITE.E4M3.F32.PACK_AB_MERGE_C R39, R42, R39, RZ ;  /* 0x000000272a27723e */ /* 0x000fe400048070ff */
[----:B------:R-:W-:Y:S02]  /*10df0*/  F2FP.SATFINITE.E4M3.F32.PACK_AB_MERGE_C R43, R46, R43, RZ ;  /* 0x0000002b2e2b723e */ /* 0x000fe400048070ff */
[----:B------:R-:W-:-:S02]  /*10e00*/  F2FP.SATFINITE.E4M3.F32.PACK_AB_MERGE_C R28, R28, R33, RZ ;  /* 0x000000211c1c723e */ /* 0x000fc400048070ff */
[----:B------:R-:W-:Y:S02]  /*10e10*/  F2FP.SATFINITE.E4M3.F32.PACK_AB_MERGE_C R8, R8, R5, R31 ;  /* 0x000000050808723e */ /* 0x000fe4000480701f */
[----:B------:R-:W-:Y:S02]  /*10e20*/  F2FP.SATFINITE.E4M3.F32.PACK_AB_MERGE_C R4, R36, R15, R4 ;  /* 0x0000000f2404723e */ /* 0x000fe40004807004 */
[----:B------:R-:W-:Y:S02]  /*10e30*/  F2FP.SATFINITE.E4M3.F32.PACK_AB_MERGE_C R5, R12, R9, R20 ;  /* 0x000000090c05723e */ /* 0x000fe40004807014 */
[----:B------:R-:W-:Y:S02]  /*10e40*/  F2FP.SATFINITE.E4M3.F32.PACK_AB_MERGE_C R6, R13, R6, R41 ;  /* 0x000000060d06723e */ /* 0x000fe40004807029 */
[----:B------:R-:W-:Y:S02]  /*10e50*/  F2FP.SATFINITE.E4M3.F32.PACK_AB_MERGE_C R7, R0, R7, R14 ;  /* 0x000000070007723e */ /* 0x000fe4000480700e */
[----:B------:R-:W-:-:S02]  /*10e60*/  F2FP.SATFINITE.E4M3.F32.PACK_AB_MERGE_C R9, R26, R25, R39 ;  /* 0x000000191a09723e */ /* 0x000fc40004807027 */
[----:B------:R-:W-:Y:S02]  /*10e70*/  F2FP.SATFINITE.E4M3.F32.PACK_AB_MERGE_C R10, R21, R10, R43 ;  /* 0x0000000a150a723e */ /* 0x000fe4000480702b */
[----:B------:R-:W-:Y:S01]  /*10e80*/  F2FP.SATFINITE.E4M3.F32.PACK_AB_MERGE_C R11, R32, R11, R28 ;  /* 0x0000000b200b723e */ /* 0x000fe2000480701c */
[----:B------:R3:W-:Y:S04]  /*10e90*/  STS.128 [R49+0x1c400], R4 ;  /* 0x01c4000431007388 */ /* 0x0007e80000000c00 */
[----:B------:R3:W-:Y:S02]  /*10ea0*/  STS.128 [R3+0x1c400], R8 ;  /* 0x01c4000803007388 */ /* 0x0007e40000000c00 */
.L_x_451:
[----:B------:R-:W-:Y:S05]  /*10eb0*/  BSYNC B0 ;  /* 0x0000000000007941 */ /* 0x000fea0003800000 */
.L_x_440:
[----:B------:R-:W-:Y:S01]  /*10ec0*/  @!PT LDS RZ, [RZ] ;  /* 0x00000000fffff984 */ /* 0x000fe20000000800 */
[----:B------:R-:W-:Y:S01]  /*10ed0*/  @!PT LDS RZ, [RZ] ;  /* 0x00000000fffff984 */ /* 0x000fe20000000800 */
[----:B------:R-:W-:Y:S01]  /*10ee0*/  @!PT LDS RZ, [RZ] ;  /* 0x00000000fffff984 */ /* 0x000fe20000000800 */
[----:B------:R-:W-:Y:S01]  /*10ef0*/  @!PT LDS RZ, [RZ] ;  /* 0x00000000fffff984 */ /* 0x000fe20000000800 */
[----:B------:R4:W-:Y:S06]  /*10f00*/  MEMBAR.ALL.CTA ;  /* 0x0000000000007992 */ /* 0x0009ec0000008000 */
[----:B----4-:R-:W4:Y:S01]  /*10f10*/  FENCE.VIEW.ASYNC.S ;  /* 0x00000000000073c6 */ /* 0x010f220000000000 */
[----:B------:R-:W-:Y:S05]  /*10f20*/  WARPSYNC.ALL ;  /* 0x0000000000007948 */ /* 0x000fea0003800000 */
[----:B----4-:R-:W-:Y:S06]  /*10f30*/  BAR.SYNC.DEFER_BLOCKING 0xd, 0x100 ;  /* 0x0344000000007b1d */ /* 0x010fec0000010000 */
.L_x_437:
[----:B-1----:R-:W4:Y:S02]  /*10f40*/  LDL R0, [R1+0x44] ;  /* 0x0000440001007983 */ /* 0x002f240000100800 */
[----:B----4-:R-:W-:-:S13]  /*10f50*/  R2UR UR4, R0 ;  /* 0x00000000000472ca */ /* 0x010fda00000e0000 */
[----:B------:R-:W-:-:S04]  /*10f60*/  MOV R0, UR4 ;  /* 0x0000000400007c02 */ /* 0x000fc80008000f00 */
[----:B------:R-:W-:-:S13]  /*10f70*/  ISETP.NE.AND P0, PT, R0, 0x3, PT ;  /* 0x000000030000780c */ /* 0x000fda0003f05270 */
[----:B------:R-:W-:Y:S05]  /*10f80*/  @!P0 BRA `(.L_x_461) ;  /* 0x0000000000048947 */ /* 0x000fea0003800000 */
[----:B------:R-:W-:Y:S01]  /*10f90*/  BPT.TRAP 0x1 ;  /* 0x000000040000795c */ /* 0x000fe20000300000 */
.L_x_461:
[----:B0-23--:R-:W-:Y:S01]  /*10fa0*/  IMAD R3, R234, 0x8, R16 ;  /* 0x00000008ea037824 */ /* 0x00dfe200078e0210 */
[----:B------:R-:W-:-:S04]  /*10fb0*/  SHF.L.U32 R6, R236, 0x1f, RZ ;  /* 0x0000001fec067819 */ /* 0x000fc800000006ff */
[----:B------:R0:W1:Y:S01]  /*10fc0*/  SYNCS.PHASECHK.TRANS64.TRYWAIT P1, [R3+URZ+0x2e830], R6 ;  /* 0x02e83006030075a7 */ /* 0x000062000802017f */
[----:B------:R-:W-:Y:S05]  /*10fd0*/  @!P0 BRA `(.L_x_462) ;  /* 0x0000000000048947 */ /* 0x000fea0003800000 */
[----:B------:R-:W-:Y:S01]  /*10fe0*/  BPT.TRAP 0x1 ;  /* 0x000000040000795c */ /* 0x000fe20000300000 */
.L_x_462:
[----:B------:R-:W-:Y:S01]  /*10ff0*/  VIADD R0, R16, 0x20400 ;  /* 0x0002040010007836 */ /* 0x000fe20000000000 */
[----:B------:R-:W-:Y:S01]  /*11000*/  LOP3.LUT R4, R30, 0x10000, RZ, 0xfc, !PT ;  /* 0x000100001e047812 */ /* 0x000fe200078efcff */
[----:B------:R-:W-:-:S03]  /*11010*/  IMAD.MOV.U32 R5, RZ, RZ, 0x40000040 ;  /* 0x40000040ff057424 */ /* 0x000fc600078e00ff */
[----:B------:R-:W-:-:S04]  /*11020*/  SHF.R.U32.HI R0, RZ, 0x4, R0 ;  /* 0x00000004ff007819 */ /* 0x000fc80000011600 */
[----:B------:R-:W-:-:S04]  /*11030*/  LOP3.LUT R0, R0, 0x3fff, RZ, 0xc0, !PT ;  /* 0x00003fff00007812 */ /* 0x000fc800078ec0ff */
[----:B------:R-:W-:-:S05]  /*11040*/  LOP3.LUT R0, R0, 0x10000, RZ, 0xfc, !PT ;  /* 0x0001000000007812 */ /* 0x000fca00078efcff */
[----:B------:R2:W-:Y:S01]  /*11050*/  STL [R1+0x4c], R0 ;  /* 0x00004c0001007387 */ /* 0x0005e20000100800 */
[----:B-1----:R-:W-:Y:S05]  /*11060*/  @P1 BRA `(.L_x_463) ;  /* 0x0000000000081947 */ /* 0x002fea0003800000 */
[----:B------:R-:W1:Y:S02]  /*11070*/  SYNCS.PHASECHK.TRANS64.TRYWAIT P1, [R3+URZ+0x2e830], R6 ;  /* 0x02e83006030075a7 */ /* 0x000e64000802017f */
[----:B-1----:R-:W-:Y:S05]  /*11080*/  @!P1 BRA `(.L_x_464) ;  /* 0x0000012400849947 */ /* 0x002fea0003800000 */
.L_x_463:
[----:B--2---:R-:W2:Y:S01]  /*11090*/  LDL R0, [R1+0x4c] ;  /* 0x00004c0001007983 */ /* 0x004ea20000100800 */
[----:B------:R-:W-:Y:S01]  /*110a0*/  IMAD.MOV.U32 R13, RZ, RZ, 0x40000040 ;  /* 0x40000040ff0d7424 */ /* 0x000fe200078e00ff */
[----:B------:R-:W-:Y:S05]  /*110b0*/  WARPSYNC.ALL ;  /* 0x0000000000007948 */ /* 0x000fea0003800000 */
[----:B------:R-:W-:Y:S02]  /*110c0*/  R2UR UR4, R4 ;  /* 0x00000000040472ca */ /* 0x000fe400000e0000 */
[----:B------:R-:W-:Y:S02]  /*110d0*/  R2UR UR5, R5 ;  /* 0x00000000050572ca */ /* 0x000fe400000e0000 */
[----:B------:R-:W-:Y:S01]  /*110e0*/  R2UR UR7, R13 ;  /* 0x000000000d0772ca */ /* 0x000fe200000e0000 */
[----:B-----5:R-:W-:Y:S01]  /*110f0*/  WARPGROUP.ARRIVE ;  /* 0x00000000000079c5 */ /* 0x020fe20000000000 */
[----:B------:R-:W-:-:S02]  /*11100*/  MOV R7, 0x40000040 ;  /* 0x4000004000077802 */ /* 0x000fc40000000f00 */
[C---:B------:R-:W-:Y:S02]  /*11110*/  R2UR UR16, R4.reuse ;  /* 0x00000000041072ca */ /* 0x040fe400000e0000 */
[----:B------:R-:W-:Y:S02]  /*11120*/  R2UR UR17, R5 ;  /* 0x00000000051172ca */ /* 0x000fe400000e0000 */
[----:B------:R-:W-:Y:S01]  /*11130*/  R2UR UR19, R7 ;  /* 0x00000000071372ca */ /* 0x000fe200000e0000 */
[----:B------:R-:W-:Y:S01]  /*11140*/  IMAD.MOV.U32 R7, RZ, RZ, 0x40000040 ;  /* 0x40000040ff077424 */ /* 0x000fe200078e00ff */
[C---:B------:R-:W-:Y:S02]  /*11150*/  R2UR UR12, R4.reuse ;  /* 0x00000000040c72ca */ /* 0x040fe400000e0000 */
[----:B------:R-:W-:Y:S02]  /*11160*/  R2UR UR13, R5 ;  /* 0x00000000050d72ca */ /* 0x000fe400000e0000 */
[----:B------:R-:W-:Y:S01]  /*11170*/  R2UR UR15, R7 ;  /* 0x00000000070f72ca */ /* 0x000fe200000e0000 */
[----:B------:R-:W-:Y:S01]  /*11180*/  IMAD.MOV.U32 R9, RZ, RZ, 0x40000040 ;  /* 0x40000040ff097424 */ /* 0x000fe200078e00ff */
[----:B------:R-:W-:-:S02]  /*11190*/  R2UR UR8, R4 ;  /* 0x00000000040872ca */ /* 0x000fc400000e0000 */
[----:B------:R-:W-:Y:S02]  /*111a0*/  R2UR UR9, R5 ;  /* 0x00000000050972ca */ /* 0x000fe400000e0000 */
[----:B------:R-:W-:Y:S01]  /*111b0*/  R2UR UR11, R9 ;  /* 0x00000000090b72ca */ /* 0x000fe200000e0000 */
[----:B------:R-:W-:Y:S01]  /*111c0*/  IMAD.MOV.U32 R11, RZ, RZ, 0x40000040 ;  /* 0x40000040ff0b7424 */ /* 0x000fe200078e00ff */
[----:B------:R-:W-:Y:S01]  /*111d0*/  P2R R136, PR, RZ, 0x1 ;  /* 0x00000001ff887803 */ /* 0x000fe20000000000 */
[----:B--2---:R-:W-:Y:S02]  /*111e0*/  IMAD R12, R234, 0x700, R0 ;  /* 0x00000700ea0c7824 */ /* 0x004fe400078e0200 */
[----:B------:R-:W-:Y:S01]  /*111f0*/  IMAD.MOV.U32 R7, RZ, RZ, 0x40000040 ;  /* 0x40000040ff077424 */ /* 0x000fe200078e00ff */
[----:B------:R-:W-:Y:S01]  /*11200*/  MOV R9, 0x40000040 ;  /* 0x4000004000097802 */ /* 0x000fe20000000f00 */
[----:B------:R-:W-:Y:S01]  /*11210*/  IMAD.MOV.U32 R15, RZ, RZ, 0x40000040 ;  /* 0x40000040ff0f7424 */ /* 0x000fe200078e00ff */
[----:B------:R-:W-:Y:S01]  /*11220*/  R2UR UR6, R12 ;  /* 0x000000000c0672ca */ /* 0x000fe200000e0000 */
[----:B------:R-:W-:Y:S01]  /*11230*/  IMAD.MOV.U32 R21, RZ, RZ, 0x40000040 ;  /* 0x40000040ff157424 */ /* 0x000fe200078e00ff */
[----:B------:R-:W-:Y:S01]  /*11240*/  R2UR UR20, R4 ;  /* 0x00000000041472ca */ /* 0x000fe200000e0000 */
[----:B------:R-:W2:Y:S01]  /*11250*/  LDL R0, [R1+0xa4] ;  /* 0x0000a40001007983 */ /* 0x000ea20000100800 */
[C---:B01----:R-:W-:Y:S01]  /*11260*/  VIADD R6, R12.reuse, 0x100 ;  /* 0x000001000c067836 */ /* 0x043fe20000000000 */
[----:B------:R-:W-:Y:S01]  /*11270*/  R2UR UR23, R9 ;  /* 0x00000000091772ca */ /* 0x000fe200000e0000 */
[C---:B------:R-:W-:Y:S01]  /*11280*/  VIADD R8, R12.reuse, 0x300 ;  /* 0x000003000c087836 */ /* 0x040fe20000000000 */
[----:B------:R-:W-:Y:S01]  /*11290*/  R2UR UR21, R5 ;  /* 0x00000000051572ca */ /* 0x000fe200000e0000 */
[----:B------:R-:W-:Y:S01]  /*112a0*/  VIADD R10, R12, 0x400 ;  /* 0x000004000c0a7836 */ /* 0x000fe20000000000 */
[----:B------:R-:W-:Y:S01]  /*112b0*/  R2UR UR18, R6 ;  /* 0x00000000061272ca */ /* 0x000fe200000e0000 */
[----:B------:R-:W-:Y:S01]  /*112c0*/  VIADD R6, R12, 0x200 ;  /* 0x000002000c067836 */ /* 0x000fe20000000000 */
[----:B------:R-:W-:Y:S01]  /*112d0*/  R2UR UR10, R8 ;  /* 0x00000000080a72ca */ /* 0x000fe200000e0000 */
[----:B------:R-:W-:Y:S01]  /*112e0*/  VIADD R8, R12, 0x600 ;  /* 0x000006000c087836 */ /* 0x000fe20000000000 */
[----:B------:R-:W-:Y:S01]  /*112f0*/  QGMMA.64x32x32.F32.E4M3.E4M3 R120, gdesc[UR4], RZ, !UPT, gsb0 ;  /* 0x00600000047879f3 */ /* 0x000fe2000c0008ff */
[----:B------:R-:W-:Y:S01]  /*11300*/  R2UR UR6, R10 ;  /* 0x000000000a0672ca */ /* 0x000fe200000e0000 */
[----:B------:R-:W-:Y:S01]  /*11310*/  VIADD R14, R12, 0x2 ;  /* 0x000000020c0e7836 */ /* 0x000fe20000000000 */
[----:B------:R-:W-:Y:S01]  /*11320*/  R2UR UR14, R6 ;  /* 0x00000000060e72ca */ /* 0x000fe200000e0000 */
[C---:B------:R-:W-:Y:S01]  /*11330*/  VIADD R10, R4.reuse, 0x2 ;  /* 0x00000002040a7836 */ /* 0x040fe20000000000 */
[----:B------:R-:W-:Y:S01]  /*11340*/  R2UR UR7, R11 ;  /* 0x000000000b0772ca */ /* 0x000fe200000e0000 */
[----:B------:R-:W-:Y:S01]  /*11350*/  IMAD.MOV.U32 R11, RZ, RZ, 0x40000040 ;  /* 0x40000040ff0b7424 */ /* 0x000fe200078e00ff */
[----:B------:R-:W-:Y:S01]  /*11360*/  R2UR UR4, R4 ;  /* 0x00000000040472ca */ /* 0x000fe200000e0000 */
[----:B------:R-:W-:Y:S01]  /*11370*/  IMAD.MOV.U32 R9, RZ, RZ, 0x40000040 ;  /* 0x40000040ff097424 */ /* 0x000fe200078e00ff */
[----:B------:R-:W-:Y:S01]  /*11380*/  R2UR UR5, R5 ;  /* 0x00000000050572ca */ /* 0x000fe200000e0000 */
[C---:B------:R-:W-:Y:S01]  /*11390*/  VIADD R20, R12.reuse, 0x304 ;  /* 0x000003040c147836 */ /* 0x040fe20000000000 */
[----:B------:R-:W-:Y:S01]  /*113a0*/  IADD3 R6, R12, 0x500, RZ ;  /* 0x000005000c067810 */ /* 0x000fe20007ffe0ff */
[----:B------:R-:W-:Y:S01]  /*113b0*/  IMAD.MOV.U32 R13, RZ, RZ, 0x40000040 ;  /* 0x40000040ff0d7424 */ /* 0x000fe200078e00ff */
[----:B------:R-:W-:Y:S01]  /*113c0*/  R2UR UR22, R8 ;  /* 0x00000000081672ca */ /* 0x000fe200000e0000 */
[----:B------:R-:W-:Y:S01]  /*113d0*/  VIADD R8, R12, 0x202 ;  /* 0x000002020c087836 */ /* 0x000fe20000000000 */
[----:B------:R-:W-:Y:S01]  /*113e0*/  R2UR UR26, R14 ;  /* 0x000000000e1a72ca */ /* 0x000fe200000e0000 */
[----:B------:R-:W0:Y:S01]  /*113f0*/  S2R R140, SR_TID.X ;  /* 0x00000000008c7919 */ /* 0x000e220000002100 */
[----:B------:R-:W-:Y:S01]  /*11400*/  R2UR UR27, R15 ;  /* 0x000000000f1b72ca */ /* 0x000fe200000e0000 */
[----:B------:R-:W-:Y:S01]  /*11410*/  IMAD.MOV.U32 R15, RZ, RZ, 0x40000040 ;  /* 0x40000040ff0f7424 */ /* 0x000fe200078e00ff */
[----:B------:R-:W-:-:S02]  /*11420*/  R2UR UR24, R10 ;  /* 0x000000000a1872ca */ /* 0x000fc400000e0000 */
[----:B------:R-:W-:Y:S02]  /*11430*/  R2UR UR25, R11 ;  /* 0x000000000b1972ca */ /* 0x000fe400000e0000 */
[----:B------:R-:W-:Y:S02]  /*11440*/  IADD3 R14, R12, 0x302, RZ ;  /* 0x000003020c0e7810 */ /* 0x000fe40007ffe0ff */
[----:B0-----:R-:W-:Y:S01]  /*11450*/  LOP3.LUT R140, R140, 0x7f, RZ, 0xc0, !PT ;  /* 0x0000007f8c8c7812 */ /* 0x001fe200078ec0ff */
[----:B------:R-:W-:Y:S02]  /*11460*/  WARPGROUP.DEPBAR.LE gsb0, 0x0 ;  /* 0x00008000000079c5 */ /* 0x000fe40000010000 */
[----:B------:R-:W-:-:S06]  /*11470*/  WARPGROUP.ARRIVE ;  /* 0x00000000000079c5 */ /* 0x000fcc0000000000 */
[----:B------:R-:W-:Y:S01]  /*11480*/  QGMMA.64x32x32.F32.E4M3.E4M3 R104, gdesc[UR16], RZ, !UPT, gsb0 ;  /* 0x00600000106879f3 */ /* 0x000fe2000c0008ff */
[----:B------:R-:W-:Y:S01]  /*11490*/  R2UR UR18, R6 ;  /* 0x00000000061272ca */ /* 0x000fe200000e0000 */
[----:B------:R-:W-:Y:S01]  /*114a0*/  VIADD R6, R12, 0x102 ;  /* 0x000001020c067836 */ /* 0x000fe20000000000 */
[----:B------:R-:W-:Y:S01]  /*114b0*/  R2UR UR19, R7 ;  /* 0x00000000071372ca */ /* 0x000fe200000e0000 */
[----:B------:R-:W-:Y:S01]  /*114c0*/  IMAD.MOV.U32 R7, RZ, RZ, 0x40000040 ;  /* 0x40000040ff077424 */ /* 0x000fe200078e00ff */
[----:B------:R-:W-:Y:S02]  /*114d0*/  R2UR UR16, R4 ;  /* 0x00000000041072ca */ /* 0x000fe400000e0000 */
[----:B------:R-:W-:Y:S01]  /*114e0*/  R2UR UR17, R5 ;  /* 0x00000000051172ca */ /* 0x000fe200000e0000 */
        /* <DEDUP_REMOVED lines=21> */
[----:B------:R-:W-:Y:S02]  /*11640*/  R2UR UR4, R10 ;  /* 0x000000000a0472ca */ /* 0x000fe400000e0000 */
[----:B------:R-:W-:Y:S01]  /*11650*/  R2UR UR5, R11 ;  /* 0x000000000b0572ca */ /* 0x000fe200000e0000 */
[----:B------:R-:W-:Y:S02]  /*11660*/  WARPGROUP.DEPBAR.LE gsb0, 0x0 ;  /* 0x00008000000079c5 */ /* 0x000fe40000010000 */
[----:B------:R-:W-:-:S06]  /*11670*/  WARPGROUP.ARRIVE ;  /* 0x00000000000079c5 */ /* 0x000fcc0000000000 */
[----:B------:R-:W-:Y:S01]  /*11680*/  QGMMA.64x32x32.F32.E4M3.E4M3 R40, gdesc[UR16], RZ, !UPT, gsb0 ;  /* 0x00600000102879f3 */ /* 0x000fe2000c0008ff */
[----:B------:R-:W-:Y:S02]  /*11690*/  R2UR UR16, R10 ;  /* 0x000000000a1072ca */ /* 0x000fe400000e0000 */
[----:B------:R-:W-:Y:S02]  /*116a0*/  R2UR UR17, R11 ;  /* 0x000000000b1172ca */ /* 0x000fe400000e0000 */
[----:B------:R-:W-:Y:S01]  /*116b0*/  R2UR UR18, R6 ;  /* 0x00000000061272ca */ /* 0x000fe200000e0000 */
[----:B------:R-:W-:Y:S01]  /*116c0*/  VIADD R6, R12, 0x402 ;  /* 0x000004020c067836 */ /* 0x000fe20000000000 */
[----:B------:R-:W-:Y:S01]  /*116d0*/  R2UR UR19, R7 ;  /* 0x00000000071372ca */ /* 0x000fe200000e0000 */
[----:B------:R-:W-:-:S03]  /*116e0*/  IMAD.MOV.U32 R7, RZ, RZ, 0x40000040 ;  /* 0x40000040ff077424 */ /* 0x000fc600078e00ff */
[----:B------:R-:W-:Y:S02]  /*116f0*/  R2UR UR6, R6 ;  /* 0x00000000060672ca */ /* 0x000fe400000e0000 */
[----:B------:R-:W-:Y:S01]  /*11700*/  R2UR UR7, R7 ;  /* 0x00000000070772ca */ /* 0x000fe200000e0000 */
[----:B------:R-:W-:Y:S01]  /*11710*/  IMAD.MOV.U32 R7, RZ, RZ, 0x40000040 ;  /* 0x40000040ff077424 */ /* 0x000fe200078e00ff */
[----:B------:R-:W-:Y:S01]  /*11720*/  IADD3 R6, R12, 0x602, RZ ;  /* 0x000006020c067810 */ /* 0x000fe20007ffe0ff */
        /* <DEDUP_REMOVED lines=11> */
[----:B------:R-:W-:Y:S01]  /*117e0*/  QGMMA.64x32x32.F32.E4M3.E4M3 R120, gdesc[UR24], R120, gsb0 ;  /* 0x00600000187879f3 */ /* 0x000fe20008000878 */
[----:B------:R-:W-:Y:S01]  /*117f0*/  R2UR UR26, R14 ;  /* 0x000000000e1a72ca */ /* 0x000fe200000e0000 */
[----:B------:R-:W-:Y:S01]  /*11800*/  VIADD R14, R12, 0x404 ;  /* 0x000004040c0e7836 */ /* 0x000fe20000000000 */
[----:B------:R-:W-:Y:S01]  /*11810*/  R2UR UR27, R15 ;  /* 0x000000000f1b72ca */ /* 0x000fe200000e0000 */
[----:B------:R-:W-:Y:S01]  /*11820*/  IMAD.MOV.U32 R15, RZ, RZ, 0x40000040 ;  /* 0x40000040ff0f7424 */ /* 0x000fe200078e00ff */
[----:B------:R-:W-:Y:S02]  /*11830*/  WARPGROUP.DEPBAR.LE gsb0, 0x0 ;  /* 0x00008000000079c5 */ /* 0x000fe40000010000 */
[----:B------:R-:W-:-:S06]  /*11840*/  WARPGROUP.ARRIVE ;  /* 0x00000000000079c5 */ /* 0x000fcc0000000000 */
[----:B------:R-:W-:Y:S01]  /*11850*/  QGMMA.64x32x32.F32.E4M3.E4M3 R104, gdesc[UR16], R104, gsb0 ;  /* 0x00600000106879f3 */ /* 0x000fe20008000868 */
[----:B------:R-:W-:Y:S01]  /*11860*/  R2UR UR18, R8 ;  /* 0x00000000081272ca */ /* 0x000fe200000e0000 */
[----:B------:R-:W-:Y:S01]  /*11870*/  VIADD R8, R4, 0x4 ;  /* 0x0000000404087836 */ /* 0x000fe20000000000 */
[----:B------:R-:W-:Y:S02]  /*11880*/  R2UR UR19, R9 ;  /* 0x00000000091372ca */ /* 0x000fe400000e0000 */
[----:B------:R-:W-:Y:S02]  /*11890*/  R2UR UR16, R10 ;  /* 0x000000000a1072ca */ /* 0x000fe400000e0000 */
[----:B------:R-:W-:Y:S02]  /*118a0*/  R2UR UR17, R11 ;  /* 0x000000000b1172ca */ /* 0x000fe400000e0000 */
[----:B------:R-:W-:Y:S02]  /*118b0*/  MOV R9, 0x40000040 ;  /* 0x4000004000097802 */ /* 0x000fe40000000f00 */
[----:B------:R-:W-:-:S02]  /*118c0*/  R2UR UR24, R8 ;  /* 0x00000000081872ca */ /* 0x000fc400000e0000 */
[----:B------:R-:W-:Y:S01]  /*118d0*/  R2UR UR25, R9 ;  /* 0x00000000091972ca */ /* 0x000fe200000e0000 */
[----:B------:R-:W-:Y:S02]  /*118e0*/  WARPGROUP.DEPBAR.LE gsb0, 0x0 ;  /* 0x00008000000079c5 */ /* 0x000fe40000010000 */
[----:B------:R-:W-:-:S06]  /*118f0*/  WARPGROUP.ARRIVE ;  /* 0x00000000000079c5 */ /* 0x000fcc0000000000 */
[----:B------:R-:W-:Y:S01]  /*11900*/  QGMMA.64x32x32.F32.E4M3.E4M3 R88, gdesc[UR12], R88, gsb0 ;  /* 0x006000000c5879f3 */ /* 0x000fe20008000858 */
        /* <DEDUP_REMOVED lines=23> */
[----:B------:R-:W-:Y:S02]  /*11a80*/  R2UR UR16, R8 ;  /* 0x00000000081072ca */ /* 0x000fe400000e0000 */
[----:B------:R-:W-:Y:S02]  /*11a90*/  R2UR UR17, R9 ;  /* 0x00000000091172ca */ /* 0x000fe400000e0000 */
[----:B------:R-:W-:Y:S01]  /*11aa0*/  R2UR UR18, R6 ;  /* 0x00000000061272ca */ /* 0x000fe200000e0000 */
[----:B------:R-:W-:Y:S01]  /*11ab0*/  VIADD R6, R12, 0x204 ;  /* 0x000002040c067836 */ /* 0x000fe20000000000 */
[----:B------:R-:W-:Y:S02]  /*11ac0*/  R2UR UR19, R7 ;  /* 0x00000000071372ca */ /* 0x000fe400000e0000 */
[----:B------:R-:W-:Y:S02]  /*11ad0*/  MOV R7, 0x40000040 ;  /* 0x4000004000077802 */ /* 0x000fe40000000f00 */
[----:B------:R-:W-:Y:S01]  /*11ae0*/  R2UR UR14, R6 ;  /* 0x00000000060e72ca */ /* 0x000fe200000e0000 */
[----:B------:R-:W-:Y:S01]  /*11af0*/  VIADD R6, R12, 0x504 ;  /* 0x000005040c067836 */ /* 0x000fe20000000000 */
[----:B------:R-:W-:-:S02]  /*11b00*/  R2UR UR15, R7 ;  /* 0x00000000070f72ca */ /* 0x000fc400000e0000 */
[----:B------:R-:W-:Y:S01]  /*11b10*/  MOV R7, 0x40000040 ;  /* 0x4000004000077802 */ /* 0x000fe20000000f00 */
        /* <DEDUP_REMOVED lines=8> */
[----:B------:R-:W-:Y:S01]  /*11ba0*/  MOV R15, 0x40000040 ;  /* 0x40000040000f7802 */ /* 0x000fe20000000f00 */
[----:B------:R-:W-:-:S02]  /*11bb0*/  WARPGROUP.DEPBAR.LE gsb0, 0x0 ;  /* 0x00008000000079c5 */ /* 0x000fc40000010000 */
[----:B------:R-:W-:-:S06]  /*11bc0*/  WARPGROUP.ARRIVE ;  /* 0x00000000000079c5 */ /* 0x000fcc0000000000 */
[----:B------:R-:W-:Y:S01]  /*11bd0*/  QGMMA.64x32x32.F32.E4M3.E4M3 R120, gdesc[UR24], R120, gsb0 ;  /* 0x00600000187879f3 */ /* 0x000fe20008000878 */
[----:B------:R-:W-:Y:S01]  /*11be0*/  R2UR UR26, R20 ;  /* 0x00000000141a72ca */ /* 0x000fe200000e0000 */
[----:B--2---:R-:W-:Y:S01]  /*11bf0*/  IMAD.IADD R20, R0, 0x1, R138 ;  /* 0x0000000100147824 */ /* 0x004fe200078e028a */
[----:B------:R-:W-:-:S03]  /*11c00*/  R2UR UR27, R21 ;  /* 0x00000000151b72ca */ /* 0x000fc600000e0000 */
[----:B------:R-:W-:-:S05]  /*11c10*/  IMAD R20, R233, -0xe0, R20 ;  /* 0xffffff20e9147824 */ /* 0x000fca00078e0214 */
[C---:B------:R-:W-:Y:S02]  /*11c20*/  ISETP.GT.AND P2, PT, R20.reuse, RZ, PT ;  /* 0x000000ff1400720c */ /* 0x040fe40003f44270 */
[C---:B------:R-:W-:Y:S02]  /*11c30*/  ISETP.GT.AND P5, PT, R20.reuse, 0x1, PT ;  /* 0x000000011400780c */ /* 0x040fe40003fa4270 */
[C---:B------:R-:W-:Y:S02]  /*11c40*/  ISETP.GT.AND P4, PT, R20.reuse, 0x8, PT ;  /* 0x000000081400780c */ /* 0x040fe40003f84270 */
[C---:B------:R-:W-:Y:S02]  /*11c50*/  ISETP.GT.AND P1, PT, R20.reuse, 0x9, PT ;  /* 0x000000091400780c */ /* 0x040fe40003f24270 */
[C---:B------:R-:W-:Y:S02]  /*11c60*/  ISETP.GT.AND P3, PT, R20.reuse, 0x10, PT ;  /* 0x000000101400780c */ /* 0x040fe40003f64270 */
[----:B------:R-:W-:-:S02]  /*11c70*/  ISETP.GT.AND P0, PT, R20, 0xb9, PT ;  /* 0x000000b91400780c */ /* 0x000fc40003f04270 */
[----:B------:R-:W-:Y:S01]  /*11c80*/  ISETP.GT.AND P6, PT, R20, 0xc0, PT ;  /* 0x000000c01400780c */ /* 0x000fe20003fc4270 */
        /* <DEDUP_REMOVED lines=8> */
[----:B------:R-:W-:Y:S02]  /*11d10*/  R2UR UR17, R9 ;  /* 0x00000000091172ca */ /* 0x000fe400000e0000 */
[----:B------:R-:W-:Y:S02]  /*11d20*/  R2UR UR24, R6 ;  /* 0x00000000061872ca */ /* 0x000fe400000e0000 */
[----:B------:R-:W-:Y:S01]  /*11d30*/  R2UR UR25, R7 ;  /* 0x00000000071972ca */ /* 0x000fe200000e0000 */
[----:B------:R-:W-:-:S02]  /*11d40*/  WARPGROUP.DEPBAR.LE gsb0, 0x0 ;  /* 0x00008000000079c5 */ /* 0x000fc40000010000 */
[----:B------:R-:W-:-:S06]  /*11d50*/  WARPGROUP.ARRIVE ;  /* 0x00000000000079c5 */ /* 0x000fcc0000000000 */
[----:B------:R-:W-:Y:S03]  /*11d60*/  QGMMA.64x32x32.F32.E4M3.E4M3 R88, gdesc[UR12], R88, gsb0 ;  /* 0x006000000c5879f3 */ /* 0x000fe60008000858 */
        /* <DEDUP_REMOVED lines=12> */
[----:B------:R-:W-:Y:S01]  /*11e30*/  R2UR UR7, R15 ;  /* 0x000000000f0772ca */ /* 0x000fe200000e0000 */
[----:B------:R-:W-:Y:S01]  /*11e40*/  IMAD.MOV.U32 R15, RZ, RZ, 0x40000040 ;  /* 0x40000040ff0f7424 */ /* 0x000fe200078e00ff */
        /* <DEDUP_REMOVED lines=10> */
[----:B------:R-:W-:Y:S01]  /*11ef0*/  WARPGROUP.ARRIVE ;  /* 0x00000000000079c5 */ /* 0x000fe20000000000 */
[----:B------:R-:W-:Y:S02]  /*11f00*/  FSEL R137, R120, -INF , P2 ;  /* 0xff80000078897808 */ /* 0x000fe40001000000 */
[----:B------:R-:W-:Y:S02]  /*11f10*/  FSEL R120, R121, -INF , P5 ;  /* 0xff80000079787808 */ /* 0x000fe40002800000 */
[----:B------:R-:W-:Y:S01]  /*11f20*/  FSEL R139, R124, -INF , P4 ;  /* 0xff8000007c8b7808 */ /* 0x000fe20002000000 */
[----:B------:R-:W-:Y:S01]  /*11f30*/  QGMMA.64x32x32.F32.E4M3.E4M3 R104, gdesc[UR4], R104, gsb0 ;  /* 0x00600000046879f3 */ /* 0x000fe20008000868 */
[----:B------:R-:W-:Y:S01]  /*11f40*/  R2UR UR6, R14 ;  /* 0x000000000e0672ca */ /* 0x000fe200000e0000 */
[----:B------:R-:W-:Y:S01]  /*11f50*/  VIADD R14, R12, 0x306 ;  /* 0x000003060c0e7836 */ /* 0x000fe20000000000 */
[----:B------:R-:W-:Y:S01]  /*11f60*/  R2UR UR7, R15 ;  /* 0x000000000f0772ca */ /* 0x000fe200000e0000 */
[----:B------:R-:W-:Y:S01]  /*11f70*/  IMAD.MOV.U32 R15, RZ, RZ, 0x40000040 ;  /* 0x40000040ff0f7424 */ /* 0x000fe200078e00ff */
[----:B------:R-:W-:-:S02]  /*11f80*/  R2UR UR4, R6 ;  /* 0x00000000060472ca */ /* 0x000fc400000e0000 */
[----:B------:R-:W-:Y:S02]  /*11f90*/  R2UR UR5, R7 ;  /* 0x00000000070572ca */ /* 0x000fe400000e0000 */
[----:B------:R-:W-:Y:S02]  /*11fa0*/  FMNMX.FTZ R0, R137, R120, !PT ;  /* 0x0000007889007209 */ /* 0x000fe40007810000 */
[----:B------:R-:W-:Y:S02]  /*11fb0*/  FSEL R125, R125, -INF , P1 ;  /* 0xff8000007d7d7808 */ /* 0x000fe40000800000 */
[----:B------:R-:W-:Y:S02]  /*11fc0*/  FMNMX.FTZ R0, R139, R0, !PT ;  /* 0x000000008b007209 */ /* 0x000fe40007810000 */
[----:B------:R-:W-:Y:S02]  /*11fd0*/  FSEL R21, R122, -INF , P2 ;  /* 0xff8000007a157808 */ /* 0x000fe40001000000 */
[----:B------:R-:W-:-:S02]  /*11fe0*/  ISETP.GT.AND P2, PT, R20, 0x11, PT ;  /* 0x000000111400780c */ /* 0x000fc40003f44270 */
[----:B------:R-:W-:Y:S02]  /*11ff0*/  FSEL R143, R128, -INF , P3 ;  /* 0xff800000808f7808 */ /* 0x000fe40001800000 */
[----:B------:R-:W-:Y:S02]  /*12000*/  FMNMX.FTZ R0, R125, R0, !PT ;  /* 0x000000007d007209 */ /* 0x000fe40007810000 */
[----:B------:R-:W-:Y:S02]  /*12010*/  FSEL R123, R123, -INF , P5 ;  /* 0xff8000007b7b7808 */ /* 0x000fe40002800000 */
[----:B------:R-:W-:Y:S02]  /*12020*/  ISETP.GT.AND P5, PT, R20, 0x18, PT ;  /* 0x000000181400780c */ /* 0x000fe40003fa4270 */
[----:B------:R-:W-:Y:S02]  /*12030*/  FSEL R145, R129, -INF , P2 ;  /* 0xff80000081917808 */ /* 0x000fe40001000000 */
[----:B------:R-:W-:-:S02]  /*12040*/  FMNMX.FTZ R0, R143, R0, !PT ;  /* 0x000000008f007209 */ /* 0x000fc40007810000 */
[----:B------:R-:W-:Y:S02]  /*12050*/  FSEL R121, R126, -INF , P4 ;  /* 0xff8000007e797808 */ /* 0x000fe40002000000 */
[----:B------:R-:W-:Y:S02]  /*12060*/  ISETP.GT.AND P4, PT, R20, 0x19, PT ;  /* 0x000000191400780c */ /* 0x000fe40003f84270 */
[----:B------:R-:W-:Y:S02]  /*12070*/  FSEL R147, R132, -INF , P5 ;  /* 0xff80000084937808 */ /* 0x000fe40002800000 */
[----:B------:R-:W-:Y:S02]  /*12080*/  FMNMX.FTZ R0, R145, R0, !PT ;  /* 0x0000000091007209 */ /* 0x000fe40007810000 */
[----:B------:R-:W-:Y:S02]  /*12090*/  FSEL R131, R131, -INF , P2 ;  /* 0xff80000083837808 */ /* 0x000fe40001000000 */
[----:B------:R-:W-:-:S02]  /*120a0*/  FSEL R133, R133, -INF , P4 ;  /* 0xff80000085857808 */ /* 0x000fc40002000000 */
[----:B------:R-:W-:Y:S02]  /*120b0*/  ISETP.GT.AND P2, PT, R20, 0x20, PT ;  /* 0x000000201400780c */ /* 0x000fe40003f44270 */
[----:B------:R-:W-:Y:S02]  /*120c0*/  FMNMX.FTZ R0, R147, R0, !PT ;  /* 0x0000000093007209 */ /* 0x000fe40007810000 */
[----:B------:R-:W-:Y:S02]  /*120d0*/  FSEL R129, R134, -INF , P5 ;  /* 0xff80000086817808 */ /* 0x000fe40002800000 */
[----:B------:R-:W-:Y:S02]  /*120e0*/  ISETP.GT.AND P5, PT, R20, 0x21, PT ;  /* 0x000000211400780c */ /* 0x000fe40003fa4270 */
[----:B------:R-:W-:Y:S02]  /*120f0*/  FMNMX.FTZ R0, R133, R0, !PT ;  /* 0x0000000085007209 */ /* 0x000fe40007810000 */
[----:B------:R-:W-:-:S02]  /*12100*/  FSEL R135, R135, -INF , P4 ;  /* 0xff80000087877808 */ /* 0x000fc40002000000 */
[C---:B------:R-:W-:Y:S02]  /*12110*/  ISETP.GT.AND P4, PT, R20.reuse, 0x28, PT ;  /* 0x000000281400780c */ /* 0x040fe40003f84270 */
[----:B------:R-:W-:Y:S02]  /*12120*/  FSEL R127, R127, -INF , P1 ;  /* 0xff8000007f7f7808 */ /* 0x000fe40000800000 */
[----:B------:R-:W-:Y:S01]  /*12130*/  ISETP.GT.AND P1, PT, R20, 0x29, PT ;  /* 0x000000291400780c */ /* 0x000fe20003f24270 */
[----:B------:R-:W-:Y:S02]  /*12140*/  WARPGROUP.DEPBAR.LE gsb0, 0x0 ;  /* 0x00008000000079c5 */ /* 0x000fe40000010000 */
[----:B------:R-:W-:Y:S01]  /*12150*/  WARPGROUP.ARRIVE ;  /* 0x00000000000079c5 */ /* 0x000fe20000000000 */
[----:B------:R-:W-:Y:S01]  /*12160*/  FSEL R151, R104, -INF , P2 ;  /* 0xff80000068977808 */ /* 0x000fe20001000000 */
[----:B------:R-:W-:Y:S01]  /*12170*/  VIADD R104, R12, 0x506 ;  /* 0x000005060c687836 */ /* 0x000fe20000000000 */
[----:B------:R-:W-:Y:S01]  /*12180*/  FSEL R155, R105, -INF , P5 ;  /* 0xff800000699b7808 */ /* 0x000fe20002800000 */
[----:B------:R-:W-:Y:S01]  /*12190*/  IMAD.MOV.U32 R105, RZ, RZ, 0x40000040 ;  /* 0x40000040ff697424 */ /* 0x000fe200078e00ff */
[----:B------:R-:W-:Y:S01]  /*121a0*/  FMNMX.FTZ R0, R151, R0, !PT ;  /* 0x0000000097007209 */ /* 0x000fe20007810000 */
[----:B------:R-:W-:Y:S01]  /*121b0*/  QGMMA.64x32x32.F32.E4M3.E4M3 R88, gdesc[UR4], R88, gsb0 ;  /* 0x00600000045879f3 */ /* 0x000fe20008000858 */
[----:B------:R-:W-:-:S02]  /*121c0*/  R2UR UR6, R14 ;  /* 0x000000000e0672ca */ /* 0x000fc400000e0000 */
[----:B------:R-:W-:Y:S01]  /*121d0*/  R2UR UR7, R15 ;  /* 0x000000000f0772ca */ /* 0x000fe200000e0000 */
[----:B------:R-:W-:Y:S01]  /*121e0*/  IMAD.MOV.U32 R15, RZ, RZ, 0x40000040 ;  /* 0x40000040ff0f7424 */ /* 0x000fe200078e00ff */
[----:B------:R-:W-:Y:S02]  /*121f0*/  R2UR UR4, R6 ;  /* 0x00000000060472ca */ /* 0x000fe400000e0000 */
[----:B------:R-:W-:Y:S02]  /*12200*/  R2UR UR5, R7 ;  /* 0x00000000070572ca */ /* 0x000fe400000e0000 */
[C---:B------:R-:W-:Y:S01]  /*12210*/  IADD3 R14, R12.reuse, 0x406, RZ ;  /* 0x000004060c0e7810 */ /* 0x040fe20007ffe0ff */
[----:B------:R-:W-:Y:S01]  /*12220*/  VIADD R12, R12, 0x606 ;  /* 0x000006060c0c7836 */ /* 0x000fe20000000000 */
        /* <DEDUP_REMOVED lines=13> */
[----:B------:R-:W-:-:S02]  /*12300*/  R2UR UR10, R104 ;  /* 0x00000000680a72ca */ /* 0x000fc400000e0000 */
[----:B------:R-:W-:Y:S02]  /*12310*/  R2UR UR11, R105 ;  /* 0x00000000690b72ca */ /* 0x000fe400000e0000 */
[----:B------:R-:W-:Y:S02]  /*12320*/  FMNMX.FTZ R0, R161, R0, !PT ;  /* 0x00000000a1007209 */ /* 0x000fe40007810000 */
[----:B------:R-:W-:Y:S02]  /*12330*/  FSEL R153, R110, -INF , P4 ;  /* 0xff8000006e997808 */ /* 0x000fe40002000000 */
[----:B------:R-:W-:Y:S02]  /*12340*/  ISETP.GT.AND P4, PT, R20, 0x39, PT ;  /* 0x000000391400780c */ /* 0x000fe40003f84270 */
[----:B------:R-:W-:Y:S02]  /*12350*/  FSEL R165, R116, -INF , P5 ;  /* 0xff80000074a57808 */ /* 0x000fe40002800000 */
[----:B------:R-:W-:-:S02]  /*12360*/  FMNMX.FTZ R0, R163, R0, !PT ;  /* 0x00000000a3007209 */ /* 0x000fc40007810000 */
[----:B------:R-:W-:Y:S02]  /*12370*/  FSEL R115, R115, -INF , P2 ;  /* 0xff80000073737808 */ /* 0x000fe40001000000 */
[----:B------:R-:W-:Y:S02]  /*12380*/  FSEL R117, R117, -INF , P4 ;  /* 0xff80000075757808 */ /* 0x000fe40002000000 */
[----:B------:R-:W-:Y:S02]  /*12390*/  ISETP.GT.AND P2, PT, R20, 0x40, PT ;  /* 0x000000401400780c */ /* 0x000fe40003f44270 */
[----:B------:R-:W-:Y:S02]  /*123a0*/  FMNMX.FTZ R0, R165, R0, !PT ;  /* 0x00000000a5007209 */ /* 0x000fe40007810000 */
[----:B------:R-:W-:Y:S01]  /*123b0*/  FSEL R113, R118, -INF , P5 ;  /* 0xff80000076717808 */ /* 0x000fe20002800000 */
[----:B------:R-:W-:Y:S02]  /*123c0*/  WARPGROUP.DEPBAR.LE gsb0, 0x0 ;  /* 0x00008000000079c5 */ /* 0x000fe40000010000 */
[----:B------:R-:W-:Y:S01]  /*123d0*/  WARPGROUP.ARRIVE ;  /* 0x00000000000079c5 */ /* 0x000fe20000000000 */
[----:B------:R-:W-:-:S02]  /*123e0*/  ISETP.GT.AND P5, PT, R20, 0x41, PT ;  /* 0x000000411400780c */ /* 0x000fc40003fa4270 */
[----:B------:R-:W-:Y:S02]  /*123f0*/  FSEL R105, R88, -INF , P2 ;  /* 0xff80000058697808 */ /* 0x000fe40001000000 */
[----:B------:R-:W-:Y:S01]  /*12400*/  FMNMX.FTZ R0, R117, R0, !PT ;  /* 0x0000000075007209 */ /* 0x000fe20007810000 */
[----:B------:R-:W-:Y:S01]  /*12410*/  QGMMA.64x32x32.F32.E4M3.E4M3 R72, gdesc[UR4], R72, gsb0 ;  /* 0x00600000044879f3 */ /* 0x000fe20008000848 */
[----:B------:R-:W-:Y:S02]  /*12420*/  R2UR UR6, R14 ;  /* 0x000000000e0672ca */ /* 0x000fe400000e0000 */
[----:B------:R-:W-:Y:S02]  /*12430*/  R2UR UR7, R15 ;  /* 0x000000000f0772ca */ /* 0x000fe400000e0000 */
[----:B------:R-:W-:Y:S02]  /*12440*/  R2UR UR4, R6 ;  /* 0x00000000060472ca */ /* 0x000fe400000e0000 */
[----:B------:R-:W-:-:S02]  /*12450*/  R2UR UR5, R7 ;  /* 0x00000000070572ca */ /* 0x000fc400000e0000 */
[----:B------:R-:W-:Y:S02]  /*12460*/  FSEL R119, R119, -INF , P4 ;  /* 0xff80000077777808 */ /* 0x000fe40002000000 */
[C---:B------:R-:W-:Y:S02]  /*12470*/  ISETP.GT.AND P4, PT, R20.reuse, 0x48, PT ;  /* 0x000000481400780c */ /* 0x040fe40003f84270 */
        /* <DEDUP_REMOVED lines=23> */
[----:B------:R-:W-:Y:S01]  /*125f0*/  FSEL R101, R101, -INF , P4 ;  /* 0xff80000065657808 */ /* 0x000fe20002000000 */
[----:B------:R-:W-:Y:S02]  /*12600*/  WARPGROUP.DEPBAR.LE gsb0, 0x0 ;  /* 0x00008000000079c5 */ /* 0x000fe40000010000 */
[----:B------:R-:W-:Y:S01]  /*12610*/  WARPGROUP.ARRIVE ;  /* 0x00000000000079c5 */ /* 0x000fe20000000000 */
[----:B------:R-:W-:Y:S02]  /*12620*/  ISETP.GT.AND P3, PT, R20, 0x60, PT ;  /* 0x000000601400780c */ /* 0x000fe40003f64270 */
[----:B------:R-:W-:Y:S02]  /*12630*/  FMNMX.FTZ R0, R177, R0, !PT ;  /* 0x00000000b1007209 */ /* 0x000fe40007810000 */
[----:B------:R-:W-:Y:S01]  /*12640*/  FSEL R95, R95, -INF , P1 ;  /* 0xff8000005f5f7808 */ /* 0x000fe20000800000 */
[----:B------:R-:W-:Y:S01]  /*12650*/  QGMMA.64x32x32.F32.E4M3.E4M3 R56, gdesc[UR4], R56, gsb0 ;  /* 0x00600000043879f3 */ /* 0x000fe20008000838 */
[----:B------:R-:W-:-:S02]  /*12660*/  R2UR UR7, R13 ;  /* 0x000000000d0772ca */ /* 0x000fc400000e0000 */
        /* <DEDUP_REMOVED lines=23> */
[----:B------:R-:W-:-:S02]  /*127e0*/  R2UR UR6, R12 ;  /* 0x000000000c0672ca */ /* 0x000fc400000e0000 */
[----:B------:R-:W-:Y:S02]  /*127f0*/  FSEL R183, R78, -INF , P2 ;  /* 0xff8000004eb77808 */ /* 0x000fe40001000000 */
[----:B------:R-:W-:Y:S02]  /*12800*/  R2UR UR4, R6 ;  /* 0x00000000060472ca */ /* 0x000fe400000e0000 */
[----:B------:R-:W-:Y:S02]  /*12810*/  R2UR UR5, R7 ;  /* 0x00000000070572ca */ /* 0x000fe400000e0000 */
[----:B------:R-:W-:Y:S02]  /*12820*/  ISETP.GT.AND P2, PT, R20, 0x79, PT ;  /* 0x000000791400780c */ /* 0x000fe40003f44270 */
[----:B------:R-:W-:Y:S01]  /*12830*/  FSEL R187, R84, -INF , P1 ;  /* 0xff80000054bb7808 */ /* 0x000fe20000800000 */
[----:B------:R-:W-:Y:S02]  /*12840*/  WARPGROUP.DEPBAR.LE gsb0, 0x0 ;  /* 0x00008000000079c5 */ /* 0x000fe40000010000 */
[----:B------:R-:W-:Y:S01]  /*12850*/  WARPGROUP.ARRIVE ;  /* 0x00000000000079c5 */ /* 0x000fe20000000000 */
[----:B------:R-:W-:-:S02]  /*12860*/  FMNMX.FTZ R0, R81, R0, !PT ;  /* 0x0000000051007209 */ /* 0x000fc40007810000 */
[----:B------:R-:W-:Y:S02]  /*12870*/  FSEL R79, R79, -INF , P5 ;  /* 0xff8000004f4f7808 */ /* 0x000fe40002800000 */
[----:B------:R-:W-:Y:S01]  /*12880*/  ISETP.GT.AND P5, PT, R20, 0x80, PT ;  /* 0x000000801400780c */ /* 0x000fe20003fa4270 */
[----:B------:R-:W-:Y:S01]  /*12890*/  QGMMA.64x32x32.F32.E4M3.E4M3 R40, gdesc[UR8], R40, gsb0 ;  /* 0x00600000082879f3 */ /* 0x000fe20008000828 */
        /* <DEDUP_REMOVED lines=29> */
[----:B------:R-:W-:Y:S01]  /*12a70*/  FMNMX.FTZ R0, R201, R0, !PT ;  /* 0x00000000c9007209 */ /* 0x000fe20007810000 */
[----:B------:R-:W-:Y:S02]  /*12a80*/  WARPGROUP.DEPBAR.LE gsb0, 0x0 ;  /* 0x00008000000079c5 */ /* 0x000fe40000010000 */
[----:B------:R-:W-:Y:S01]  /*12a90*/  WARPGROUP.ARRIVE ;  /* 0x00000000000079c5 */ /* 0x000fe20000000000 */
[----:B------:R-:W-:Y:S02]  /*12aa0*/  FSEL R63, R63, -INF , P1 ;  /* 0xff8000003f3f7808 */ /* 0x000fe40000800000 */
[----:B------:R-:W-:Y:S02]  /*12ab0*/  ISETP.GT.AND P1, PT, R20, 0xa0, PT ;  /* 0x000000a01400780c */ /* 0x000fe40003f24270 */
[----:B------:R-:W-:Y:S01]  /*12ac0*/  FSEL R205, R69, -INF , P3 ;  /* 0xff80000045cd7808 */ /* 0x000fe20001800000 */
[----:B------:R-:W-:Y:S01]  /*12ad0*/  QGMMA.64x32x32.F32.E4M3.E4M3 R24, gdesc[UR4], R24, gsb0 ;  /* 0x00600000041879f3 */ /* 0x000fe20008000818 */
        /* <DEDUP_REMOVED lines=26> */
[----:B------:R-:W-:Y:S02]  /*12c80*/  FMNMX.FTZ R0, R217, R0, !PT ;  /* 0x00000000d9007209 */ /* 0x000fe40007810000 */
[----:B------:R-:W-:Y:S02]  /*12c90*/  FSEL R221, R53, -INF , P0 ;  /* 0xff80000035dd7808 */ /* 0x000fe40000000000 */
[----:B------:R-:W-:Y:S02]  /*12ca0*/  FMNMX.FTZ R0, R219, R0, !PT ;  /* 0x00000000db007209 */ /* 0x000fe40007810000 */
[----:B------:R-:W-:Y:S01]  /*12cb0*/  ISETP.GT.AND P0, PT, R20, 0xc1, PT ;  /* 0x000000c11400780c */ /* 0x000fe20003f04270 */
[----:B------:R-:W-:Y:S02]  /*12cc0*/  WARPGROUP.DEPBAR.LE gsb0, 0x0 ;  /* 0x00008000000079c5 */ /* 0x000fe40000010000 */
        /* <DEDUP_REMOVED lines=12> */
[----:B------:R-:W-:-:S02]  /*12d90*/  FMNMX.FTZ R0, R227, R0, !PT ;  /* 0x00000000e3007209 */ /* 0x000fc40007810000 */
[----:B------:R-:W-:Y:S02]  /*12da0*/  ISETP.GT.AND P3, PT, R20, 0xd0, PT ;  /* 0x000000d01400780c */ /* 0x000fe40003f64270 */
[----:B------:R-:W-:Y:S02]  /*12db0*/  FSEL R47, R47, -INF , P4 ;  /* 0xff8000002f2f7808 */ /* 0x000fe40002000000 */
[----:B------:R-:W-:Y:S02]  /*12dc0*/  FSEL R235, R32, -INF , P3 ;  /* 0xff80000020eb7808 */ /* 0x000fe40001800000 */
[----:B------:R-:W-:Y:S02]  /*12dd0*/  FMNMX.FTZ R0, R29, R0, !PT ;  /* 0x000000001d007209 */ /* 0x000fe40007810000 */
[----:B------:R-:W-:Y:S02]  /*12de0*/  ISETP.GT.AND P4, PT, R20, 0xd1, PT ;  /* 0x000000d11400780c */ /* 0x000fe40003f84270 */
[----:B------:R-:W-:-:S02]  /*12df0*/  FSEL R49, R46, -INF , P5 ;  /* 0xff8000002e317808 */ /* 0x000fc40002800000 */
[----:B------:R-:W-:Y:S02]  /*12e00*/  FSEL R237, R33, -INF , P4 ;  /* 0xff80000021ed7808 */ /* 0x000fe40002000000 */
[----:B------:R-:W-:Y:S02]  /*12e10*/  FMNMX.FTZ R0, R235, R0, !PT ;  /* 0x00000000eb007209 */ /* 0x000fe40007810000 */
[----:B------:R-:W-:Y:S02]  /*12e20*/  ISETP.GT.AND P5, PT, R20, 0xd8, PT ;  /* 0x000000d81400780c */ /* 0x000fe40003fa4270 */
[----:B------:R-:W-:Y:S02]  /*12e30*/  FMNMX.FTZ R0, R237, R0, !PT ;  /* 0x00000000ed007209 */ /* 0x000fe40007810000 */
[----:B------:R-:W-:Y:S02]  /*12e40*/  FSEL R33, R36, -INF , P5 ;  /* 0xff80000024217808 */ /* 0x000fe40002800000 */
[----:B------:R-:W-:-:S02]  /*12e50*/  ISETP.GT.AND P6, PT, R20, 0xd9, PT ;  /* 0x000000d91400780c */ /* 0x000fc40003fc4270 */
[----:B------:R-:W-:Y:S02]  /*12e60*/  FMNMX.FTZ R0, R33, R0, !PT ;  /* 0x0000000021007209 */ /* 0x000fe40007810000 */
[----:B------:R-:W-:Y:S02]  /*12e70*/  FSEL R37, R37, -INF , P6 ;  /* 0xff80000025257808 */ /* 0x000fe40003000000 */
[----:B------:R-:W-:Y:S02]  /*12e80*/  FMNMX.FTZ R44, R21, R123, !PT ;  /* 0x0000007b152c7209 */ /* 0x000fe40007810000 */
[----:B------:R-:W-:Y:S02]  /*12e90*/  FMNMX.FTZ R14, R37, R0, !PT ;  /* 0x00000000250e7209 */ /* 0x000fe40007810000 */
[----:B------:R-:W-:Y:S02]  /*12ea0*/  FMNMX.FTZ R44, R121, R44, !PT ;  /* 0x0000002c792c7209 */ /* 0x000fe40007810000 */
[----:B------:R-:W-:Y:S01]  /*12eb0*/  P2R R28, PR, RZ, 0x4 ;  /* 0x00000004ff1c7803 */ /* 0x000fe20000000000 */
[----:B------:R-:W0:Y:S01]  /*12ec0*/  SHFL.BFLY PT, R0, R14, 0x2, 0x1f ;  /* 0x0c401f000e007f89 */ /* 0x000e2200000e0000 */
[----:B------:R-:W-:-:S02]  /*12ed0*/  FMNMX.FTZ R46, R127, R44, !PT ;  /* 0x0000002c7f2e7209 */ /* 0x000fc40007810000 */
[----:B------:R-:W-:Y:S02]  /*12ee0*/  P2R R40, PR, RZ, 0x2 ;  /* 0x00000002ff287803 */ /* 0x000fe40000000000 */
[----:B------:R-:W-:Y:S02]  /*12ef0*/  FMNMX.FTZ R46, R141, R46, !PT ;  /* 0x0000002e8d2e7209 */ /* 0x000fe40007810000 */
[----:B------:R-:W-:Y:S02]  /*12f00*/  ISETP.GT.AND P1, PT, R20, 0xb9, PT ;  /* 0x000000b91400780c */ /* 0x000fe40003f24270 */
[----:B------:R-:W-:Y:S02]  /*12f10*/  FMNMX.FTZ R46, R131, R46, !PT ;  /* 0x0000002e832e7209 */ /* 0x000fe40007810000 */
[----:B------:R-:W-:Y:S02]  /*12f20*/  P2R R42, PR, RZ, 0x1 ;  /* 0x00000001ff2a7803 */ /* 0x000fe40000000000 */
[----:B------:R-:W-:-:S02]  /*12f30*/  FMNMX.FTZ R46, R129, R46, !PT ;  /* 0x0000002e812e7209 */ /* 0x000fc40007810000 */
[----:B------:R-:W-:Y:S02]  /*12f40*/  ISETP.GT.AND P0, PT, R20, 0xc0, PT ;  /* 0x000000c01400780c */ /* 0x000fe40003f04270 */
[----:B------:R-:W-:Y:S02]  /*12f50*/  FMNMX.FTZ R48, R135, R46, !PT ;  /* 0x0000002e87307209 */ /* 0x000fe40007810000 */
[----:B------:R-:W-:Y:S02]  /*12f60*/  FSEL R55, R55, -INF , P1 ;  /* 0xff80000037377808 */ /* 0x000fe40000800000 */
[----:B------:R-:W-:Y:S02]  /*12f70*/  FMNMX.FTZ R48, R149, R48, !PT ;  /* 0x0000003095307209 */ /* 0x000fe40007810000 */
[----:B------:R-:W-:Y:S02]  /*12f80*/  FSEL R26, R26, -INF , P0 ;  /* 0xff8000001a1a7808 */ /* 0x000fe40000000000 */
[----:B0-----:R-:W-:-:S02]  /*12f90*/  FMNMX.FTZ R24, R14, R0, !PT ;  /* 0x000000000e187209 */ /* 0x001fc40007810000 */
[----:B------:R-:W-:Y:S02]  /*12fa0*/  FMNMX.FTZ R48, R107, R48, !PT ;  /* 0x000000306b307209 */ /* 0x000fe40007810000 */
[----:B------:R-:W-:Y:S01]  /*12fb0*/  ISETP.NE.AND P0, PT, R42, RZ, PT ;  /* 0x000000ff2a00720c */ /* 0x000fe20003f05270 */
[----:B------:R-:W0:Y:S01]  /*12fc0*/  SHFL.BFLY PT, R0, R24, 0x1, 0x1f ;  /* 0x0c201f0018007f89 */ /* 0x000e2200000e0000 */
[----:B------:R-:W-:Y:S02]  /*12fd0*/  FMNMX.FTZ R48, R153, R48, !PT ;  /* 0x0000003099307209 */ /* 0x000fe40007810000 */
[----:B------:R-:W-:Y:S02]  /*12fe0*/  ISETP.NE.AND P1, PT, R40, RZ, PT ;  /* 0x000000ff2800720c */ /* 0x000fe40003f25270 */
[----:B------:R-:W-:Y:S02]  /*12ff0*/  FSEL R27, R27, -INF , P0 ;  /* 0xff8000001b1b7808 */ /* 0x000fe40000000000 */
[----:B------:R-:W-:-:S02]  /*13000*/  FSEL R30, R30, -INF , P1 ;  /* 0xff8000001e1e7808 */ /* 0x000fc40000800000 */
[----:B------:R-:W-:Y:S02]  /*13010*/  ISETP.NE.AND P0, PT, R136, RZ, PT ;  /* 0x000000ff8800720c */ /* 0x000fe40003f05270 */
[----:B0-----:R-:W-:-:S04]  /*13020*/  FMNMX.FTZ R0, R24, R0, !PT ;  /* 0x0000000018007209 */ /* 0x001fc80007810000 */
[----:B------:R-:W-:Y:S01]  /*13030*/  FSETP.NEU.FTZ.AND P2, PT, R0, -INF , PT ;  /* 0xff8000000000780b */ /* 0x000fe20003f5d000 */
[----:B------:R-:W-:-:S05]  /*13040*/  FFMA.FTZ R12, R2, R0, -8 ;  /* 0xc1000000020c7423 */ /* 0x000fca0000010000 */
[----:B------:R-:W-:Y:S02]  /*13050*/  FSEL R12, R12, RZ, P2 ;  /* 0x000000ff0c0c7208 */ /* 0x000fe40001000000 */
[----:B------:R-:W-:-:S03]  /*13060*/  ISETP.NE.AND P2, PT, R28, RZ, PT ;  /* 0x000000ff1c00720c */ /* 0x000fc60003f45270 */
[C-C-:B------:R-:W-:Y:S01]  /*13070*/  FFMA.FTZ R50, R2.reuse, R105, -R12.reuse ;  /* 0x0000006902327223 */ /* 0x140fe2000001080c */
[----:B------:R-:W-:-:S01]  /*13080*/  FFMA.FTZ R13, R2, R13, -R12 ;  /* 0x0000000d020d7223 */ /* 0x000fc2000001080c */
[C-C-:B------:R-:W-:Y:S01]  /*13090*/  FFMA.FTZ R40, R2.reuse, R161, -R12.reuse ;  /* 0x000000a102287223 */ /* 0x140fe2000001080c */
[----:B------:R-:W-:Y:S01]  /*130a0*/  FSEL R161, R31, -INF , P2 ;  /* 0xff8000001fa17808 */ /* 0x000fe20001000000 */
[----:B------:R0:W-:Y:S01]  /*130b0*/  MUFU.EX2 R44, R50 ;  /* 0x00000032002c7308 */ /* 0x0001e20000000800 */
[----:B------:R-:W-:-:S01]  /*130c0*/  FFMA.FTZ R20, R2, R139, -R12 ;  /* 0x0000008b02147223 */ /* 0x000fc2000001080c */
[C-C-:B------:R-:W-:Y:S01]  /*130d0*/  FFMA.FTZ R139, R2.reuse, R145, -R12.reuse ;  /* 0x00000091028b7223 */ /* 0x140fe2000001080c */
[----:B------:R-:W-:-:S01]  /*130e0*/  FFMA.FTZ R145, R2, R163, -R12 ;  /* 0x000000a302917223 */ /* 0x000fc2000001080c */
[----:B------:R-:W-:Y:S01]  /*130f0*/  FSEL R163, R34, -INF , P3 ;  /* 0xff80000022a37808 */ /* 0x000fe20001800000 */
[----:B------:R-:W-:-:S01]  /*13100*/  FFMA.FTZ R42, R2, R165, -R12 ;  /* 0x000000a5022a7223 */ /* 0x000fc2000001080c */
[----:B------:R-:W-:Y:S01]  /*13110*/  FSEL R165, R35, -INF , P4 ;  /* 0xff80000023a57808 */ /* 0x000fe20002000000 */
[----:B------:R-:W-:-:S01]  /*13120*/  FFMA.FTZ R105, R2, R167, -R12 ;  /* 0x000000a702697223 */ /* 0x000fc2000001080c */
[C-C-:B------:R-:W-:Y:S01]  /*13130*/  FFMA.FTZ R171, R2.reuse, R171, -R12.reuse ;  /* 0x000000ab02ab7223 */ /* 0x140fe2000001080c */
[----:B0-----:R-:W-:Y:S01]  /*13140*/  FMNMX.FTZ R50, R111, R48, !PT ;  /* 0x000000306f327209 */ /* 0x001fe20007810000 */
[--C-:B------:R-:W-:Y:S01]  /*13150*/  FFMA.FTZ R14, R2, R137, -R12.reuse ;  /* 0x00000089020e7223 */ /* 0x100fe2000001080c */
[----:B------:R-:W-:Y:S01]  /*13160*/  FSEL R167, R38, -INF , P5 ;  /* 0xff80000026a77808 */ /* 0x000fe20002800000 */
[----:B------:R0:W-:Y:S01]  /*13170*/  MUFU.EX2 R48, R171 ;  /* 0x000000ab00307308 */ /* 0x0001e20000000800 */
[----:B------:R-:W-:Y:S01]  /*13180*/  FMNMX.FTZ R50, R159, R50, !PT ;  /* 0x000000329f327209 */ /* 0x000fe20007810000 */
[C-C-:B------:R-:W-:Y:S01]  /*13190*/  FFMA.FTZ R137, R2.reuse, R120, -R12.reuse ;  /* 0x0000007802897223 */ /* 0x140fe2000001080c */
[----:B------:R-:W-:-:S01]  /*131a0*/  FFMA.FTZ R169, R2, R169, -R12 ;  /* 0x000000a902a97223 */ /* 0x000fc2000001080c */
[C-C-:B------:R-:W-:Y:S01]  /*131b0*/  FFMA.FTZ R177, R2.reuse, R177, -R12.reuse ;  /* 0x000000b102b17223 */ /* 0x140fe2000001080c */
[----:B------:R-:W-:Y:S01]  /*131c0*/  FMNMX.FTZ R50, R115, R50, !PT ;  /* 0x0000003273327209 */ /* 0x000fe20007810000 */
[C-C-:B------:R-:W-:Y:S01]  /*131d0*/  FFMA.FTZ R125, R2.reuse, R125, -R12.reuse ;  /* 0x0000007d027d7223 */ /* 0x140fe2000001080c */
[----:B------:R-:W-:-:S01]  /*131e0*/  FFMA.FTZ R24, R2, R143, -R12 ;  /* 0x0000008f02187223 */ /* 0x000fc2000001080c */
[----:B------:R-:W-:Y:S01]  /*131f0*/  MUFU.EX2 R14, R14 ;  /* 0x0000000e000e7308 */ /* 0x000fe20000000800 */
[----:B------:R-:W-:Y:S01]  /*13200*/  FMNMX.FTZ R50, R113, R50, !PT ;  /* 0x0000003271327209 */ /* 0x000fe20007810000 */
[C-C-:B------:R-:W-:Y:S01]  /*13210*/  FFMA.FTZ R28, R2.reuse, R147, -R12.reuse ;  /* 0x00000093021c7223 */ /* 0x140fe2000001080c */
[----:B0-----:R-:W-:Y:S01]  /*13220*/  FSEL R171, R39, -INF , P6 ;  /* 0xff80000027ab7808 */ /* 0x001fe20003000000 */
[C-C-:B------:R-:W-:Y:S01]  /*13230*/  FFMA.FTZ R32, R2.reuse, R151, -R12.reuse ;  /* 0x0000009702207223 */ /* 0x140fe2000001080c */
[----:B------:R-:W-:Y:S01]  /*13240*/  FMNMX.FTZ R52, R119, R50, !PT ;  /* 0x0000003277347209 */ /* 0x000fe20007810000 */
[C-C-:B------:R-:W-:Y:S01]  /*13250*/  FFMA.FTZ R143, R2.reuse, R155, -R12.reuse ;  /* 0x0000009b028f7223 */ /* 0x140fe2000001080c */
[----:B------:R-:W-:-:S01]  /*13260*/  FFMA.FTZ R36, R2, R157, -R12 ;  /* 0x0000009d02247223 */ /* 0x000fc2000001080c */
[----:B------:R-:W-:Y:S01]  /*13270*/  MUFU.EX2 R137, R137 ;  /* 0x0000008900897308 */ /* 0x000fe20000000800 */
        /* <DEDUP_REMOVED lines=39> */
[C-C-:B0-----:R-:W-:Y:S01]  /*134f0*/  FFMA.FTZ R169, R2.reuse, R217, -R12.reuse ;  /* 0x000000d902a97223 */ /* 0x141fe2000001080c */
[----:B------:R-:W-:Y:S01]  /*13500*/  FMNMX.FTZ R56, R183, R56, !PT ;  /* 0x00000038b7387209 */ /* 0x000fe20007810000 */
[C-C-:B------:R-:W-:Y:S01]  /*13510*/  FFMA.FTZ R70, R2.reuse, R219, -R12.reuse ;  /* 0x000000db02467223 */ /* 0x140fe2000001080c */
[----:B------:R-:W-:-:S01]  /*13520*/  FFMA.FTZ R175, R2, R221, -R12 ;  /* 0x000000dd02af7223 */ /* 0x000fc2000001080c */
[C-C-:B------:R-:W-:Y:S01]  /*13530*/  FFMA.FTZ R25, R2.reuse, R25, -R12.reuse ;  /* 0x0000001902197223 */ /* 0x140fe2000001080c */
[----:B------:R-:W-:Y:S01]  /*13540*/  FMNMX.FTZ R58, R79, R56, !PT ;  /* 0x000000384f3a7209 */ /* 0x000fe20007810000 */
[C-C-:B------:R-:W-:Y:S01]  /*13550*/  FFMA.FTZ R74, R2.reuse, R227, -R12.reuse ;  /* 0x000000e3024a7223 */ /* 0x140fe2000001080c */
[----:B------:R-:W-:-:S01]  /*13560*/  FFMA.FTZ R29, R2, R29, -R12 ;  /* 0x0000001d021d7223 */ /* 0x000fc2000001080c */
[C-C-:B------:R-:W-:Y:S01]  /*13570*/  FFMA.FTZ R76, R2.reuse, R235, -R12.reuse ;  /* 0x000000eb024c7223 */ /* 0x140fe2000001080c */
[----:B------:R-:W-:Y:S01]  /*13580*/  FMNMX.FTZ R58, R189, R58, !PT ;  /* 0x0000003abd3a7209 */ /* 0x000fe20007810000 */
[C-C-:B-1----:R-:W-:Y:S01]  /*13590*/  FFMA.FTZ R177, R2.reuse, R237, -R12.reuse ;  /* 0x000000ed02b17223 */ /* 0x142fe2000001080c */
[----:B------:R-:W-:-:S01]  /*135a0*/  FFMA.FTZ R33, R2, R33, -R12 ;  /* 0x0000002102217223 */ /* 0x000fc2000001080c */
[----:B------:R-:W0:Y:S01]  /*135b0*/  MUFU.EX2 R125, R125 ;  /* 0x0000007d007d7308 */ /* 0x000e220000000800 */
[----:B------:R-:W-:-:S02]  /*135c0*/  FMNMX.FTZ R58, R83, R58, !PT ;  /* 0x0000003a533a7209 */ /* 0x000fc40007810000 */
[----:B------:R-:W-:Y:S02]  /*135d0*/  ISETP.NE.AND P2, PT, R140, RZ, PT ;  /* 0x000000ff8c00720c */ /* 0x000fe40003f45270 */
[----:B------:R-:W-:-:S03]  /*135e0*/  FMNMX.FTZ R58, R57, R58, !PT ;  /* 0x0000003a393a7209 */ /* 0x000fc60007810000 */
[----:B------:R-:W-:Y:S01]  /*135f0*/  MUFU.EX2 R24, R24 ;  /* 0x0000001800187308 */ /* 0x000fe20000000800 */
[----:B------:R-:W-:-:S04]  /*13600*/  FMNMX.FTZ R60, R87, R58, !PT ;  /* 0x0000003a573c7209 */ /* 0x000fc80007810000 */
[----:B------:R-:W-:-:S03]  /*13610*/  FMNMX.FTZ R60, R61, R60, !PT ;  /* 0x0000003c3d3c7209 */ /* 0x000fc60007810000 */
[----:B------:R-:W-:Y:S01]  /*13620*/  MUFU.EX2 R139, R139 ;  /* 0x0000008b008b7308 */ /* 0x000fe20000000800 */
[----:B------:R-:W-:Y:S02]  /*13630*/  FMNMX.FTZ R60, R59, R60, !PT ;  /* 0x0000003c3b3c7209 */ /* 0x000fe40007810000 */
[----:B0-----:R-:W-:Y:S02]  /*13640*/  F2FP.SATFINITE.E4M3.F32.PACK_AB_MERGE_C R224, R125, R20, RZ ;  /* 0x000000147de0723e */ /* 0x001fe400048070ff */
[----:B------:R-:W-:Y:S02]  /*13650*/  FMNMX.FTZ R60, R65, R60, !PT ;  /* 0x0000003c413c7209 */ /* 0x000fe40007810000 */
[----:B------:R-:W-:Y:S01]  /*13660*/  F2FP.SATFINITE.E4M3.F32.PACK_AB_MERGE_C R224, R137, R14, R224 ;  /* 0x0000000e89e0723e */ /* 0x000fe200048070e0 */
[----:B------:R-:W-:Y:S01]  /*13670*/  MUFU.EX2 R28, R28 ;  /* 0x0000001c001c7308 */ /* 0x000fe20000000800 */
[----:B------:R-:W-:-:S04]  /*13680*/  FMNMX.FTZ R62, R63, R60, !PT ;  /* 0x0000003c3f3e7209 */ /* 0x000fc80007810000 */
[----:B------:R-:W-:-:S03]  /*13690*/  FMNMX.FTZ R62, R69, R62, !PT ;  /* 0x0000003e453e7209 */ /* 0x000fc60007810000 */
[----:B------:R-:W0:Y:S01]  /*136a0*/  MUFU.EX2 R133, R133 ;  /* 0x0000008500857308 */ /* 0x000e220000000800 */
[----:B------:R-:W-:-:S04]  /*136b0*/  FMNMX.FTZ R62, R67, R62, !PT ;  /* 0x0000003e433e7209 */ /* 0x000fc80007810000 */
        /* <DEDUP_REMOVED lines=30> */
[----:B------:R-:W-:Y:S01]  /*138a0*/  FMNMX.FTZ R13, R171, R68, !PT ;  /* 0x00000044ab0d7209 */ /* 0x000fe20007810000 */
[----:B------:R-:W-:-:S04]  /*138b0*/  FFMA.FTZ R68, R2, R215, -R12 ;  /* 0x000000d702447223 */ /* 0x000fc8000001080c */
[----:B------:R-:W1:Y:S02]  /*138c0*/  SHFL.BFLY PT, R72, R13, 0x2, 0x1f ;  /* 0x0c401f000d487f89 */ /* 0x000e6400000e0000 */
[----:B------:R-:W2:Y:S01]  /*138d0*/  MUFU.EX2 R93, R93 ;  /* 0x0000005d005d7308 */ /* 0x000ea20000000800 */
[----:B0-----:R-:W-:-:S04]  /*138e0*/  F2FP.SATFINITE.E4M3.F32.PACK_AB_MERGE_C R222, R117, R42, RZ ;  /* 0x0000002a75de723e */ /* 0x001fc800048070ff */
[----:B------:R-:W-:-:S03]  /*138f0*/  F2FP.SATFINITE.E4M3.F32.PACK_AB_MERGE_C R222, R145, R40, R222 ;  /* 0x0000002891de723e */ /* 0x000fc600048070de */
[----:B------:R-:W-:Y:S08]  /*13900*/  MUFU.EX2 R147, R147 ;  /* 0x0000009300937308 */ /* 0x000ff00000000800 */
[----:B------:R-:W0:Y:S01]  /*13910*/  MUFU.EX2 R101, R101 ;  /* 0x0000006500657308 */ /* 0x000e220000000800 */
[----:B--2---:R-:W-:-:S04]  /*13920*/  F2FP.SATFINITE.E4M3.F32.PACK_AB_MERGE_C R200, R93, R46, RZ ;  /* 0x0000002e5dc8723e */ /* 0x004fc800048070ff */
[----:B------:R-:W-:Y:S02]  /*13930*/  F2FP.SATFINITE.E4M3.F32.PACK_AB_MERGE_C R200, R105, R44, R200 ;  /* 0x0000002c69c8723e */ /* 0x000fe400048070c8 */
[----:B-1----:R-:W-:Y:S01]  /*13940*/  FMNMX.FTZ R78, R13, R72, !PT ;  /* 0x000000480d4e7209 */ /* 0x002fe20007810000 */
[C-C-:B------:R-:W-:Y:S01]  /*13950*/  FFMA.FTZ R72, R2.reuse, R223, -R12.reuse ;  /* 0x000000df02487223 */ /* 0x140fe2000001080c */
[----:B------:R-:W-:-:S01]  /*13960*/  FFMA.FTZ R12, R2, R37, -R12 ;  /* 0x00000025020c7223 */ /* 0x000fc2000001080c */
[----:B------:R-:W-:Y:S02]  /*13970*/  MUFU.EX2 R73, R73 ;  /* 0x0000004900497308 */ /* 0x000fe40000000800 */
[----:B------:R-:W1:Y:S01]  /*13980*/  SHFL.BFLY PT, R13, R78, 0x1, 0x1f ;  /* 0x0c201f004e0d7f89 */ /* 0x000e6200000e0000 */
[----:B0-----:R-:W-:-:S05]  /*13990*/  F2FP.SATFINITE.E4M3.F32.PACK_AB_MERGE_C R202, R101, R50, RZ ;  /* 0x0000003265ca723e */ /* 0x001fca00048070ff */
[----:B------:R-:W-:Y:S01]  /*139a0*/  MUFU.EX2 R54, R179 ;  /* 0x000000b300367308 */ /* 0x000fe20000000800 */
[----:B------:R-:W-:-:S07]  /*139b0*/  F2FP.SATFINITE.E4M3.F32.PACK_AB_MERGE_C R202, R147, R48, R202 ;  /* 0x0000003093ca723e */ /* 0x000fce00048070ca */
[----:B------:R-:W0:Y:S08]  /*139c0*/  MUFU.EX2 R77, R77 ;  /* 0x0000004d004d7308 */ /* 0x000e300000000800 */
[----:B------:R-:W-:Y:S01]  /*139d0*/  MUFU.EX2 R56, R185 ;  /* 0x000000b900387308 */ /* 0x000fe20000000800 */
[----:B-1----:R-:W-:-:S04]  /*139e0*/  FMNMX.FTZ R13, R78, R13, !PT ;  /* 0x0000000d4e0d7209 */ /* 0x002fc80007810000 */
[----:B------:R-:W-:Y:S01]  /*139f0*/  FSETP.NEU.FTZ.AND P1, PT, R13, -INF , PT ;  /* 0xff8000000d00780b */ /* 0x000fe20003f3d000 */
[----:B------:R-:W-:-:S02]  /*13a00*/  FFMA.FTZ R92, R2, R13, -8 ;  /* 0xc1000000025c7423 */ /* 0x000fc4000001000d */
[----:B------:R-:W-:Y:S01]  /*13a10*/  MUFU.EX2 R81, R81 ;  /* 0x0000005100517308 */ /* 0x000fe20000000800 */
[----:B0-----:R-:W-:Y:S02]  /*13a20*/  F2FP.SATFINITE.E4M3.F32.PACK_AB_MERGE_C R204, R77, R54, RZ ;  /* 0x000000364dcc723e */ /* 0x001fe400048070ff */
[----:B------:R-:W-:Y:S02]  /*13a30*/  FSEL R92, R92, RZ, P1 ;  /* 0x000000ff5c5c7208 */ /* 0x000fe40000800000 */
[----:B------:R-:W-:-:S03]  /*13a40*/  ISETP.GE.AND P1, PT, R138, 0xe1, PT ;  /* 0x000000e18a00780c */ /* 0x000fc60003f26270 */
[----:B------:R-:W-:Y:S01]  /*13a50*/  MUFU.EX2 R58, R187 ;  /* 0x000000bb003a7308 */ /* 0x000fe20000000800 */
[----:B------:R-:W-:-:S01]  /*13a60*/  FFMA.FTZ R21, R2, R21, -R92 ;  /* 0x0000001502157223 */ /* 0x000fc2000001085c */
[C-C-:B------:R-:W-:Y:S01]  /*13a70*/  FFMA.FTZ R78, R2.reuse, R123, -R92.reuse ;  /* 0x0000007b024e7223 */ /* 0x140fe2000001085c */
[----:B------:R-:W-:-:S01]  /*13a80*/  FFMA.FTZ R94, R2, R121, -R92 ;  /* 0x00000079025e7223 */ /* 0x000fc2000001085c */
[C-C-:B------:R-:W-:Y:S01]  /*13a90*/  FFMA.FTZ R121, R2.reuse, R127, -R92.reuse ;  /* 0x0000007f02797223 */ /* 0x140fe2000001085c */
[----:B------:R-:W-:-:S01]  /*13aa0*/  FFMA.FTZ R37, R2, R141, -R92 ;  /* 0x0000008d02257223 */ /* 0x000fc2000001085c */
[C-C-:B------:R-:W-:Y:S01]  /*13ab0*/  FFMA.FTZ R80, R2.reuse, R131, -R92.reuse ;  /* 0x0000008302507223 */ /* 0x140fe2000001085c */
[----:B------:R-:W-:-:S01]  /*13ac0*/  FFMA.FTZ R96, R2, R129, -R92 ;  /* 0x0000008102607223 */ /* 0x000fc2000001085c */
[----:B------:R-:W-:Y:S01]  /*13ad0*/  MUFU.EX2 R21, R21 ;  /* 0x0000001500157308 */ /* 0x000fe20000000800 */
[----:B------:R-:W-:-:S01]  /*13ae0*/  FFMA.FTZ R102, R2, R83, -R92 ;  /* 0x0000005302667223 */ /* 0x000fc2000001085c */
[----:B------:R-:W-:Y:S01]  /*13af0*/  FADD.FTZ R83, R14, R137 ;  /* 0x000000890e537221 */ /* 0x000fe20000010000 */
[----:B------:R-:W-:-:S01]  /*13b00*/  FFMA.FTZ R112, R2, R87, -R92 ;  /* 0x0000005702707223 */ /* 0x000fc2000001085c */
[C-C-:B------:R-:W-:Y:S01]  /*13b10*/  FFMA.FTZ R123, R2.reuse, R135, -R92.reuse ;  /* 0x00000087027b7223 */ /* 0x140fe2000001085c */
[----:B------:R-:W-:-:S01]  /*13b20*/  FFMA.FTZ R82, R2, R149, -R92 ;  /* 0x0000009502527223 */ /* 0x000fc2000001085c */
[----:B------:R-:W-:Y:S01]  /*13b30*/  FADD.FTZ R108, R20, R83 ;  /* 0x00000053146c7221 */ /* 0x000fe20000010000 */
[----:B------:R-:W-:-:S01]  /*13b40*/  FFMA.FTZ R107, R2, R107, -R92 ;  /* 0x0000006b026b7223 */ /* 0x000fc2000001085c */
[----:B------:R-:W0:Y:S01]  /*13b50*/  MUFU.EX2 R78, R78 ;  /* 0x0000004e004e7308 */ /* 0x000e220000000800 */
[----:B------:R-:W-:-:S01]  /*13b60*/  FFMA.FTZ R83, R2, R61, -R92 ;  /* 0x0000003d02537223 */ /* 0x000fc2000001085c */
[C-C-:B------:R-:W-:Y:S01]  /*13b70*/  FFMA.FTZ R98, R2.reuse, R153, -R92.reuse ;  /* 0x0000009902627223 */ /* 0x140fe2000001085c */
[----:B------:R-:W-:Y:S01]  /*13b80*/  @!P2 IADD3 R61, R3, 0x2e840, RZ ;  /* 0x0002e840033da810 */ /* 0x000fe20007ffe0ff */
[C-C-:B------:R-:W-:Y:S01]  /*13b90*/  FFMA.FTZ R127, R2.reuse, R111, -R92.reuse ;  /* 0x0000006f027f7223 */ /* 0x140fe2000001085c */
[----:B------:R-:W-:-:S01]  /*13ba0*/  FFMA.FTZ R84, R2, R159, -R92 ;  /* 0x0000009f02547223 */ /* 0x000fc2000001085c */
[C-C-:B------:R-:W-:Y:S01]  /*13bb0*/  FFMA.FTZ R111, R2.reuse, R115, -R92.reuse ;  /* 0x00000073026f7223 */ /* 0x140fe2000001085c */
[----:B------:R-:W-:Y:S01]  /*13bc0*/  @!P2 PRMT R61, RZ, 0x654, R61 ;  /* 0x00000654ff3da816 */ /* 0x000fe2000000003d */
[----:B------:R-:W1:Y:S01]  /*13bd0*/  MUFU.EX2 R94, R94 ;  /* 0x0000005e005e7308 */ /* 0x000e620000000800 */
[----:B------:R-:W-:-:S01]  /*13be0*/  FFMA.FTZ R100, R2, R113, -R92 ;  /* 0x0000007102647223 */ /* 0x000fc2000001085c */
[C-C-:B------:R-:W-:Y:S01]  /*13bf0*/  FFMA.FTZ R113, R2.reuse, R119, -R92.reuse ;  /* 0x0000007702717223 */ /* 0x140fe2000001085c */
[----:B------:R2:W-:Y:S01]  /*13c00*/  @!P2 SYNCS.ARRIVE.TRANS64.RED.A1T0 RZ, [R61+URZ], RZ ;  /* 0x000000ff3dffa9a7 */ /* 0x0005e2000810043f */
[----:B------:R-:W-:-:S01]  /*13c10*/  FFMA.FTZ R15, R2, R15, -R92 ;  /* 0x0000000f020f7223 */ /* 0x000fc2000001085c */
[C-C-:B------:R-:W-:Y:S01]  /*13c20*/  FFMA.FTZ R86, R2.reuse, R91, -R92.reuse ;  /* 0x0000005b02567223 */ /* 0x140fe2000001085c */
[----:B------:R-:W-:-:S01]  /*13c30*/  FFMA.FTZ R91, R2, R89, -R92 ;  /* 0x00000059025b7223 */ /* 0x000fc2000001085c */
[----:B------:R-:W-:Y:S01]  /*13c40*/  FFMA.FTZ R104, R2, R95, -R92 ;  /* 0x0000005f02687223 */ /* 0x000fe2000001085c */
[----:B------:R-:W3:Y:S01]  /*13c50*/  MUFU.EX2 R121, R121 ;  /* 0x0000007900797308 */ /* 0x000ee20000000800 */
[----:B0-----:R-:W-:-:S01]  /*13c60*/  FADD.FTZ R87, R21, R78 ;  /* 0x0000004e15577221 */ /* 0x001fc20000010000 */
[C-C-:B------:R-:W-:Y:S01]  /*13c70*/  FFMA.FTZ R88, R2.reuse, R173, -R92.reuse ;  /* 0x000000ad02587223 */ /* 0x140fe2000001085c */
[----:B------:R-:W-:-:S01]  /*13c80*/  FFMA.FTZ R89, R2, R99, -R92 ;  /* 0x0000006302597223 */ /* 0x000fc2000001085c */
[C-C-:B------:R-:W-:Y:S01]  /*13c90*/  FFMA.FTZ R69, R2.reuse, R69, -R92.reuse ;  /* 0x0000004502457223 */ /* 0x140fe2000001085c */
[----:B------:R-:W-:-:S01]  /*13ca0*/  FFMA.FTZ R95, R2, R97, -R92 ;  /* 0x00000061025f7223 */ /* 0x000fc2000001085c */
[C-C-:B------:R-:W-:Y:S01]  /*13cb0*/  FFMA.FTZ R106, R2.reuse, R103, -R92.reuse ;  /* 0x00000067026a7223 */ /* 0x140fe2000001085c */
[----:B------:R-:W-:-:S01]  /*13cc0*/  FFMA.FTZ R90, R2, R181, -R92 ;  /* 0x000000b5025a7223 */ /* 0x000fc2000001085c */
[----:B------:R-:W0:Y:S01]  /*13cd0*/  MUFU.EX2 R37, R37 ;  /* 0x0000002500257308 */ /* 0x000e220000000800 */
[----:B-1----:R-:W-:-:S01]  /*13ce0*/  FADD.FTZ R114, R94, R87 ;  /* 0x000000575e727221 */ /* 0x002fc20000010000 */
[----:B------:R-:W-:Y:S01]  /*13cf0*/  FADD.FTZ R87, R125, R108 ;  /* 0x0000006c7d577221 */ /* 0x000fe20000010000 */
[----:B------:R-:W-:-:S01]  /*13d00*/  FFMA.FTZ R108, R2, R59, -R92 ;  /* 0x0000003b026c7223 */ /* 0x000fc2000001085c */
[C-C-:B------:R-:W-:Y:S01]  /*13d10*/  FFMA.FTZ R75, R2.reuse, R75, -R92.reuse ;  /* 0x0000004b024b7223 */ /* 0x140fe2000001085c */
[----:B------:R-:W-:-:S01]  /*13d20*/  FFMA.FTZ R97, R2, R183, -R92 ;  /* 0x000000b702617223 */ /* 0x000fc2000001085c */
[----:B------:R-:W-:Y:S01]  /*13d30*/  FADD.FTZ R116, R24, R87 ;  /* 0x0000005718747221 */ /* 0x000fe20000010000 */
[----:B------:R-:W-:-:S01]  /*13d40*/  FFMA.FTZ R110, R2, R79, -R92 ;  /* 0x0000004f026e7223 */ /* 0x000fc2000001085c */
[----:B------:R-:W1:Y:S01]  /*13d50*/  MUFU.EX2 R80, R80 ;  /* 0x0000005000507308 */ /* 0x000e620000000800 */
[----:B---3--:R-:W-:-:S01]  /*13d60*/  FADD.FTZ R114, R121, R114 ;  /* 0x0000007279727221 */ /* 0x008fc20000010000 */
[----:B------:R-:W-:Y:S01]  /*13d70*/  FADD.FTZ R59, R139, R116 ;  /* 0x000000748b3b7221 */ /* 0x000fe20000010000 */
[----:B------:R-:W-:-:S01]  /*13d80*/  FFMA.FTZ R116, R2, R63, -R92 ;  /* 0x0000003f02747223 */ /* 0x000fc2000001085c */
[C-C-:B------:R-:W-:Y:S01]  /*13d90*/  FFMA.FTZ R79, R2.reuse, R189, -R92.reuse ;  /* 0x000000bd024f7223 */ /* 0x140fe2000001085c */
[----:B------:R-:W-:-:S01]  /*13da0*/  FFMA.FTZ R57, R2, R57, -R92 ;  /* 0x0000003902397223 */ /* 0x000fc2000001085c */
[C-C-:B------:R-:W-:Y:S01]  /*13db0*/  FFMA.FTZ R53, R2.reuse, R53, -R92.reuse ;  /* 0x0000003502357223 */ /* 0x140fe2000001085c */
[----:B------:R-:W-:-:S01]  /*13dc0*/  FFMA.FTZ R71, R2, R71, -R92 ;  /* 0x0000004702477223 */ /* 0x000fc2000001085c */
[----:B------:R-:W3:Y:S01]  /*13dd0*/  MUFU.EX2 R96, R96 ;  /* 0x0000006000607308 */ /* 0x000ee20000000800 */
[----:B0-----:R-:W-:-:S01]  /*13de0*/  FADD.FTZ R87, R37, R114 ;  /* 0x0000007225577221 */ /* 0x001fc20000010000 */
[----:B------:R-:W-:Y:S01]  /*13df0*/  FADD.FTZ R114, R28, R59 ;  /* 0x0000003b1c727221 */ /* 0x000fe20000010000 */
[----:B------:R-:W-:-:S01]  /*13e00*/  FFMA.FTZ R59, R2, R65, -R92 ;  /* 0x00000041023b7223 */ /* 0x000fc2000001085c */
[C-C-:B------:R-:W-:Y:S01]  /*13e10*/  FFMA.FTZ R51, R2.reuse, R51, -R92.reuse ;  /* 0x0000003302337223 */ /* 0x140fe2000001085c */
[----:B------:R-:W-:-:S01]  /*13e20*/  FFMA.FTZ R225, R2, R225, -R92 ;  /* 0x000000e102e17223 */ /* 0x000fc2000001085c */
[----:B--2---:R-:W-:Y:S01]  /*13e30*/  FADD.FTZ R61, R133, R114 ;  /* 0x00000072853d7221 */ /* 0x004fe20000010000 */
[----:B------:R-:W-:-:S01]  /*13e40*/  FFMA.FTZ R114, R2, R67, -R92 ;  /* 0x0000004302727223 */ /* 0x000fc2000001085c */
[----:B------:R-:W0:Y:S01]  /*13e50*/  MUFU.EX2 R123, R123 ;  /* 0x0000007b007b7308 */ /* 0x000e220000000800 */
[----:B-1----:R-:W-:-:S01]  /*13e60*/  FADD.FTZ R87, R80, R87 ;  /* 0x0000005750577221 */ /* 0x002fc20000010000 */
[C-C-:B------:R-:W-:Y:S01]  /*13e70*/  FFMA.FTZ R67, R2.reuse, R49, -R92.reuse ;  /* 0x0000003102437223 */ /* 0x140fe2000001085c */
[----:B------:R-:W-:-:S01]  /*13e80*/  FFMA.FTZ R49, R2, R47, -R92 ;  /* 0x0000002f02317223 */ /* 0x000fc2000001085c */
[C-C-:B------:R-:W-:Y:S01]  /*13e90*/  FFMA.FTZ R55, R2.reuse, R55, -R92.reuse ;  /* 0x0000003702377223 */ /* 0x140fe2000001085c */
[----:B------:R-:W-:Y:S01]  /*13ea0*/  F2FP.SATFINITE.E4M3.F32.PACK_AB_MERGE_C R94, R121, R94, RZ ;  /* 0x0000005e795e723e */ /* 0x000fe200048070ff */
[C-C-:B------:R-:W-:Y:S01]  /*13eb0*/  FFMA.FTZ R30, R2.reuse, R30, -R92.reuse ;  /* 0x0000001e021e7223 */ /* 0x140fe2000001085c */
[----:B------:R-:W-:-:S01]  /*13ec0*/  FFMA.FTZ R161, R2, R161, -R92 ;  /* 0x000000a102a17223 */ /* 0x000fc2000001085c */
[----:B------:R-:W1:Y:S01]  /*13ed0*/  MUFU.EX2 R82, R82 ;  /* 0x0000005200527308 */ /* 0x000e620000000800 */
[----:B---3--:R-:W-:-:S01]  /*13ee0*/  FADD.FTZ R118, R96, R87 ;  /* 0x0000005760767221 */ /* 0x008fc20000010000 */
[C-C-:B------:R-:W-:Y:S01]  /*13ef0*/  FFMA.FTZ R163, R2.reuse, R163, -R92.reuse ;  /* 0x000000a302a37223 */ /* 0x140fe2000001085c */
[----:B------:R-:W-:-:S01]  /*13f00*/  FFMA.FTZ R165, R2, R165, -R92 ;  /* 0x000000a502a57223 */ /* 0x000fc2000001085c */
[----:B------:R-:W-:Y:S01]  /*13f10*/  FFMA.FTZ R167, R2, R167, -R92 ;  /* 0x000000a702a77223 */ /* 0x000fe2000001085c */
[----:B------:R-:W-:Y:S01]  /*13f20*/  IMAD.MOV.U32 R87, RZ, RZ, RZ ;  /* 0x000000ffff577224 */ /* 0x000fe200078e00ff */
[----:B------:R-:W-:-:S02]  /*13f30*/  F2FP.SATFINITE.E4M3.F32.PACK_AB_MERGE_C R204, R73, R52, R204 ;  /* 0x0000003449cc723e */ /* 0x000fc400048070cc */
[----:B------:R-:W2:Y:S01]  /*13f40*/  MUFU.EX2 R107, R107 ;  /* 0x0000006b006b7308 */ /* 0x000ea20000000800 */
[----:B0-----:R-:W-:-:S01]  /*13f50*/  FADD.FTZ R63, R123, R118 ;  /* 0x000000767b3f7221 */ /* 0x001fc20000010000 */
[----:B------:R-:W-:Y:S01]  /*13f60*/  FADD.FTZ R118, R32, R61 ;  /* 0x0000003d20767221 */ /* 0x000fe20000010000 */
[----:B------:R-:W-:-:S01]  /*13f70*/  FFMA.FTZ R61, R2, R41, -R92 ;  /* 0x00000029023d7223 */ /* 0x000fc2000001085c */
[----:B------:R-:W-:Y:S02]  /*13f80*/  F2FP.SATFINITE.E4M3.F32.PACK_AB_MERGE_C R227, R123, R96, RZ ;  /* 0x000000607be3723e */ /* 0x000fe400048070ff */
[----:B------:R-:W-:-:S02]  /*13f90*/  FADD.FTZ R41, R143, R118 ;  /* 0x000000768f297221 */ /* 0x000fc40000010000 */
[----:B------:R-:W0:Y:S01]  /*13fa0*/  MUFU.EX2 R98, R98 ;  /* 0x0000006200627308 */ /* 0x000e220000000800 */
[----:B-1----:R-:W-:-:S01]  /*13fb0*/  FADD.FTZ R120, R82, R63 ;  /* 0x0000003f52787221 */ /* 0x002fc20000010000 */
[----:B------:R-:W-:Y:S01]  /*13fc0*/  FADD.FTZ R118, R36, R41 ;  /* 0x0000002924767221 */ /* 0x000fe20000010000 */
[----:B------:R-:W-:-:S01]  /*13fd0*/  FFMA.FTZ R63, R2, R45, -R92 ;  /* 0x0000002d023f7223 */ /* 0x000fc2000001085c */
[----:B------:R-:W-:Y:S01]  /*13fe0*/  F2FP.SATFINITE.E4M3.F32.PACK_AB_MERGE_C R227, R80, R37, R227 ;  /* 0x0000002550e3723e */ /* 0x000fe200048070e3 */
[----:B------:R-:W-:-:S02]  /*13ff0*/  IMAD.MOV.U32 R80, RZ, RZ, R87 ;  /* 0x000000ffff507224 */ /* 0x000fc400078e0057 */
[----:B------:R-:W-:Y:S01]  /*14000*/  IMAD.MOV.U32 R37, RZ, RZ, R87 ;  /* 0x000000ffff257224 */ /* 0x000fe200078e0057 */
[----:B------:R-:W1:Y:S01]  /*14010*/  MUFU.EX2 R127, R127 ;  /* 0x0000007f007f7308 */ /* 0x000e620000000800 */
[----:B--2---:R-:W-:-:S07]  /*14020*/  FADD.FTZ R65, R107, R120 ;  /* 0x000000786b417221 */ /* 0x004fce0000010000 */
[----:B------:R-:W2:Y:S01]  /*14030*/  MUFU.EX2 R84, R84 ;  /* 0x0000005400547308 */ /* 0x000ea20000000800 */
[----:B0-----:R-:W-:-:S01]  /*14040*/  FADD.FTZ R120, R98, R65 ;  /* 0x0000004162787221 */ /* 0x001fc20000010000 */
[----:B------:R-:W-:Y:S01]  /*14050*/  FFMA.FTZ R65, R2, R43, -R92 ;  /* 0x0000002b02417223 */ /* 0x000fe2000001085c */
[----:B------:R-:W-:-:S04]  /*14060*/  FADD.FTZ R43, R109, R118 ;  /* 0x000000766d2b7221 */ /* 0x000fc80000010000 */
[----:B------:R-:W-:Y:S01]  /*14070*/  FADD.FTZ R118, R40, R43 ;  /* 0x0000002b28767221 */ /* 0x000fe20000010000 */
[----:B------:R-:W0:Y:S01]  /*14080*/  MUFU.EX2 R111, R111 ;  /* 0x0000006f006f7308 */ /* 0x000e220000000800 */
[----:B-1----:R-:W-:-:S01]  /*14090*/  FADD.FTZ R45, R127, R120 ;  /* 0x000000787f2d7221 */ /* 0x002fc20000010000 */
[----:B------:R-:W-:Y:S01]  /*140a0*/  F2FP.SATFINITE.E4M3.F32.PACK_AB_MERGE_C R221, R127, R98, RZ ;  /* 0x000000627fdd723e */ /* 0x000fe200048070ff */
[----:B------:R-:W-:-:S03]  /*140b0*/  FADD.FTZ R43, R145, R118 ;  /* 0x00000076912b7221 */ /* 0x000fc60000010000 */
[----:B------:R-:W-:Y:S01]  /*140c0*/  F2FP.SATFINITE.E4M3.F32.PACK_AB_MERGE_C R221, R107, R82, R221 ;  /* 0x000000526bdd723e */ /* 0x000fe200048070dd */
[----:B------:R-:W-:-:S01]  /*140d0*/  FADD.FTZ R118, R42, R43 ;  /* 0x0000002b2a767221 */ /* 0x000fc20000010000 */
[----:B------:R-:W1:Y:S01]  /*140e0*/  MUFU.EX2 R100, R100 ;  /* 0x0000006400647308 */ /* 0x000e620000000800 */
[----:B--2---:R-:W-:-:S01]  /*140f0*/  FADD.FTZ R120, R84, R45 ;  /* 0x0000002d54787221 */ /* 0x004fc20000010000 */
[----:B------:R-:W-:Y:S01]  /*14100*/  FFMA.FTZ R43, R2, R26, -R92 ;  /* 0x0000001a022b7223 */ /* 0x000fe2000001085c */
[----:B------:R-:W-:-:S05]  /*14110*/  MOV R82, R87 ;  /* 0x0000005700527202 */ /* 0x000fca0000000f00 */
[----:B------:R-:W2:Y:S01]  /*14120*/  MUFU.EX2 R113, R113 ;  /* 0x0000007100717308 */ /* 0x000ea20000000800 */
[----:B0-----:R-:W-:-:S07]  /*14130*/  FADD.FTZ R45, R111, R120 ;  /* 0x000000786f2d7221 */ /* 0x001fce0000010000 */
[----:B------:R-:W0:Y:S01]  /*14140*/  MUFU.EX2 R15, R15 ;  /* 0x0000000f000f7308 */ /* 0x000e220000000800 */
[----:B-1----:R-:W-:-:S01]  /*14150*/  FADD.FTZ R120, R100, R45 ;  /* 0x0000002d64787221 */ /* 0x002fc20000010000 */
[----:B------:R-:W-:-:S04]  /*14160*/  FADD.FTZ R45, R117, R118 ;  /* 0x00000076752d7221 */ /* 0x000fc80000010000 */
[----:B------:R-:W-:Y:S01]  /*14170*/  FADD.FTZ R118, R44, R45 ;  /* 0x0000002d2c767221 */ /* 0x000fe20000010000 */
[----:B------:R-:W-:-:S01]  /*14180*/  FFMA.FTZ R45, R2, R27, -R92 ;  /* 0x0000001b022d7223 */ /* 0x000fc2000001085c */
[----:B------:R-:W1:Y:S01]  /*14190*/  MUFU.EX2 R86, R86 ;  /* 0x0000005600567308 */ /* 0x000e620000000800 */
[----:B--2---:R-:W-:-:S01]  /*141a0*/  FADD.FTZ R120, R113, R120 ;  /* 0x0000007871787221 */ /* 0x004fc20000010000 */
[----:B------:R-:W-:Y:S01]  /*141b0*/  FFMA.FTZ R92, R2, R171, -R92 ;  /* 0x000000ab025c7223 */ /* 0x000fe2000001085c */
[----:B------:R-:W-:Y:S01]  /*141c0*/  F2FP.SATFINITE.E4M3.F32.PACK_AB_MERGE_C R100, R113, R100, RZ ;  /* 0x000000647164723e */ /* 0x000fe200048070ff */
[----:B------:R-:W-:-:S03]  /*141d0*/  IMAD.MOV.U32 R44, RZ, RZ, R87 ;  /* 0x000000ffff2c7224 */ /* 0x000fc600078e0057 */
[----:B------:R-:W-:Y:S01]  /*141e0*/  F2FP.SATFINITE.E4M3.F32.PACK_AB_MERGE_C R223, R111, R84, R100 ;  /* 0x000000546fdf723e */ /* 0x000fe20004807064 */
[----:B------:R-:W2:Y:S01]  /*141f0*/  MUFU.EX2 R91, R91 ;  /* 0x0000005b005b7308 */ /* 0x000ea20000000800 */
[----:B0-----:R-:W-:-:S01]  /*14200*/  FADD.FTZ R27, R15, R120 ;  /* 0x000000780f1b7221 */ /* 0x001fc20000010000 */
[----:B------:R-:W-:-:S06]  /*14210*/  IMAD.MOV.U32 R84, RZ, RZ, R87 ;  /* 0x000000ffff547224 */ /* 0x000fcc00078e0057 */
[----:B------:R-:W0:Y:S08]  /*14220*/  MUFU.EX2 R104, R104 ;  /* 0x0000006800687308 */ /* 0x000e300000000800 */
[----:B------:R-:W3:Y:S08]  /*14230*/  MUFU.EX2 R88, R88 ;  /* 0x0000005800587308 */ /* 0x000ef00000000800 */
[----:B------:R4:W-:Y:S08]  /*14240*/  MUFU.EX2 R41, R69 ;  /* 0x0000004500297308 */ /* 0x0009f00000000800 */
[----:B------:R-:W3:Y:S01]  /*14250*/  MUFU.EX2 R89, R89 ;  /* 0x0000005900597308 */ /* 0x000ee20000000800 */
[----:B----4-:R-:W-:-:S01]  /*14260*/  FADD.FTZ R69, R105, R118 ;  /* 0x0000007669457221 */ /* 0x010fc20000010000 */
[----:B-1----:R-:W-:-:S03]  /*14270*/  FADD.FTZ R118, R86, R27 ;  /* 0x0000001b56767221 */ /* 0x002fc60000010000 */
[----:B------:R-:W-:Y:S01]  /*14280*/  FADD.FTZ R120, R46, R69 ;  /* 0x000000452e787221 */ /* 0x000fe20000010000 */
[----:B--2---:R-:W-:-:S01]  /*14290*/  FADD.FTZ R27, R91, R118 ;  /* 0x000000765b1b7221 */ /* 0x004fc20000010000 */
[C---:B0-----:R-:W-:Y:S01]  /*142a0*/  F2FP.SATFINITE.E4M3.F32.PACK_AB_MERGE_C R91, R104.reuse, R91, RZ ;  /* 0x0000005b685b723e */ /* 0x041fe200048070ff */
[----:B------:R-:W0:Y:S02]  /*142b0*/  MUFU.EX2 R95, R95 ;  /* 0x0000005f005f7308 */ /* 0x000e240000000800 */
[----:B------:R-:W-:-:S01]  /*142c0*/  FADD.FTZ R69, R104, R27 ;  /* 0x0000001b68457221 */ /* 0x000fc20000010000 */
[----:B------:R-:W-:Y:S01]  /*142d0*/  F2FP.SATFINITE.E4M3.F32.PACK_AB_MERGE_C R201, R86, R15, R91 ;  /* 0x0000000f56c9723e */ /* 0x000fe2000480705b */
[----:B------:R-:W-:-:S04]  /*142e0*/  IMAD.MOV.U32 R86, RZ, RZ, R87 ;  /* 0x000000ffff567224 */ /* 0x000fc800078e0057 */
[----:B------:R1:W-:Y:S08]  /*142f0*/  MUFU.EX2 R26, R61 ;  /* 0x0000003d001a7308 */ /* 0x0003f00000000800 */
[----:B------:R-:W2:Y:S01]  /*14300*/  MUFU.EX2 R106, R106 ;  /* 0x0000006a006a7308 */ /* 0x000ea20000000800 */
[----:B-1----:R-:W-:-:S01]  /*14310*/  FADD.FTZ R61, R93, R120 ;  /* 0x000000785d3d7221 */ /* 0x002fc20000010000 */
[----:B---3--:R-:W-:Y:S01]  /*14320*/  FADD.FTZ R120, R88, R69 ;  /* 0x0000004558787221 */ /* 0x008fe20000010000 */
[----:B------:R-:W-:-:S02]  /*14330*/  IMAD.MOV.U32 R69, RZ, RZ, R87 ;  /* 0x000000ffff457224 */ /* 0x000fc400078e0057 */
[----:B------:R-:W-:Y:S01]  /*14340*/  FADD.FTZ R118, R48, R61 ;  /* 0x0000003d30767221 */ /* 0x000fe20000010000 */
[----:B------:R-:W-:-:S01]  /*14350*/  FADD.FTZ R120, R89, R120 ;  /* 0x0000007859787221 */ /* 0x000fc20000010000 */
[----:B------:R-:W-:Y:S01]  /*14360*/  IMAD.MOV.U32 R48, RZ, RZ, R87 ;  /* 0x000000ffff307224 */ /* 0x000fe200078e0057 */
[----:B------:R-:W1:Y:S01]  /*14370*/  MUFU.EX2 R90, R90 ;  /* 0x0000005a005a7308 */ /* 0x000e620000000800 */
[----:B------:R-:W-:-:S04]  /*14380*/  FADD.FTZ R61, R147, R118 ;  /* 0x00000076933d7221 */ /* 0x000fc80000010000 */
[----:B------:R-:W-:Y:S01]  /*14390*/  FADD.FTZ R28, R50, R61 ;  /* 0x0000003d321c7221 */ /* 0x000fe20000010000 */
[----:B0-----:R-:W-:-:S01]  /*143a0*/  FADD.FTZ R61, R95, R120 ;  /* 0x000000785f3d7221 */ /* 0x001fc20000010000 */
[----:B------:R-:W-:Y:S01]  /*143b0*/  IMAD.MOV.U32 R50, RZ, RZ, R87 ;  /* 0x000000ffff327224 */ /* 0x000fe200078e0057 */
[----:B------:R-:W0:Y:S01]  /*143c0*/  MUFU.EX2 R75, R75 ;  /* 0x0000004b004b7308 */ /* 0x000e220000000800 */
[C---:B--2---:R-:W-:Y:S01]  /*143d0*/  F2FP.SATFINITE.E4M3.F32.PACK_AB_MERGE_C R95, R106.reuse, R95, RZ ;  /* 0x0000005f6a5f723e */ /* 0x044fe200048070ff */
[----:B------:R-:W-:-:S06]  /*143e0*/  FADD.FTZ R61, R106, R61 ;  /* 0x0000003d6a3d7221 */ /* 0x000fcc0000010000 */
[----:B------:R-:W2:Y:S01]  /*143f0*/  MUFU.EX2 R97, R97 ;  /* 0x0000006100617308 */ /* 0x000ea20000000800 */
[----:B-1----:R-:W-:-:S07]  /*14400*/  FADD.FTZ R42, R90, R61 ;  /* 0x0000003d5a2a7221 */ /* 0x002fce0000010000 */
[----:B------:R1:W-:Y:S01]  /*14410*/  MUFU.EX2 R27, R63 ;  /* 0x0000003f001b7308 */ /* 0x0003e20000000800 */
[----:B0-----:R-:W-:-:S07]  /*14420*/  FADD.FTZ R42, R75, R42 ;  /* 0x0000002a4b2a7221 */ /* 0x001fce0000010000 */
[----:B------:R-:W0:Y:S01]  /*14430*/  MUFU.EX2 R110, R110 ;  /* 0x0000006e006e7308 */ /* 0x000e220000000800 */
[----:B-1----:R-:W-:-:S04]  /*14440*/  FADD.FTZ R63, R101, R28 ;  /* 0x0000001c653f7221 */ /* 0x002fc80000010000 */
[----:B------:R-:W-:Y:S01]  /*14450*/  FADD.FTZ R36, R52, R63 ;  /* 0x0000003f34247221 */ /* 0x000fe20000010000 */
[----:B------:R-:W-:Y:S02]  /*14460*/  MOV R52, R87 ;  /* 0x0000005700347202 */ /* 0x000fe40000000f00 */
[----:B------:R-:W1:Y:S01]  /*14470*/  MUFU.EX2 R79, R79 ;  /* 0x0000004f004f7308 */ /* 0x000e620000000800 */
[----:B------:R-:W-:-:S01]  /*14480*/  FADD.FTZ R61, R73, R36 ;  /* 0x00000024493d7221 */ /* 0x000fc20000010000 */
[----:B------:R-:W-:-:S03]  /*14490*/  IMAD.MOV.U32 R73, RZ, RZ, R87 ;  /* 0x000000ffff497224 */ /* 0x000fc600078e0057 */
[----:B------:R-:W-:Y:S01]  /*144a0*/  FADD.FTZ R36, R54, R61 ;  /* 0x0000003d36247221 */ /* 0x000fe20000010000 */
[----:B--2---:R-:W-:-:S01]  /*144b0*/  FADD.FTZ R61, R97, R42 ;  /* 0x0000002a613d7221 */ /* 0x004fc20000010000 */
[----:B------:R-:W-:Y:S01]  /*144c0*/  IMAD.MOV.U32 R54, RZ, RZ, R87 ;  /* 0x000000ffff367224 */ /* 0x000fe200078e0057 */
[----:B------:R-:W2:Y:S01]  /*144d0*/  MUFU.EX2 R102, R102 ;  /* 0x0000006600667308 */ /* 0x000ea20000000800 */
[----:B------:R-:W-:-:S01]  /*144e0*/  FADD.FTZ R77, R77, R36 ;  /* 0x000000244d4d7221 */ /* 0x000fc20000010000 */
[C---:B0-----:R-:W-:Y:S01]  /*144f0*/  FADD.FTZ R42, R110.reuse, R61 ;  /* 0x0000003d6e2a7221 */ /* 0x041fe20000010000 */
[----:B------:R-:W-:Y:S02]  /*14500*/  F2FP.SATFINITE.E4M3.F32.PACK_AB_MERGE_C R97, R110, R97, RZ ;  /* 0x000000616e61723e */ /* 0x000fe400048070ff */
[----:B------:R-:W-:Y:S01]  /*14510*/  FADD.FTZ R46, R56, R77 ;  /* 0x0000004d382e7221 */ /* 0x000fe20000010000 */
[----:B------:R-:W-:Y:S02]  /*14520*/  IMAD.MOV.U32 R77, RZ, RZ, R87 ;  /* 0x000000ffff4d7224 */ /* 0x000fe400078e0057 */
[----:B------:R-:W-:Y:S01]  /*14530*/  MUFU.EX2 R57, R57 ;  /* 0x0000003900397308 */ /* 0x000fe20000000800 */
[----:B-1----:R-:W-:-:S01]  /*14540*/  FADD.FTZ R61, R79, R42 ;  /* 0x0000002a4f3d7221 */ /* 0x002fc20000010000 */
[----:B------:R-:W-:-:S04]  /*14550*/  FADD.FTZ R63, R81, R46 ;  /* 0x0000002e513f7221 */ /* 0x000fc80000010000 */
[----:B------:R-:W-:Y:S01]  /*14560*/  FADD.FTZ R46, R58, R63 ;  /* 0x0000003f3a2e7221 */ /* 0x000fe20000010000 */
[----:B------:R-:W-:Y:S01]  /*14570*/  IMAD.MOV.U32 R63, RZ, RZ, R87 ;  /* 0x000000ffff3f7224 */ /* 0x000fe200078e0057 */
[----:B------:R-:W0:Y:S01]  /*14580*/  MUFU.EX2 R85, R85 ;  /* 0x0000005500557308 */ /* 0x000e220000000800 */
[----:B--2---:R-:W-:-:S01]  /*14590*/  FADD.FTZ R42, R102, R61 ;  /* 0x0000003d662a7221 */ /* 0x004fc20000010000 */
[----:B------:R-:W-:-:S06]  /*145a0*/  IMAD.MOV.U32 R61, RZ, RZ, R87 ;  /* 0x000000ffff3d7224 */ /* 0x000fcc00078e0057 */
[----:B------:R-:W1:Y:S08]  /*145b0*/  MUFU.EX2 R112, R112 ;  /* 0x0000007000707308 */ /* 0x000e700000000800 */
[----:B------:R-:W2:Y:S01]  /*145c0*/  MUFU.EX2 R60, R191 ;  /* 0x000000bf003c7308 */ /* 0x000ea20000000800 */
[C---:B0-----:R-:W-:Y:S01]  /*145d0*/  F2FP.SATFINITE.E4M3.F32.PACK_AB_MERGE_C R206, R85.reuse, R58, RZ ;  /* 0x0000003a55ce723e */ /* 0x041fe200048070ff */
[----:B------:R-:W-:Y:S01]  /*145e0*/  FADD.FTZ R85, R85, R46 ;  /* 0x0000002e55557221 */ /* 0x000fe20000010000 */
[----:B------:R-:W-:-:S02]  /*145f0*/  MOV R58, R87 ;  /* 0x00000057003a7202 */ /* 0x000fc40000000f00 */
[----:B------:R-:W-:Y:S01]  /*14600*/  F2FP.SATFINITE.E4M3.F32.PACK_AB_MERGE_C R206, R81, R56, R206 ;  /* 0x0000003851ce723e */ /* 0x000fe200048070ce */
[--C-:B------:R-:W-:Y:S02]  /*14610*/  IMAD.MOV.U32 R81, RZ, RZ, R87.reuse ;  /* 0x000000ffff517224 */ /* 0x100fe400078e0057 */
[----:B------:R0:W-:Y:S01]  /*14620*/  MUFU.EX2 R3, R83 ;  /* 0x0000005300037308 */ /* 0x0001e20000000800 */
[----:B-1----:R-:W-:Y:S01]  /*14630*/  F2FP.SATFINITE.E4M3.F32.PACK_AB_MERGE_C R46, R112, R57, RZ ;  /* 0x00000039702e723e */ /* 0x002fe200048070ff */
[----:B------:R-:W-:-:S03]  /*14640*/  IMAD.MOV.U32 R56, RZ, RZ, R87 ;  /* 0x000000ffff387224 */ /* 0x000fc600078e0057 */
[----:B------:R-:W-:Y:S01]  /*14650*/  F2FP.SATFINITE.E4M3.F32.PACK_AB_MERGE_C R207, R102, R79, R46 ;  /* 0x0000004f66cf723e */ /* 0x000fe2000480702e */
[--C-:B------:R-:W-:Y:S01]  /*14660*/  IMAD.MOV.U32 R79, RZ, RZ, R87.reuse ;  /* 0x000000ffff4f7224 */ /* 0x100fe200078e0057 */
[----:B------:R-:W-:Y:S01]  /*14670*/  MOV R46, R87 ;  /* 0x00000057002e7202 */ /* 0x000fe20000000f00 */
[----:B------:R-:W1:Y:S01]  /*14680*/  MUFU.EX2 R151, R151 ;  /* 0x0000009700977308 */ /* 0x000e620000000800 */
[----:B0-----:R-:W-:-:S07]  /*14690*/  IMAD.MOV.U32 R83, RZ, RZ, R87 ;  /* 0x000000ffff537224 */ /* 0x001fce00078e0057 */
[----:B------:R-:W-:Y:S08]  /*146a0*/  MUFU.EX2 R108, R108 ;  /* 0x0000006c006c7308 */ /* 0x000ff00000000800 */
[----:B------:R-:W0:Y:S08]  /*146b0*/  MUFU.EX2 R62, R195 ;  /* 0x000000c3003e7308 */ /* 0x000e300000000800 */
[----:B------:R-:W3:Y:S08]  /*146c0*/  MUFU.EX2 R59, R59 ;  /* 0x0000003b003b7308 */ /* 0x000ef00000000800 */
[----:B------:R4:W-:Y:S08]  /*146d0*/  MUFU.EX2 R36, R53 ;  /* 0x0000003500247308 */ /* 0x0009f00000000800 */
[----:B------:R-:W3:Y:S01]  /*146e0*/  MUFU.EX2 R155, R155 ;  /* 0x0000009b009b7308 */ /* 0x000ee20000000800 */
[----:B----4-:R-:W-:-:S01]  /*146f0*/  FADD.FTZ R53, R57, R42 ;  /* 0x0000002a39357221 */ /* 0x010fc20000010000 */
[----:B--2---:R-:W-:Y:S01]  /*14700*/  FADD.FTZ R42, R60, R85 ;  /* 0x000000553c2a7221 */ /* 0x004fe20000010000 */
[----:B------:R-:W-:-:S02]  /*14710*/  IMAD.MOV.U32 R85, RZ, RZ, R87 ;  /* 0x000000ffff557224 */ /* 0x000fc400078e0057 */
[----:B------:R-:W-:Y:S01]  /*14720*/  FADD.FTZ R112, R112, R53 ;  /* 0x0000003570707221 */ /* 0x000fe20000010000 */
[----:B-1----:R-:W-:-:S01]  /*14730*/  FADD.FTZ R57, R151, R42 ;  /* 0x0000002a97397221 */ /* 0x002fc20000010000 */
[----:B------:R-:W-:Y:S01]  /*14740*/  IMAD.MOV.U32 R42, RZ, RZ, R87 ;  /* 0x000000ffff2a7224 */ /* 0x000fe200078e0057 */
[----:B------:R-:W1:Y:S01]  /*14750*/  MUFU.EX2 R116, R116 ;  /* 0x0000007400747308 */ /* 0x000e620000000800 */
[----:B------:R-:W-:-:S01]  /*14760*/  FADD.FTZ R53, R3, R112 ;  /* 0x0000007003357221 */ /* 0x000fc20000010000 */
[----:B0-----:R-:W-:-:S03]  /*14770*/  FADD.FTZ R32, R62, R57 ;  /* 0x000000393e207221 */ /* 0x001fc60000010000 */
[----:B------:R-:W-:-:S03]  /*14780*/  FADD.FTZ R24, R108, R53 ;  /* 0x000000356c187221 */ /* 0x000fc60000010000 */
[----:B------:R-:W0:Y:S01]  /*14790*/  MUFU.EX2 R64, R199 ;  /* 0x000000c700407308 */ /* 0x000e220000000800 */
[----:B---3--:R-:W-:-:S01]  /*147a0*/  FADD.FTZ R53, R59, R24 ;  /* 0x000000183b357221 */ /* 0x008fc20000010000 */
[C---:B------:R-:W-:Y:S01]  /*147b0*/  F2FP.SATFINITE.E4M3.F32.PACK_AB_MERGE_C R208, R155.reuse, R62, RZ ;  /* 0x0000003e9bd0723e */ /* 0x040fe200048070ff */
[----:B------:R-:W-:-:S01]  /*147c0*/  FADD.FTZ R155, R155, R32 ;  /* 0x000000209b9b7221 */ /* 0x000fc20000010000 */
[--C-:B------:R-:W-:Y:S02]  /*147d0*/  IMAD.MOV.U32 R62, RZ, RZ, R87.reuse ;  /* 0x000000ffff3e7224 */ /* 0x100fe400078e0057 */
[----:B------:R-:W-:Y:S01]  /*147e0*/  F2FP.SATFINITE.E4M3.F32.PACK_AB_MERGE_C R208, R151, R60, R208 ;  /* 0x0000003c97d0723e */ /* 0x000fe200048070d0 */
[----:B------:R-:W-:Y:S01]  /*147f0*/  IMAD.MOV.U32 R60, RZ, RZ, R87 ;  /* 0x000000ffff3c7224 */ /* 0x000fe200078e0057 */
[----:B------:R-:W2:Y:S01]  /*14800*/  MUFU.EX2 R157, R157 ;  /* 0x0000009d009d7308 */ /* 0x000ea20000000800 */
[C---:B-1----:R-:W-:Y:S01]  /*14810*/  F2FP.SATFINITE.E4M3.F32.PACK_AB_MERGE_C R59, R116.reuse, R59, RZ ;  /* 0x0000003b743b723e */ /* 0x042fe200048070ff */
[----:B------:R-:W-:-:S03]  /*14820*/  FADD.FTZ R116, R116, R53 ;  /* 0x0000003574747221 */ /* 0x000fc60000010000 */
[----:B------:R-:W-:Y:S01]  /*14830*/  F2FP.SATFINITE.E4M3.F32.PACK_AB_MERGE_C R209, R108, R3, R59 ;  /* 0x000000036cd1723e */ /* 0x000fe2000480703b */
[----:B------:R-:W-:-:S01]  /*14840*/  FADD.FTZ R53, R41, R116 ;  /* 0x0000007429357221 */ /* 0x000fc20000010000 */
[----:B------:R-:W-:Y:S01]  /*14850*/  IMAD.MOV.U32 R59, RZ, RZ, R87 ;  /* 0x000000ffff3b7224 */ /* 0x000fe200078e0057 */
[----:B------:R-:W1:Y:S01]  /*14860*/  MUFU.EX2 R114, R114 ;  /* 0x0000007200727308 */ /* 0x000e620000000800 */
[----:B0-----:R-:W-:-:S07]  /*14870*/  FADD.FTZ R24, R64, R155 ;  /* 0x0000009b40187221 */ /* 0x001fce0000010000 */
[----:B------:R0:W3:Y:S01]  /*14880*/  MUFU.EX2 R66, R203 ;  /* 0x000000cb00427308 */ /* 0x0000e20000000800 */
[----:B--2---:R-:W-:-:S07]  /*14890*/  FADD.FTZ R57, R157, R24 ;  /* 0x000000189d397221 */ /* 0x004fce0000010000 */
[----:B------:R2:W4:Y:S01]  /*148a0*/  MUFU.EX2 R31, R205 ;  /* 0x000000cd001f7308 */ /* 0x0005220000000800 */
[----:B-1----:R-:W-:-:S01]  /*148b0*/  FADD.FTZ R53, R114, R53 ;  /* 0x0000003572357221 */ /* 0x002fc20000010000 */
[----:B0-----:R-:W-:-:S03]  /*148c0*/  F2FP.SATFINITE.E4M3.F32.PACK_AB_MERGE_C R203, R89, R88, R95 ;  /* 0x0000005859cb723e */ /* 0x001fc6000480705f */
[----:B------:R-:W-:Y:S01]  /*148d0*/  FADD.FTZ R40, R26, R53 ;  /* 0x000000351a287221 */ /* 0x000fe20000010000 */
[----:B------:R-:W-:Y:S02]  /*148e0*/  IMAD.MOV.U32 R53, RZ, RZ, R87 ;  /* 0x000000ffff357224 */ /* 0x000fe400078e0057 */
[----:B------:R0:W1:Y:S01]  /*148f0*/  MUFU.EX2 R47, R71 ;  /* 0x00000047002f7308 */ /* 0x0000620000000800 */
[----:B---3--:R-:W-:-:S01]  /*14900*/  FADD.FTZ R32, R66, R57 ;  /* 0x0000003942207221 */ /* 0x008fc20000010000 */
[----:B--2---:R-:W-:Y:S01]  /*14910*/  F2FP.SATFINITE.E4M3.F32.PACK_AB_MERGE_C R205, R75, R90, R97 ;  /* 0x0000005a4bcd723e */ /* 0x004fe20004807061 */
[--C-:B------:R-:W-:Y:S02]  /*14920*/  IMAD.MOV.U32 R75, RZ, RZ, R87.reuse ;  /* 0x000000ffff4b7224 */ /* 0x100fe400078e0057 */
[----:B------:R-:W-:-:S03]  /*14930*/  IMAD.MOV.U32 R57, RZ, RZ, R87 ;  /* 0x000000ffff397224 */ /* 0x000fc600078e0057 */
[----:B------:R-:W2:Y:S01]  /*14940*/  MUFU.EX2 R34, R34 ;  /* 0x0000002200227308 */ /* 0x000ea20000000800 */
[C---:B----4-:R-:W-:Y:S01]  /*14950*/  F2FP.SATFINITE.E4M3.F32.PACK_AB_MERGE_C R210, R31.reuse, R66, RZ ;  /* 0x000000421fd2723e */ /* 0x050fe200048070ff */
[----:B------:R-:W-:Y:S01]  /*14960*/  FADD.FTZ R31, R31, R32 ;  /* 0x000000201f1f7221 */ /* 0x000fe20000010000 */
[--C-:B0-----:R-:W-:Y:S02]  /*14970*/  IMAD.MOV.U32 R71, RZ, RZ, R87.reuse ;  /* 0x000000ffff477224 */ /* 0x101fe400078e0057 */
[----:B------:R-:W-:Y:S01]  /*14980*/  F2FP.SATFINITE.E4M3.F32.PACK_AB_MERGE_C R210, R157, R64, R210 ;  /* 0x000000409dd2723e */ /* 0x000fe200048070d2 */
[----:B------:R-:W-:Y:S01]  /*14990*/  IMAD.MOV.U32 R66, RZ, RZ, R87 ;  /* 0x000000ffff427224 */ /* 0x000fe200078e0057 */
[----:B------:R-:W-:Y:S01]  /*149a0*/  MOV R64, R87 ;  /* 0x0000005700407202 */ /* 0x000fe20000000f00 */
[----:B------:R-:W-:Y:S01]  /*149b0*/  MUFU.EX2 R35, R35 ;  /* 0x0000002300237308 */ /* 0x000fe20000000800 */
[----:B-1----:R-:W-:-:S01]  /*149c0*/  FADD.FTZ R40, R47, R40 ;  /* 0x000000282f287221 */ /* 0x002fc20000010000 */
[----:B------:R-:W-:Y:S01]  /*149d0*/  F2FP.SATFINITE.E4M3.F32.PACK_AB_MERGE_C R32, R47, R26, RZ ;  /* 0x0000001a2f20723e */ /* 0x000fe200048070ff */
[----:B------:R-:W-:-:S03]  /*149e0*/  IMAD.MOV.U32 R47, RZ, RZ, R87 ;  /* 0x000000ffff2f7224 */ /* 0x000fc600078e0057 */
[----:B------:R-:W-:Y:S01]  /*149f0*/  F2FP.SATFINITE.E4M3.F32.PACK_AB_MERGE_C R211, R114, R41, R32 ;  /* 0x0000002972d3723e */ /* 0x000fe20004807020 */
[----:B------:R-:W-:Y:S01]  /*14a00*/  IMAD.MOV.U32 R41, RZ, RZ, R87 ;  /* 0x000000ffff297224 */ /* 0x000fe200078e0057 */
[----:B------:R0:W1:Y:S01]  /*14a10*/  MUFU.EX2 R20, R65 ;  /* 0x0000004100147308 */ /* 0x0000620000000800 */
[----:B--2---:R-:W-:-:S01]  /*14a20*/  FADD.FTZ R26, R34, R31 ;  /* 0x0000001f221a7221 */ /* 0x004fc20000010000 */
[----:B------:R-:W-:Y:S01]  /*14a30*/  FADD.FTZ R31, R27, R40 ;  /* 0x000000281b1f7221 */ /* 0x000fe20000010000 */
[----:B------:R-:W-:Y:S01]  /*14a40*/  MOV R40, R87 ;  /* 0x0000005700287202 */ /* 0x000fe20000000f00 */
[----:B------:R-:W-:-:S04]  /*14a50*/  IMAD.MOV.U32 R32, RZ, RZ, R87 ;  /* 0x000000ffff207224 */ /* 0x000fc800078e0057 */
[----:B------:R-:W-:Y:S01]  /*14a60*/  MUFU.EX2 R38, R38 ;  /* 0x0000002600267308 */ /* 0x000fe20000000800 */
[----:B0-----:R-:W-:-:S07]  /*14a70*/  IMAD.MOV.U32 R65, RZ, RZ, R87 ;  /* 0x000000ffff417224 */ /* 0x001fce00078e0057 */
[----:B------:R-:W0:Y:S01]  /*14a80*/  MUFU.EX2 R39, R39 ;  /* 0x0000002700277308 */ /* 0x000e220000000800 */
[----:B-1----:R-:W-:-:S07]  /*14a90*/  FADD.FTZ R31, R20, R31 ;  /* 0x0000001f141f7221 */ /* 0x002fce0000010000 */
[----:B------:R1:W-:Y:S08]  /*14aa0*/  MUFU.EX2 R28, R67 ;  /* 0x00000043001c7308 */ /* 0x0003f00000000800 */
[----:B------:R-:W-:Y:S01]  /*14ab0*/  MUFU.EX2 R49, R49 ;  /* 0x0000003100317308 */ /* 0x000fe20000000800 */
[----:B0-----:R-:W-:Y:S01]  /*14ac0*/  F2FP.SATFINITE.E4M3.F32.PACK_AB_MERGE_C R212, R39, R38, RZ ;  /* 0x0000002627d4723e */ /* 0x001fe200048070ff */
[----:B-1----:R-:W-:-:S03]  /*14ad0*/  IMAD.MOV.U32 R67, RZ, RZ, R87 ;  /* 0x000000ffff437224 */ /* 0x002fc600078e0057 */
[----:B------:R-:W-:-:S03]  /*14ae0*/  F2FP.SATFINITE.E4M3.F32.PACK_AB_MERGE_C R212, R35, R34, R212 ;  /* 0x0000002223d4723e */ /* 0x000fc600048070d4 */
[----:B------:R-:W-:Y:S08]  /*14af0*/  MUFU.EX2 R70, R70 ;  /* 0x0000004600467308 */ /* 0x000ff00000000800 */
[----:B------:R-:W0:Y:S08]  /*14b00*/  MUFU.EX2 R175, R175 ;  /* 0x000000af00af7308 */ /* 0x000e300000000800 */
[----:B------:R-:W-:Y:S08]  /*14b10*/  MUFU.EX2 R68, R68 ;  /* 0x0000004400447308 */ /* 0x000ff00000000800 */
[----:B------:R-:W1:Y:S01]  /*14b20*/  MUFU.EX2 R169, R169 ;  /* 0x000000a900a97308 */ /* 0x000e620000000800 */
[----:B0-----:R-:W-:-:S07]  /*14b30*/  F2FP.SATFINITE.E4M3.F32.PACK_AB_MERGE_C R214, R175, R70, RZ ;  /* 0x00000046afd6723e */ /* 0x001fce00048070ff */
[----:B------:R-:W0:Y:S08]  /*14b40*/  MUFU.EX2 R51, R51 ;  /* 0x0000003300337308 */ /* 0x000e300000000800 */
[----:B------:R2:W-:Y:S01]  /*14b50*/  MUFU.EX2 R24, R45 ;  /* 0x0000002d00187308 */ /* 0x0005e20000000800 */
[----:B-1----:R-:W-:-:S07]  /*14b60*/  F2FP.SATFINITE.E4M3.F32.PACK_AB_MERGE_C R214, R169, R68, R214 ;  /* 0x00000044a9d6723e */ /* 0x002fce00048070d6 */
[----:B------:R1:W3:Y:S01]  /*14b70*/  MUFU.EX2 R14, R225 ;  /* 0x000000e1000e7308 */ /* 0x0002e20000000800 */
[----:B--2---:R-:W-:-:S01]  /*14b80*/  FADD.FTZ R45, R35, R26 ;  /* 0x0000001a232d7221 */ /* 0x004fc20000010000 */
[----:B------:R-:W-:Y:S01]  /*14b90*/  FADD.FTZ R26, R28, R31 ;  /* 0x0000001f1c1a7221 */ /* 0x000fe20000010000 */
[----:B------:R-:W-:Y:S01]  /*14ba0*/  F2FP.SATFINITE.E4M3.F32.PACK_AB_MERGE_C R31, R49, R28, RZ ;  /* 0x0000001c311f723e */ /* 0x000fe200048070ff */
[----:B------:R-:W-:Y:S02]  /*14bb0*/  IMAD.MOV.U32 R35, RZ, RZ, R87 ;  /* 0x000000ffff237224 */ /* 0x000fe400078e0057 */
[----:B------:R-:W-:-:S01]  /*14bc0*/  FADD.FTZ R38, R38, R45 ;  /* 0x0000002d26267221 */ /* 0x000fc20000010000 */
[----:B------:R-:W-:Y:S01]  /*14bd0*/  FADD.FTZ R49, R49, R26 ;  /* 0x0000001a31317221 */ /* 0x000fe20000010000 */
[----:B------:R-:W-:Y:S01]  /*14be0*/  F2FP.SATFINITE.E4M3.F32.PACK_AB_MERGE_C R213, R20, R27, R31 ;  /* 0x0000001b14d5723e */ /* 0x000fe2000480701f */
[----:B------:R-:W2:Y:S01]  /*14bf0*/  MUFU.EX2 R55, R55 ;  /* 0x0000003700377308 */ /* 0x000ea20000000800 */
[----:B------:R-:W-:-:S01]  /*14c00*/  FADD.FTZ R39, R39, R38 ;  /* 0x0000002627277221 */ /* 0x000fc20000010000 */
[----:B------:R-:W-:Y:S01]  /*14c10*/  FADD.FTZ R28, R36, R49 ;  /* 0x00000031241c7221 */ /* 0x000fe20000010000 */
[----:B-1----:R-:W-:Y:S01]  /*14c20*/  F2FP.SATFINITE.E4M3.F32.PACK_AB_MERGE_C R225, R78, R21, R94 ;  /* 0x000000154ee1723e */ /* 0x002fe2000480705e */
[----:B------:R-:W-:-:S02]  /*14c30*/  IMAD.MOV.U32 R78, RZ, RZ, R87 ;  /* 0x000000ffff4e7224 */ /* 0x000fc400078e0057 */
[----:B------:R-:W-:-:S01]  /*14c40*/  FADD.FTZ R26, R68, R39 ;  /* 0x00000027441a7221 */ /* 0x000fc20000010000 */
[----:B0-----:R-:W-:Y:S01]  /*14c50*/  FADD.FTZ R21, R51, R28 ;  /* 0x0000001c33157221 */ /* 0x001fe20000010000 */
[----:B------:R-:W-:Y:S01]  /*14c60*/  IMAD.MOV.U32 R68, RZ, RZ, R87 ;  /* 0x000000ffff447224 */ /* 0x000fe200078e0057 */
[----:B------:R-:W-:Y:S01]  /*14c70*/  MUFU.EX2 R74, R74 ;  /* 0x0000004a004a7308 */ /* 0x000fe20000000800 */
[----:B------:R-:W-:-:S01]  /*14c80*/  FADD.FTZ R169, R169, R26 ;  /* 0x0000001aa9a97221 */ /* 0x000fc20000010000 */
[----:B---3--:R-:W-:Y:S01]  /*14c90*/  FADD.FTZ R28, R14, R21 ;  /* 0x000000150e1c7221 */ /* 0x008fe20000010000 */
[----:B------:R-:W-:Y:S02]  /*14ca0*/  IMAD.MOV.U32 R49, RZ, RZ, R87 ;  /* 0x000000ffff317224 */ /* 0x000fe400078e0057 */
[----:B------:R-:W-:Y:S01]  /*14cb0*/  FADD.FTZ R70, R70, R169 ;  /* 0x000000a946467221 */ /* 0x000fe20000010000 */
[----:B------:R-:W-:Y:S02]  /*14cc0*/  IMAD.MOV.U32 R45, RZ, RZ, R87 ;  /* 0x000000ffff2d7224 */ /* 0x000fe400078e0057 */
[----:B------:R-:W0:Y:S01]  /*14cd0*/  MUFU.EX2 R29, R29 ;  /* 0x0000001d001d7308 */ /* 0x000e220000000800 */
[----:B------:R-:W-:-:S01]  /*14ce0*/  FADD.FTZ R175, R175, R70 ;  /* 0x00000046afaf7221 */ /* 0x000fc20000010000 */
[C---:B--2---:R-:W-:Y:S01]  /*14cf0*/  FADD.FTZ R28, R55.reuse, R28 ;  /* 0x0000001c371c7221 */ /* 0x044fe20000010000 */
[----:B------:R-:W-:Y:S01]  /*14d00*/  F2FP.SATFINITE.E4M3.F32.PACK_AB_MERGE_C R21, R55, R14, RZ ;  /* 0x0000000e3715723e */ /* 0x000fe200048070ff */
[--C-:B------:R-:W-:Y:S01]  /*14d10*/  IMAD.MOV.U32 R55, RZ, RZ, R87.reuse ;  /* 0x000000ffff377224 */ /* 0x100fe200078e0057 */
[----:B------:R-:W-:Y:S01]  /*14d20*/  MOV R70, R87 ;  /* 0x0000005700467202 */ /* 0x000fe20000000f00 */
[----:B------:R-:W-:Y:S01]  /*14d30*/  IMAD.MOV.U32 R39, RZ, RZ, R87 ;  /* 0x000000ffff277224 */ /* 0x000fe200078e0057 */
[----:B------:R-:W-:Y:S01]  /*14d40*/  F2FP.SATFINITE.E4M3.F32.PACK_AB_MERGE_C R215, R51, R36, R21 ;  /* 0x0000002433d7723e */ /* 0x000fe20004807015 */
[----:B------:R-:W1:Y:S01]  /*14d50*/  MUFU.EX2 R72, R72 ;  /* 0x0000004800487308 */ /* 0x000e620000000800 */
[----:B------:R-:W-:-:S02]  /*14d60*/  IMAD.MOV.U32 R51, RZ, RZ, R87 ;  /* 0x000000ffff337224 */ /* 0x000fc400078e0057 */
[--C-:B------:R-:W-:Y:S02]  /*14d70*/  IMAD.MOV.U32 R38, RZ, RZ, R87.reuse ;  /* 0x000000ffff267224 */ /* 0x100fe400078e0057 */
[--C-:B------:R-:W-:Y:S02]  /*14d80*/  IMAD.MOV.U32 R36, RZ, RZ, R87.reuse ;  /* 0x000000ffff247224 */ /* 0x100fe400078e0057 */
[--C-:B------:R-:W-:Y:S01]  /*14d90*/  IMAD.MOV.U32 R31, RZ, RZ, R87.reuse ;  /* 0x000000ffff1f7224 */ /* 0x100fe200078e0057 */
[----:B------:R-:W2:Y:S01]  /*14da0*/  MUFU.EX2 R43, R43 ;  /* 0x0000002b002b7308 */ /* 0x000ea20000000800 */
[----:B0-----:R-:W-:Y:S01]  /*14db0*/  F2FP.SATFINITE.E4M3.F32.PACK_AB_MERGE_C R34, R29, R74, RZ ;  /* 0x0000004a1d22723e */ /* 0x001fe200048070ff */
[----:B------:R-:W-:-:S06]  /*14dc0*/  IMAD.MOV.U32 R27, RZ, RZ, R87 ;  /* 0x000000ffff1b7224 */ /* 0x000fcc00078e0057 */
[----:B------:R-:W0:Y:S01]  /*14dd0*/  MUFU.EX2 R25, R25 ;  /* 0x0000001900197308 */ /* 0x000e220000000800 */
[----:B-1----:R-:W-:-:S07]  /*14de0*/  FADD.FTZ R14, R72, R175 ;  /* 0x000000af480e7221 */ /* 0x002fce0000010000 */
[----:B------:R-:W1:Y:S01]  /*14df0*/  MUFU.EX2 R30, R30 ;  /* 0x0000001e001e7308 */ /* 0x000e620000000800 */
[----:B--2---:R-:W-:-:S01]  /*14e00*/  FADD.FTZ R15, R43, R28 ;  /* 0x0000001c2b0f7221 */ /* 0x004fc20000010000 */
[----:B------:R-:W-:-:S03]  /*14e10*/  MOV R28, R87 ;  /* 0x00000057001c7202 */ /* 0x000fc60000000f00 */
[----:B------:R-:W-:-:S03]  /*14e20*/  FADD.FTZ R15, R24, R15 ;  /* 0x0000000f180f7221 */ /* 0x000fc60000010000 */
[----:B------:R-:W2:Y:S01]  /*14e30*/  MUFU.EX2 R161, R161 ;  /* 0x000000a100a17308 */ /* 0x000ea20000000800 */
[C---:B0-----:R-:W-:Y:S01]  /*14e40*/  F2FP.SATFINITE.E4M3.F32.PACK_AB_MERGE_C R216, R25.reuse, R72, R34 ;  /* 0x0000004819d8723e */ /* 0x041fe20004807022 */
[----:B------:R-:W-:Y:S01]  /*14e50*/  FADD.FTZ R25, R25, R14 ;  /* 0x0000000e19197221 */ /* 0x000fe20000010000 */
[----:B------:R-:W-:Y:S01]  /*14e60*/  IMAD.MOV.U32 R72, RZ, RZ, R87 ;  /* 0x000000ffff487224 */ /* 0x000fe200078e0057 */
[----:B------:R-:W-:Y:S02]  /*14e70*/  MOV R34, R87 ;  /* 0x0000005700227202 */ /* 0x000fe40000000f00 */
[----:B------:R-:W-:-:S01]  /*14e80*/  FADD.FTZ R74, R74, R25 ;  /* 0x000000194a4a7221 */ /* 0x000fc20000010000 */
[----:B------:R-:W-:Y:S01]  /*14e90*/  IMAD.MOV.U32 R25, RZ, RZ, R87 ;  /* 0x000000ffff197224 */ /* 0x000fe200078e0057 */
[----:B------:R-:W0:Y:S01]  /*14ea0*/  MUFU.EX2 R76, R76 ;  /* 0x0000004c004c7308 */ /* 0x000e220000000800 */
[----:B-1----:R-:W-:-:S01]  /*14eb0*/  FADD.FTZ R14, R30, R15 ;  /* 0x0000000f1e0e7221 */ /* 0x002fc20000010000 */
[----:B------:R-:W-:Y:S01]  /*14ec0*/  FADD.FTZ R29, R29, R74 ;  /* 0x0000004a1d1d7221 */ /* 0x000fe20000010000 */
[----:B------:R-:W-:-:S05]  /*14ed0*/  IMAD.MOV.U32 R74, RZ, RZ, R87 ;  /* 0x000000ffff4a7224 */ /* 0x000fca00078e0057 */
[----:B------:R-:W1:Y:S01]  /*14ee0*/  MUFU.EX2 R163, R163 ;  /* 0x000000a300a37308 */ /* 0x000e620000000800 */
[----:B--2---:R-:W-:-:S01]  /*14ef0*/  FADD.FTZ R14, R161, R14 ;  /* 0x0000000ea10e7221 */ /* 0x004fc20000010000 */
[----:B------:R-:W-:-:S04]  /*14f00*/  F2FP.SATFINITE.E4M3.F32.PACK_AB_MERGE_C R30, R161, R30, RZ ;  /* 0x0000001ea11e723e */ /* 0x000fc800048070ff */
[----:B------:R-:W-:Y:S01]  /*14f10*/  F2FP.SATFINITE.E4M3.F32.PACK_AB_MERGE_C R217, R24, R43, R30 ;  /* 0x0000002b18d9723e */ /* 0x000fe2000480701e */
[----:B------:R-:W-:Y:S01]  /*14f20*/  IMAD.MOV.U32 R43, RZ, RZ, R87 ;  /* 0x000000ffff2b7224 */ /* 0x000fe200078e0057 */
[----:B------:R-:W-:Y:S01]  /*14f30*/  MUFU.EX2 R33, R33 ;  /* 0x0000002100217308 */ /* 0x000fe20000000800 */
[----:B0-----:R-:W-:-:S01]  /*14f40*/  FADD.FTZ R20, R76, R29 ;  /* 0x0000001d4c147221 */ /* 0x001fc20000010000 */
[--C-:B------:R-:W-:Y:S02]  /*14f50*/  IMAD.MOV.U32 R30, RZ, RZ, R87.reuse ;  /* 0x000000ffff1e7224 */ /* 0x100fe400078e0057 */
[--C-:B------:R-:W-:Y:S02]  /*14f60*/  IMAD.MOV.U32 R29, RZ, RZ, R87.reuse ;  /* 0x000000ffff1d7224 */ /* 0x100fe400078e0057 */
[----:B------:R-:W-:Y:S02]  /*14f70*/  IMAD.MOV.U32 R24, RZ, RZ, R87 ;  /* 0x000000ffff187224 */ /* 0x000fe400078e0057 */
[----:B------:R-:W0:Y:S01]  /*14f80*/  MUFU.EX2 R12, R12 ;  /* 0x0000000c000c7308 */ /* 0x000e220000000800 */
[----:B-1----:R-:W-:-:S07]  /*14f90*/  FADD.FTZ R3, R163, R14 ;  /* 0x0000000ea3037221 */ /* 0x002fce0000010000 */
[----:B------:R-:W1:Y:S08]  /*14fa0*/  MUFU.EX2 R177, R177 ;  /* 0x000000b100b17308 */ /* 0x000e700000000800 */
[----:B------:R-:W2:Y:S01]  /*14fb0*/  MUFU.EX2 R26, R165 ;  /* 0x000000a5001a7308 */ /* 0x000ea20000000800 */
[----:B0-----:R-:W-:-:S07]  /*14fc0*/  F2FP.SATFINITE.E4M3.F32.PACK_AB_MERGE_C R15, R12, R33, RZ ;  /* 0x000000210c0f723e */ /* 0x001fce00048070ff */
[----:B------:R-:W-:Y:S01]  /*14fd0*/  MUFU.EX2 R167, R167 ;  /* 0x000000a700a77308 */ /* 0x000fe20000000800 */
[----:B-1----:R-:W-:-:S01]  /*14fe0*/  FADD.FTZ R20, R177, R20 ;  /* 0x00000014b1147221 */ /* 0x002fc20000010000 */
[----:B------:R-:W-:Y:S02]  /*14ff0*/  F2FP.SATFINITE.E4M3.F32.PACK_AB_MERGE_C R218, R177, R76, R15 ;  /* 0x0000004cb1da723e */ /* 0x000fe4000480700f */
[----:B------:R-:W-:Y:S01]  /*15000*/  MOV R76, R87 ;  /* 0x00000057004c7202 */ /* 0x000fe20000000f00 */
[----:B------:R-:W-:Y:S01]  /*15010*/  FADD.FTZ R15, R33, R20 ;  /* 0x00000014210f7221 */ /* 0x000fe20000010000 */
[----:B------:R-:W-:Y:S02]  /*15020*/  IMAD.MOV.U32 R33, RZ, RZ, R87 ;  /* 0x000000ffff217224 */ /* 0x000fe400078e0057 */
[----:B------:R-:W0:Y:S01]  /*15030*/  MUFU.EX2 R92, R92 ;  /* 0x0000005c005c7308 */ /* 0x000e220000000800 */
[----:B--2---:R-:W-:-:S01]  /*15040*/  FADD.FTZ R14, R26, R3 ;  /* 0x000000031a0e7221 */ /* 0x004fc20000010000 */
[----:B------:R-:W-:Y:S01]  /*15050*/  FADD.FTZ R15, R12, R15 ;  /* 0x0000000f0c0f7221 */ /* 0x000fe20000010000 */
[----:B0-----:R-:W-:-:S02]  /*15060*/  F2FP.SATFINITE.E4M3.F32.PACK_AB_MERGE_C R3, R92, R167, RZ ;  /* 0x000000a75c03723e */ /* 0x001fc400048070ff */
[----:B------:R-:W-:Y:S02]  /*15070*/  FADD.FTZ R167, R167, R14 ;  /* 0x0000000ea7a77221 */ /* 0x000fe40000010000 */
[----:B------:R-:W-:Y:S02]  /*15080*/  F2FP.SATFINITE.E4M3.F32.PACK_AB_MERGE_C R219, R26, R163, R3 ;  /* 0x000000a31adb723e */ /* 0x000fe40004807003 */
[----:B------:R-:W-:Y:S01]  /*15090*/  FADD.FTZ R232, R92, R167 ;  /* 0x000000a75ce87221 */ /* 0x000fe20000010000 */
[----:B------:R-:W-:Y:S01]  /*150a0*/  IMAD.MOV.U32 R26, RZ, RZ, R87 ;  /* 0x000000ffff1a7224 */ /* 0x000fe200078e0057 */
[----:B------:R-:W-:Y:S06]  /*150b0*/  @!P1 BRA `(.L_x_465) ;  /* 0x0000004000b09947 */ /* 0x000fec0003800000 */
[----:B------:R-:W-:Y:S01]  /*150c0*/  VIADD R233, R233, 0xfffffffe ;  /* 0xfffffffee9e97836 */ /* 0x000fe20000000000 */
[----:B------:R-:W-:Y:S01]  /*150d0*/  MOV R14, R13 ;  /* 0x0000000d000e7202 */ /* 0x000fe20000000f00 */
[----:B------:R-:W-:Y:S01]  /*150e0*/  IMAD.MOV.U32 R3, RZ, RZ, R0 ;  /* 0x000000ffff037224 */ /* 0x000fe200078e0000 */
[----:B------:R-:W-:Y:S01]  /*150f0*/  CS2R R86, SRZ ;  /* 0x0000000000567805 */ /* 0x000fe2000001ff00 */
[----:B------:R-:W-:Y:S01]  /*15100*/  IMAD.MOV.U32 R12, RZ, RZ, R236 ;  /* 0x000000ffff0c7224 */ /* 0x000fe200078e00ec */
        /* <DEDUP_REMOVED lines=30> */
[----:B------:R-:W-:-:S07]  /*152f0*/  CS2R R24, SRZ ;  /* 0x0000000000187805 */ /* 0x000fce000001ff00 */
.L_x_476:
[----:B------:R-:W2:Y:S01]  /*15300*/  LDL R0, [R1+0x48] ;  /* 0x0000480001007983 */ /* 0x000ea20000100800 */
[----:B------:R-:W-:Y:S01]  /*15310*/  ISETP.NE.AND P1, PT, R234, 0x1, PT ;  /* 0x00000001ea00780c */ /* 0x000fe20003f25270 */
[----:B------:R-:W-:Y:S05]  /*15320*/  YIELD ;  /* 0x0000000000007946 */ /* 0x000fea0003800000 */
[----:B------:R-:W-:-:S04]  /*15330*/  SEL R13, RZ, 0x1, P1 ;  /* 0x00000001ff0d7807 */ /* 0x000fc80000800000 */
[----:B------:R-:W-:Y:S02]  /*15340*/  LOP3.LUT R236, R12, R13, RZ, 0x3c, !PT ;  /* 0x0000000d0cec7212 */ /* 0x000fe400078e3cff */
[----:B--2---:R-:W-:-:S13]  /*15350*/  ISETP.NE.AND P1, PT, R0, RZ, PT ;  /* 0x000000ff0000720c */ /* 0x004fda0003f25270 */
[----:B0-----:R-:W-:Y:S05]  /*15360*/  @P1 BRA `(.L_x_466) ;  /* 0x00000000003c1947 */ /* 0x001fea0003800000 */
[----:B------:R-:W-:Y:S05]  /*15370*/  @!P0 BRA `(.L_x_467) ;  /* 0x0000000000048947 */ /* 0x000fea0003800000 */
[----:B------:R-:W-:Y:S01]  /*15380*/  BPT.TRAP 0x1 ;  /* 0x000000040000795c */ /* 0x000fe20000300000 */
.L_x_467:
[----:B------:R-:W-:-:S05]  /*15390*/  VIADD R0, R234, 0x1 ;  /* 0x00000001ea007836 */ /* 0x000fca0000000000 */
[----:B------:R-:W-:-:S04]  /*153a0*/  ISETP.NE.AND P2, PT, R0, 0x2, PT ;  /* 0x000000020000780c */ /* 0x000fc80003f45270 */
[----:B------:R-:W-:Y:S02]  /*153b0*/  SEL R13, R0, RZ, P2 ;  /* 0x000000ff000d7207 */ /* 0x000fe40001000000 */
[----:B------:R-:W-:-:S03]  /*153c0*/  SHF.L.U32 R0, R236, 0x1f, RZ ;  /* 0x0000001fec007819 */ /* 0x000fc600000006ff */
[----:B------:R-:W-:-:S04]  /*153d0*/  IMAD R13, R13, 0x8, R16 ;  /* 0x000000080d0d7824 */ /* 0x000fc800078e0210 */
[----:B------:R0:W1:Y:S01]  /*153e0*/  SYNCS.PHASECHK.TRANS64.TRYWAIT P2, [R13+URZ+0x2e830], R0 ;  /* 0x02e830000d0075a7 */ /* 0x000062000804017f */
[----:B------:R-:W-:Y:S05]  /*153f0*/  @!P0 BRA `(.L_x_468) ;  /* 0x0000000000048947 */ /* 0x000fea0003800000 */
[----:B------:R-:W-:Y:S01]  /*15400*/  BPT.TRAP 0x1 ;  /* 0x000000040000795c */ /* 0x000fe20000300000 */
.L_x_468:
[----:B------:R-:W-:Y:S04]  /*15410*/  BSSY B0, `(.L_x_466) ;  /* 0x0000004000007945 */ /* 0x000fe80003800000 */
[----:B-1----:R-:W-:Y:S05]  /*15420*/  @P2 BRA `(.L_x_469) ;  /* 0x0000000000082947 */ /* 0x002fea0003800000 */
[----:B------:R-:W1:Y:S02]  /*15430*/  SYNCS.PHASECHK.TRANS64.TRYWAIT P2, [R13+URZ+0x2e830], R0 ;  /* 0x02e830000d0075a7 */ /* 0x000e64000804017f */
[----:B-1----:R-:W-:Y:S05]  /*15440*/  @!P2 BRA `(.L_x_470) ;  /* 0x000000e000a8a947 */ /* 0x002fea0003800000 */
.L_x_469:
[----:B------:R-:W-:Y:S05]  /*15450*/  BSYNC B0 ;  /* 0x0000000000007941 */ /* 0x000fea0003800000 */
.L_x_466:
[----:B01----:R-:W2:Y:S01]  /*15460*/  LDL R0, [R1+0x4c] ;  /* 0x00004c0001007983 */ /* 0x003ea20000100800 */
[----:B------:R-:W-:Y:S01]  /*15470*/  VIADD R235, R234, 0x1 ;  /* 0x00000001eaeb7836 */ /* 0x000fe20000000000 */
[----:B------:R-:W-:Y:S05]  /*15480*/  WARPSYNC.ALL ;  /* 0x0000000000007948 */ /* 0x000fea0003800000 */
[C---:B------:R-:W-:Y:S01]  /*15490*/  ISETP.NE.AND P2, PT, R235.reuse, 0x2, PT ;  /* 0x00000002eb00780c */ /* 0x040fe20003f45270 */
[----:B------:R-:W0:Y:S01]  /*154a0*/  S2R R13, SR_TID.X ;  /* 0x00000000000d7919 */ /* 0x000e220000002100 */
[----:B------:R-:W-:Y:S01]  /*154b0*/  IMAD.MOV.U32 R89, RZ, RZ, 0x40000040 ;  /* 0x40000040ff597424 */ /* 0x000fe200078e00ff */
[----:B------:R-:W-:Y:S01]  /*154c0*/  MOV R237, UR38 ;  /* 0x0000002600ed7c02 */ /* 0x000fe20008000f00 */
[----:B------:R-:W-:Y:S01]  /*154d0*/  IMAD.MOV.U32 R93, RZ, RZ, 0x40000040 ;  /* 0x40000040ff5d7424 */ /* 0x000fe200078e00ff */
[----:B------:R-:W-:Y:S01]  /*154e0*/  SEL R235, R235, RZ, P2 ;  /* 0x000000ffebeb7207 */ /* 0x000fe20001000000 */
[----:B------:R-:W-:Y:S01]  /*154f0*/  STL [R1+0xf4], R27 ;  /* 0x0000f41b01007387 */ /* 0x000fe20000100800 */
[----:B------:R-:W-:Y:S01]  /*15500*/  R2UR UR35, R89 ;  /* 0x00000000592372ca */ /* 0x000fe200000e0000 */
[----:B------:R-:W-:Y:S01]  /*15510*/  IMAD.MOV.U32 R21, RZ, RZ, 0x40000040 ;  /* 0x40000040ff157424 */ /* 0x000fe200078e00ff */
[----:B------:R-:W-:Y:S01]  /*15520*/  R2UR UR17, R93 ;  /* 0x000000005d1172ca */ /* 0x000fe200000e0000 */
[----:B------:R-:W-:Y:S01]  /*15530*/  STL [R1+0xf0], R26 ;  /* 0x0000f01a01007387 */ /* 0x000fe20000100800 */
[----:B------:R-:W-:Y:S01]  /*15540*/  IMAD.MOV.U32 R91, RZ, RZ, 0x40000040 ;  /* 0x40000040ff5b7424 */ /* 0x000fe200078e00ff */
[----:B------:R-:W-:-:S02]  /*15550*/  R2UR UR25, R89 ;  /* 0x00000000591972ca */ /* 0x000fc400000e0000 */
[----:B------:R-:W-:Y:S01]  /*15560*/  STL [R1+0xec], R25 ;  /* 0x0000ec1901007387 */ /* 0x000fe20000100800 */
[----:B------:R-:W-:Y:S01]  /*15570*/  R2UR UR19, R21 ;  /* 0x00000000151372ca */ /* 0x000fe200000e0000 */
[----:B------:R-:W-:Y:S01]  /*15580*/  IMAD.MOV.U32 R21, RZ, RZ, 0x40000040 ;  /* 0x40000040ff157424 */ /* 0x000fe200078e00ff */
[C---:B------:R-:W-:Y:S01]  /*15590*/  R2UR UR43, R91.reuse ;  /* 0x000000005b2b72ca */ /* 0x040fe200000e0000 */
[----:B------:R-:W-:Y:S01]  /*155a0*/  STL [R1+0xe8], R24 ;  /* 0x0000e81801007387 */ /* 0x000fe20000100800 */
[C---:B------:R-:W-:Y:S02]  /*155b0*/  R2UR UR5, R91.reuse ;  /* 0x000000005b0572ca */ /* 0x040fe400000e0000 */
[----:B------:R-:W-:Y:S01]  /*155c0*/  R2UR UR7, R91 ;  /* 0x000000005b0772ca */ /* 0x000fe200000e0000 */
[----:B------:R-:W-:Y:S01]  /*155d0*/  STL [R1+0xe4], R23 ;  /* 0x0000e41701007387 */ /* 0x000fe20000100800 */
[----:B------:R-:W-:Y:S02]  /*155e0*/  R2UR UR9, R93 ;  /* 0x000000005d0972ca */ /* 0x000fe400000e0000 */
[----:B------:R-:W-:Y:S01]  /*155f0*/  R2UR UR11, R89 ;  /* 0x00000000590b72ca */ /* 0x000fe200000e0000 */
[----:B------:R-:W-:Y:S01]  /*15600*/  STL [R1+0xe0], R22 ;  /* 0x0000e01601007387 */ /* 0x000fe20000100800 */
[----:B------:R-:W-:-:S02]  /*15610*/  R2UR UR59, R91 ;  /* 0x000000005b3b72ca */ /* 0x000fc400000e0000 */
[----:B------:R-:W-:Y:S01]  /*15620*/  R2UR UR29, R91 ;  /* 0x000000005b1d72ca */ /* 0x000fe200000e0000 */
[----:B------:R1:W-:Y:S01]  /*15630*/  STL [R1+0xdc], R19 ;  /* 0x0000dc1301007387 */ /* 0x0003e20000100800 */
[----:B------:R-:W-:Y:S02]  /*15640*/  R2UR UR13, R89 ;  /* 0x00000000590d72ca */ /* 0x000fe400000e0000 */
[----:B0-----:R-:W-:Y:S01]  /*15650*/  SHF.R.U32.HI R13, RZ, 0x7, R13 ;  /* 0x00000007ff0d7819 */ /* 0x001fe2000001160d */
[----:B------:R-:W-:Y:S01]  /*15660*/  STL [R1+0xd8], R18 ;  /* 0x0000d81201007387 */ /* 0x000fe20000100800 */
[----:B------:R-:W-:Y:S02]  /*15670*/  R2UR UR15, R93 ;  /* 0x000000005d0f72ca */ /* 0x000fe400000e0000 */
[----:B------:R-:W-:Y:S01]  /*15680*/  IADD3 R94, R13, 0x8, RZ ;  /* 0x000000080d5e7810 */ /* 0x000fe20007ffe0ff */
[----:B------:R0:W-:Y:S01]  /*15690*/  STL [R1+0xd4], R17 ;  /* 0x0000d41101007387 */ /* 0x0001e20000100800 */
[----:B------:R-:W-:-:S02]  /*156a0*/  R2UR UR31, R89 ;  /* 0x00000000591f72ca */ /* 0x000fc400000e0000 */
[----:B-1----:R-:W-:Y:S01]  /*156b0*/  MOV R19, UR43 ;  /* 0x0000002b00137c02 */ /* 0x002fe20008000f00 */
[----:B------:R1:W-:Y:S01]  /*156c0*/  BAR.SYNC.DEFER_BLOCKING R94, 0x100 ;  /* 0x0004005e0000751d */ /* 0x0003e20000010000 */
[C---:B------:R-:W-:Y:S02]  /*156d0*/  R2UR UR21, R91.reuse ;  /* 0x000000005b1572ca */ /* 0x040fe400000e0000 */
[----:B------:R-:W-:Y:S02]  /*156e0*/  R2UR UR23, R91 ;  /* 0x000000005b1772ca */ /* 0x000fe400000e0000 */
[----:B------:R-:W-:Y:S01]  /*156f0*/  R2UR UR27, R89 ;  /* 0x00000000591b72ca */ /* 0x000fe200000e0000 */
[----:B------:R-:W-:Y:S01]  /*15700*/  UMOV UR43, UR25 ;  /* 0x00000019002b7c82 */ /* 0x000fe20008000000 */
[----:B0-----:R-:W-:Y:S01]  /*15710*/  MOV R17, UR35 ;  /* 0x0000002300117c02 */ /* 0x001fe20008000f00 */
[----:B------:R-:W-:Y:S01]  /*15720*/  STL [R1+0xd0], R16 ;  /* 0x0000d01001007387 */ /* 0x000fe20000100800 */
[----:B------:R-:W-:Y:S01]  /*15730*/  UMOV UR35, UR17 ;  /* 0x0000001100237c82 */ /* 0x000fe20008000000 */
[----:B------:R-:W-:-:S02]  /*15740*/  R2UR UR17, R5 ;  /* 0x00000000051172ca */ /* 0x000fc400000e0000 */
[----:B------:R-:W-:Y:S01]  /*15750*/  MOV R96, UR43 ;  /* 0x0000002b00607c02 */ /* 0x000fe20008000f00 */
[----:B------:R-:W-:Y:S01]  /*15760*/  UMOV UR43, UR5 ;  /* 0x00000005002b7c82 */ /* 0x000fe20008000000 */
[C---:B------:R-:W-:Y:S01]  /*15770*/  R2UR UR5, R5.reuse ;  /* 0x00000000050572ca */ /* 0x040fe200000e0000 */
[----:B------:R0:W-:Y:S01]  /*15780*/  STL [R1+0xcc], R15 ;  /* 0x0000cc0f01007387 */ /* 0x0001e20000100800 */
[----:B------:R-:W-:Y:S01]  /*15790*/  MOV R27, UR35 ;  /* 0x00000023001b7c02 */ /* 0x000fe20008000f00 */
[----:B------:R-:W-:Y:S01]  /*157a0*/  UMOV UR35, UR9 ;  /* 0x0000000900237c82 */ /* 0x000fe20008000000 */
[C---:B------:R-:W-:Y:S01]  /*157b0*/  R2UR UR9, R5.reuse ;  /* 0x00000000050972ca */ /* 0x040fe200000e0000 */
[----:B------:R-:W-:Y:S01]  /*157c0*/  STL [R1+0xc8], R14 ;  /* 0x0000c80e01007387 */ /* 0x000fe20000100800 */
[----:B------:R-:W-:Y:S02]  /*157d0*/  R2UR UR25, R5 ;  /* 0x00000000051972ca */ /* 0x000fe400000e0000 */
[----:B------:R-:W-:Y:S01]  /*157e0*/  R2UR UR47, R89 ;  /* 0x00000000592f72ca */ /* 0x000fe200000e0000 */
[----:B------:R-:W-:Y:S01]  /*157f0*/  STL [R1+0xc4], R12 ;  /* 0x0000c40c01007387 */ /* 0x000fe20000100800 */
[----:B------:R-:W-:Y:S01]  /*15800*/  WARPGROUP.ARRIVE ;  /* 0x00000000000079c5 */ /* 0x000fe20000000000 */
[----:B0-----:R-:W-:Y:S01]  /*15810*/  MOV R15, UR59 ;  /* 0x0000003b000f7c02 */ /* 0x001fe20008000f00 */
[----:B------:R-:W-:Y:S01]  /*15820*/  UMOV UR59, UR29 ;  /* 0x0000001d003b7c82 */ /* 0x000fe20008000000 */
[----:B------:R-:W-:Y:S01]  /*15830*/  STL [R1+0xc0], R3 ;  /* 0x0000c00301007387 */ /* 0x000fe20000100800 */
[----:B------:R-:W-:Y:S01]  /*15840*/  MOV R25, UR59 ;  /* 0x0000003b00197c02 */ /* 0x000fe20008000f00 */
[----:B------:R-:W-:Y:S01]  /*15850*/  UMOV UR59, UR13 ;  /* 0x0000000d003b7c82 */ /* 0x000fe20008000000 */
[----:B------:R-:W-:Y:S01]  /*15860*/  R2UR UR13, R5 ;  /* 0x00000000050d72ca */ /* 0x000fe200000e0000 */
[----:B------:R0:W-:Y:S01]  /*15870*/  STL [R1+0xbc], R2 ;  /* 0x0000bc0201007387 */ /* 0x0001e20000100800 */
[----:B------:R-:W-:Y:S01]  /*15880*/  R2UR UR51, R91 ;  /* 0x000000005b3372ca */ /* 0x000fe200000e0000 */
[----:B------:R-:W-:Y:S01]  /*15890*/  IMAD.MOV.U32 R91, RZ, RZ, 0x40000040 ;  /* 0x40000040ff5b7424 */ /* 0x000fe200078e00ff */
[----:B------:R-:W-:Y:S01]  /*158a0*/  R2UR UR55, R89 ;  /* 0x00000000593772ca */ /* 0x000fe200000e0000 */
[----:B------:R-:W-:Y:S01]  /*158b0*/  IMAD.MOV.U32 R89, RZ, RZ, 0x40000040 ;  /* 0x40000040ff597424 */ /* 0x000fe200078e00ff */
[----:B------:R-:W-:-:S02]  /*158c0*/  R2UR UR40, R4 ;  /* 0x00000000042872ca */ /* 0x000fc400000e0000 */
[----:B------:R-:W-:Y:S02]  /*158d0*/  R2UR UR41, R5 ;  /* 0x00000000052972ca */ /* 0x000fe400000e0000 */
[C---:B------:R-:W-:Y:S02]  /*158e0*/  R2UR UR32, R10.reuse ;  /* 0x000000000a2072ca */ /* 0x040fe400000e0000 */
[----:B0-----:R-:W-:Y:S02]  /*158f0*/  MOV R2, UR39 ;  /* 0x0000002700027c02 */ /* 0x001fe40008000f00 */
[----:B------:R-:W-:Y:S02]  /*15900*/  R2UR UR39, R93 ;  /* 0x000000005d2772ca */ /* 0x000fe400000e0000 */
[----:B------:R-:W-:Y:S02]  /*15910*/  R2UR UR33, R11 ;  /* 0x000000000b2172ca */ /* 0x000fe400000e0000 */
[----:B------:R-:W-:-:S02]  /*15920*/  R2UR UR56, R10 ;  /* 0x000000000a3872ca */ /* 0x000fc400000e0000 */
[----:B------:R-:W-:Y:S02]  /*15930*/  R2UR UR57, R11 ;  /* 0x000000000b3972ca */ /* 0x000fe400000e0000 */
[----:B------:R-:W-:-:S05]  /*15940*/  MOV R13, UR37 ;  /* 0x00000025000d7c02 */ /* 0x000fca0008000f00 */
[----:B------:R-:W-:Y:S01]  /*15950*/  MOV R12, UR39 ;  /* 0x00000027000c7c02 */ /* 0x000fe20008000f00 */
[----:B------:R-:W-:Y:S01]  /*15960*/  UMOV UR39, UR31 ;  /* 0x0000001f00277c82 */ /* 0x000fe20008000000 */
[----:B------:R-:W-:Y:S02]  /*15970*/  R2UR UR31, R21 ;  /* 0x00000000151f72ca */ /* 0x000fe400000e0000 */
[----:B------:R-:W-:Y:S01]  /*15980*/  MOV R23, UR39 ;  /* 0x0000002700177c02 */ /* 0x000fe20008000f00 */
[----:B------:R-:W-:Y:S01]  /*15990*/  UMOV UR39, UR21 ;  /* 0x0000001500277c82 */ /* 0x000fe20008000000 */
[----:B------:R-:W-:Y:S01]  /*159a0*/  R2UR UR21, R5 ;  /* 0x00000000051572ca */ /* 0x000fe200000e0000 */
[----:B--2---:R-:W-:Y:S01]  /*159b0*/  IMAD R20, R235, 0x700, R0 ;  /* 0x00000700eb147824 */ /* 0x004fe200078e0200 */
[----:B------:R-:W-:-:S03]  /*159c0*/  MOV R0, UR36 ;  /* 0x0000002400007c02 */ /* 0x000fc60008000f00 */
[C---:B------:R-:W-:Y:S01]  /*159d0*/  VIADD R88, R20.reuse, 0x200 ;  /* 0x0000020014587836 */ /* 0x040fe20000000000 */
[C---:B------:R-:W-:Y:S01]  /*159e0*/  R2UR UR18, R20.reuse ;  /* 0x00000000141272ca */ /* 0x040fe200000e0000 */
[C---:B------:R-:W-:Y:S02]  /*159f0*/  VIADD R92, R20.reuse, 0x300 ;  /* 0x00000300145c7836 */ /* 0x040fe40000000000 */
[----:B------:R-:W-:Y:S01]  /*15a00*/  VIADD R90, R20, 0x100 ;  /* 0x00000100145a7836 */ /* 0x000fe20000000000 */
[----:B------:R-:W-:Y:S01]  /*15a10*/  R2UR UR10, R88 ;  /* 0x00000000580a72ca */ /* 0x000fe200000e0000 */
[----:B------:R-:W-:Y:S01]  /*15a20*/  VIADD R88, R20, 0x500 ;  /* 0x0000050014587836 */ /* 0x000fe20000000000 */
[----:B------:R-:W-:Y:S01]  /*15a30*/  R2UR UR14, R92 ;  /* 0x000000005c0e72ca */ /* 0x000fe200000e0000 */
[----:B------:R-:W-:Y:S01]  /*15a40*/  VIADD R92, R20, 0x2 ;  /* 0x00000002145c7836 */ /* 0x000fe20000000000 */
[----:B------:R-:W-:Y:S02]  /*15a50*/  R2UR UR6, R90 ;  /* 0x000000005a0672ca */ /* 0x000fe400000e0000 */
[----:B------:R-:W-:-:S02]  /*15a60*/  R2UR UR26, R88 ;  /* 0x00000000581a72ca */ /* 0x000fc400000e0000 */
[----:B------:R-:W-:Y:S02]  /*15a70*/  IADD3 R88, R20, 0x102, RZ ;  /* 0x0000010214587810 */ /* 0x000fe40007ffe0ff */
[----:B------:R-:W-:Y:S01]  /*15a80*/  R2UR UR8, R92 ;  /* 0x000000005c0872ca */ /* 0x000fe200000e0000 */
[----:B------:R-:W-:Y:S01]  /*15a90*/  VIADD R92, R20, 0x402 ;  /* 0x00000402145c7836 */ /* 0x000fe20000000000 */
[----:B------:R-:W-:Y:S01]  /*15aa0*/  R2UR UR12, R88 ;  /* 0x00000000580c72ca */ /* 0x000fe200000e0000 */
[C---:B------:R-:W-:Y:S01]  /*15ab0*/  VIADD R88, R20.reuse, 0x302 ;  /* 0x0000030214587836 */ /* 0x040fe20000000000 */
[----:B------:R-:W-:Y:S02]  /*15ac0*/  IADD3 R90, R20, 0x400, RZ ;  /* 0x00000400145a7810 */ /* 0x000fe40007ffe0ff */
[----:B------:R-:W-:Y:S02]  /*15ad0*/  R2UR UR16, R92 ;  /* 0x000000005c1072ca */ /* 0x000fe400000e0000 */
[----:B------:R-:W-:Y:S01]  /*15ae0*/  R2UR UR24, R88 ;  /* 0x00000000581872ca */ /* 0x000fe200000e0000 */
[----:B------:R-:W-:Y:S01]  /*15af0*/  VIADD R88, R20, 0x602 ;  /* 0x0000060214587836 */ /* 0x000fe20000000000 */
[----:B------:R-:W-:Y:S01]  /*15b00*/  R2UR UR22, R90 ;  /* 0x000000005a1672ca */ /* 0x000fe200000e0000 */
[C---:B------:R-:W-:Y:S01]  /*15b10*/  VIADD R90, R20.reuse, 0x600 ;  /* 0x00000600145a7836 */ /* 0x040fe20000000000 */
[----:B------:R-:W-:-:S02]  /*15b20*/  IADD3 R92, R20, 0x4, RZ ;  /* 0x00000004145c7810 */ /* 0x000fc40007ffe0ff */
[----:B------:R-:W-:Y:S01]  /*15b30*/  R2UR UR30, R88 ;  /* 0x00000000581e72ca */ /* 0x000fe200000e0000 */
[----:B------:R-:W-:Y:S01]  /*15b40*/  VIADD R88, R20, 0x204 ;  /* 0x0000020414587836 */ /* 0x000fe20000000000 */
[----:B------:R-:W-:Y:S01]  /*15b50*/  R2UR UR4, R90 ;  /* 0x000000005a0472ca */ /* 0x000fe200000e0000 */
[----:B------:R-:W-:Y:S01]  /*15b60*/  VIADD R90, R20, 0x202 ;  /* 0x00000202145a7836 */ /* 0x000fe20000000000 */
[----:B------:R-:W-:Y:S02]  /*15b70*/  R2UR UR38, R92 ;  /* 0x000000005c2672ca */ /* 0x000fe400000e0000 */
[----:B------:R-:W-:Y:S01]  /*15b80*/  R2UR UR34, R88 ;  /* 0x00000000582272ca */ /* 0x000fe200000e0000 */
[----:B------:R-:W-:Y:S01]  /*15b90*/  VIADD R88, R20, 0x404 ;  /* 0x0000040414587836 */ /* 0x000fe20000000000 */
[----:B------:R-:W-:Y:S01]  /*15ba0*/  R2UR UR20, R90 ;  /* 0x000000005a1472ca */ /* 0x000fe200000e0000 */
[----:B------:R-:W-:-:S03]  /*15bb0*/  VIADD R90, R20, 0x502 ;  /* 0x00000502145a7836 */ /* 0x000fc60000000000 */
[----:B------:R-:W-:Y:S02]  /*15bc0*/  R2UR UR46, R88 ;  /* 0x00000000582e72ca */ /* 0x000fe400000e0000 */
[----:B------:R-:W-:Y:S01]  /*15bd0*/  R2UR UR28, R90 ;  /* 0x000000005a1c72ca */ /* 0x000fe200000e0000 */
[C---:B------:R-:W-:Y:S01]  /*15be0*/  VIADD R90, R20.reuse, 0x104 ;  /* 0x00000104145a7836 */ /* 0x040fe20000000000 */
[----:B------:R-:W-:Y:S02]  /*15bf0*/  IADD3 R88, R20, 0x604, RZ ;  /* 0x0000060414587810 */ /* 0x000fe40007ffe0ff */
[----:B------:R-:W-:Y:S01]  /*15c00*/  MOV R3, UR38 ;  /* 0x0000002600037c02 */ /* 0x000fe20008000f00 */
[----:B------:R-:W-:Y:S01]  /*15c10*/  UMOV UR38, UR30 ;  /* 0x0000001e00267c82 */ /* 0x000fe20008000000 */
[----:B------:R-:W-:Y:S01]  /*15c20*/  MOV R16, UR34 ;  /* 0x0000002200107c02 */ /* 0x000fe20008000f00 */
[----:B------:R-:W-:Y:S01]  /*15c30*/  UMOV UR34, UR16 ;  /* 0x0000001000227c82 */ /* 0x000fe20008000000 */
[----:B------:R-:W-:-:S02]  /*15c40*/  R2UR UR16, R4 ;  /* 0x00000000041072ca */ /* 0x000fc400000e0000 */
[----:B------:R-:W-:Y:S01]  /*15c50*/  R2UR UR58, R90 ;  /* 0x000000005a3a72ca */ /* 0x000fe200000e0000 */
[----:B------:R-:W-:Y:S01]  /*15c60*/  VIADD R90, R20, 0x304 ;  /* 0x00000304145a7836 */ /* 0x000fe20000000000 */
[----:B------:R-:W-:Y:S01]  /*15c70*/  MOV R26, UR34 ;  /* 0x00000022001a7c02 */ /* 0x000fe20008000f00 */
[----:B------:R-:W-:Y:S01]  /*15c80*/  UMOV UR34, UR8 ;  /* 0x0000000800227c82 */ /* 0x000fe20008000000 */
[----:B------:R-:W-:Y:S02]  /*15c90*/  R2UR UR8, R4 ;  /* 0x00000000040872ca */ /* 0x000fe400000e0000 */
[----:B------:R-:W-:Y:S01]  /*15ca0*/  R2UR UR42, R90 ;  /* 0x000000005a2a72ca */ /* 0x000fe200000e0000 */
[----:B------:R-:W-:Y:S01]  /*15cb0*/  VIADD R90, R20, 0x504 ;  /* 0x00000504145a7836 */ /* 0x000fe20000000000 */
[----:B------:R-:W-:Y:S01]  /*15cc0*/  MOV R22, UR38 ;  /* 0x0000002600167c02 */ /* 0x000fe20008000f00 */
[----:B------:R-:W-:Y:S01]  /*15cd0*/  UMOV UR38, UR20 ;  /* 0x0000001400267c82 */ /* 0x000fe20008000000 */
[----:B------:R-:W-:Y:S01]  /*15ce0*/  R2UR UR20, R4 ;  /* 0x00000000041472ca */ /* 0x000fe200000e0000 */
[----:B------:R-:W-:Y:S01]  /*15cf0*/  QGMMA.64x32x32.F32.E4M3.E4M3 R184, gdesc[UR16], RZ, !UPT, gsb0 ;  /* 0x0060000010b879f3 */ /* 0x000fe2000c0008ff */
[----:B------:R-:W-:Y:S01]  /*15d00*/  R2UR UR50, R90 ;  /* 0x000000005a3272ca */ /* 0x000fe200000e0000 */
[----:B------:R-:W-:Y:S01]  /*15d10*/  VIADD R90, R20, 0x6 ;  /* 0x00000006145a7836 */ /* 0x000fe20000000000 */
[----:B------:R-:W-:Y:S01]  /*15d20*/  MOV R14, UR58 ;  /* 0x0000003a000e7c02 */ /* 0x000fe20008000f00 */
[----:B------:R-:W-:Y:S01]  /*15d30*/  UMOV UR58, UR28 ;  /* 0x0000001c003a7c82 */ /* 0x000fe20008000000 */
[----:B------:R-:W-:Y:S01]  /*15d40*/  R2UR UR54, R88 ;  /* 0x00000000583672ca */ /* 0x000fe200000e0000 */
[----:B------:R-:W-:Y:S01]  /*15d50*/  VIADD R88, R20, 0x106 ;  /* 0x0000010614587836 */ /* 0x000fe20000000000 */
[----:B------:R-:W-:Y:S01]  /*15d60*/  MOV R24, UR58 ;  /* 0x0000003a00187c02 */ /* 0x000fe20008000f00 */
[----:B------:R-:W-:Y:S01]  /*15d70*/  UMOV UR58, UR12 ;  /* 0x0000000c003a7c82 */ /* 0x000fe20008000000 */
[----:B------:R-:W-:Y:S01]  /*15d80*/  MOV R18, UR42 ;  /* 0x0000002a00127c02 */ /* 0x000fe20008000f00 */
[----:B------:R-:W-:Y:S01]  /*15d90*/  UMOV UR42, UR24 ;  /* 0x00000018002a7c82 */ /* 0x000fe20008000000 */
[----:B------:R-:W-:-:S02]  /*15da0*/  R2UR UR12, R4 ;  /* 0x00000000040c72ca */ /* 0x000fc400000e0000 */
[----:B------:R-:W-:Y:S01]  /*15db0*/  MOV R95, UR42 ;  /* 0x0000002a005f7c02 */ /* 0x000fe20008000f00 */
[----:B------:R-:W-:Y:S01]  /*15dc0*/  UMOV UR42, UR4 ;  /* 0x00000004002a7c82 */ /* 0x000fe20008000000 */
[C---:B------:R-:W-:Y:S02]  /*15dd0*/  R2UR UR4, R4.reuse ;  /* 0x00000000040472ca */ /* 0x040fe400000e0000 */
[----:B------:R-:W-:Y:S01]  /*15de0*/  R2UR UR24, R4 ;  /* 0x00000000041872ca */ /* 0x000fe200000e0000 */
[----:B------:R-:W-:Y:S01]  /*15df0*/  IMAD.MOV.U32 R21, RZ, RZ, R95 ;  /* 0x000000ffff157224 */ /* 0x000fe200078e005f */
[----:B------:R-:W-:Y:S02]  /*15e00*/  WARPGROUP.DEPBAR.LE gsb0, 0x0 ;  /* 0x00008000000079c5 */ /* 0x000fe40000010000 */
[----:B------:R-:W-:-:S07]  /*15e10*/  WARPGROUP.ARRIVE ;  /* 0x00000000000079c5 */ /* 0x000fce0000000000 */
[----:B------:R-:W-:Y:S01]  /*15e20*/  QGMMA.64x32x32.F32.E4M3.E4M3 R168, gdesc[UR4], RZ, !UPT, gsb0 ;  /* 0x0060000004a879f3 */ /* 0x000fe2000c0008ff */
[----:B------:R-:W-:Y:S01]  /*15e30*/  R2UR UR6, R90 ;  /* 0x000000005a0672ca */ /* 0x000fe200000e0000 */
[----:B------:R-:W-:Y:S01]  /*15e40*/  VIADD R90, R20, 0x206 ;  /* 0x00000206145a7836 */ /* 0x000fe20000000000 */
[----:B------:R-:W-:Y:S01]  /*15e50*/  R2UR UR7, R91 ;  /* 0x000000005b0772ca */ /* 0x000fe200000e0000 */
[----:B------:R-:W-:Y:S01]  /*15e60*/  IMAD.MOV.U32 R91, RZ, RZ, 0x40000040 ;  /* 0x40000040ff5b7424 */ /* 0x000fe200078e00ff */
[----:B------:R-:W-:Y:S02]  /*15e70*/  WARPGROUP.DEPBAR.LE gsb0, 0x0 ;  /* 0x00008000000079c5 */ /* 0x000fe40000010000 */
[----:B------:R-:W-:-:S06]  /*15e80*/  WARPGROUP.ARRIVE ;  /* 0x00000000000079c5 */ /* 0x000fcc0000000000 */
[----:B------:R-:W-:Y:S01]  /*15e90*/  QGMMA.64x32x32.F32.E4M3.E4M3 R152, gdesc[UR8], RZ, !UPT, gsb0 ;  /* 0x00600000089879f3 */ /* 0x000fe2000c0008ff */
[----:B------:R-:W-:Y:S02]  /*15ea0*/  R2UR UR10, R88 ;  /* 0x00000000580a72ca */ /* 0x000fe400000e0000 */
[----:B------:R-:W-:Y:S01]  /*15eb0*/  R2UR UR11, R89 ;  /* 0x00000000590b72ca */ /* 0x000fe200000e0000 */
[----:B------:R-:W-:Y:S01]  /*15ec0*/  IMAD.MOV.U32 R89, RZ, RZ, 0x40000040 ;  /* 0x40000040ff597424 */ /* 0x000fe200078e00ff */
[----:B------:R-:W-:-:S04]  /*15ed0*/  IADD3 R88, R20, 0x306, RZ ;  /* 0x0000030614587810 */ /* 0x000fc80007ffe0ff */
[----:B------:R-:W-:Y:S01]  /*15ee0*/  R2UR UR18, R88 ;  /* 0x00000000581272ca */ /* 0x000fe200000e0000 */
[----:B------:R-:W-:Y:S01]  /*15ef0*/  VIADD R88, R20, 0x506 ;  /* 0x0000050614587836 */ /* 0x000fe20000000000 */
[----:B------:R-:W-:Y:S02]  /*15f00*/  R2UR UR19, R89 ;  /* 0x00000000591372ca */ /* 0x000fe400000e0000 */
[----:B------:R-:W-:Y:S01]  /*15f10*/  MOV R89, 0x40000040 ;  /* 0x4000004000597802 */ /* 0x000fe20000000f00 */
[----:B------:R-:W-:Y:S02]  /*15f20*/  WARPGROUP.DEPBAR.LE gsb0, 0x0 ;  /* 0x00008000000079c5 */ /* 0x000fe40000010000 */
[----:B------:R-:W-:-:S06]  /*15f30*/  WARPGROUP.ARRIVE ;  /* 0x00000000000079c5 */ /* 0x000fcc0000000000 */
[----:B------:R-:W-:Y:S01]  /*15f40*/  QGMMA.64x32x32.F32.E4M3.E4M3 R136, gdesc[UR12], RZ, !UPT, gsb0 ;  /* 0x006000000c8879f3 */ /* 0x000fe2000c0008ff */
[----:B------:R-:W-:Y:S01]  /*15f50*/  R2UR UR14, R90 ;  /* 0x000000005a0e72ca */ /* 0x000fe200000e0000 */
[C---:B------:R-:W-:Y:S01]  /*15f60*/  VIADD R90, R20.reuse, 0x406 ;  /* 0x00000406145a7836 */ /* 0x040fe20000000000 */
[----:B------:R-:W-:Y:S01]  /*15f70*/  R2UR UR15, R91 ;  /* 0x000000005b0f72ca */ /* 0x000fe200000e0000 */
[----:B------:R-:W-:Y:S02]  /*15f80*/  VIADD R20, R20, 0x606 ;  /* 0x0000060614147836 */ /* 0x000fe40000000000 */
[----:B------:R-:W-:-:S03]  /*15f90*/  IMAD.MOV.U32 R91, RZ, RZ, 0x40000040 ;  /* 0x40000040ff5b7424 */ /* 0x000fc600078e00ff */
[----:B------:R-:W-:Y:S01]  /*15fa0*/  R2UR UR30, R20 ;  /* 0x00000000141e72ca */ /* 0x000fe200000e0000 */
[----:B------:R-:W-:Y:S01]  /*15fb0*/  IMAD.MOV.U32 R20, RZ, RZ, R96 ;  /* 0x000000ffff147224 */ /* 0x000fe200078e0060 */
        /* <DEDUP_REMOVED lines=11> */
[----:B-1----:R-:W-:-:S06]  /*16070*/  WARPGROUP.ARRIVE ;  /* 0x00000000000079c5 */ /* 0x002fcc0000000000 */
[----:B------:R-:W-:Y:S01]  /*16080*/  QGMMA.64x32x32.F32.E4M3.E4M3 R88, gdesc[UR40], RZ, !UPT, gsb0 ;  /* 0x00600000285879f3 */ /* 0x000fe2000c0008ff */
[----:B------:R-:W-:Y:S02]  /*16090*/  R2UR UR36, R10 ;  /* 0x000000000a2472ca */ /* 0x000fe400000e0000 */
[----:B------:R-:W-:Y:S02]  /*160a0*/  R2UR UR37, R11 ;  /* 0x000000000b2572ca */ /* 0x000fe400000e0000 */
[----:B------:R-:W-:Y:S02]  /*160b0*/  R2UR UR43, R20 ;  /* 0x00000000142b72ca */ /* 0x000fe400000e0000 */
[----:B------:R-:W-:Y:S01]  /*160c0*/  R2UR UR42, R21 ;  /* 0x00000000152a72ca */ /* 0x000fe200000e0000 */
[----:B------:R-:W-:Y:S02]  /*160d0*/  WARPGROUP.DEPBAR.LE gsb0, 0x0 ;  /* 0x00008000000079c5 */ /* 0x000fe40000010000 */
[----:B------:R-:W-:-:S06]  /*160e0*/  WARPGROUP.ARRIVE ;  /* 0x00000000000079c5 */ /* 0x000fcc0000000000 */
[----:B------:R-:W-:Y:S01]  /*160f0*/  QGMMA.64x32x32.F32.E4M3.E4M3 R184, gdesc[UR32], R184, gsb0 ;  /* 0x0060000020b879f3 */ /* 0x000fe200080008b8 */
[----:B------:R-:W-:Y:S02]  /*16100*/  R2UR UR40, R10 ;  /* 0x000000000a2872ca */ /* 0x000fe400000e0000 */
[----:B------:R-:W-:Y:S02]  /*16110*/  R2UR UR41, R11 ;  /* 0x000000000b2972ca */ /* 0x000fe400000e0000 */
[----:B------:R-:W-:Y:S02]  /*16120*/  R2UR UR35, R27 ;  /* 0x000000001b2372ca */ /* 0x000fe400000e0000 */
[----:B------:R-:W-:Y:S01]  /*16130*/  R2UR UR34, R26 ;  /* 0x000000001a2272ca */ /* 0x000fe200000e0000 */
[----:B------:R0:W5:Y:S01]  /*16140*/  LDL.LU R27, [R1+0xf4] ;  /* 0x0000f400011b7983 */ /* 0x0001620000300800 */
[----:B------:R-:W-:Y:S02]  /*16150*/  R2UR UR32, R10 ;  /* 0x000000000a2072ca */ /* 0x000fe400000e0000 */
[----:B------:R-:W-:Y:S01]  /*16160*/  R2UR UR33, R11 ;  /* 0x000000000b2172ca */ /* 0x000fe200000e0000 */
[----:B------:R0:W5:Y:S01]  /*16170*/  LDL.LU R26, [R1+0xf0] ;  /* 0x0000f000011a7983 */ /* 0x0001620000300800 */
[----:B------:R-:W-:-:S02]  /*16180*/  WARPGROUP.DEPBAR.LE gsb0, 0x0 ;  /* 0x00008000000079c5 */ /* 0x000fc40000010000 */
        /* <DEDUP_REMOVED lines=11> */
[----:B------:R-:W-:Y:S02]  /*16240*/  R2UR UR59, R25 ;  /* 0x00000000193b72ca */ /* 0x000fe400000e0000 */
[----:B------:R-:W-:Y:S01]  /*16250*/  R2UR UR58, R24 ;  /* 0x00000000183a72ca */ /* 0x000fe200000e0000 */
[----:B------:R0:W5:Y:S01]  /*16260*/  LDL.LU R25, [R1+0xec] ;  /* 0x0000ec0001197983 */ /* 0x0001620000300800 */
[----:B------:R-:W-:Y:S02]  /*16270*/  R2UR UR56, R10 ;  /* 0x000000000a3872ca */ /* 0x000fe400000e0000 */
[----:B------:R-:W-:Y:S01]  /*16280*/  R2UR UR57, R11 ;  /* 0x000000000b3972ca */ /* 0x000fe200000e0000 */
[----:B------:R0:W5:Y:S01]  /*16290*/  LDL.LU R24, [R1+0xe8] ;  /* 0x0000e80001187983 */ /* 0x0001620000300800 */
[----:B------:R-:W-:Y:S02]  /*162a0*/  WARPGROUP.DEPBAR.LE gsb0, 0x0 ;  /* 0x00008000000079c5 */ /* 0x000fe40000010000 */
[----:B------:R-:W-:-:S09]  /*162b0*/  WARPGROUP.ARRIVE ;  /* 0x00000000000079c5 */ /* 0x000fd20000000000 */
        /* <DEDUP_REMOVED lines=11> */
[----:B------:R-:W-:Y:S02]  /*16370*/  R2UR UR38, R3 ;  /* 0x00000000032672ca */ /* 0x000fe400000e0000 */
[----:B------:R-:W-:Y:S02]  /*16380*/  R2UR UR36, R8 ;  /* 0x00000000082472ca */ /* 0x000fe400000e0000 */
[----:B------:R-:W-:Y:S01]  /*16390*/  R2UR UR37, R9 ;  /* 0x00000000092572ca */ /* 0x000fe200000e0000 */
[----:B------:R-:W-:Y:S02]  /*163a0*/  WARPGROUP.DEPBAR.LE gsb0, 0x0 ;  /* 0x00008000000079c5 */ /* 0x000fe40000010000 */
[----:B------:R-:W-:-:S10]  /*163b0*/  WARPGROUP.ARRIVE ;  /* 0x00000000000079c5 */ /* 0x000fd40000000000 */
        /* <DEDUP_REMOVED lines=16> */
[----:B------:R-:W-:Y:S01]  /*164c0*/  R2UR UR42, R18 ;  /* 0x00000000122a72ca */ /* 0x000fe200000e0000 */
[----:B------:R0:W5:Y:S01]  /*164d0*/  LDL.LU R19, [R1+0xdc] ;  /* 0x0000dc0001137983 */ /* 0x0001620000300800 */
[C---:B------:R-:W-:Y:S02]  /*164e0*/  R2UR UR40, R8.reuse ;  /* 0x00000000082872ca */ /* 0x040fe400000e0000 */
[C---:B------:R-:W-:Y:S01]  /*164f0*/  R2UR UR41, R9.reuse ;  /* 0x00000000092972ca */ /* 0x040fe200000e0000 */
[----:B------:R0:W5:Y:S01]  /*16500*/  LDL.LU R18, [R1+0xd8] ;  /* 0x0000d80001127983 */ /* 0x0001620000300800 */
[C---:B------:R-:W-:Y:S02]  /*16510*/  R2UR UR44, R8.reuse ;  /* 0x00000000082c72ca */ /* 0x040fe400000e0000 */
[----:B------:R-:W-:Y:S01]  /*16520*/  R2UR UR45, R9 ;  /* 0x00000000092d72ca */ /* 0x000fe200000e0000 */
[----:B------:R0:W5:Y:S01]  /*16530*/  LDL.LU R17, [R1+0xd4] ;  /* 0x0000d40001117983 */ /* 0x0001620000300800 */
[----:B------:R-:W-:-:S02]  /*16540*/  R2UR UR48, R8 ;  /* 0x00000000083072ca */ /* 0x000fc400000e0000 */
[C---:B------:R-:W-:Y:S01]  /*16550*/  R2UR UR49, R9.reuse ;  /* 0x00000000093172ca */ /* 0x040fe200000e0000 */
[----:B------:R0:W5:Y:S01]  /*16560*/  LDL.LU R16, [R1+0xd0] ;  /* 0x0000d00001107983 */ /* 0x0001620000300800 */
[----:B------:R-:W-:Y:S02]  /*16570*/  R2UR UR52, R8 ;  /* 0x00000000083472ca */ /* 0x000fe400000e0000 */
[----:B------:R-:W-:Y:S01]  /*16580*/  R2UR UR53, R9 ;  /* 0x00000000093572ca */ /* 0x000fe200000e0000 */
        /* <DEDUP_REMOVED lines=29> */
[----:B------:R0:W5:Y:S01]  /*16760*/  LDL.LU R2, [R1+0xbc] ;  /* 0x0000bc0001027983 */ /* 0x0001620000300800 */
[----:B------:R-:W-:Y:S02]  /*16770*/  WARPGROUP.DEPBAR.LE gsb0, 0x0 ;  /* 0x00008000000079c5 */ /* 0x000fe40000010000 */
[----:B------:R-:W-:-:S06]  /*16780*/  WARPGROUP.ARRIVE ;  /* 0x00000000000079c5 */ /* 0x000fcc0000000000 */
[----:B------:R-:W-:Y:S01]  /*16790*/  QGMMA.64x32x32.F32.E4M3.E4M3 R152, gdesc[UR12], R152, gsb0 ;  /* 0x006000000c9879f3 */ /* 0x000fe20008000898 */
[----:B------:R-:W-:Y:S02]  /*167a0*/  R2UR UR16, R6 ;  /* 0x00000000061072ca */ /* 0x000fe400000e0000 */
[----:B------:R-:W-:Y:S01]  /*167b0*/  R2UR UR17, R7 ;  /* 0x00000000071172ca */ /* 0x000fe200000e0000 */
[----:B------:R-:W-:Y:S02]  /*167c0*/  WARPGROUP.DEPBAR.LE gsb0, 0x0 ;  /* 0x00008000000079c5 */ /* 0x000fe40000010000 */
[----:B------:R-:W-:-:S10]  /*167d0*/  WARPGROUP.ARRIVE ;  /* 0x00000000000079c5 */ /* 0x000fd40000000000 */
        /* <DEDUP_REMOVED lines=17> */
[----:B------:R-:W-:Y:S02]  /*168f0*/  R2UR UR37, R13 ;  /* 0x000000000d2572ca */ /* 0x000fe400000e0000 */
[----:B------:R-:W-:Y:S01]  /*16900*/  R2UR UR36, R0 ;  /* 0x00000000002472ca */ /* 0x000fe200000e0000 */
[----:B------:R-:W-:Y:S02]  /*16910*/  WARPGROUP.DEPBAR.LE gsb0, 0x0 ;  /* 0x00008000000079c5 */ /* 0x000fe40000010000 */
[----:B0-----:R-:W-:-:S12]  /*16920*/  @P1 BRA `(.L_x_471) ;  /* 0x0000000000281947 */ /* 0x001fd80003800000 */
[----:B------:R-:W-:Y:S05]  /*16930*/  @!P0 BRA `(.L_x_472) ;  /* 0x0000000000048947 */ /* 0x000fea0003800000 */
[----:B------:R-:W-:Y:S01]  /*16940*/  BPT.TRAP 0x1 ;  /* 0x000000040000795c */ /* 0x000fe20000300000 */
.L_x_472:
[----:B-----5:R-:W-:Y:S01]  /*16950*/  SHF.L.U32 R0, R12, 0x1f, RZ ;  /* 0x0000001f0c007819 */ /* 0x020fe200000006ff */
[----:B------:R-:W-:-:S04]  /*16960*/  IMAD R12, R234, 0x8, R16 ;  /* 0x00000008ea0c7824 */ /* 0x000fc800078e0210 */
[----:B------:R0:W1:Y:S01]  /*16970*/  SYNCS.PHASECHK.TRANS64.TRYWAIT P1, [R12+URZ+0x2e850], R0 ;  /* 0x02e850000c0075a7 */ /* 0x000062000802017f */
[----:B------:R-:W-:Y:S05]  /*16980*/  @!P0 BRA `(.L_x_473) ;  /* 0x0000000000048947 */ /* 0x000fea0003800000 */
[----:B------:R-:W-:Y:S01]  /*16990*/  BPT.TRAP 0x1 ;  /* 0x000000040000795c */ /* 0x000fe20000300000 */
.L_x_473:
[----:B-1----:R-:W-:Y:S05]  /*169a0*/  @P1 BRA `(.L_x_471) ;  /* 0x0000000000081947 */ /* 0x002fea0003800000 */
[----:B------:R-:W1:Y:S02]  /*169b0*/  SYNCS.PHASECHK.TRANS64.TRYWAIT P1, [R12+URZ+0x2e850], R0 ;  /* 0x02e850000c0075a7 */ /* 0x000e64000802017f */
[----:B-1----:R-:W-:Y:S05]  /*169c0*/  @!P1 BRA `(.L_x_474) ;  /* 0x000000cc005c9947 */ /* 0x002fea0003800000 */
.L_x_471:
[----:B01---5:R-:W-:Y:S01]  /*169d0*/  IADD3 R0, R16, 0x400, RZ ;  /* 0x0000040010007810 */ /* 0x023fe20007ffe0ff */
[----:B------:R-:W-:Y:S01]  /*169e0*/  IMAD.MOV.U32 R13, RZ, RZ, -0x3ffffff0 ;  /* 0xc0000010ff0d7424 */ /* 0x000fe200078e00ff */
[----:B------:R-:W-:Y:S05]  /*169f0*/  WARPSYNC.ALL ;  /* 0x0000000000007948 */ /* 0x000fea0003800000 */
[----:B------:R-:W-:Y:S01]  /*16a00*/  SHF.R.U32.HI R0, RZ, 0x4, R0 ;  /* 0x00000004ff007819 */ /* 0x000fe20000011600 */
[----:B------:R-:W-:Y:S01]  /*16a10*/  WARPGROUP.ARRIVE ;  /* 0x00000000000079c5 */ /* 0x000fe20000000000 */
[----:B------:R-:W-:Y:S01]  /*16a20*/  R2UR UR7, R13 ;  /* 0x000000000d0772ca */ /* 0x000fe200000e0000 */
[----:B------:R-:W-:Y:S01]  /*16a30*/  IMAD.MOV.U32 R21, RZ, RZ, -0x3ffffff0 ;  /* 0xc0000010ff157424 */ /* 0x000fe200078e00ff */
[----:B------:R-:W-:-:S02]  /*16a40*/  LOP3.LUT R0, R0, 0x3fff, RZ, 0xc0, !PT ;  /* 0x00003fff00007812 */ /* 0x000fc400078ec0ff */
[----:B------:R-:W-:Y:S02]  /*16a50*/  FMNMX.FTZ R13, R186, R14, !PT ;  /* 0x0000000eba0d7209 */ /* 0x000fe40007810000 */
[----:B------:R-:W-:Y:S02]  /*16a60*/  LOP3.LUT R0, R0, 0x10000, RZ, 0xfc, !PT ;  /* 0x0001000000007812 */ /* 0x000fe400078efcff */
[----:B------:R-:W-:-:S03]  /*16a70*/  FMNMX.FTZ R13, R187, R13, !PT ;  /* 0x0000000dbb0d7209 */ /* 0x000fc60007810000 */
[----:B------:R-:W-:Y:S01]  /*16a80*/  IMAD R12, R234, 0x700, R0 ;  /* 0x00000700ea0c7824 */ /* 0x000fe200078e0200 */
[----:B------:R-:W-:Y:S02]  /*16a90*/  FMNMX.FTZ R0, R184, R3, !PT ;  /* 0x00000003b8007209 */ /* 0x000fe40007810000 */
[----:B------:R-:W-:Y:S01]  /*16aa0*/  FMNMX.FTZ R13, R190, R13, !PT ;  /* 0x0000000dbe0d7209 */ /* 0x000fe20007810000 */
[C---:B------:R-:W-:Y:S01]  /*16ab0*/  VIADD R20, R12.reuse, 0x100 ;  /* 0x000001000c147836 */ /* 0x040fe20000000000 */
[----:B------:R-:W-:Y:S02]  /*16ac0*/  R2UR UR6, R12 ;  /* 0x000000000c0672ca */ /* 0x000fe400000e0000 */
[----:B------:R-:W-:Y:S02]  /*16ad0*/  FMNMX.FTZ R0, R185, R0, !PT ;  /* 0x00000000b9007209 */ /* 0x000fe40007810000 */
[----:B------:R-:W-:Y:S02]  /*16ae0*/  FMNMX.FTZ R13, R191, R13, !PT ;  /* 0x0000000dbf0d7209 */ /* 0x000fe40007810000 */
[----:B------:R-:W-:-:S02]  /*16af0*/  FMNMX.FTZ R0, R188, R0, !PT ;  /* 0x00000000bc007209 */ /* 0x000fc40007810000 */
[----:B------:R-:W-:Y:S02]  /*16b00*/  FMNMX.FTZ R13, R194, R13, !PT ;  /* 0x0000000dc20d7209 */ /* 0x000fe40007810000 */
[----:B------:R-:W-:Y:S02]  /*16b10*/  FMNMX.FTZ R0, R189, R0, !PT ;  /* 0x00000000bd007209 */ /* 0x000fe40007810000 */
[----:B------:R-:W-:Y:S01]  /*16b20*/  FMNMX.FTZ R13, R195, R13, !PT ;  /* 0x0000000dc30d7209 */ /* 0x000fe20007810000 */
[----:B------:R-:W-:Y:S01]  /*16b30*/  QGMMA.64x128x32.F32.E4M3.E4M3 R24, R224, gdesc[UR4], R24, gsb0 ;  /* 0x01e00004e0187df3 */ /* 0x000fe20008000818 */
[----:B------:R-:W-:Y:S01]  /*16b40*/  R2UR UR6, R20 ;  /* 0x00000000140672ca */ /* 0x000fe200000e0000 */
[----:B------:R-:W-:Y:S01]  /*16b50*/  VIADD R20, R12, 0x200 ;  /* 0x000002000c147836 */ /* 0x000fe20000000000 */
[----:B------:R-:W-:Y:S01]  /*16b60*/  R2UR UR7, R21 ;  /* 0x00000000150772ca */ /* 0x000fe200000e0000 */
[----:B------:R-:W-:Y:S01]  /*16b70*/  IMAD.MOV.U32 R21, RZ, RZ, -0x3ffffff0 ;  /* 0xc0000010ff157424 */ /* 0x000fe200078e00ff */
        /* <DEDUP_REMOVED lines=76> */
[----:B------:R-:W-:Y:S02]  /*17040*/  R2UR UR6, R20 ;  /* 0x00000000140672ca */ /* 0x000fe400000e0000 */
[----:B------:R-:W-:Y:S01]  /*17050*/  R2UR UR7, R21 ;  /* 0x00000000150772ca */ /* 0x000fe200000e0000 */
[----:B------:R-:W-:Y:S01]  /*17060*/  IMAD.MOV.U32 R21, RZ, RZ, -0x3ffffff0 ;  /* 0xc0000010ff157424 */ /* 0x000fe200078e00ff */
[----:B------:R-:W-:Y:S02]  /*17070*/  IADD3 R20, R12, 0x300, RZ ;  /* 0x000003000c147810 */ /* 0x000fe40007ffe0ff */
        /* <DEDUP_REMOVED lines=30> */
[----:B0-----:R-:W-:-:S04]  /*17260*/  LOP3.LUT R227, R227, 0x7f, RZ, 0xc0, !PT ;  /* 0x0000007fe3e37812 */ /* 0x001fc800078ec0ff */
[----:B------:R-:W-:Y:S02]  /*17270*/  ISETP.NE.AND P1, PT, R227, RZ, PT ;  /* 0x000000ffe300720c */ /* 0x000fe40003f25270 */
[----:B------:R-:W0:Y:S02]  /*17280*/  S2R R227, SR_TID.X ;  /* 0x0000000000e37919 */ /* 0x000e240000002100 */
[----:B0-----:R-:W-:Y:S01]  /*17290*/  SHF.R.U32.HI R227, RZ, 0x7, R227 ;  /* 0x00000007ffe37819 */ /* 0x001fe200000116e3 */
        /* <DEDUP_REMOVED lines=10> */
[----:B------:R-:W-:Y:S02]  /*17340*/  R2UR UR6, R20 ;  /* 0x00000000140672ca */ /* 0x000fe400000e0000 */
[----:B------:R-:W-:Y:S01]  /*17350*/  R2UR UR7, R21 ;  /* 0x00000000150772ca */ /* 0x000fe200000e0000 */
[----:B------:R-:W0:Y:S04]  /*17360*/  SHFL.BFLY PT, R20, R13, 0x2, 0x1f ;  /* 0x0c401f000d147f89 */ /* 0x000e2800000e0000 */
[----:B------:R-:W1:Y:S01]  /*17370*/  SHFL.BFLY PT, R21, R0, 0x2, 0x1f ;  /* 0x0c401f0000157f89 */ /* 0x000e6200000e0000 */
[----:B0-----:R-:W-:Y:S01]  /*17380*/  FMNMX.FTZ R13, R13, R20, !PT ;  /* 0x000000140d0d7209 */ /* 0x001fe20007810000 */
[----:B------:R-:W-:Y:S01]  /*17390*/  VIADD R20, R12, 0x500 ;  /* 0x000005000c147836 */ /* 0x000fe20000000000 */
[----:B-1----:R-:W-:-:S03]  /*173a0*/  FMNMX.FTZ R0, R0, R21, !PT ;  /* 0x0000001500007209 */ /* 0x002fc60007810000 */
[----:B------:R-:W0:Y:S01]  /*173b0*/  SHFL.BFLY PT, R200, R13, 0x1, 0x1f ;  /* 0x0c201f000dc87f89 */ /* 0x000e2200000e0000 */
[----:B------:R-:W-:-:S03]  /*173c0*/  IMAD.MOV.U32 R21, RZ, RZ, -0x3ffffff0 ;  /* 0xc0000010ff157424 */ /* 0x000fc600078e00ff */
[----:B------:R-:W1:Y:S01]  /*173d0*/  SHFL.BFLY PT, R201, R0, 0x1, 0x1f ;  /* 0x0c201f0000c97f89 */ /* 0x000e6200000e0000 */
[----:B0-----:R-:W-:Y:S02]  /*173e0*/  FMNMX.FTZ R13, R13, R200, !PT ;  /* 0x000000c80d0d7209 */ /* 0x001fe40007810000 */
[----:B-1----:R-:W-:-:S03]  /*173f0*/  FMNMX.FTZ R0, R0, R201, !PT ;  /* 0x000000c900007209 */ /* 0x002fc60007810000 */
[----:B------:R-:W-:Y:S02]  /*17400*/  FADD.FTZ R14, -R13, R14 ;  /* 0x0000000e0d0e7221 */ /* 0x000fe40000010100 */
[----:B------:R-:W-:-:S02]  /*17410*/  FADD.FTZ R3, -R0, R3 ;  /* 0x0000000300037221 */ /* 0x000fc40000010100 */
[C---:B------:R-:W-:Y:S02]  /*17420*/  FMUL.FTZ R14, R2.reuse, R14 ;  /* 0x0000000e020e7220 */ /* 0x040fe40000410000 */
[----:B------:R-:W-:-:S04]  /*17430*/  FMUL.FTZ R3, R2, R3 ;  /* 0x0000000302037220 */ /* 0x000fc80000410000 */
[----:B------:R-:W-:Y:S08]  /*17440*/  MUFU.EX2 R14, R14 ;  /* 0x0000000e000e7308 */ /* 0x000ff00000000800 */
[----:B------:R-:W-:Y:S01]  /*17450*/  MUFU.EX2 R3, R3 ;  /* 0x0000000300037308 */ /* 0x000fe20000000800 */
[----:B------:R-:W-:Y:S02]  /*17460*/  WARPGROUP.DEPBAR.LE gsb0, 0x0 ;  /* 0x00008000000079c5 */ /* 0x000fe40000010000 */
[----:B------:R-:W-:-:S06]  /*17470*/  WARPGROUP.ARRIVE ;  /* 0x00000000000079c5 */ /* 0x000fcc0000000000 */
[----:B------:R-:W-:Y:S01]  /*17480*/  QGMMA.64x128x32.F32.E4M3.E4M3 R24, R208, gdesc[UR4], R24, gsb0 ;  /* 0x01e00004d0187df3 */ /* 0x000fe20008000818 */
[----:B------:R-:W-:Y:S01]  /*17490*/  R2UR UR7, R21 ;  /* 0x00000000150772ca */ /* 0x000fe200000e0000 */
[----:B------:R-:W-:Y:S01]  /*174a0*/  FFMA.FTZ R21, R2, R0, -8 ;  /* 0xc100000002157423 */ /* 0x000fe20000010000 */
[----:B------:R-:W-:-:S03]  /*174b0*/  R2UR UR6, R20 ;  /* 0x00000000140672ca */ /* 0x000fc600000e0000 */
[C-C-:B------:R-:W-:Y:S01]  /*174c0*/  FFMA.FTZ R20, R2.reuse, R184, -R21.reuse ;  /* 0x000000b802147223 */ /* 0x140fe20000010815 */
[----:B------:R-:W-:-:S01]  /*174d0*/  FFMA.FTZ R184, R2, R185, -R21 ;  /* 0x000000b902b87223 */ /* 0x000fc20000010815 */
        /* <DEDUP_REMOVED lines=54> */
[----:B------:R-:W-:Y:S01]  /*17840*/  FFMA.FTZ R101, R2, R13, -8 ;  /* 0xc100000002657423 */ /* 0x000fe2000001000d */
[----:B------:R-:W0:Y:S01]  /*17850*/  MUFU.EX2 R20, R20 ;  /* 0x0000001400147308 */ /* 0x000e220000000800 */
[----:B------:R-:W-:Y:S01]  /*17860*/  IMAD.MOV.U32 R89, RZ, RZ, -0x3ffffff0 ;  /* 0xc0000010ff597424 */ /* 0x000fe200078e00ff */
[----:B------:R-:W-:Y:S01]  /*17870*/  IADD3 R88, R12, 0x600, RZ ;  /* 0x000006000c587810 */ /* 0x000fe20007ffe0ff */
[----:B------:R-:W-:-:S01]  /*17880*/  FFMA.FTZ R186, R2, R186, -R101 ;  /* 0x000000ba02ba7223 */ /* 0x000fc20000010865 */
[C-C-:B------:R-:W-:Y:S01]  /*17890*/  FFMA.FTZ R187, R2.reuse, R187, -R101.reuse ;  /* 0x000000bb02bb7223 */ /* 0x140fe20000010865 */
[----:B------:R-:W-:-:S01]  /*178a0*/  FFMA.FTZ R190, R2, R190, -R101 ;  /* 0x000000be02be7223 */ /* 0x000fc20000010865 */
[C-C-:B------:R-:W-:Y:S01]  /*178b0*/  FFMA.FTZ R191, R2.reuse, R191, -R101.reuse ;  /* 0x000000bf02bf7223 */ /* 0x140fe20000010865 */
[----:B------:R-:W-:-:S01]  /*178c0*/  FFMA.FTZ R194, R2, R194, -R101 ;  /* 0x000000c202c27223 */ /* 0x000fc20000010865 */
[----:B------:R-:W1:Y:S01]  /*178d0*/  MUFU.EX2 R184, R184 ;  /* 0x000000b800b87308 */ /* 0x000e620000000800 */
[----:B------:R-:W-:-:S01]  /*178e0*/  FFMA.FTZ R195, R2, R195, -R101 ;  /* 0x000000c302c37223 */ /* 0x000fc20000010865 */
[C-C-:B------:R-:W-:Y:S01]  /*178f0*/  FFMA.FTZ R198, R2.reuse, R198, -R101.reuse ;  /* 0x000000c602c67223 */ /* 0x140fe20000010865 */
[----:B------:R-:W-:-:S01]  /*17900*/  FFMA.FTZ R199, R2, R199, -R101 ;  /* 0x000000c702c77223 */ /* 0x000fc20000010865 */
[C-C-:B------:R-:W-:Y:S01]  /*17910*/  FFMA.FTZ R170, R2.reuse, R170, -R101.reuse ;  /* 0x000000aa02aa7223 */ /* 0x140fe20000010865 */
[----:B------:R-:W-:-:S01]  /*17920*/  FFMA.FTZ R171, R2, R171, -R101 ;  /* 0x000000ab02ab7223 */ /* 0x000fc20000010865 */
[C-C-:B------:R-:W-:Y:S01]  /*17930*/  FFMA.FTZ R174, R2.reuse, R174, -R101.reuse ;  /* 0x000000ae02ae7223 */ /* 0x140fe20000010865 */
[----:B------:R-:W-:-:S01]  /*17940*/  FFMA.FTZ R175, R2, R175, -R101 ;  /* 0x000000af02af7223 */ /* 0x000fc20000010865 */
[----:B------:R-:W2:Y:S01]  /*17950*/  MUFU.EX2 R186, R186 ;  /* 0x000000ba00ba7308 */ /* 0x000ea20000000800 */
[----:B0-----:R-:W-:-:S01]  /*17960*/  FFMA.FTZ R15, R3, R15, R20 ;  /* 0x0000000f030f7223 */ /* 0x001fc20000010014 */
        /* <DEDUP_REMOVED lines=8> */
[C-C-:B------:R-:W-:Y:S01]  /*179f0*/  FFMA.FTZ R158, R2.reuse, R158, -R101.reuse ;  /* 0x0000009e029e7223 */ /* 0x140fe20000010865 */
[----:B------:R-:W-:-:S01]  /*17a00*/  FFMA.FTZ R159, R2, R159, -R101 ;  /* 0x0000009f029f7223 */ /* 0x000fc20000010865 */
[C-C-:B------:R-:W-:Y:S01]  /*17a10*/  FFMA.FTZ R162, R2.reuse, R162, -R101.reuse ;  /* 0x000000a202a27223 */ /* 0x140fe20000010865 */
[----:B------:R-:W-:-:S01]  /*17a20*/  FFMA.FTZ R163, R2, R163, -R101 ;  /* 0x000000a302a37223 */ /* 0x000fc20000010865 */
[C-C-:B------:R-:W-:Y:S01]  /*17a30*/  FFMA.FTZ R166, R2.reuse, R166, -R101.reuse ;  /* 0x000000a602a67223 */ /* 0x140fe20000010865 */
[----:B------:R-:W-:-:S01]  /*17a40*/  FFMA.FTZ R167, R2, R167, -R101 ;  /* 0x000000a702a77223 */ /* 0x000fc20000010865 */
[----:B------:R-:W1:Y:S01]  /*17a50*/  MUFU.EX2 R185, R185 ;  /* 0x000000b900b97308 */ /* 0x000e620000000800 */
[----:B--2---:R-:W-:-:S01]  /*17a60*/  FFMA.FTZ R232, R14, R232, R186 ;  /* 0x000000e80ee87223 */ /* 0x004fc200000100ba */
[C-C-:B------:R-:W-:Y:S01]  /*17a70*/  FFMA.FTZ R138, R2.reuse, R138, -R101.reuse ;  /* 0x0000008a028a7223 */ /* 0x140fe20000010865 */
[----:B------:R-:W-:-:S01]  /*17a80*/  FFMA.FTZ R139, R2, R139, -R101 ;  /* 0x0000008b028b7223 */ /* 0x000fc20000010865 */
[C-C-:B------:R-:W-:Y:S01]  /*17a90*/  FFMA.FTZ R142, R2.reuse, R142, -R101.reuse ;  /* 0x0000008e028e7223 */ /* 0x140fe20000010865 */
[----:B------:R-:W-:-:S01]  /*17aa0*/  FFMA.FTZ R143, R2, R143, -R101 ;  /* 0x0000008f028f7223 */ /* 0x000fc20000010865 */
[C-C-:B------:R-:W-:Y:S01]  /*17ab0*/  FFMA.FTZ R146, R2.reuse, R146, -R101.reuse ;  /* 0x0000009202927223 */ /* 0x140fe20000010865 */
[----:B------:R-:W-:-:S01]  /*17ac0*/  FFMA.FTZ R147, R2, R147, -R101 ;  /* 0x0000009302937223 */ /* 0x000fc20000010865 */
[----:B------:R-:W2:Y:S01]  /*17ad0*/  MUFU.EX2 R190, R190 ;  /* 0x000000be00be7308 */ /* 0x000ea20000000800 */
        /* <DEDUP_REMOVED lines=16> */
[----:B--2---:R-:W-:-:S01]  /*17be0*/  FADD.FTZ R232, R190, R232 ;  /* 0x000000e8bee87221 */ /* 0x004fc20000010000 */
[C-C-:B------:R-:W-:Y:S01]  /*17bf0*/  FFMA.FTZ R110, R2.reuse, R110, -R101.reuse ;  /* 0x0000006e026e7223 */ /* 0x140fe20000010865 */
[----:B------:R-:W-:-:S01]  /*17c00*/  FFMA.FTZ R111, R2, R111, -R101 ;  /* 0x0000006f026f7223 */ /* 0x000fc20000010865 */
[C-C-:B------:R-:W-:Y:S01]  /*17c10*/  FFMA.FTZ R12, R2.reuse, R114, -R101.reuse ;  /* 0x00000072020c7223 */ /* 0x140fe20000010865 */
[----:B------:R-:W-:-:S01]  /*17c20*/  FFMA.FTZ R115, R2, R115, -R101 ;  /* 0x0000007302737223 */ /* 0x000fc20000010865 */
[----:B------:R-:W-:Y:S01]  /*17c30*/  FFMA.FTZ R119, R2, R119, -R101 ;  /* 0x0000007702777223 */ /* 0x000fe20000010865 */
[----:B------:R-:W-:Y:S01]  /*17c40*/  @!P1 IMAD R114, R235, 0x8, R16 ;  /* 0x00000008eb729824 */ /* 0x000fe200078e0210 */
[----:B------:R-:W2:Y:S01]  /*17c50*/  MUFU.EX2 R189, R189 ;  /* 0x000000bd00bd7308 */ /* 0x000ea20000000800 */
[----:B0-----:R-:W-:-:S02]  /*17c60*/  FADD.FTZ R15, R188, R15 ;  /* 0x0000000fbc0f7221 */ /* 0x001fc40000010000 */
[----:B------:R-:W-:-:S05]  /*17c70*/  @!P1 VIADD R114, R114, 0x2e840 ;  /* 0x0002e84072729836 */ /* 0x000fca0000000000 */
[----:B------:R-:W0:Y:S01]  /*17c80*/  MUFU.EX2 R194, R194 ;  /* 0x000000c200c27308 */ /* 0x000e220000000800 */
[----:B-1----:R-:W-:-:S01]  /*17c90*/  FADD.FTZ R232, R191, R232 ;  /* 0x000000e8bfe87221 */ /* 0x002fc20000010000 */
[----:B------:R-:W-:Y:S01]  /*17ca0*/  @!P1 PRMT R114, RZ, 0x654, R114 ;  /* 0x00000654ff729816 */ /* 0x000fe20000000072 */
[----:B------:R-:W-:-:S05]  /*17cb0*/  WARPGROUP.DEPBAR.LE gsb0, 0x0 ;  /* 0x00008000000079c5 */ /* 0x000fca0000010000 */
[----:B------:R-:W1:Y:S01]  /*17cc0*/  MUFU.EX2 R192, R192 ;  /* 0x000000c000c07308 */ /* 0x000e620000000800 */
[----:B------:R-:W-:Y:S01]  /*17cd0*/  WARPGROUP.ARRIVE ;  /* 0x00000000000079c5 */ /* 0x000fe20000000000 */
[----:B--2---:R-:W-:-:S05]  /*17ce0*/  FADD.FTZ R15, R189, R15 ;  /* 0x0000000fbd0f7221 */ /* 0x004fca0000010000 */
[----:B------:R-:W-:Y:S01]  /*17cf0*/  QGMMA.64x128x32.F32.E4M3.E4M3 R24, R212, gdesc[UR4], R24, gsb0 ;  /* 0x01e00004d4187df3 */ /* 0x000fe20008000818 */
[----:B------:R-:W2:Y:S01]  /*17d00*/  MUFU.EX2 R195, R195 ;  /* 0x000000c300c37308 */ /* 0x000ea20000000800 */
[----:B0-----:R-:W-:-:S01]  /*17d10*/  FADD.FTZ R232, R194, R232 ;  /* 0x000000e8c2e87221 */ /* 0x001fc20000010000 */
[----:B------:R-:W-:Y:S01]  /*17d20*/  R2UR UR6, R88 ;  /* 0x00000000580672ca */ /* 0x000fe200000e0000 */
[----:B------:R-:W-:-:S01]  /*17d30*/  FFMA.FTZ R88, R2, R118, -R101 ;  /* 0x0000007602587223 */ /* 0x000fc20000010865 */
[----:B------:R-:W-:Y:S01]  /*17d40*/  R2UR UR7, R89 ;  /* 0x00000000590772ca */ /* 0x000fe200000e0000 */
        /* <DEDUP_REMOVED lines=9> */
[----:B------:R-:W-:-:S02]  /*17de0*/  FFMA.FTZ R101, R2, R103, -R101 ;  /* 0x0000006702657223 */ /* 0x000fc40000010865 */
        /* <DEDUP_REMOVED lines=32> */
[----:B------:R-:W-:Y:S02]  /*17ff0*/  WARPGROUP.DEPBAR.LE gsb0, 0x0 ;  /* 0x00008000000079c5 */ /* 0x000fe40000010000 */
[----:B------:R-:W-:-:S04]  /*18000*/  WARPGROUP.ARRIVE ;  /* 0x00000000000079c5 */ /* 0x000fc80000000000 */
[----:B------:R-:W2:Y:S01]  /*18010*/  MUFU.EX2 R182, R182 ;  /* 0x000000b600b67308 */ /* 0x000ea20000000800 */
[----:B0-----:R-:W-:-:S01]  /*18020*/  FADD.FTZ R232, R179, R232 ;  /* 0x000000e8b3e87221 */ /* 0x001fc20000010000 */
[----:B------:R-:W-:Y:S06]  /*18030*/  QGMMA.64x128x32.F32.E4M3.E4M3 R24, R216, gdesc[UR4], R24, gsb0 ;  /* 0x01e00004d8187df3 */ /* 0x000fec0008000818 */
        /* <DEDUP_REMOVED lines=36> */
[----:B------:R-:W-:-:S06]  /*18280*/  WARPGROUP.DEPBAR.LE gsb0, 0x0 ;  /* 0x00008000000079c5 */ /* 0x000fcc0000010000 */
        /* <DEDUP_REMOVED lines=114> */
[----:B------:R2:W-:Y:S01]  /*189b0*/  @!P1 SYNCS.ARRIVE.TRANS64.RED.A1T0 RZ, [R114+URZ], RZ ;  /* 0x000000ff72ff99a7 */ /* 0x0005e2000810043f */
[----:B0-----:R-:W-:-:S05]  /*189c0*/  FADD.FTZ R102, R93, R102 ;  /* 0x000000665d667221 */ /* 0x001fca0000010000 */
[----:B------:R-:W0:Y:S08]  /*189d0*/  MUFU.EX2 R96, R96 ;  /* 0x0000006000607308 */ /* 0x000e300000000800 */
[----:B------:R-:W4:Y:S01]  /*189e0*/  MUFU.EX2 R95, R95 ;  /* 0x0000005f005f7308 */ /* 0x000f220000000800 */
[----:B---3--:R-:W-:-:S07]  /*189f0*/  FADD.FTZ R103, R94, R103 ;  /* 0x000000675e677221 */ /* 0x008fce0000010000 */
[----:B------:R-:W3:Y:S01]  /*18a00*/  MUFU.EX2 R97, R97 ;  /* 0x0000006100617308 */ /* 0x000ee20000000800 */
[----:B0-----:R-:W-:-:S07]  /*18a10*/  FADD.FTZ R102, R96, R102 ;  /* 0x0000006660667221 */ /* 0x001fce0000010000 */
[----:B------:R-:W0:Y:S01]  /*18a20*/  MUFU.EX2 R98, R98 ;  /* 0x0000006200627308 */ /* 0x000e220000000800 */
[----:B----4-:R-:W-:-:S07]  /*18a30*/  FADD.FTZ R103, R95, R103 ;  /* 0x000000675f677221 */ /* 0x010fce0000010000 */
[----:B------:R-:W4:Y:S01]  /*18a40*/  MUFU.EX2 R100, R100 ;  /* 0x0000006400647308 */ /* 0x000f220000000800 */
[----:B---3--:R-:W-:-:S07]  /*18a50*/  FADD.FTZ R102, R97, R102 ;  /* 0x0000006661667221 */ /* 0x008fce0000010000 */
[----:B------:R-:W3:Y:S01]  /*18a60*/  MUFU.EX2 R99, R99 ;  /* 0x0000006300637308 */ /* 0x000ee20000000800 */
[----:B0-----:R-:W-:-:S07]  /*18a70*/  FADD.FTZ R103, R98, R103 ;  /* 0x0000006762677221 */ /* 0x001fce0000010000 */
[----:B------:R-:W1:Y:S01]  /*18a80*/  MUFU.EX2 R21, R21 ;  /* 0x0000001500157308 */ /* 0x000e620000000800 */
[----:B----4-:R-:W-:-:S07]  /*18a90*/  FADD.FTZ R102, R100, R102 ;  /* 0x0000006664667221 */ /* 0x010fce0000010000 */
[----:B------:R-:W0:Y:S01]  /*18aa0*/  MUFU.EX2 R101, R101 ;  /* 0x0000006500657308 */ /* 0x000e220000000800 */
[----:B---3--:R-:W-:-:S01]  /*18ab0*/  FADD.FTZ R103, R99, R103 ;  /* 0x0000006763677221 */ /* 0x008fc20000010000 */
[----:B-1----:R-:W-:-:S03]  /*18ac0*/  FADD.FTZ R15, R21, R102 ;  /* 0x00000066150f7221 */ /* 0x002fc60000010000 */
[----:B0-----:R-:W-:Y:S01]  /*18ad0*/  FADD.FTZ R232, R101, R103 ;  /* 0x0000006765e87221 */ /* 0x001fe20000010000 */
[----:B--2---:R-:W-:Y:S06]  /*18ae0*/  @!P0 BRA `(.L_x_475) ;  /* 0x0000000000048947 */ /* 0x004fec0003800000 */
[----:B------:R-:W-:Y:S01]  /*18af0*/  BPT.TRAP 0x1 ;  /* 0x000000040000795c */ /* 0x000fe20000300000 */
.L_x_475:
[----:B------:R-:W2:Y:S01]  /*18b00*/  LDL R102, [R1+0x74] ;  /* 0x0000740001667983 */ /* 0x000ea20000100800 */
[----:B------:R-:W-:Y:S01]  /*18b10*/  ISETP.GT.AND P1, PT, R233, RZ, PT ;  /* 0x000000ffe900720c */ /* 0x000fe20003f24270 */
[-C--:B------:R-:W-:Y:S01]  /*18b20*/  FMUL.FTZ R24, R24, R3.reuse ;  /* 0x0000000318187220 */ /* 0x080fe20000410000 */
[----:B------:R-:W-:Y:S01]  /*18b30*/  F2FP.SATFINITE.E4M3.F32.PACK_AB_MERGE_C R156, R157, R156, RZ ;  /* 0x0000009c9d9c723e */ /* 0x000fe200048070ff */
[-C--:B------:R-:W-:Y:S01]  /*18b40*/  FMUL.FTZ R25, R25, R3.reuse ;  /* 0x0000000319197220 */ /* 0x080fe20000410000 */
[----:B------:R-:W-:Y:S01]  /*18b50*/  F2FP.SATFINITE.E4M3.F32.PACK_AB_MERGE_C R88, R119, R88, RZ ;  /* 0x000000587758723e */ /* 0x000fe200048070ff */
[-C--:B------:R-:W-:Y:S01]  /*18b60*/  FMUL.FTZ R28, R28, R3.reuse ;  /* 0x000000031c1c7220 */ /* 0x080fe20000410000 */
[----:B------:R-:W-:Y:S01]  /*18b70*/  F2FP.SATFINITE.E4M3.F32.PACK_AB_MERGE_C R92, R93, R92, RZ ;  /* 0x0000005c5d5c723e */ /* 0x000fe200048070ff */
[----:B------:R-:W-:Y:S01]  /*18b80*/  FMUL.FTZ R29, R29, R3 ;  /* 0x000000031d1d7220 */ /* 0x000fe20000410000 */
[----:B------:R-:W-:Y:S01]  /*18b90*/  F2FP.SATFINITE.E4M3.F32.PACK_AB_MERGE_C R185, R188, R185, RZ ;  /* 0x000000b9bcb9723e */ /* 0x000fe200048070ff */
[-C--:B------:R-:W-:Y:S01]  /*18ba0*/  FMUL.FTZ R32, R32, R3.reuse ;  /* 0x0000000320207220 */ /* 0x080fe20000410000 */
[----:B------:R-:W-:Y:S01]  /*18bb0*/  F2FP.SATFINITE.E4M3.F32.PACK_AB_MERGE_C R190, R191, R190, RZ ;  /* 0x000000bebfbe723e */ /* 0x000fe200048070ff */
[----:B------:R-:W-:Y:S01]  /*18bc0*/  FMUL.FTZ R33, R33, R3 ;  /* 0x0000000321217220 */ /* 0x000fe20000410000 */
        /* <DEDUP_REMOVED lines=46> */
[----:B------:R-:W-:Y:S01]  /*18eb0*/  F2FP.SATFINITE.E4M3.F32.PACK_AB_MERGE_C R156, R153, R152, R156 ;  /* 0x00000098999c723e */ /* 0x000fe2000480709c */
[-C--:B------:R-:W-:Y:S01]  /*18ec0*/  FMUL.FTZ R81, R81, R3.reuse ;  /* 0x0000000351517220 */ /* 0x080fe20000410000 */
[----:B------:R-:W-:Y:S01]  /*18ed0*/  F2FP.SATFINITE.E4M3.F32.PACK_AB_MERGE_C R215, R115, R12, R88 ;  /* 0x0000000c73d7723e */ /* 0x000fe20004807058 */
[----:B------:R-:W-:Y:S01]  /*18ee0*/  FMUL.FTZ R84, R84, R3 ;  /* 0x0000000354547220 */ /* 0x000fe20000410000 */
[----:B------:R-:W-:Y:S01]  /*18ef0*/  F2FP.SATFINITE.E4M3.F32.PACK_AB_MERGE_C R216, R200, R197, R92 ;  /* 0x000000c5c8d8723e */ /* 0x000fe2000480705c */
        /* <DEDUP_REMOVED lines=34> */
[----:B------:R-:W-:Y:S01]  /*19120*/  VIADD R233, R233, 0xffffffff ;  /* 0xffffffffe9e97836 */ /* 0x000fe20000000000 */
[----:B------:R-:W-:Y:S01]  /*19130*/  F2FP.SATFINITE.E4M3.F32.PACK_AB_MERGE_C R225, R187, R186, R190 ;  /* 0x000000babbe1723e */ /* 0x000fe200048070be */
[----:B------:R-:W-:Y:S01]  /*19140*/  IMAD.MOV.U32 R14, RZ, RZ, R13 ;  /* 0x000000ffff0e7224 */ /* 0x000fe200078e000d */
        /* <DEDUP_REMOVED lines=25> */
[----:B------:R-:W-:Y:S02]  /*192e0*/  MOV R200, R156 ;  /* 0x0000009c00c87202 */ /* 0x000fe40000000f00 */
[----:B--2---:R-:W-:Y:S01]  /*192f0*/  R2UR UR4, R102 ;  /* 0x00000000660472ca */ /* 0x004fe200000e0000 */
[----:B------:R-:W-:Y:S02]  /*19300*/  IMAD R102, R234, 0x8, R16 ;  /* 0x00000008ea667824 */ /* 0x000fe400078e0210 */
[----:B------:R-:W-:Y:S02]  /*19310*/  IMAD.MOV.U32 R234, RZ, RZ, R235 ;  /* 0x000000ffffea7224 */ /* 0x000fe400078e00eb */
[----:B------:R-:W-:-:S08]  /*19320*/  VIADD R102, R102, 0x2e860 ;  /* 0x0002e86066667836 */ /* 0x000fd00000000000 */
[----:B------:R-:W-:-:S04]  /*19330*/  MOV R103, UR4 ;  /* 0x0000000400677c02 */ /* 0x000fc80008000f00 */
[----:B------:R-:W-:-:S04]  /*19340*/  PRMT R102, R103, 0x654, R102 ;  /* 0x0000065467667816 */ /* 0x000fc80000000066 */
[----:B------:R0:W-:Y:S01]  /*19350*/  SYNCS.ARRIVE.TRANS64.RED.A1T0 RZ, [R102+URZ], RZ ;  /* 0x000000ff66ff79a7 */ /* 0x0001e2000810043f */
[----:B------:R-:W-:Y:S05]  /*19360*/  @P1 BRA `(.L_x_476) ;  /* 0xffffffbc00e41947 */ /* 0x000fea000383ffff */
[----:B------:R-:W-:-:S07]  /*19370*/  IMAD.MOV.U32 R234, RZ, RZ, R235 ;  /* 0x000000ffffea7224 */ /* 0x000fce00078e00eb */
.L_x_465:
[----:B------:R-:W-:Y:S05]  /*19380*/  WARPSYNC.ALL ;  /* 0x0000000000007948 */ /* 0x000fea0003800000 */
[----:B------:R-:W-:Y:S06]  /*19390*/  BAR.ARV 0x8, 0x180 ;  /* 0x0206000000007b1d */ /* 0x000fec0000002000 */
[----:B------:R-:W-:Y:S05]  /*193a0*/  @!P0 BRA `(.L_x_477) ;  /* 0x0000000000048947 */ /* 0x000fea0003800000 */
[----:B------:R-:W-:Y:S01]  /*193b0*/  BPT.TRAP 0x1 ;  /* 0x000000040000795c */ /* 0x000fe20000300000 */
.L_x_477:
[----:B------:R-:W-:Y:S01]  /*193c0*/  IMAD R12, R234, 0x8, R16 ;  /* 0x00000008ea0c7824 */ /* 0x000fe200078e0210 */
[----:B------:R-:W-:-:S04]  /*193d0*/  SHF.L.U32 R3, R236, 0x1f, RZ ;  /* 0x0000001fec037819 */ /* 0x000fc800000006ff */
[----:B------:R1:W2:Y:S01]  /*193e0*/  SYNCS.PHASECHK.TRANS64.TRYWAIT P1, [R12+URZ+0x2e850], R3 ;  /* 0x02e850030c0075a7 */ /* 0x0002a2000802017f */
[----:B------:R-:W-:Y:S05]  /*193f0*/  @!P0 BRA `(.L_x_478) ;  /* 0x0000000000048947 */ /* 0x000fea0003800000 */
[----:B------:R-:W-:Y:S01]  /*19400*/  BPT.TRAP 0x1 ;  /* 0x000000040000795c */ /* 0x000fe20000300000 */
.L_x_478:
[----:B------:R-:W-:-:S05]  /*19410*/  VIADD R16, R16, 0x400 ;  /* 0x0000040010107836 */ /* 0x000fca0000000000 */
[----:B------:R-:W-:-:S04]  /*19420*/  SHF.R.U32.HI R16, RZ, 0x4, R16 ;  /* 0x00000004ff107819 */ /* 0x000fc80000011610 */
[----:B------:R-:W-:-:S04]  /*19430*/  LOP3.LUT R16, R16, 0x3fff, RZ, 0xc0, !PT ;  /* 0x00003fff10107812 */ /* 0x000fc800078ec0ff */
[----:B------:R-:W-:Y:S01]  /*19440*/  LOP3.LUT R5, R16, 0x10000, RZ, 0xfc, !PT ;  /* 0x0001000010057812 */ /* 0x000fe200078efcff */
[----:B--2---:R-:W-:Y:S06]  /*19450*/  @P1 BRA `(.L_x_479) ;  /* 0x0000000000081947 */ /* 0x004fec0003800000 */
[----:B------:R-:W2:Y:S02]  /*19460*/  SYNCS.PHASECHK.TRANS64.TRYWAIT P1, [R12+URZ+0x2e850], R3 ;  /* 0x02e850030c0075a7 */ /* 0x000ea4000802017f */
[----:B--2---:R-:W-:Y:S05]  /*19470*/  @!P1 BRA `(.L_x_480) ;  /* 0x000000a000c49947 */ /* 0x004fea0003800000 */
.L_x_479:
[----:B------:R-:W-:Y:S01]  /*19480*/  IMAD R4, R234, 0x700, R5 ;  /* 0x00000700ea047824 */ /* 0x000fe200078e0205 */
[----:B------:R-:W3:Y:S01]  /*19490*/  LDL R20, [R1+0x8c] ;  /* 0x00008c0001147983 */ /* 0x000ee20000100800 */
[----:B------:R-:W-:Y:S01]  /*194a0*/  IMAD.MOV.U32 R5, RZ, RZ, -0x3ffffff0 ;  /* 0xc0000010ff057424 */ /* 0x000fe200078e00ff */
[----:B------:R-:W-:Y:S05]  /*194b0*/  WARPSYNC.ALL ;  /* 0x0000000000007948 */ /* 0x000fea0003800000 */
[C---:B------:R-:W-:Y:S01]  /*194c0*/  R2UR UR6, R4.reuse ;  /* 0x00000000040672ca */ /* 0x040fe200000e0000 */
[----:B------:R-:W-:Y:S01]  /*194d0*/  VIADD R6, R4, 0x100 ;  /* 0x0000010004067836 */ /* 0x000fe20000000000 */
[----:B------:R-:W-:Y:S01]  /*194e0*/  R2UR UR7, R5 ;  /* 0x00000000050772ca */ /* 0x000fe200000e0000 */
[----:B------:R-:W-:Y:S01]  /*194f0*/  WARPGROUP.ARRIVE ;  /* 0x00000000000079c5 */ /* 0x000fe20000000000 */
[----:B------:R-:W-:Y:S01]  /*19500*/  MOV R7, 0xc0000010 ;  /* 0xc000001000077802 */ /* 0x000fe20000000f00 */
[----:B------:R-:W1:Y:S01]  /*19510*/  LDL R16, [R1+0x78] ;  /* 0x0000780001107983 */ /* 0x000e620000100800 */
[----:B------:R-:W-:-:S03]  /*19520*/  ULDC.64 UR4, c[0x0][0x9a0] ;  /* 0x0002680000047ab9 */ /* 0x000fc60000000a00 */
[----:B------:R-:W4:Y:S01]  /*19530*/  LDL.LU R14, [R1+0x58] ;  /* 0x00005800010e7983 */ /* 0x000f220000300800 */
[----:B------:R-:W-:-:S04]  /*19540*/  ISETP.NE.U32.AND P1, PT, RZ, UR4, PT ;  /* 0x00000004ff007c0c */ /* 0x000fc8000bf25070 */
[----:B------:R-:W-:Y:S01]  /*19550*/  ISETP.NE.AND.EX P1, PT, RZ, UR5, PT, P1 ;  /* 0x00000005ff007c0c */ /* 0x000fe2000bf25310 */
[----:B------:R-:W-:Y:S01]  /*19560*/  QGMMA.64x128x32.F32.E4M3.E4M3 R24, R224, gdesc[UR4], R24, gsb0 ;  /* 0x01e00004e0187df3 */ /* 0x000fe20008000818 */
[----:B------:R-:W-:Y:S01]  /*19570*/  R2UR UR6, R6 ;  /* 0x00000000060672ca */ /* 0x000fe200000e0000 */
[----:B------:R-:W-:Y:S01]  /*19580*/  VIADD R6, R4, 0x200 ;  /* 0x0000020004067836 */ /* 0x000fe20000000000 */
[----:B------:R-:W-:Y:S01]  /*19590*/  R2UR UR7, R7 ;  /* 0x00000000070772ca */ /* 0x000fe200000e0000 */
[----:B------:R-:W-:-:S08]  /*195a0*/  IMAD.MOV.U32 R7, RZ, RZ, -0x3ffffff0 ;  /* 0xc0000010ff077424 */ /* 0x000fd000078e00ff */
[----:B------:R-:W3:Y:S08]  /*195b0*/  @P1 LDC.64 R8, c[0x0][0x9c8] ;  /* 0x00027200ff081b82 */ /* 0x000ef00000000a00 */
[----:B------:R-:W5:Y:S01]  /*195c0*/  @P1 LDC.64 R10, c[0x0][0x9d0] ;  /* 0x00027400ff0a1b82 */ /* 0x000f620000000a00 */
        /* <DEDUP_REMOVED lines=8> */
[----:B------:R-:W-:Y:S01]  /*19650*/  WARPGROUP.ARRIVE ;  /* 0x00000000000079c5 */ /* 0x000fe20000000000 */
[----:B----4-:R-:W-:-:S08]  /*19660*/  @P1 SHF.R.S32.HI R5, RZ, 0x1f, R14 ;  /* 0x0000001fff051819 */ /* 0x010fd0000001140e */
[----:B------:R-:W-:Y:S01]  /*19670*/  QGMMA.64x128x32.F32.E4M3.E4M3 R24, R200, gdesc[UR4], R24, gsb0 ;  /* 0x01e00004c8187df3 */ /* 0x000fe20008000818 */
[----:B------:R-:W-:Y:S01]  /*19680*/  R2UR UR6, R6 ;  /* 0x00000000060672ca */ /* 0x000fe200000e0000 */
[----:B---3--:R-:W-:Y:S01]  /*19690*/  @P1 IMAD R6, R20, R8, RZ ;  /* 0x0000000814061224 */ /* 0x008fe200078e02ff */
[----:B------:R-:W-:-:S03]  /*196a0*/  R2UR UR7, R7 ;  /* 0x00000000070772ca */ /* 0x000fc600000e0000 */
[C---:B-12---:R-:W-:Y:S02]  /*196b0*/  @P1 IMAD R3, R16.reuse, R9, R6 ;  /* 0x0000000910031224 */ /* 0x046fe400078e0206 */
[----:B------:R-:W-:-:S04]  /*196c0*/  @P1 IMAD.WIDE.U32 R6, R16, R8, RZ ;  /* 0x0000000810061225 */ /* 0x000fc800078e00ff */
[-C--:B-----5:R-:W-:Y:S02]  /*196d0*/  @P1 IMAD R8, R5, R10.reuse, RZ ;  /* 0x0000000a05081224 */ /* 0x0a0fe400078e02ff */
[----:B------:R-:W-:Y:S02]  /*196e0*/  @P1 IMAD.IADD R7, R7, 0x1, R3 ;  /* 0x0000000107071824 */ /* 0x000fe400078e0203 */
[C---:B------:R-:W-:Y:S02]  /*196f0*/  @P1 IMAD R3, R14.reuse, R11, R8 ;  /* 0x0000000b0e031224 */ /* 0x040fe400078e0208 */
[----:B------:R-:W-:-:S04]  /*19700*/  @P1 IMAD.WIDE.U32 R6, R14, R10, R6 ;  /* 0x0000000a0e061225 */ /* 0x000fc800078e0006 */
[----:B------:R-:W-:Y:S01]  /*19710*/  VIADD R10, R4, 0x400 ;  /* 0x00000400040a7836 */ /* 0x000fe20000000000 */
[----:B------:R-:W-:Y:S01]  /*19720*/  @P1 IADD3 R3, R7, R3, RZ ;  /* 0x0000000307031210 */ /* 0x000fe20007ffe0ff */
[----:B------:R-:W-:Y:S01]  /*19730*/  IMAD.MOV.U32 R11, RZ, RZ, -0x3ffffff0 ;  /* 0xc0000010ff0b7424 */ /* 0x000fe200078e00ff */
[----:B------:R-:W-:-:S04]  /*19740*/  @P1 LEA R8, P2, R6, UR4, 0x2 ;  /* 0x0000000406081c11 */ /* 0x000fc8000f8410ff */
[----:B------:R-:W-:Y:S01]  /*19750*/  @P1 LEA.HI.X R9, R6, UR5, R3, 0x2, P2 ;  /* 0x0000000506091c11 */ /* 0x000fe200090f1403 */
[----:B------:R-:W-:-:S06]  /*19760*/  IMAD.MOV.U32 R3, RZ, RZ, 0x3f800000 ;  /* 0x3f800000ff037424 */ /* 0x000fcc00078e00ff */
[----:B------:R1:W2:Y:S01]  /*19770*/  @P1 LDG.E R3, desc[UR60][R8.64] ;  /* 0x0000003c08031981 */ /* 0x0002a2000c1e1900 */
[----:B------:R-:W-:Y:S02]  /*19780*/  WARPGROUP.DEPBAR.LE gsb0, 0x0 ;  /* 0x00008000000079c5 */ /* 0x000fe40000010000 */
[----:B------:R-:W-:-:S06]  /*19790*/  WARPGROUP.ARRIVE ;  /* 0x00000000000079c5 */ /* 0x000fcc0000000000 */
[----:B------:R-:W-:Y:S01]  /*197a0*/  QGMMA.64x128x32.F32.E4M3.E4M3 R24, R204, gdesc[UR4], R24, gsb0 ;  /* 0x01e00004cc187df3 */ /* 0x000fe20008000818 */
[----:B------:R-:W-:Y:S02]  /*197b0*/  R2UR UR6, R10 ;  /* 0x000000000a0672ca */ /* 0x000fe400000e0000 */
[----:B------:R-:W-:Y:S01]  /*197c0*/  R2UR UR7, R11 ;  /* 0x000000000b0772ca */ /* 0x000fe200000e0000 */
[----:B------:R-:W-:Y:S02]  /*197d0*/  VIADD R6, R4, 0x500 ;  /* 0x0000050004067836 */ /* 0x000fe40000000000 */
[----:B------:R-:W-:Y:S01]  /*197e0*/  IMAD.MOV.U32 R7, RZ, RZ, -0x3ffffff0 ;  /* 0xc0000010ff077424 */ /* 0x000fe200078e00ff */
[----:B------:R-:W-:Y:S02]  /*197f0*/  WARPGROUP.DEPBAR.LE gsb0, 0x0 ;  /* 0x00008000000079c5 */ /* 0x000fe40000010000 */
[----:B------:R-:W-:-:S07]  /*19800*/  WARPGROUP.ARRIVE ;  /* 0x00000000000079c5 */ /* 0x000fce0000000000 */
[----:B------:R-:W-:Y:S01]  /*19810*/  QGMMA.64x128x32.F32.E4M3.E4M3 R24, R208, gdesc[UR4], R24, gsb0 ;  /* 0x01e00004d0187df3 */ /* 0x000fe20008000818 */
[----:B------:R-:W-:Y:S02]  /*19820*/  R2UR UR6, R6 ;  /* 0x00000000060672ca */ /* 0x000fe400000e0000 */
[----:B------:R-:W-:Y:S01]  /*19830*/  R2UR UR7, R7 ;  /* 0x00000000070772ca */ /* 0x000fe200000e0000 */
[----:B------:R-:W-:Y:S01]  /*19840*/  IMAD.MOV.U32 R5, RZ, RZ, -0x3ffffff0 ;  /* 0xc0000010ff057424 */ /* 0x000fe200078e00ff */
[----:B------:R-:W-:Y:S01]  /*19850*/  IADD3 R4, R4, 0x600, RZ ;  /* 0x0000060004047810 */ /* 0x000fe20007ffe0ff */
[----:B------:R-:W3:Y:S04]  /*19860*/  SHFL.BFLY PT, R6, R15, 0x2, 0x1f ;  /* 0x0c401f000f067f89 */ /* 0x000ee800000e0000 */
[----:B------:R-:W4:Y:S01]  /*19870*/  SHFL.BFLY PT, R7, R232, 0x2, 0x1f ;  /* 0x0c401f00e8077f89 */ /* 0x000f2200000e0000 */
[----:B------:R-:W-:-:S02]  /*19880*/  WARPGROUP.DEPBAR.LE gsb0, 0x0 ;  /* 0x00008000000079c5 */ /* 0x000fc40000010000 */
[----:B------:R-:W-:-:S06]  /*19890*/  WARPGROUP.ARRIVE ;  /* 0x00000000000079c5 */ /* 0x000fcc0000000000 */
[----:B------:R-:W-:Y:S01]  /*198a0*/  QGMMA.64x128x32.F32.E4M3.E4M3 R24, R212, gdesc[UR4], R24, gsb0 ;  /* 0x01e00004d4187df3 */ /* 0x000fe20008000818 */
[----:B------:R-:W-:Y:S02]  /*198b0*/  R2UR UR6, R4 ;  /* 0x00000000040672ca */ /* 0x000fe400000e0000 */
[----:B------:R-:W-:Y:S01]  /*198c0*/  R2UR UR7, R5 ;  /* 0x00000000050772ca */ /* 0x000fe200000e0000 */
[----:B---3--:R-:W-:-:S01]  /*198d0*/  FADD.FTZ R6, R6, R15 ;  /* 0x0000000f06067221 */ /* 0x008fc20000010000 */
[----:B----4-:R-:W-:-:S04]  /*198e0*/  FADD.FTZ R7, R7, R232 ;  /* 0x000000e807077221 */ /* 0x010fc80000010000 */
[----:B------:R-:W1:Y:S04]  /*198f0*/  SHFL.BFLY PT, R5, R6, 0x1, 0x1f ;  /* 0x0c201f0006057f89 */ /* 0x000e6800000e0000 */
[----:B------:R-:W3:Y:S01]  /*19900*/  SHFL.BFLY PT, R4, R7, 0x1, 0x1f ;  /* 0x0c201f0007047f89 */ /* 0x000ee200000e0000 */
[----:B-1----:R-:W-:-:S01]  /*19910*/  FADD.FTZ R9, R6, R5 ;  /* 0x0000000506097221 */ /* 0x002fc20000010000 */
[----:B---3--:R-:W-:-:S04]  /*19920*/  FADD.FTZ R10, R7, R4 ;  /* 0x00000004070a7221 */ /* 0x008fc80000010000 */
        /* <DEDUP_REMOVED lines=12> */
[----:B------:R-:W1:Y:S08]  /*199f0*/  @P3 MUFU.LG2 R7, R14 ;  /* 0x0000000e00073308 */ /* 0x000e700000000c00 */
[----:B------:R-:W3:Y:S08]  /*19a00*/  @P2 MUFU.LG2 R6, R11 ;  /* 0x0000000b00062308 */ /* 0x000ef00000000c00 */
[----:B------:R-:W4:Y:S01]  /*19a10*/  @P1 MUFU.RCP R8, R10 ;  /* 0x0000000a00081308 */ /* 0x000f220000001000 */
[C---:B------:R-:W-:Y:S01]  /*19a20*/  @P2 FMUL.FTZ R5, R2.reuse, 0.69314718246459960938 ;  /* 0x3f31721802052820 */ /* 0x040fe20000410000 */
[----:B------:R-:W-:Y:S01]  /*19a30*/  @P3 FMUL.FTZ R15, R2, 0.69314718246459960938 ;  /* 0x3f317218020f3820 */ /* 0x000fe20000410000 */
[----:B-1----:R-:W-:Y:S01]  /*19a40*/  @P3 FMUL.FTZ R2, R7, 0.69314718246459960938 ;  /* 0x3f31721807023820 */ /* 0x002fe20000410000 */
[----:B------:R-:W-:-:S02]  /*19a50*/  IMAD.MOV.U32 R89, RZ, RZ, -0x800000 ;  /* 0xff800000ff597424 */ /* 0x000fc400078e00ff */
[----:B--2---:R-:W-:Y:S01]  /*19a60*/  FMUL.FTZ R7, R4, R3 ;  /* 0x0000000304077220 */ /* 0x004fe20000410000 */
[----:B------:R-:W-:Y:S02]  /*19a70*/  IMAD.MOV.U32 R88, RZ, RZ, -0x800000 ;  /* 0xff800000ff587424 */ /* 0x000fe400078e00ff */
[----:B---3--:R-:W-:Y:S01]  /*19a80*/  @P2 FMUL.FTZ R6, R6, 0.69314718246459960938 ;  /* 0x3f31721806062820 */ /* 0x008fe20000410000 */
[----:B------:R-:W-:-:S03]  /*19a90*/  @P3 FFMA.FTZ R89, R15, R13, R2 ;  /* 0x0000000d0f593223 */ /* 0x000fc60000010002 */
[----:B------:R-:W-:Y:S01]  /*19aa0*/  @P2 FFMA.FTZ R88, R5, R0, R6 ;  /* 0x0000000005582223 */ /* 0x000fe20000010006 */
[----:B----4-:R-:W-:Y:S01]  /*19ab0*/  FMUL.FTZ R2, R8, R3 ;  /* 0x0000000308027220 */ /* 0x010fe20000410000 */
[----:B------:R-:W-:Y:S02]  /*19ac0*/  WARPGROUP.DEPBAR.LE gsb0, 0x0 ;  /* 0x00008000000079c5 */ /* 0x000fe40000010000 */
[----:B------:R-:W-:Y:S05]  /*19ad0*/  @!P0 BRA `(.L_x_481) ;  /* 0x0000000000048947 */ /* 0x000fea0003800000 */
[----:B------:R-:W-:Y:S01]  /*19ae0*/  BPT.TRAP 0x1 ;  /* 0x000000040000795c */ /* 0x000fe20000300000 */
.L_x_481:
[----:B------:R-:W2:Y:S04]  /*19af0*/  LDL R0, [R1+0x74] ;  /* 0x0000740001007983 */ /* 0x000ea80000100800 */
[----:B------:R-:W3:Y:S01]  /*19b00*/  LDL.LU R4, [R1+0x94] ;  /* 0x0000940001047983 */ /* 0x000ee20000300800 */
[----:B------:R-:W-:Y:S02]  /*19b10*/  VIADD R234, R234, 0x1 ;  /* 0x00000001eaea7836 */ /* 0x000fe40000000000 */
[-C--:B------:R-:W-:Y:S01]  /*19b20*/  FMUL.FTZ R103, R24, R7.reuse ;  /* 0x0000000718677220 */ /* 0x080fe20000410000 */
[-C--:B------:R-:W-:Y:S01]  /*19b30*/  FMUL.FTZ R98, R29, R7.reuse ;  /* 0x000000071d627220 */ /* 0x080fe20000410000 */
[-C--:B------:R-:W-:Y:S01]  /*19b40*/  FMUL.FTZ R99, R32, R7.reuse ;  /* 0x0000000720637220 */ /* 0x080fe20000410000 */
[-C--:B------:R-:W-:Y:S01]  /*19b50*/  FMUL.FTZ R97, R33, R7.reuse ;  /* 0x0000000721617220 */ /* 0x080fe20000410000 */
[----:B------:R-:W-:Y:S01]  /*19b60*/  ISETP.NE.AND P1, PT, R234, 0x2, PT ;  /* 0x00000002ea00780c */ /* 0x000fe20003f25270 */
        /* <DEDUP_REMOVED lines=57> */
[----:B------:R-:W-:Y:S01]  /*19f00*/  FMUL.FTZ R87, R87, R2 ;  /* 0x0000000257577220 */ /* 0x000fe20000410000 */
[----:B------:R-:W-:-:S02]  /*19f10*/  SEL R234, R234, RZ, P1 ;  /* 0x000000ffeaea7207 */ /* 0x000fc40000800000 */
[----:B--2---:R-:W-:Y:S02]  /*19f20*/  R2UR UR4, R0 ;  /* 0x00000000000472ca */ /* 0x004fe400000e0000 */
[----:B------:R-:W-:Y:S01]  /*19f30*/  IADD3 R0, R12, 0x2e860, RZ ;  /* 0x0002e8600c007810 */ /* 0x000fe20007ffe0ff */
[----:B------:R-:W-:-:S10]  /*19f40*/  FMUL.FTZ R12, R75, R2 ;  /* 0x000000024b0c7220 */ /* 0x000fd40000410000 */
[----:B------:R-:W-:Y:S01]  /*19f50*/  IMAD.U32 R3, RZ, RZ, UR4 ;  /* 0x00000004ff037e24 */ /* 0x000fe2000f8e00ff */
[----:B---3--:R-:W-:Y:S01]  /*19f60*/  R2UR UR4, R4 ;  /* 0x00000000040472ca */ /* 0x008fe200000e0000 */
[-C--:B------:R-:W-:Y:S01]  /*19f70*/  FMUL.FTZ R4, R84, R7.reuse ;  /* 0x0000000754047220 */ /* 0x080fe20000410000 */
[----:B------:R-:W-:Y:S02]  /*19f80*/  FMUL.FTZ R7, R85, R7 ;  /* 0x0000000755077220 */ /* 0x000fe40000410000 */
[----:B------:R-:W-:Y:S02]  /*19f90*/  PRMT R0, R3, 0x654, R0 ;  /* 0x0000065403007816 */ /* 0x000fe40000000000 */
[----:B------:R-:W-:Y:S02]  /*19fa0*/  SEL R3, RZ, 0x1, P1 ;  /* 0x00000001ff037807 */ /* 0x000fe40000800000 */
[----:B------:R1:W-:Y:S02]  /*19fb0*/  SYNCS.ARRIVE.TRANS64.RED.A1T0 RZ, [R0+URZ], RZ ;  /* 0x000000ff00ff79a7 */ /* 0x0003e4000810043f */
[----:B------:R-:W-:-:S03]  /*19fc0*/  LOP3.LUT R236, R236, R3, RZ, 0x3c, !PT ;  /* 0x00000003ecec7212 */ /* 0x000fc600078e3cff */
[----:B------:R-:W-:-:S06]  /*19fd0*/  UIADD3 UR4, UR4, 0x1, URZ ;  /* 0x0000000104047890 */ /* 0x000fcc000fffe03f */
[----:B-1----:R-:W-:-:S05]  /*19fe0*/  IMAD.U32 R0, RZ, RZ, UR4 ;  /* 0x00000004ff007e24 */ /* 0x002fca000f8e00ff */
[----:B------:R1:W-:Y:S02]  /*19ff0*/  STL [R1+0x94], R0 ;  /* 0x0000940001007387 */ /* 0x0003e40000100800 */
.L_x_429:
[----:B------:R-:W-:Y:S05]  /*1a000*/  WARPSYNC.ALL ;  /* 0x0000000000007948 */ /* 0x000fea0003800000 */
[----:B------:R-:W2:Y:S08]  /*1a010*/  S2UR UR5, SR_CgaCtaId ;  /* 0x00000000000579c3 */ /* 0x000eb00000008800 */
[----:B------:R-:W-:Y:S06]  /*1a020*/  BAR.SYNC.DEFER_BLOCKING 0x5, 0x180 ;  /* 0x0146000000007b1d */ /* 0x000fec0000010000 */
[----:B------:R-:W-:Y:S01]  /*1a030*/  UMOV UR4, 0x400 ;  /* 0x0000040000047882 */ /* 0x000fe20000000000 */
[----:B------:R-:W-:Y:S01]  /*1a040*/  BSSY B0, `(.L_x_482) ;  /* 0x00002a5000007945 */ /* 0x000fe20003800000 */
[----:B--2---:R-:W-:-:S02]  /*1a050*/  ULEA UR4, UR5, UR4, 0x18 ;  /* 0x0000000405047291 */ /* 0x004fc4000f8ec03f */
[----:B-1----:R-:W-:-:S04]  /*1a060*/  IMAD.U32 R0, RZ, RZ, UR5 ;  /* 0x00000005ff007e24 */ /* 0x002fc8000f8e00ff */
[----:B------:R-:W-:Y:S01]  /*1a070*/  IMAD.U32 R16, RZ, RZ, UR4 ;  /* 0x00000004ff107e24 */ /* 0x000fe2000f8e00ff */
[----:B------:R-:W-:Y:S04]  /*1a080*/  STL [R1+0x74], R0 ;  /* 0x0000740001007387 */ /* 0x000fe80000100800 */
[----:B------:R-:W1:Y:S04]  /*1a090*/  LDS.128 R76, [R16+0x2e8d0] ;  /* 0x02e8d000104c7984 */ /* 0x000e680000000c00 */
[----:B-1----:R1:W-:Y:S04]  /*1a0a0*/  STL.64 [R1+0x50], R76 ;  /* 0x0000504c01007387 */ /* 0x0023e80000100a00 */
[----:B------:R1:W-:Y:S01]  /*1a0b0*/  STL.64 [R1+0x58], R78 ;  /* 0x0000584e01007387 */ /* 0x0003e20000100a00 */
[----:B------:R-:W-:Y:S06]  /*1a0c0*/  BAR.ARV 0x4, 0x180 ;  /* 0x0106000000007b1d */ /* 0x000fec0000002000 */
[----:B------:R-:W-:Y:S05]  /*1a0d0*/  @P0 BRA `(.L_x_483) ;  /* 0x0000001c00240947 */ /* 0x000fea0003800000 */
[----:B------:R-:W2:Y:S01]  /*1a0e0*/  S2R R54, SR_TID.X ;  /* 0x0000000000367919 */ /* 0x000ea20000002100 */
[----:B------:R-:W-:Y:S01]  /*1a0f0*/  ULDC.64 UR4, c[0x4][0x38] ;  /* 0x01000e0000047ab9 */ /* 0x000fe20000000a00 */
[----:B------:R-:W3:Y:S01]  /*1a100*/  LDL R50, [R1+0xac] ;  /* 0x0000ac0001327983 */ /* 0x000ee20000100800 */
[----:B--2---:R-:W-:-:S04]  /*1a110*/  SHF.L.U32 R0, R54, 0x2, RZ ;  /* 0x0000000236007819 */ /* 0x004fc800000006ff */
[----:B------:R-:W-:-:S04]  /*1a120*/  LOP3.LUT R0, R0, 0xc, RZ, 0xc0, !PT ;  /* 0x0000000c00007812 */ /* 0x000fc800078ec0ff */
[----:B------:R-:W-:-:S05]  /*1a130*/  IADD3 R2, P0, R0, UR4, RZ ;  /* 0x0000000400027c10 */ /* 0x000fca000ff1e0ff */
[----:B------:R-:W-:-:S05]  /*1a140*/  IMAD.X R3, RZ, RZ, UR5, P0 ;  /* 0x00000005ff037e24 */ /* 0x000fca00080e06ff */
[----:B------:R2:W4:Y:S01]  /*1a150*/  LDG.E.CONSTANT R0, desc[UR60][R2.64] ;  /* 0x0000003c02007981 */ /* 0x000522000c1e9900 */
[----:B------:R-:W-:Y:S01]  /*1a160*/  F2FP.BF16.F32.PACK_AB R51, R57, R64 ;  /* 0x000000403933723e */ /* 0x000fe200000010ff */
[----:B------:R-:W-:Y:S01]  /*1a170*/  UMOV UR4, 0xffffffff ;  /* 0xffffffff00047882 */ /* 0x000fe20000000000 */
[----:B------:R-:W-:Y:S01]  /*1a180*/  F2FP.BF16.F32.PACK_AB R55, R49, R56 ;  /* 0x000000383137723e */ /* 0x000fe200000010ff */
[----:B------:R-:W0:Y:S01]  /*1a190*/  S2R R59, SR_SWINHI ;  /* 0x00000000003b7919 */ /* 0x000e220000002f00 */
[----:B------:R-:W-:Y:S02]  /*1a1a0*/  F2FP.BF16.F32.PACK_AB R46, R43, R46 ;  /* 0x0000002e2b2e723e */ /* 0x000fe400000010ff */
[----:B------:R-:W-:Y:S02]  /*1a1b0*/  F2FP.BF16.F32.PACK_AB R43, R4, R5 ;  /* 0x00000005042b723e */ /* 0x000fe400000010ff */
[----:B------:R-:W-:Y:S02]  /*1a1c0*/  F2FP.BF16.F32.PACK_AB R37, R36, R37 ;  /* 0x000000252425723e */ /* 0x000fe400000010ff */
[----:B-1----:R-:W-:-:S02]  /*1a1d0*/  F2FP.BF16.F32.PACK_AB R77, R8, R9 ;  /* 0x00000009084d723e */ /* 0x002fc400000010ff */
[----:B------:R-:W-:Y:S02]  /*1a1e0*/  F2FP.BF16.F32.PACK_AB R36, R7, R10 ;  /* 0x0000000a0724723e */ /* 0x000fe400000010ff */
[----:B------:R-:W-:Y:S02]  /*1a1f0*/  F2FP.BF16.F32.PACK_AB R68, R61, R68 ;  /* 0x000000443d44723e */ /* 0x000fe400000010ff */
[----:B------:R-:W-:Y:S02]  /*1a200*/  F2FP.BF16.F32.PACK_AB R61, R39, R42 ;  /* 0x0000002a273d723e */ /* 0x000fe400000010ff */
[----:B------:R-:W-:Y:S02]  /*1a210*/  F2FP.BF16.F32.PACK_AB R42, R87, R6 ;  /* 0x00000006572a723e */ /* 0x000fe400000010ff */
[----:B------:R-:W-:Y:S02]  /*1a220*/  F2FP.BF16.F32.PACK_AB R73, R15, R20 ;  /* 0x000000140f49723e */ /* 0x000fe400000010ff */
[----:B------:R-:W-:-:S02]  /*1a230*/  F2FP.BF16.F32.PACK_AB R38, R35, R38 ;  /* 0x000000262326723e */ /* 0x000fc400000010ff */
[----:B------:R-:W-:Y:S02]  /*1a240*/  F2FP.BF16.F32.PACK_AB R35, R28, R29 ;  /* 0x0000001d1c23723e */ /* 0x000fe400000010ff */
[----:B------:R-:W-:Y:S02]  /*1a250*/  F2FP.BF16.F32.PACK_AB R28, R13, R14 ;  /* 0x0000000e0d1c723e */ /* 0x000fe400000010ff */
[----:B------:R-:W-:Y:S02]  /*1a260*/  F2FP.BF16.F32.PACK_AB R67, R31, R34 ;  /* 0x000000221f43723e */ /* 0x000fe400000010ff */
[----:B------:R-:W-:Y:S02]  /*1a270*/  F2FP.BF16.F32.PACK_AB R30, R27, R30 ;  /* 0x0000001e1b1e723e */ /* 0x000fe400000010ff */
[----:B------:R-:W-:Y:S02]  /*1a280*/  F2FP.BF16.F32.PACK_AB R69, R25, R26 ;  /* 0x0000001a1945723e */ /* 0x000fe400000010ff */
[----:B------:R-:W-:-:S02]  /*1a290*/  F2FP.BF16.F32.PACK_AB R34, R11, R12 ;  /* 0x0000000c0b22723e */ /* 0x000fc400000010ff */
[----:B------:R-:W-:Y:S02]  /*1a2a0*/  MOV R56, R16 ;  /* 0x0000001000387202 */ /* 0x000fe40000000f00 */
[----:B0-----:R-:W-:Y:S02]  /*1a2b0*/  MOV R57, R59 ;  /* 0x0000003b00397202 */ /* 0x001fe40000000f00 */
[----:B------:R-:W-:Y:S02]  /*1a2c0*/  F2FP.BF16.F32.PACK_AB R39, R21, R24 ;  /* 0x000000181527723e */ /* 0x000fe400000010ff */
[----:B--2---:R-:W-:Y:S02]  /*1a2d0*/  LOP3.LUT P0, R2, R54, 0x3, RZ, 0xc0, !PT ;  /* 0x0000000336027812 */ /* 0x004fe4000780c0ff */
[----:B------:R-:W-:Y:S02]  /*1a2e0*/  F2FP.BF16.F32.PACK_AB R100, R100, R103 ;  /* 0x000000676464723e */ /* 0x000fe400000010ff */
[----:B------:R-:W-:-:S02]  /*1a2f0*/  F2FP.BF16.F32.PACK_AB R101, R98, R101 ;  /* 0x000000656265723e */ /* 0x000fc400000010ff */
[----:B------:R-:W-:Y:S02]  /*1a300*/  ISETP.EQ.OR P0, PT, R2, 0x3, !P0 ;  /* 0x000000030200780c */ /* 0x000fe40004702670 */
        /* <DEDUP_REMOVED lines=11> */
[----:B------:R-:W-:Y:S02]  /*1a3c0*/  SEL R13, R100, R101, P0 ;  /* 0x00000065640d7207 */ /* 0x000fe40000000000 */
[----:B------:R-:W-:Y:S01]  /*1a3d0*/  SEL R3, R101, R100, P0 ;  /* 0x0000006465037207 */ /* 0x000fe20000000000 */
[----:B---3--:R-:W-:-:S03]  /*1a3e0*/  IMAD.WIDE R4, R50, 0x2, R56 ;  /* 0x0000000232047825 */ /* 0x008fc600078e0238 */
[C---:B------:R-:W-:Y:S02]  /*1a3f0*/  IADD3 R7, P5, R4.reuse, 0x4060, RZ ;  /* 0x0000406004077810 */ /* 0x040fe40007fbe0ff */
[C---:B------:R-:W-:Y:S02]  /*1a400*/  IADD3 R9, P1, R4.reuse, 0x4040, RZ ;  /* 0x0000404004097810 */ /* 0x040fe40007f3e0ff */
[----:B------:R-:W-:Y:S02]  /*1a410*/  LOP3.LUT R6, R7, 0x380, RZ, 0xc0, !PT ;  /* 0x0000038007067812 */ /* 0x000fe400078ec0ff */
[----:B------:R-:W-:Y:S02]  /*1a420*/  LOP3.LUT R8, R9, 0x380, RZ, 0xc0, !PT ;  /* 0x0000038009087812 */ /* 0x000fe400078ec0ff */
[----:B------:R-:W-:Y:S02]  /*1a430*/  IADD3 R15, P3, R4, 0x4000, RZ ;  /* 0x00004000040f7810 */ /* 0x000fe40007f7e0ff */
[----:B------:R-:W-:-:S02]  /*1a440*/  SHF.R.U64 R6, R6, 0x3, RZ ;  /* 0x0000000306067819 */ /* 0x000fc400000012ff */
[----:B------:R-:W-:Y:S02]  /*1a450*/  SHF.R.U64 R8, R8, 0x3, RZ ;  /* 0x0000000308087819 */ /* 0x000fe400000012ff */
[----:B------:R-:W-:Y:S02]  /*1a460*/  LOP3.LUT R14, R15, 0x380, RZ, 0xc0, !PT ;  /* 0x000003800f0e7812 */ /* 0x000fe400078ec0ff */
[----:B------:R-:W-:Y:S01]  /*1a470*/  LOP3.LUT R6, R6, R7, RZ, 0x3c, !PT ;  /* 0x0000000706067212 */ /* 0x000fe200078e3cff */
[--C-:B------:R-:W-:Y:S01]  /*1a480*/  IMAD.X R7, RZ, RZ, R5.reuse, P5 ;  /* 0x000000ffff077224 */ /* 0x100fe200028e0605 */
[----:B------:R-:W-:Y:S01]  /*1a490*/  LOP3.LUT R8, R8, R9, RZ, 0x3c, !PT ;  /* 0x0000000908087212 */ /* 0x000fe200078e3cff */
[----:B------:R-:W-:Y:S01]  /*1a4a0*/  IMAD.X R9, RZ, RZ, R5, P1 ;  /* 0x000000ffff097224 */ /* 0x000fe200008e0605 */
[----:B------:R-:W-:Y:S02]  /*1a4b0*/  SHF.R.U64 R14, R14, 0x3, RZ ;  /* 0x000000030e0e7819 */ /* 0x000fe400000012ff */
[----:B------:R-:W-:-:S02]  /*1a4c0*/  IADD3 R11, P2, R4, 0x4020, RZ ;  /* 0x00004020040b7810 */ /* 0x000fc40007f5e0ff */
[C---:B------:R-:W-:Y:S02]  /*1a4d0*/  IADD3 R25, P5, R4.reuse, 0x40, RZ ;  /* 0x0000004004197810 */ /* 0x040fe40007fbe0ff */
[C---:B------:R-:W-:Y:S02]  /*1a4e0*/  IADD3 R27, P1, R4.reuse, 0x20, RZ ;  /* 0x00000020041b7810 */ /* 0x040fe40007f3e0ff */
[----:B------:R-:W-:Y:S02]  /*1a4f0*/  IADD3 R21, P4, R4, 0x60, RZ ;  /* 0x0000006004157810 */ /* 0x000fe40007f9e0ff */
[----:B------:R-:W-:Y:S02]  /*1a500*/  LOP3.LUT R14, R14, R15, RZ, 0x3c, !PT ;  /* 0x0000000f0e0e7212 */ /* 0x000fe400078e3cff */
[----:B------:R-:W-:Y:S02]  /*1a510*/  LOP3.LUT R10, R11, 0x380, RZ, 0xc0, !PT ;  /* 0x000003800b0a7812 */ /* 0x000fe400078ec0ff */
[----:B------:R-:W-:-:S02]  /*1a520*/  LOP3.LUT R24, R25, 0x380, RZ, 0xc0, !PT ;  /* 0x0000038019187812 */ /* 0x000fc400078ec0ff */
[----:B------:R-:W-:Y:S02]  /*1a530*/  LOP3.LUT R26, R27, 0x380, RZ, 0xc0, !PT ;  /* 0x000003801b1a7812 */ /* 0x000fe400078ec0ff */
[----:B------:R-:W-:Y:S02]  /*1a540*/  LOP3.LUT R15, R4, 0x380, RZ, 0xc0, !PT ;  /* 0x00000380040f7812 */ /* 0x000fe400078ec0ff */
[----:B------:R-:W-:Y:S02]  /*1a550*/  LOP3.LUT R20, R21, 0x380, RZ, 0xc0, !PT ;  /* 0x0000038015147812 */ /* 0x000fe400078ec0ff */
[----:B------:R-:W-:Y:S02]  /*1a560*/  SHF.R.U64 R10, R10, 0x3, RZ ;  /* 0x000000030a0a7819 */ /* 0x000fe400000012ff */
[----:B------:R-:W-:Y:S02]  /*1a570*/  SHF.R.U64 R24, R24, 0x3, RZ ;  /* 0x0000000318187819 */ /* 0x000fe400000012ff */
[----:B------:R-:W-:-:S02]  /*1a580*/  SHF.R.U64 R26, R26, 0x3, RZ ;  /* 0x000000031a1a7819 */ /* 0x000fc400000012ff */
[----:B------:R-:W-:Y:S02]  /*1a590*/  SHF.R.U64 R15, R15, 0x3, RZ ;  /* 0x000000030f0f7819 */ /* 0x000fe400000012ff */
[----:B------:R-:W-:Y:S02]  /*1a5a0*/  SHF.R.U64 R20, R20, 0x3, RZ ;  /* 0x0000000314147819 */ /* 0x000fe400000012ff */
[----:B------:R-:W-:Y:S01]  /*1a5b0*/  LOP3.LUT R10, R10, R11, RZ, 0x3c, !PT ;  /* 0x0000000b0a0a7212 */ /* 0x000fe200078e3cff */
[--C-:B------:R-:W-:Y:S01]  /*1a5c0*/  IMAD.X R11, RZ, RZ, R5.reuse, P2 ;  /* 0x000000ffff0b7224 */ /* 0x100fe200010e0605 */
[----:B------:R-:W-:Y:S01]  /*1a5d0*/  LOP3.LUT R24, R24, R25, RZ, 0x3c, !PT ;  /* 0x0000001918187212 */ /* 0x000fe200078e3cff */
[--C-:B------:R-:W-:Y:S01]  /*1a5e0*/  IMAD.X R25, RZ, RZ, R5.reuse, P5 ;  /* 0x000000ffff197224 */ /* 0x100fe200028e0605 */
[----:B------:R-:W-:Y:S01]  /*1a5f0*/  LOP3.LUT R26, R26, R27, RZ, 0x3c, !PT ;  /* 0x0000001b1a1a7212 */ /* 0x000fe200078e3cff */
[--C-:B------:R-:W-:Y:S01]  /*1a600*/  IMAD.X R27, RZ, RZ, R5.reuse, P1 ;  /* 0x000000ffff1b7224 */ /* 0x100fe200008e0605 */
[----:B------:R-:W-:Y:S01]  /*1a610*/  LOP3.LUT R4, R15, R4, RZ, 0x3c, !PT ;  /* 0x000000040f047212 */ /* 0x000fe200078e3cff */
[----:B------:R-:W-:Y:S01]  /*1a620*/  IMAD.X R15, RZ, RZ, R5, P3 ;  /* 0x000000ffff0f7224 */ /* 0x000fe200018e0605 */
[----:B------:R-:W-:-:S02]  /*1a630*/  LOP3.LUT R20, R20, R21, RZ, 0x3c, !PT ;  /* 0x0000001514147212 */ /* 0x000fc400078e3cff */
[-C--:B------:R-:W-:Y:S02]  /*1a640*/  IADD3.X R21, RZ, R5.reuse, RZ, P4, !PT ;  /* 0x00000005ff157210 */ /* 0x080fe400027fe4ff */
[----:B------:R-:W-:Y:S02]  /*1a650*/  MOV R78, R4 ;  /* 0x00000004004e7202 */ /* 0x000fe40000000f00 */
[----:B------:R-:W-:Y:S02]  /*1a660*/  MOV R62, R6 ;  /* 0x00000006003e7202 */ /* 0x000fe40000000f00 */
[----:B------:R-:W-:Y:S02]  /*1a670*/  MOV R64, R8 ;  /* 0x0000000800407202 */ /* 0x000fe40000000f00 */
[----:B------:R-:W-:Y:S02]  /*1a680*/  MOV R66, R10 ;  /* 0x0000000a00427202 */ /* 0x000fe40000000f00 */
[----:B------:R-:W-:-:S02]  /*1a690*/  MOV R70, R14 ;  /* 0x0000000e00467202 */ /* 0x000fc40000000f00 */
[----:B------:R-:W-:Y:S02]  /*1a6a0*/  MOV R72, R20 ;  /* 0x0000001400487202 */ /* 0x000fe40000000f00 */
[----:B------:R-:W-:Y:S02]  /*1a6b0*/  MOV R74, R24 ;  /* 0x00000018004a7202 */ /* 0x000fe40000000f00 */
[----:B------:R-:W-:Y:S02]  /*1a6c0*/  MOV R76, R26 ;  /* 0x0000001a004c7202 */ /* 0x000fe40000000f00 */
[----:B----4-:R-:W-:Y:S01]  /*1a6d0*/  LOP3.LUT R2, R0, 0x2, RZ, 0x3c, !PT ;  /* 0x0000000200027812 */ /* 0x010fe200078e3cff */
[----:B------:R-:W-:Y:S06]  /*1a6e0*/  BRA.DIV UR4, `(.L_x_484) ;  /* 0x00000092043c7947 */ /* 0x000fec000b800000 */
[----:B------:R-:W-:Y:S01]  /*1a6f0*/  SEL R29, R40, R37, P0 ;  /* 0x00000025281d7207 */ /* 0x000fe20000000000 */
[----:B------:R-:W-:Y:S01]  /*1a700*/  SHFL.IDX PT, R6, R13, R0, 0x1c1f ;  /* 0x001c1f000d067589 */ /* 0x000fe200000e0000 */
[----:B------:R-:W-:Y:S02]  /*1a710*/  SEL R31, R37, R40, P0 ;  /* 0x00000028251f7207 */ /* 0x000fe40000000000 */
[----:B------:R-:W-:Y:S01]  /*1a720*/  SEL R25, R48, R45, P0 ;  /* 0x0000002d30197207 */ /* 0x000fe20000000000 */
[----:B------:R-:W-:Y:S01]  /*1a730*/  SHFL.IDX PT, R3, R3, R2, 0x1c1f ;  /* 0x001c1f0203037589 */ /* 0x000fe200000e0000 */
[----:B------:R-:W-:Y:S02]  /*1a740*/  SEL R27, R45, R48, P0 ;  /* 0x000000302d1b7207 */ /* 0x000fe40000000000 */
[----:B------:R-:W-:Y:S01]  /*1a750*/  SEL R33, R32, R35, P0 ;  /* 0x0000002320217207 */ /* 0x000fe20000000000 */
[----:B------:R-:W-:Y:S01]  /*1a760*/  SHFL.IDX PT, R26, R25, R0, 0x1c1f ;  /* 0x001c1f00191a7589 */ /* 0x000fe200000e0000 */
[----:B------:R-:W-:-:S02]  /*1a770*/  SEL R37, R39, R28, P0 ;  /* 0x0000001c27257207 */ /* 0x000fc40000000000 */
        /* <DEDUP_REMOVED lines=13> */
[----:B------:R-:W0:Y:S01]  /*1a850*/  SHFL.IDX PT, R10, R5, R0, 0x1c1f ;  /* 0x001c1f00050a7589 */ /* 0x000e2200000e0000 */
[----:B------:R-:W-:Y:S02]  /*1a860*/  SEL R63, R38, R67, P0 ;  /* 0x00000043263f7207 */ /* 0x000fe40000000000 */
[----:B------:R-:W-:Y:S01]  /*1a870*/  SEL R65, R67, R38, P0 ;  /* 0x0000002643417207 */ /* 0x000fe20000000000 */
[----:B------:R-:W-:Y:S01]  /*1a880*/  SHFL.IDX PT, R39, R39, R2, 0x1c1f ;  /* 0x001c1f0227277589 */ /* 0x000fe200000e0000 */
[----:B------:R-:W-:-:S02]  /*1a890*/  SEL R21, R93, R92, P0 ;  /* 0x0000005c5d157207 */ /* 0x000fc40000000000 */
[----:B------:R-:W-:Y:S01]  /*1a8a0*/  SEL R49, R51, R60, P0 ;  /* 0x0000003c33317207 */ /* 0x000fe20000000000 */
[----:B------:R-:W1:Y:S01]  /*1a8b0*/  SHFL.IDX PT, R38, R37, R0, 0x1c1f ;  /* 0x001c1f0025267589 */ /* 0x000e6200000e0000 */
[----:B------:R-:W-:Y:S02]  /*1a8c0*/  SEL R53, R55, R52, P0 ;  /* 0x0000003437357207 */ /* 0x000fe40000000000 */
[----:B------:R-:W-:Y:S01]  /*1a8d0*/  SEL R59, R46, R61, P0 ;  /* 0x0000003d2e3b7207 */ /* 0x000fe20000000000 */
[----:B------:R-:W-:Y:S01]  /*1a8e0*/  SHFL.IDX PT, R9, R9, R0, 0x1c1f ;  /* 0x001c1f0009097589 */ /* 0x000fe200000e0000 */
[----:B------:R-:W-:Y:S02]  /*1a8f0*/  SEL R67, R30, R69, P0 ;  /* 0x000000451e437207 */ /* 0x000fe40000000000 */
[----:B------:R-:W-:Y:S01]  /*1a900*/  SEL R71, R73, R34, P0 ;  /* 0x0000002249477207 */ /* 0x000fe20000000000 */
[----:B------:R-:W2:Y:S01]  /*1a910*/  SHFL.IDX PT, R20, R21, R2, 0x1c1f ;  /* 0x001c1f0215147589 */ /* 0x000ea200000e0000 */
        /* <DEDUP_REMOVED lines=8> */
[----:B------:R-:W3:Y:S01]  /*1a9a0*/  SHFL.IDX PT, R30, R29, R0, 0x1c1f ;  /* 0x001c1f001d1e7589 */ /* 0x000ee200000e0000 */
[----:B------:R-:W-:-:S02]  /*1a9b0*/  SEL R77, R42, R77, P0 ;  /* 0x0000004d2a4d7207 */ /* 0x000fc40000000000 */
[----:B0-----:R-:W-:Y:S01]  /*1a9c0*/  SEL R8, R10, R7, P0 ;  /* 0x000000070a087207 */ /* 0x001fe20000000000 */
[----:B------:R-:W0:Y:S01]  /*1a9d0*/  SHFL.IDX PT, R34, R33, R0, 0x1c1f ;  /* 0x001c1f0021227589 */ /* 0x000e2200000e0000 */
[----:B------:R-:W-:Y:S02]  /*1a9e0*/  SEL R24, R26, R27, P0 ;  /* 0x0000001b1a187207 */ /* 0x000fe40000000000 */
[----:B-1----:R-:W-:Y:S01]  /*1a9f0*/  SEL R36, R38, R39, P0 ;  /* 0x0000002726247207 */ /* 0x002fe20000000000 */
[----:B------:R-:W1:Y:S01]  /*1aa00*/  SHFL.IDX PT, R42, R41, R0, 0x1c1f ;  /* 0x001c1f00292a7589 */ /* 0x000e6200000e0000 */
[----:B------:R-:W-:Y:S02]  /*1aa10*/  SEL R4, R6, R3, P0 ;  /* 0x0000000306047207 */ /* 0x000fe40000000000 */
[----:B------:R-:W-:Y:S01]  /*1aa20*/  SEL R10, R7, R10, P0 ;  /* 0x0000000a070a7207 */ /* 0x000fe20000000000 */
[----:B------:R-:W-:Y:S01]  /*1aa30*/  SHFL.IDX PT, R49, R49, R0, 0x1c1f ;  /* 0x001c1f0031317589 */ /* 0x000fe200000e0000 */
[----:B--2---:R-:W-:-:S02]  /*1aa40*/  SEL R12, R9, R20, P0 ;  /* 0x00000014090c7207 */ /* 0x004fc40000000000 */
[----:B------:R-:W-:Y:S01]  /*1aa50*/  SEL R14, R20, R9, P0 ;  /* 0x00000009140e7207 */ /* 0x000fe20000000000 */
[----:B------:R-:W-:Y:S01]  /*1aa60*/  SHFL.IDX PT, R53, R53, R0, 0x1c1f ;  /* 0x001c1f0035357589 */ /* 0x000fe200000e0000 */
[----:B------:R-:W-:Y:S02]  /*1aa70*/  SEL R26, R27, R26, P0 ;  /* 0x0000001a1b1a7207 */ /* 0x000fe40000000000 */
[----:B------:R-:W-:Y:S01]  /*1aa80*/  SEL R38, R39, R38, P0 ;  /* 0x0000002627267207 */ /* 0x000fe20000000000 */
[----:B------:R-:W-:Y:S01]  /*1aa90*/  SHFL.IDX PT, R59, R59, R0, 0x1c1f ;  /* 0x001c1f003b3b7589 */ /* 0x000fe200000e0000 */
[----:B------:R-:W-:-:S03]  /*1aaa0*/  SEL R6, R3, R6, P0 ;  /* 0x0000000603067207 */ /* 0x000fc60000000000 */
[----:B------:R-:W-:Y:S01]  /*1aab0*/  SHFL.IDX PT, R63, R63, R0, 0x1c1f ;  /* 0x001c1f003f3f7589 */ /* 0x000fe200000e0000 */
[----:B---3--:R-:W-:Y:S02]  /*1aac0*/  SEL R28, R30, R31, P0 ;  /* 0x0000001f1e1c7207 */ /* 0x008fe40000000000 */
[----:B------:R-:W-:Y:S01]  /*1aad0*/  SEL R30, R31, R30, P0 ;  /* 0x0000001e1f1e7207 */ /* 0x000fe20000000000 */
[----:B------:R-:W-:Y:S01]  /*1aae0*/  SHFL.IDX PT, R67, R67, R0, 0x1c1f ;  /* 0x001c1f0043437589 */ /* 0x000fe200000e0000 */
[----:B0-----:R-:W-:Y:S02]  /*1aaf0*/  SEL R32, R34, R35, P0 ;  /* 0x0000002322207207 */ /* 0x001fe40000000000 */
[----:B------:R-:W-:Y:S01]  /*1ab00*/  SEL R34, R35, R34, P0 ;  /* 0x0000002223227207 */ /* 0x000fe20000000000 */
[----:B------:R-:W-:Y:S01]  /*1ab10*/  SHFL.IDX PT, R71, R71, R0, 0x1c1f ;  /* 0x001c1f0047477589 */ /* 0x000fe200000e0000 */
[----:B-1----:R-:W-:Y:S02]  /*1ab20*/  SEL R40, R42, R43, P0 ;  /* 0x0000002b2a287207 */ /* 0x002fe40000000000 */
[----:B------:R-:W-:Y:S01]  /*1ab30*/  SEL R42, R43, R42, P0 ;  /* 0x0000002a2b2a7207 */ /* 0x000fe20000000000 */
[----:B------:R0:W1:Y:S04]  /*1ab40*/  SHFL.IDX PT, R44, R47, R2, 0x1c1f ;  /* 0x001c1f022f2c7589 */ /* 0x00006800000e0000 */
[----:B------:R-:W2:Y:S04]  /*1ab50*/  SHFL.IDX PT, R46, R51, R2, 0x1c1f ;  /* 0x001c1f02332e7589 */ /* 0x000ea800000e0000 */
[----:B------:R-:W3:Y:S01]  /*1ab60*/  SHFL.IDX PT, R48, R55, R2, 0x1c1f ;  /* 0x001c1f0237307589 */ /* 0x000ee200000e0000 */
[----:B0-----:R-:W-:-:S03]  /*1ab70*/  IMAD.MOV.U32 R47, RZ, RZ, RZ ;  /* 0x000000ffff2f7224 */ /* 0x001fc600078e00ff */
[----:B------:R-:W0:Y:S04]  /*1ab80*/  SHFL.IDX PT, R50, R61, R2, 0x1c1f ;  /* 0x001c1f023d327589 */ /* 0x000e2800000e0000 */
[----:B------:R-:W4:Y:S04]  /*1ab90*/  SHFL.IDX PT, R52, R65, R2, 0x1c1f ;  /* 0x001c1f0241347589 */ /* 0x000f2800000e0000 */
[----:B------:R-:W4:Y:S04]  /*1aba0*/  SHFL.IDX PT, R54, R69, R2, 0x1c1f ;  /* 0x001c1f0245367589 */ /* 0x000f2800000e0000 */
[----:B------:R-:W4:Y:S01]  /*1abb0*/  SHFL.IDX PT, R58, R73, R2, 0x1c1f ;  /* 0x001c1f02493a7589 */ /* 0x000f2200000e0000 */
[----:B-1----:R-:W-:-:S02]  /*1abc0*/  SEL R5, R45, R44, P0 ;  /* 0x0000002c2d057207 */ /* 0x002fc40000000000 */
[----:B------:R-:W-:Y:S01]  /*1abd0*/  SEL R7, R44, R45, P0 ;  /* 0x0000002d2c077207 */ /* 0x000fe20000000000 */
[----:B------:R1:W1:Y:S01]  /*1abe0*/  SHFL.IDX PT, R75, R75, R0, 0x1c1f ;  /* 0x001c1f004b4b7589 */ /* 0x00026200000e0000 */
[----:B--2---:R-:W-:Y:S02]  /*1abf0*/  SEL R9, R49, R46, P0 ;  /* 0x0000002e31097207 */ /* 0x004fe40000000000 */
[----:B------:R-:W-:Y:S01]  /*1ac00*/  SEL R11, R46, R49, P0 ;  /* 0x000000312e0b7207 */ /* 0x000fe20000000000 */
[----:B------:R2:W1:Y:S01]  /*1ac10*/  SHFL.IDX PT, R60, R77, R2, 0x1c1f ;  /* 0x001c1f024d3c7589 */ /* 0x00046200000e0000 */
[----:B---3--:R-:W-:Y:S02]  /*1ac20*/  SEL R13, R53, R48, P0 ;  /* 0x00000030350d7207 */ /* 0x008fe40000000000 */
[----:B------:R-:W-:Y:S02]  /*1ac30*/  SEL R15, R48, R53, P0 ;  /* 0x00000035300f7207 */ /* 0x000fe40000000000 */
[----:B0-----:R-:W-:-:S02]  /*1ac40*/  SEL R25, R59, R50, P0 ;  /* 0x000000323b197207 */ /* 0x001fc40000000000 */
[----:B------:R-:W-:Y:S02]  /*1ac50*/  SEL R27, R50, R59, P0 ;  /* 0x0000003b321b7207 */ /* 0x000fe40000000000 */
[----:B----4-:R-:W-:Y:S02]  /*1ac60*/  SEL R29, R63, R52, P0 ;  /* 0x000000343f1d7207 */ /* 0x010fe40000000000 */
[----:B------:R-:W-:Y:S02]  /*1ac70*/  SEL R31, R52, R63, P0 ;  /* 0x0000003f341f7207 */ /* 0x000fe40000000000 */
[----:B------:R-:W-:Y:S02]  /*1ac80*/  SEL R33, R67, R54, P0 ;  /* 0x0000003643217207 */ /* 0x000fe40000000000 */
[----:B------:R-:W-:Y:S02]  /*1ac90*/  SEL R35, R54, R67, P0 ;  /* 0x0000004336237207 */ /* 0x000fe40000000000 */
[----:B------:R-:W-:-:S02]  /*1aca0*/  SEL R37, R71, R58, P0 ;  /* 0x0000003a47257207 */ /* 0x000fc40000000000 */
[----:B--2---:R-:W-:-:S07]  /*1acb0*/  SEL R39, R58, R71, P0 ;  /* 0x000000473a277207 */ /* 0x004fce0000000000 */
.L_x_686:
[----:B------:R-:W2:Y:S01]  /*1acc0*/  LDL.LU R2, [R1+0x84] ;  /* 0x0000840001027983 */ /* 0x000ea20000300800 */
[----:B------:R-:W-:Y:S05]  /*1acd0*/  WARPSYNC.ALL ;  /* 0x0000000000007948 */ /* 0x000fea0003800000 */
[----:B-1----:R-:W3:Y:S01]  /*1ace0*/  LDL.LU R0, [R1+0x88] ;  /* 0x0000880001007983 */ /* 0x002ee20000300800 */
[----:B------:R-:W-:Y:S01]  /*1acf0*/  ULDC.64 UR4, c[0x0][0xc00] ;  /* 0x0003000000047ab9 */ /* 0x000fe20000000a00 */
[----:B------:R-:W-:Y:S01]  /*1ad00*/  SEL R41, R75, R60, P0 ;  /* 0x0000003c4b297207 */ /* 0x000fe20000000000 */
[----:B------:R-:W0:Y:S08]  /*1ad10*/  LDC R49, c[0x0][0xbe8] ;  /* 0x0002fa00ff317b82 */ /* 0x000e300000000800 */
[----:B------:R-:W-:Y:S01]  /*1ad20*/  BAR.SYNC.DEFER_BLOCKING 0x1, 0x100 ;  /* 0x0044000000007b1d */ /* 0x000fe20000010000 */
[----:B------:R-:W-:-:S02]  /*1ad30*/  ISETP.NE.U32.AND P1, PT, RZ, UR4, PT ;  /* 0x00000004ff007c0c */ /* 0x000fc4000bf25070 */
[----:B------:R-:W-:Y:S02]  /*1ad40*/  SEL R43, R60, R75, P0 ;  /* 0x0000004b3c2b7207 */ /* 0x000fe40000000000 */
[----:B------:R-:W-:Y:S01]  /*1ad50*/  ISETP.NE.AND.EX P1, PT, RZ, UR5, PT, P1 ;  /* 0x00000005ff007c0c */ /* 0x000fe2000bf25310 */
[----:B------:R-:W4:Y:S04]  /*1ad60*/  LDL R44, [R1+0xa8] ;  /* 0x0000a800012c7983 */ /* 0x000f280000100800 */
[----:B------:R-:W4:Y:S04]  /*1ad70*/  LDL R52, [R1+0x90] ;  /* 0x0000900001347983 */ /* 0x000f280000100800 */
[----:B------:R-:W-:Y:S04]  /*1ad80*/  STSM.16.M88.4 [R78], R4 ;  /* 0x000000044e007844 */ /* 0x000fe80000000200 */
[----:B------:R-:W-:Y:S04]  /*1ad90*/  STSM.16.M88.4 [R76], R8 ;  /* 0x000000084c007844 */ /* 0x000fe80000000200 */
[----:B------:R4:W-:Y:S04]  /*1ada0*/  STSM.16.M88.4 [R74], R12 ;  /* 0x0000000c4a007844 */ /* 0x0009e80000000200 */
[----:B------:R1:W-:Y:S04]  /*1adb0*/  STSM.16.M88.4 [R72], R24 ;  /* 0x0000001848007844 */ /* 0x0003e80000000200 */
[----:B------:R1:W-:Y:S04]  /*1adc0*/  STSM.16.M88.4 [R70], R28 ;  /* 0x0000001c46007844 */ /* 0x0003e80000000200 */
[----:B------:R1:W-:Y:S04]  /*1add0*/  STSM.16.M88.4 [R66], R32 ;  /* 0x0000002042007844 */ /* 0x0003e80000000200 */
[----:B------:R1:W-:Y:S04]  /*1ade0*/  STSM.16.M88.4 [R64], R36 ;  /* 0x0000002440007844 */ /* 0x0003e80000000200 */
[----:B------:R1:W-:Y:S01]  /*1adf0*/  STSM.16.M88.4 [R62], R40 ;  /* 0x000000283e007844 */ /* 0x0003e20000000200 */
[----:B------:R-:W-:Y:S01]  /*1ae00*/  BAR.SYNC.DEFER_BLOCKING 0x1, 0x100 ;  /* 0x0044000000007b1d */ /* 0x000fe20000010000 */
[----:B--2---:R-:W-:-:S04]  /*1ae10*/  IADD3 R20, P2, R2, UR4, RZ ;  /* 0x0000000402147c10 */ /* 0x004fc8000ff5e0ff */
[----:B---3--:R-:W-:Y:S01]  /*1ae20*/  IADD3.X R21, R0, UR5, RZ, P2, !PT ;  /* 0x0000000500157c10 */ /* 0x008fe200097fe4ff */
[----:B------:R-:W-:Y:S02]  /*1ae30*/  ULDC.64 UR4, c[0x0][0xc08] ;  /* 0x0003020000047ab9 */ /* 0x000fe40000000a00 */
[----:B------:R-:W-:Y:S02]  /*1ae40*/  ISETP.NE.U32.AND P0, PT, RZ, UR4, PT ;  /* 0x00000004ff007c0c */ /* 0x000fe4000bf05070 */
[----:B------:R1:W5:Y:S01]  /*1ae50*/  @P1 LDG.E R47, desc[UR60][R20.64] ;  /* 0x0000003c142f1981 */ /* 0x000362000c1e1900 */
[----:B0-----:R-:W-:Y:S02]  /*1ae60*/  ISETP.NE.AND P2, PT, R49, 0x1, PT ;  /* 0x000000013100780c */ /* 0x001fe40003f45270 */
[----:B------:R-:W-:Y:S01]  /*1ae70*/  ISETP.NE.AND.EX P0, PT, RZ, UR5, PT, P0 ;  /* 0x00000005ff007c0c */ /* 0x000fe2000bf05300 */
[----:B----4-:R-:W-:-:S10]  /*1ae80*/  IMAD R13, R52, 0x80, R44 ;  /* 0x00000080340d7824 */ /* 0x010fd400078e022c */
[----:B------:R-:W0:Y:S02]  /*1ae90*/  @P2 LDC R4, c[0x0][0xbec] ;  /* 0x0002fb00ff042b82 */ /* 0x000e240000000800 */
[----:B------:R-:W-:Y:S01]  /*1aea0*/  @P0 IADD3 R2, P3, R2, UR4, RZ ;  /* 0x0000000402020c10 */ /* 0x000fe2000ff7e0ff */
[----:B------:R-:W-:-:S03]  /*1aeb0*/  ULDC UR4, c[0x0][0xa88] ;  /* 0x0002a20000047ab9 */ /* 0x000fc60000000800 */
[----:B------:R-:W-:Y:S01]  /*1aec0*/  @P0 IADD3.X R3, R0, UR5, RZ, P3, !PT ;  /* 0x0000000500030c10 */ /* 0x000fe20009ffe4ff */
[----:B------:R-:W-:Y:S01]  /*1aed0*/  IMAD.U32 R0, RZ, RZ, UR4 ;  /* 0x00000004ff007e24 */ /* 0x000fe2000f8e00ff */
[----:B------:R-:W2:Y:S05]  /*1aee0*/  @P2 LDC R5, c[0x0][0xbf0] ;  /* 0x0002fc00ff052b82 */ /* 0x000eaa0000000800 */
[----:B------:R1:W5:Y:S01]  /*1aef0*/  @P0 LDG.E R0, desc[UR60][R2.64] ;  /* 0x0000003c02000981 */ /* 0x000362000c1e1900 */
[----:B------:R-:W-:Y:S05]  /*1af00*/  @P0 BRA `(.L_x_485) ;  /* 0x0000000000100947 */ /* 0x000fea0003800000 */
[----:B------:R-:W-:Y:S05]  /*1af10*/  @!P1 BRA `(.L_x_485) ;  /* 0x00000000000c9947 */ /* 0x000fea0003800000 */
[----:B-1----:R-:W3:Y:S04]  /*1af20*/  LDG.E R3, desc[UR60][R20.64] ;  /* 0x0000003c14037981 */ /* 0x002ee8000c1e1900 */
[----:B-----5:R-:W3:Y:S02]  /*1af30*/  LDG.E R0, desc[UR60][R20.64+0x4] ;  /* 0x0000043c14007981 */ /* 0x020ee4000c1e1900 */
[----:B---3--:R-:W-:-:S07]  /*1af40*/  IADD3 R0, -R3, R0, RZ ;  /* 0x0000000003007210 */ /* 0x008fce0007ffe1ff */
.L_x_485:
[----:B------:R-:W3:Y:S01]  /*1af50*/  LDL.LU R10, [R1+0x8c] ;  /* 0x00008c00010a7983 */ /* 0x000ee20000300800 */
[----:B------:R-:W4:Y:S01]  /*1af60*/  S2R R6, SR_TID.X ;  /* 0x0000000000067919 */ /* 0x000f220000002100 */
[----:B01----:R-:W-:Y:S01]  /*1af70*/  @P2 IMAD.HI.U32 R2, R13, R4, RZ ;  /* 0x000000040d022227 */ /* 0x003fe200078e00ff */
[----:B------:R-:W-:Y:S01]  /*1af80*/  ULDC.64 UR4, c[0x0][0xb90] ;  /* 0x0002e40000047ab9 */ /* 0x000fe20000000a00 */
[----:B-----5:R-:W-:Y:S01]  /*1af90*/  SHF.R.S32.HI R3, RZ, 0x1f, R47 ;  /* 0x0000001fff037819 */ /* 0x020fe2000001142f */
[----:B------:R-:W3:Y:S01]  /*1afa0*/  LDL.LU R8, [R1+0x78] ;  /* 0x0000780001087983 */ /* 0x000ee20000300800 */
[----:B------:R-:W0:Y:S01]  /*1afb0*/  S2R R14, SR_TID.X ;  /* 0x00000000000e7919 */ /* 0x000e220000002100 */
[----:B------:R-:W-:Y:S01]  /*1afc0*/  IMAD.MOV.U32 R7, RZ, RZ, R13 ;  /* 0x000000ffff077224 */ /* 0x000fe200078e000d */
[----:B------:R-:W1:Y:S01]  /*1afd0*/  @P2 LDC R55, c[0x0][0xbec] ;  /* 0x0002fb00ff372b82 */ /* 0x000e620000000800 */
[----:B------:R-:W3:Y:S04]  /*1afe0*/  LDL.LU R58, [R1+0x80] ;  /* 0x00008000013a7983 */ /* 0x000ee80000300800 */
[----:B------:R-:W3:Y:S01]  /*1aff0*/  LDL R50, [R1+0x64] ;  /* 0x0000640001327983 */ /* 0x000ee20000100800 */
[----:B--2---:R-:W-:Y:S01]  /*1b000*/  @P2 SHF.R.U32.HI R7, RZ, R5, R2 ;  /* 0x00000005ff072219 */ /* 0x004fe20000011602 */
[----:B------:R-:W-:-:S02]  /*1b010*/  IMAD.MOV.U32 R2, RZ, RZ, R47 ;  /* 0x000000ffff027224 */ /* 0x000fc400078e002f */
[----:B----4-:R-:W-:-:S05]  /*1b020*/  VIADD R60, R6, 0xffffff80 ;  /* 0xffffff80063c7836 */ /* 0x010fca0000000000 */
[----:B------:R-:W-:-:S04]  /*1b030*/  SHF.R.S32.HI R54, RZ, 0x1f, R60 ;  /* 0x0000001fff367819 */ /* 0x000fc8000001143c */
[----:B------:R-:W-:-:S04]  /*1b040*/  LEA.HI R54, R54, R60, RZ, 0x3 ;  /* 0x0000003c36367211 */ /* 0x000fc800078f18ff */
[----:B------:R-:W-:Y:S02]  /*1b050*/  SHF.R.S32.HI R54, RZ, 0x3, R54 ;  /* 0x00000003ff367819 */ /* 0x000fe40000011436 */
[----:B---3--:R-:W-:Y:S02]  /*1b060*/  SEL R46, R10, RZ, !P1 ;  /* 0x000000ff0a2e7207 */ /* 0x008fe40004800000 */
[----:B------:R-:W2:Y:S01]  /*1b070*/  LDL R10, [R1+0xa0] ;  /* 0x0000a000010a7983 */ /* 0x000ea20000100800 */
[----:B------:R-:W-:Y:S02]  /*1b080*/  SEL R51, R8, RZ, !P1 ;  /* 0x000000ff08337207 */ /* 0x000fe40004800000 */
[----:B------:R-:W-:Y:S01]  /*1b090*/  SHF.R.S32.HI R48, RZ, 0x1f, R58 ;  /* 0x0000001fff307819 */ /* 0x000fe2000001143a */
[----:B------:R-:W-:-:S04]  /*1b0a0*/  IMAD.WIDE.U32 R4, R58, UR4, R2 ;  /* 0x000000043a047c25 */ /* 0x000fc8000f8e0002 */
[----:B------:R-:W-:Y:S02]  /*1b0b0*/  IMAD R6, R48, UR4, RZ ;  /* 0x0000000430067c24 */ /* 0x000fe4000f8e02ff */
[----:B------:R-:W-:Y:S02]  /*1b0c0*/  IMAD.MOV R2, RZ, RZ, -R7 ;  /* 0x000000ffff027224 */ /* 0x000fe400078e0a07 */
[----:B------:R-:W-:Y:S01]  /*1b0d0*/  IMAD R9, R58, UR5, R6 ;  /* 0x000000053a097c24 */ /* 0x000fe2000f8e0206 */
[----:B------:R-:W-:Y:S01]  /*1b0e0*/  ULDC.64 UR4, c[0x0][0xb98] ;  /* 0x0002e60000047ab9 */ /* 0x000fe20000000a00 */
[----:B------:R-:W-:-:S03]  /*1b0f0*/  IMAD R11, R54, 0x40, R50 ;  /* 0x00000040360b7824 */ /* 0x000fc600078e0232 */
[----:B------:R-:W-:Y:S01]  /*1b100*/  IADD3 R5, R5, R9, RZ ;  /* 0x0000000905057210 */ /* 0x000fe20007ffe0ff */
[----:B------:R-:W-:Y:S02]  /*1b110*/  IMAD R9, R49, R2, R13 ;  /* 0x0000000231097224 */ /* 0x000fe400078e020d */
[----:B------:R-:W-:Y:S02]  /*1b120*/  IMAD R2, R46, UR4, RZ ;  /* 0x000000042e027c24 */ /* 0x000fe4000f8e02ff */
[----:B------:R-:W-:-:S04]  /*1b130*/  IMAD.WIDE.U32 R4, R51, UR4, R4 ;  /* 0x0000000433047c25 */ /* 0x000fc8000f8e0004 */
[----:B------:R-:W-:Y:S01]  /*1b140*/  IMAD.WIDE R56, R11, 0x2, R56 ;  /* 0x000000020b387825 */ /* 0x000fe200078e0238 */
[----:B------:R-:W-:Y:S02]  /*1b150*/  SHF.R.S32.HI R11, RZ, 0x1f, R7 ;  /* 0x0000001fff0b7819 */ /* 0x000fe40000011407 */
[----:B------:R-:W-:Y:S01]  /*1b160*/  IADD3 R4, P1, R7, R4, RZ ;  /* 0x0000000407047210 */ /* 0x000fe20007f3e0ff */
[----:B------:R-:W-:Y:S01]  /*1b170*/  IMAD R6, R51, UR5, R2 ;  /* 0x0000000533067c24 */ /* 0x000fe2000f8e0202 */
[----:B------:R-:W-:Y:S01]  /*1b180*/  SHF.R.S32.HI R2, RZ, 0x1f, R9 ;  /* 0x0000001fff027819 */ /* 0x000fe20000011409 */
[----:B------:R-:W-:-:S03]  /*1b190*/  ULDC.64 UR4, c[0x0][0xb88] ;  /* 0x0002e20000047ab9 */ /* 0x000fc60000000a00 */
[----:B------:R-:W-:Y:S01]  /*1b1a0*/  IADD3.X R5, R11, R5, R6, P1, !PT ;  /* 0x000000050b057210 */ /* 0x000fe20000ffe406 */
[----:B------:R-:W-:Y:S02]  /*1b1b0*/  IMAD R2, R2, UR4, RZ ;  /* 0x0000000402027c24 */ /* 0x000fe4000f8e02ff */
[----:B0-----:R-:W-:Y:S02]  /*1b1c0*/  VIADD R15, R14, 0xffffff80 ;  /* 0xffffff800e0f7836 */ /* 0x001fe40000000000 */
[C---:B------:R-:W-:Y:S02]  /*1b1d0*/  IMAD R11, R9.reuse, UR5, R2 ;  /* 0x00000005090b7c24 */ /* 0x040fe4000f8e0202 */
[----:B------:R-:W-:Y:S01]  /*1b1e0*/  IMAD.WIDE.U32 R4, R9, UR4, R4 ;  /* 0x0000000409047c25 */ /* 0x000fe2000f8e0004 */
[----:B------:R-:W-:Y:S01]  /*1b1f0*/  ULDC.64 UR4, c[0x0][0xb50] ;  /* 0x0002d40000047ab9 */ /* 0x000fe20000000a00 */
[----:B------:R-:W-:Y:S02]  /*1b200*/  SHF.R.S32.HI R14, RZ, 0x1f, R15 ;  /* 0x0000001fff0e7819 */ /* 0x000fe4000001140f */
[----:B------:R-:W-:Y:S01]  /*1b210*/  IMAD.IADD R5, R5, 0x1, R11 ;  /* 0x0000000105057824 */ /* 0x000fe200078e020b */
[----:B------:R-:W-:-:S02]  /*1b220*/  LEA R2, P1, R4, UR4, 0x2 ;  /* 0x0000000404027c11 */ /* 0x000fc4000f8210ff */
[----:B------:R-:W-:Y:S02]  /*1b230*/  LEA.HI R14, R14, R15, RZ, 0x7 ;  /* 0x0000000f0e0e7211 */ /* 0x000fe400078f38ff */
[----:B------:R-:W-:Y:S01]  /*1b240*/  LEA.HI.X R4, R4, UR5, R5, 0x2, P1 ;  /* 0x0000000504047c11 */ /* 0x000fe200088f1405 */
[----:B------:R-:W-:Y:S01]  /*1b250*/  SHFL.IDX PT, R20, R2, RZ, 0x1c1f ;  /* 0x001c1fff02147589 */ /* 0x000fe200000e0000 */
[----:B------:R-:W-:Y:S01]  /*1b260*/  IADD3 R25, P1, R56, 0x3000, RZ ;  /* 0x0000300038197810 */ /* 0x000fe20007f3e0ff */
[----:B------:R-:W-:Y:S01]  /*1b270*/  IMAD R53, R0, R49, RZ ;  /* 0x0000003100357224 */ /* 0x000fe200078e02ff */
[----:B------:R-:W-:Y:S01]  /*1b280*/  LOP3.LUT R14, R14, 0xffffff80, RZ, 0xc0, !PT ;  /* 0xffffff800e0e7812 */ /* 0x000fe200078ec0ff */
[----:B------:R-:W0:Y:S01]  /*1b290*/  SHFL.IDX PT, R21, R4, RZ, 0x1c1f ;  /* 0x001c1fff04157589 */ /* 0x000e2200000e0000 */
[----:B------:R-:W-:Y:S01]  /*1b2a0*/  IADD3 R7, P0, R56, 0x1000, RZ ;  /* 0x0000100038077810 */ /* 0x000fe20007f1e0ff */
[----:B------:R-:W-:Y:S01]  /*1b2b0*/  ULDC.64 UR4, c[0x0][0xaa0] ;  /* 0x0002a80000047ab9 */ /* 0x000fe20000000a00 */
[----:B------:R-:W-:Y:S01]  /*1b2c0*/  LOP3.LUT R24, R25, 0x380, RZ, 0xc0, !PT ;  /* 0x0000038019187812 */ /* 0x000fe200078ec0ff */
[----:B------:R-:W-:Y:S01]  /*1b2d0*/  SHFL.IDX PT, R44, R2, 0x1, 0x1c1f ;  /* 0x003c1f00022c7f89 */ /* 0x000fe200000e0000 */
[----:B------:R-:W-:-:S03]  /*1b2e0*/  IMAD.IADD R14, R15, 0x1, -R14 ;  /* 0x000000010f0e7824 */ /* 0x000fc600078e0a0e */
[----:B------:R-:W3:Y:S01]  /*1b2f0*/  SHFL.IDX PT, R45, R4, 0x1, 0x1c1f ;  /* 0x003c1f00042d7f89 */ /* 0x000ee200000e0000 */
[----:B------:R-:W-:Y:S01]  /*1b300*/  IADD3 R29, P3, R56, 0x4000, RZ ;  /* 0x00004000381d7810 */ /* 0x000fe20007f7e0ff */
[--C-:B------:R-:W-:Y:S01]  /*1b310*/  IMAD.X R9, RZ, RZ, R57.reuse, P0 ;  /* 0x000000ffff097224 */ /* 0x100fe200000e0639 */
[----:B------:R-:W-:Y:S02]  /*1b320*/  SHF.R.U64 R24, R24, 0x3, RZ ;  /* 0x0000000318187819 */ /* 0x000fe400000012ff */
[----:B------:R-:W-:Y:S02]  /*1b330*/  LOP3.LUT P0, RZ, R14, 0x3, RZ, 0xc0, !PT ;  /* 0x000000030eff7812 */ /* 0x000fe4000780c0ff */
[----:B------:R-:W-:Y:S02]  /*1b340*/  LOP3.LUT R28, R29, 0x380, RZ, 0xc0, !PT ;  /* 0x000003801d1c7812 */ /* 0x000fe400078ec0ff */
[----:B------:R-:W-:Y:S01]  /*1b350*/  LOP3.LUT R24, R24, R25, RZ, 0x3c, !PT ;  /* 0x0000001918187212 */ /* 0x000fe200078e3cff */
[----:B------:R-:W-:Y:S01]  /*1b360*/  IMAD.X R25, RZ, RZ, R57, P1 ;  /* 0x000000ffff197224 */ /* 0x000fe200008e0639 */
[----:B------:R-:W-:-:S04]  /*1b370*/  SHF.R.U64 R28, R28, 0x3, RZ ;  /* 0x000000031c1c7819 */ /* 0x000fc800000012ff */
[----:B------:R-:W-:Y:S01]  /*1b380*/  LOP3.LUT R28, R28, R29, RZ, 0x3c, !PT ;  /* 0x0000001d1c1c7212 */ /* 0x000fe200078e3cff */
[----:B------:R-:W-:Y:S01]  /*1b390*/  IMAD.X R29, RZ, RZ, R57, P3 ;  /* 0x000000ffff1d7224 */ /* 0x000fe200018e0639 */
[----:B------:R-:W-:Y:S02]  /*1b3a0*/  IADD3 R5, P3, R56, 0x7000, RZ ;  /* 0x0000700038057810 */ /* 0x000fe40007f7e0ff */
[----:B------:R-:W-:-:S04]  /*1b3b0*/  SHF.R.S32.HI R59, RZ, 0x1f, R60 ;  /* 0x0000001fff3b7819 */ /* 0x000fc8000001143c */
[----:B------:R-:W-:-:S04]  /*1b3c0*/  LEA.HI R59, R59, R60, RZ, 0x3 ;  /* 0x0000003c3b3b7211 */ /* 0x000fc800078f18ff */
[----:B------:R-:W-:-:S05]  /*1b3d0*/  LOP3.LUT R59, R59, 0xfffffff8, RZ, 0xc0, !PT ;  /* 0xfffffff83b3b7812 */ /* 0x000fca00078ec0ff */
[----:B------:R-:W-:Y:S02]  /*1b3e0*/  IMAD.IADD R59, R60, 0x1, -R59 ;  /* 0x000000013c3b7824 */ /* 0x000fe400078e0a3b */
[----:B--2---:R-:W-:-:S04]  /*1b3f0*/  IMAD R6, R52, 0x80, R10 ;  /* 0x0000008034067824 */ /* 0x004fc800078e020a */
[C---:B------:R-:W-:Y:S01]  /*1b400*/  VIADD R0, R6.reuse, 0x8 ;  /* 0x0000000806007836 */ /* 0x040fe20000000000 */
[----:B------:R-:W-:-:S04]  /*1b410*/  ISETP.GE.OR P1, PT, R6, R53, P0 ;  /* 0x000000350600720c */ /* 0x000fc80000726670 */
[----:B------:R-:W-:Y:S02]  /*1b420*/  ISETP.GE.OR P0, PT, R0, R53, P0 ;  /* 0x000000350000720c */ /* 0x000fe40000706670 */
[----:B------:R-:W-:-:S04]  /*1b430*/  LOP3.LUT R0, R5, 0x380, RZ, 0xc0, !PT ;  /* 0x0000038005007812 */ /* 0x000fc800078ec0ff */
[----:B------:R-:W-:-:S03]  /*1b440*/  SHF.R.U64 R0, R0, 0x3, RZ ;  /* 0x0000000300007819 */ /* 0x000fc600000012ff */
[----:B0-----:R-:W-:Y:S04]  /*1b450*/  @!P1 ST.E desc[UR60][R20.64], R88 ;  /* 0x0000005814009985 */ /* 0x001fe8000c10193c */
[----:B---3--:R0:W-:Y:S01]  /*1b460*/  @!P0 ST.E desc[UR60][R44.64], R89 ;  /* 0x000000592c008985 */ /* 0x0081e2000c10193c */
[----:B------:R-:W-:Y:S01]  /*1b470*/  LOP3.LUT R40, R0, R5, RZ, 0x3c, !PT ;  /* 0x0000000500287212 */ /* 0x000fe200078e3cff */
[----:B------:R-:W-:Y:S01]  /*1b480*/  IMAD R0, R3, UR4, RZ ;  /* 0x0000000403007c24 */ /* 0x000fe2000f8e02ff */
[----:B0-----:R-:W0:Y:S03]  /*1b490*/  @P2 LDC R45, c[0x0][0xbf0] ;  /* 0x0002fc00ff2d2b82 */ /* 0x001e260000000800 */
[C---:B------:R-:W-:Y:S01]  /*1b4a0*/  IMAD R21, R47.reuse, UR5, R0 ;  /* 0x000000052f157c24 */ /* 0x040fe2000f8e0200 */
[----:B------:R-:W-:Y:S01]  /*1b4b0*/  IADD3 R13, P4, R56, 0x2000, RZ ;  /* 0x00002000380d7810 */ /* 0x000fe20007f9e0ff */
[----:B------:R-:W-:Y:S01]  /*1b4c0*/  IMAD.WIDE.U32 R2, R47, UR4, RZ ;  /* 0x000000042f027c25 */ /* 0x000fe2000f8e00ff */
[----:B------:R-:W-:Y:S01]  /*1b4d0*/  ULDC.64 UR4, c[0x0][0xae8] ;  /* 0x0002ba0000047ab9 */ /* 0x000fe20000000a00 */
[----:B------:R-:W-:Y:S01]  /*1b4e0*/  LOP3.LUT R8, R7, 0x380, RZ, 0xc0, !PT ;  /* 0x0000038007087812 */ /* 0x000fe200078ec0ff */
[----:B------:R-:W5:Y:S01]  /*1b4f0*/  LD.E.128 R24, desc[UR60][R24.64] ;  /* 0x0000003c18187980 */ /* 0x000f62000c101d00 */
[----:B------:R-:W-:-:S02]  /*1b500*/  IMAD R0, R59, 0x20, R54 ;  /* 0x000000203b007824 */ /* 0x000fc400078e0236 */
[----:B------:R-:W-:Y:S01]  /*1b510*/  IMAD.IADD R3, R3, 0x1, R21 ;  /* 0x0000000103037824 */ /* 0x000fe200078e0215 */
[----:B------:R-:W-:Y:S01]  /*1b520*/  IADD3 R33, P5, R56, 0x5000, RZ ;  /* 0x0000500038217810 */ /* 0x000fe20007fbe0ff */
[----:B------:R-:W-:Y:S01]  /*1b530*/  IMAD R20, R48, UR4, RZ ;  /* 0x0000000430147c24 */ /* 0x000fe2000f8e02ff */
[----:B------:R-:W-:Y:S01]  /*1b540*/  IADD3.X R41, RZ, R57, RZ, P3, !PT ;  /* 0x00000039ff297210 */ /* 0x000fe20001ffe4ff */
[----:B------:R-:W-:Y:S01]  /*1b550*/  IMAD R44, R52, 0x80, R0 ;  /* 0x00000080342c7824 */ /* 0x000fe200078e0200 */
[----:B------:R2:W5:Y:S01]  /*1b560*/  LDL R48, [R1+0x7c] ;  /* 0x00007c0001307983 */ /* 0x0005620000100800 */
[C---:B------:R-:W-:Y:S02]  /*1b570*/  IMAD R21, R58.reuse, UR5, R20 ;  /* 0x000000053a157c24 */ /* 0x040fe4000f8e0214 */
[----:B------:R-:W-:Y:S01]  /*1b580*/  IMAD.WIDE.U32 R2, R58, UR4, R2 ;  /* 0x000000043a027c25 */ /* 0x000fe2000f8e0002 */
[----:B------:R-:W-:Y:S01]  /*1b590*/  ULDC.64 UR4, c[0x0][0xaf0] ;  /* 0x0002bc0000047ab9 */ /* 0x000fe20000000a00 */
[----:B------:R-:W-:Y:S01]  /*1b5a0*/  LOP3.LUT R12, R13, 0x380, RZ, 0xc0, !PT ;  /* 0x000003800d0c7812 */ /* 0x000fe200078ec0ff */
[----:B------:R-:W5:Y:S01]  /*1b5b0*/  LD.E.128 R28, desc[UR60][R28.64] ;  /* 0x0000003c1c1c7980 */ /* 0x000f62000c101d00 */
[----:B-1----:R-:W-:Y:S01]  /*1b5c0*/  @P2 IMAD.HI.U32 R0, R44, R55, RZ ;  /* 0x000000372c002227 */ /* 0x002fe200078e00ff */
[----:B------:R-:W-:-:S02]  /*1b5d0*/  SHF.R.U64 R8, R8, 0x3, RZ ;  /* 0x0000000308087819 */ /* 0x000fc400000012ff */
[----:B------:R-:W-:Y:S01]  /*1b5e0*/  LOP3.LUT R32, R33, 0x380, RZ, 0xc0, !PT ;  /* 0x0000038021207812 */ /* 0x000fe200078ec0ff */
[----:B------:R-:W-:Y:S01]  /*1b5f0*/  IMAD.IADD R3, R3, 0x1, R21 ;  /* 0x0000000103037824 */ /* 0x000fe200078e0215 */
[----:B------:R-:W-:Y:S01]  /*1b600*/  MOV R21, R44 ;  /* 0x0000002c00157202 */ /* 0x000fe20000000f00 */
[----:B------:R-:W-:Y:S01]  /*1b610*/  IMAD R20, R46, UR4, RZ ;  /* 0x000000042e147c24 */ /* 0x000fe2000f8e02ff */
[----:B0-----:R-:W-:Y:S01]  /*1b620*/  @P2 SHF.R.U32.HI R21, RZ, R45, R0 ;  /* 0x0000002dff152219 */ /* 0x001fe20000011600 */
[C---:B------:R-:W-:Y:S01]  /*1b630*/  IMAD.WIDE.U32 R2, R51.reuse, UR4, R2 ;  /* 0x0000000433027c25 */ /* 0x040fe2000f8e0002 */
[----:B------:R-:W5:Y:S03]  /*1b640*/  LD.E.128 R40, desc[UR60][R40.64] ;  /* 0x0000003c28287980 */ /* 0x000f66000c101d00 */
[----:B------:R-:W-:Y:S01]  /*1b650*/  IMAD R45, R51, UR5, R20 ;  /* 0x00000005332d7c24 */ /* 0x000fe2000f8e0214 */
[----:B------:R-:W-:Y:S01]  /*1b660*/  SHF.R.U64 R12, R12, 0x3, RZ ;  /* 0x000000030c0c7819 */ /* 0x000fe200000012ff */
[----:B------:R-:W-:Y:S01]  /*1b670*/  IMAD.MOV R20, RZ, RZ, -R21 ;  /* 0x000000ffff147224 */ /* 0x000fe200078e0a15 */
[----:B------:R2:W5:Y:S01]  /*1b680*/  LDL R51, [R1+0xb4] ;  /* 0x0000b40001337983 */ /* 0x0005620000100800 */
[----:B------:R-:W-:Y:S01]  /*1b690*/  IMAD.IADD R3, R3, 0x1, R45 ;  /* 0x0000000103037824 */ /* 0x000fe200078e022d */
[----:B------:R-:W-:Y:S01]  /*1b6a0*/  LOP3.LUT R8, R8, R7, RZ, 0x3c, !PT ;  /* 0x0000000708087212 */ /* 0x000fe200078e3cff */
[----:B------:R-:W-:Y:S01]  /*1b6b0*/  IMAD R45, R49, R20, R44 ;  /* 0x00000014312d7224 */ /* 0x000fe200078e022c */
[----:B------:R-:W-:Y:S01]  /*1b6c0*/  SHF.R.U64 R32, R32, 0x3, RZ ;  /* 0x0000000320207819 */ /* 0x000fe200000012ff */
[----:B------:R2:W5:Y:S01]  /*1b6d0*/  LDL R49, [R1+0xb0] ;  /* 0x0000b00001317983 */ /* 0x0005620000100800 */
[----:B------:R-:W-:Y:S01]  /*1b6e0*/  LOP3.LUT R12, R12, R13, RZ, 0x3c, !PT ;  /* 0x0000000d0c0c7212 */ /* 0x000fe200078e3cff */
[----:B------:R-:W-:Y:S01]  /*1b6f0*/  ULDC.64 UR4, c[0x0][0xae0] ;  /* 0x0002b80000047ab9 */ /* 0x000fe20000000a00 */
[----:B------:R-:W-:Y:S01]  /*1b700*/  IADD3.X R13, RZ, R57, RZ, P4, !PT ;  /* 0x00000039ff0d7210 */ /* 0x000fe200027fe4ff */
[----:B------:R-:W5:Y:S01]  /*1b710*/  LD.E.128 R8, desc[UR60][R8.64] ;  /* 0x0000003c08087980 */ /* 0x000f62000c101d00 */
[----:B------:R-:W-:-:S02]  /*1b720*/  IADD3 R37, P4, R56, 0x6000, RZ ;  /* 0x0000600038257810 */ /* 0x000fc40007f9e0ff */
[----:B------:R-:W-:Y:S02]  /*1b730*/  LOP3.LUT R7, R56, 0x380, RZ, 0xc0, !PT ;  /* 0x0000038038077812 */ /* 0x000fe400078ec0ff */
[----:B------:R-:W-:Y:S01]  /*1b740*/  LOP3.LUT R36, R37, 0x380, RZ, 0xc0, !PT ;  /* 0x0000038025247812 */ /* 0x000fe200078ec0ff */
[----:B------:R-:W5:Y:S01]  /*1b750*/  LD.E.128 R12, desc[UR60][R12.64] ;  /* 0x0000003c0c0c7980 */ /* 0x000f62000c101d00 */
[----:B------:R-:W-:Y:S02]  /*1b760*/  SHF.R.U64 R7, R7, 0x3, RZ ;  /* 0x0000000307077819 */ /* 0x000fe400000012ff */
[----:B------:R-:W-:Y:S02]  /*1b770*/  SHF.R.U64 R36, R36, 0x3, RZ ;  /* 0x0000000324247819 */ /* 0x000fe400000012ff */
[----:B------:R-:W-:Y:S01]  /*1b780*/  LOP3.LUT R32, R32, R33, RZ, 0x3c, !PT ;  /* 0x0000002120207212 */ /* 0x000fe200078e3cff */
[--C-:B------:R-:W-:Y:S01]  /*1b790*/  IMAD.X R33, RZ, RZ, R57.reuse, P5 ;  /* 0x000000ffff217224 */ /* 0x100fe200028e0639 */
[----:B------:R-:W-:Y:S01]  /*1b7a0*/  LOP3.LUT R36, R36, R37, RZ, 0x3c, !PT ;  /* 0x0000002524247212 */ /* 0x000fe200078e3cff */
[----:B------:R-:W-:Y:S01]  /*1b7b0*/  IMAD.X R37, RZ, RZ, R57, P4 ;  /* 0x000000ffff257224 */ /* 0x000fe200020e0639 */
[----:B------:R-:W-:-:S02]  /*1b7c0*/  SHF.R.S32.HI R0, RZ, 0x1f, R21 ;  /* 0x0000001fff007819 */ /* 0x000fc40000011415 */
[----:B------:R-:W-:Y:S01]  /*1b7d0*/  LOP3.LUT R56, R7, R56, RZ, 0x3c, !PT ;  /* 0x0000003807387212 */ /* 0x000fe200078e3cff */
[----:B------:R-:W5:Y:S02]  /*1b7e0*/  LD.E.128 R32, desc[UR60][R32.64] ;  /* 0x0000003c20207980 */ /* 0x000f64000c101d00 */
[----:B------:R-:W-:Y:S02]  /*1b7f0*/  IMAD R0, R0, UR4, RZ ;  /* 0x0000000400007c24 */ /* 0x000fe4000f8e02ff */
[----:B------:R2:W5:Y:S02]  /*1b800*/  LD.E.128 R4, desc[UR60][R56.64] ;  /* 0x0000003c38047980 */ /* 0x000564000c101d00 */
[C---:B------:R-:W-:Y:S02]  /*1b810*/  IMAD R47, R21.reuse, UR5, R0 ;  /* 0x00000005152f7c24 */ /* 0x040fe4000f8e0200 */
[----:B------:R-:W5:Y:S01]  /*1b820*/  LD.E.128 R36, desc[UR60][R36.64] ;  /* 0x0000003c24247980 */ /* 0x000f62000c101d00 */
[----:B------:R-:W-:Y:S01]  /*1b830*/  SHF.R.S32.HI R0, RZ, 0x1f, R45 ;  /* 0x0000001fff007819 */ /* 0x000fe2000001142d */
[----:B------:R-:W-:Y:S01]  /*1b840*/  @!PT LDS RZ, [RZ] ;  /* 0x00000000fffff984 */ /* 0x000fe20000000800 */
[----:B------:R-:W-:Y:S01]  /*1b850*/  @!PT LDS RZ, [RZ] ;  /* 0x00000000fffff984 */ /* 0x000fe20000000800 */
[----:B------:R-:W-:Y:S01]  /*1b860*/  @!PT LDS RZ, [RZ] ;  /* 0x00000000fffff984 */ /* 0x000fe20000000800 */
[----:B------:R-:W-:Y:S01]  /*1b870*/  @!PT LDS RZ, [RZ] ;  /* 0x00000000fffff984 */ /* 0x000fe20000000800 */
[----:B------:R0:W-:Y:S06]  /*1b880*/  MEMBAR.ALL.CTA ;  /* 0x0000000000007992 */ /* 0x0001ec0000008000 */
[----:B0-----:R-:W0:Y:S01]  /*1b890*/  FENCE.VIEW.ASYNC.S ;  /* 0x00000000000073c6 */ /* 0x001e220000000000 */
[----:B------:R-:W-:Y:S01]  /*1b8a0*/  IMAD.WIDE.U32 R2, R21, UR4, R2 ;  /* 0x0000000415027c25 */ /* 0x000fe2000f8e0002 */
[----:B------:R-:W-:-:S03]  /*1b8b0*/  ULDC.64 UR4, c[0x0][0xad8] ;  /* 0x0002b60000047ab9 */ /* 0x000fc60000000a00 */
[----:B------:R-:W-:Y:S02]  /*1b8c0*/  IMAD R46, R52, 0x80, R54 ;  /* 0x00000080342e7824 */ /* 0x000fe400078e0236 */
[----:B------:R-:W-:Y:S02]  /*1b8d0*/  IMAD.IADD R3, R3, 0x1, R47 ;  /* 0x0000000103037824 */ /* 0x000fe400078e022f */
[----:B------:R-:W-:Y:S02]  /*1b8e0*/  IMAD R20, R0, UR4, RZ ;  /* 0x0000000400147c24 */ /* 0x000fe4000f8e02ff */
[C---:B------:R-:W-:Y:S02]  /*1b8f0*/  VIADD R0, R46.reuse, 0x20 ;  /* 0x000000202e007836 */ /* 0x040fe40000000000 */
[C---:B------:R-:W-:Y:S02]  /*1b900*/  IMAD R21, R45.reuse, UR5, R20 ;  /* 0x000000052d157c24 */ /* 0x040fe4000f8e0214 */
[----:B------:R-:W-:Y:S01]  /*1b910*/  IMAD.WIDE.U32 R2, R45, UR4, R2 ;  /* 0x000000042d027c25 */ /* 0x000fe2000f8e0002 */
[-C--:B------:R-:W-:Y:S01]  /*1b920*/  ISETP.GE.AND P2, PT, R46, R53.reuse, PT ;  /* 0x000000352e00720c */ /* 0x080fe20003f46270 */
[----:B------:R-:W-:Y:S01]  /*1b930*/  ULDC.64 UR4, c[0x0][0xa80] ;  /* 0x0002a00000047ab9 */ /* 0x000fe20000000a00 */
[----:B------:R-:W-:Y:S01]  /*1b940*/  ISETP.GE.AND P0, PT, R0, R53, PT ;  /* 0x000000350000720c */ /* 0x000fe20003f06270 */
[----:B------:R-:W-:Y:S01]  /*1b950*/  IMAD.IADD R3, R3, 0x1, R21 ;  /* 0x0000000103037824 */ /* 0x000fe200078e0215 */
[----:B------:R-:W-:-:S02]  /*1b960*/  IADD3 R0, R16, 0x2e820, RZ ;  /* 0x0002e82010007810 */ /* 0x000fc40007ffe0ff */
[----:B------:R-:W-:Y:S01]  /*1b970*/  LEA R44, P3, R2, UR4, 0x1 ;  /* 0x00000004022c7c11 */ /* 0x000fe2000f8608ff */
[----:B------:R-:W-:Y:S01]  /*1b980*/  VIADD R20, R46, 0x40 ;  /* 0x000000402e147836 */ /* 0x000fe20000000000 */
[----:B------:R-:W-:Y:S02]  /*1b990*/  PRMT R0, RZ, 0x654, R0 ;  /* 0x00000654ff007816 */ /* 0x000fe40000000000 */
[----:B------:R-:W-:Y:S01]  /*1b9a0*/  LEA.HI.X R45, R2, UR5, R3, 0x1, P3 ;  /* 0x00000005022d7c11 */ /* 0x000fe200098f0c03 */
[----:B------:R-:W-:Y:S01]  /*1b9b0*/  BSSY B1, `(.L_x_486) ;  /* 0x000000f000017945 */ /* 0x000fe20003800000 */
[----:B------:R-:W-:Y:S01]  /*1b9c0*/  ISETP.GE.AND P1, PT, R20, R53, PT ;  /* 0x000000351400720c */ /* 0x000fe20003f26270 */
[----:B0-----:R0:W-:Y:S01]  /*1b9d0*/  SYNCS.ARRIVE.TRANS64.RED.A1T0 RZ, [R0+URZ], RZ ;  /* 0x000000ff00ff79a7 */ /* 0x0011e2000810043f */
[----:B------:R2:W1:Y:S04]  /*1b9e0*/  SHFL.IDX PT, R20, R44, RZ, 0x181f ;  /* 0x00181fff2c147589 */ /* 0x00046800000e0000 */
[----:B0-----:R2:W0:Y:S01]  /*1b9f0*/  SHFL.IDX PT, R0, R45, RZ, 0x181f ;  /* 0x00181fff2d007589 */ /* 0x00142200000e0000 */
[----:B------:R-:W-:Y:S06]  /*1ba00*/  @P2 BRA `(.L_x_487) ;  /* 0x0000000000242947 */ /* 0x000fec0003800000 */
[----:B------:R-:W-:Y:S02]  /*1ba10*/  ULDC UR4, c[0x0][0xac8] ;  /* 0x0002b20000047ab9 */ /* 0x000fe40000000800 */
[----:B------:R-:W-:Y:S02]  /*1ba20*/  ISETP.GE.AND P2, PT, R50, UR4, PT ;  /* 0x0000000432007c0c */ /* 0x000fe4000bf46270 */
[----:B-----5:R-:W-:-:S11]  /*1ba30*/  ISETP.GE.AND P3, PT, R48, UR4, PT ;  /* 0x0000000430007c0c */ /* 0x020fd6000bf66270 */
[-C--:B-1----:R-:W-:Y:S02]  /*1ba40*/  @!P2 LEA R2, P4, R50, R20.reuse, 0x1 ;  /* 0x000000143202a211 */ /* 0x082fe400078808ff */
[----:B------:R-:W-:Y:S02]  /*1ba50*/  @!P3 LEA R20, P5, R48, R20, 0x1 ;  /* 0x000000143014b211 */ /* 0x000fe400078a08ff */
[-C--:B0-----:R-:W-:Y:S02]  /*1ba60*/  @!P2 LEA.HI.X R3, R50, R0.reuse, R51, 0x1, P4 ;  /* 0x000000003203a211 */ /* 0x081fe400020f0c33 */
[----:B------:R-:W-:-:S03]  /*1ba70*/  @!P3 LEA.HI.X R21, R48, R0, R49, 0x1, P5 ;  /* 0x000000003015b211 */ /* 0x000fc600028f0c31 */
[----:B------:R3:W-:Y:S04]  /*1ba80*/  @!P2 ST.E.128 desc[UR60][R2.64], R4 ;  /* 0x000000040200a985 */ /* 0x0007e8000c101d3c */
[----:B------:R3:W-:Y:S02]  /*1ba90*/  @!P3 ST.E.128 desc[UR60][R20.64], R28 ;  /* 0x0000001c1400b985 */ /* 0x0007e4000c101d3c */
.L_x_487:
[----:B------:R-:W-:Y:S05]  /*1baa0*/  BSYNC B1 ;  /* 0x0000000000017941 */ /* 0x000fea0003800000 */
.L_x_486:
[----:B0-----:R0:W4:Y:S01]  /*1bab0*/  SHFL.IDX PT, R0, R45, 0x1, 0x181f ;  /* 0x00381f002d007f89 */ /* 0x00112200000e0000 */
[----:B------:R-:W-:Y:S03]  /*1bac0*/  BSSY B1, `(.L_x_488) ;  /* 0x000000c000017945 */ /* 0x000fe60003800000 */
[----:B---3-5:R0:W3:Y:S01]  /*1bad0*/  SHFL.IDX PT, R4, R44, 0x1, 0x181f ;  /* 0x00381f002c047f89 */ /* 0x0280e200000e0000 */
[----:B------:R-:W-:Y:S05]  /*1bae0*/  @P0 BRA `(.L_x_489) ;  /* 0x0000000000240947 */ /* 0x000fea0003800000 */
[----:B------:R-:W-:Y:S02]  /*1baf0*/  ULDC UR4, c[0x0][0xac8] ;  /* 0x0002b20000047ab9 */ /* 0x000fe40000000800 */
[----:B------:R-:W-:Y:S02]  /*1bb00*/  ISETP.GE.AND P3, PT, R50, UR4, PT ;  /* 0x0000000432007c0c */ /* 0x000fe4000bf66270 */
[----:B------:R-:W-:-:S11]  /*1bb10*/  ISETP.GE.AND P4, PT, R48, UR4, PT ;  /* 0x0000000430007c0c */ /* 0x000fd6000bf86270 */
[-C--:B---3--:R-:W-:Y:S02]  /*1bb20*/  @!P3 LEA R2, P0, R50, R4.reuse, 0x1 ;  /* 0x000000043202b211 */ /* 0x088fe400078008ff */
[----:B------:R-:W-:Y:S02]  /*1bb30*/  @!P4 LEA R4, P2, R48, R4, 0x1 ;  /* 0x000000043004c211 */ /* 0x000fe400078408ff */
[-C--:B----4-:R-:W-:Y:S02]  /*1bb40*/  @!P3 LEA.HI.X R3, R50, R0.reuse, R51, 0x1, P0 ;  /* 0x000000003203b211 */ /* 0x090fe400000f0c33 */
[----:B------:R-:W-:-:S03]  /*1bb50*/  @!P4 LEA.HI.X R5, R48, R0, R49, 0x1, P2 ;  /* 0x000000003005c211 */ /* 0x000fc600010f0c31 */
[----:B------:R3:W-:Y:S04]  /*1bb60*/  @!P3 ST.E.128 desc[UR60][R2.64], R8 ;  /* 0x000000080200b985 */ /* 0x0007e8000c101d3c */
[----:B------:R3:W-:Y:S02]  /*1bb70*/  @!P4 ST.E.128 desc[UR60][R4.64], R32 ;  /* 0x000000200400c985 */ /* 0x0007e4000c101d3c */
.L_x_489:
[----:B------:R-:W-:Y:S05]  /*1bb80*/  BSYNC B1 ;  /* 0x0000000000017941 */ /* 0x000fea0003800000 */
.L_x_488:
[----:B----4-:R4:W0:Y:S01]  /*1bb90*/  SHFL.IDX PT, R0, R45, 0x2, 0x181f ;  /* 0x00581f002d007f89 */ /* 0x01082200000e0000 */
[----:B------:R-:W-:Y:S03]  /*1bba0*/  BSSY B1, `(.L_x_490) ;  /* 0x000000c000017945 */ /* 0x000fe60003800000 */
[----:B---3--:R4:W3:Y:S01]  /*1bbb0*/  SHFL.IDX PT, R4, R44, 0x2, 0x181f ;  /* 0x00581f002c047f89 */ /* 0x0088e200000e0000 */
[----:B------:R-:W-:Y:S05]  /*1bbc0*/  @P1 BRA `(.L_x_491) ;  /* 0x0000000000241947 */ /* 0x000fea0003800000 */
[----:B------:R-:W-:Y:S02]  /*1bbd0*/  ULDC UR4, c[0x0][0xac8] ;  /* 0x0002b20000047ab9 */ /* 0x000fe40000000800 */
[----:B------:R-:W-:Y:S02]  /*1bbe0*/  ISETP.GE.AND P2, PT, R50, UR4, PT ;  /* 0x0000000432007c0c */ /* 0x000fe4000bf46270 */
[----:B------:R-:W-:-:S11]  /*1bbf0*/  ISETP.GE.AND P3, PT, R48, UR4, PT ;  /* 0x0000000430007c0c */ /* 0x000fd6000bf66270 */
[-C--:B---3--:R-:W-:Y:S02]  /*1bc00*/  @!P2 LEA R2, P0, R50, R4.reuse, 0x1 ;  /* 0x000000043202a211 */ /* 0x088fe400078008ff */
[----:B------:R-:W-:Y:S02]  /*1bc10*/  @!P3 LEA R4, P1, R48, R4, 0x1 ;  /* 0x000000043004b211 */ /* 0x000fe400078208ff */
[-C--:B0-----:R-:W-:Y:S02]  /*1bc20*/  @!P2 LEA.HI.X R3, R50, R0.reuse, R51, 0x1, P0 ;  /* 0x000000003203a211 */ /* 0x081fe400000f0c33 */
[----:B------:R-:W-:-:S03]  /*1bc30*/  @!P3 LEA.HI.X R5, R48, R0, R49, 0x1, P1 ;  /* 0x000000003005b211 */ /* 0x000fc600008f0c31 */
[----:B------:R0:W-:Y:S04]  /*1bc40*/  @!P2 ST.E.128 desc[UR60][R2.64], R12 ;  /* 0x0000000c0200a985 */ /* 0x0001e8000c101d3c */
[----:B------:R0:W-:Y:S02]  /*1bc50*/  @!P3 ST.E.128 desc[UR60][R4.64], R36 ;  /* 0x000000240400b985 */ /* 0x0001e4000c101d3c */
.L_x_491:
[----:B------:R-:W-:Y:S05]  /*1bc60*/  BSYNC B1 ;  /* 0x0000000000017941 */ /* 0x000fea0003800000 */
.L_x_490:
        /* <DEDUP_REMOVED lines=16> */
.L_x_483:
[----:B------:R-:W2:Y:S01]  /*1bd70*/  LDL.LU R4, [R1+0x84] ;  /* 0x0000840001047983 */ /* 0x000ea20000300800 */
[----:B------:R-:W-:Y:S01]  /*1bd80*/  ULDC.64 UR4, c[0x0][0xc00] ;  /* 0x0003000000047ab9 */ /* 0x000fe20000000a00 */
[----:B------:R-:W-:Y:S01]  /*1bd90*/  IMAD.MOV.U32 R0, RZ, RZ, RZ ;  /* 0x000000ffff007224 */ /* 0x000fe200078e00ff */
[----:B------:R-:W3:Y:S01]  /*1bda0*/  LDC R25, c[0x0][0xbe8] ;  /* 0x0002fa00ff197b82 */ /* 0x000ee20000000800 */
[----:B------:R-:W4:Y:S01]  /*1bdb0*/  LDL.LU R6, [R1+0x88] ;  /* 0x0000880001067983 */ /* 0x000f220000300800 */
[----:B------:R-:W-:-:S04]  /*1bdc0*/  ISETP.NE.U32.AND P0, PT, RZ, UR4, PT ;  /* 0x00000004ff007c0c */ /* 0x000fc8000bf05070 */
[----:B------:R-:W-:Y:S02]  /*1bdd0*/  ISETP.NE.AND.EX P0, PT, RZ, UR5, PT, P0 ;  /* 0x00000005ff007c0c */ /* 0x000fe4000bf05300 */
[----:B--2---:R-:W-:-:S04]  /*1bde0*/  IADD3 R2, P1, R4, UR4, RZ ;  /* 0x0000000404027c10 */ /* 0x004fc8000ff3e0ff */
[----:B----4-:R-:W-:Y:S01]  /*1bdf0*/  IADD3.X R3, R6, UR5, RZ, P1, !PT ;  /* 0x0000000506037c10 */ /* 0x010fe20008ffe4ff */
[----:B------:R-:W-:Y:S02]  /*1be00*/  ULDC.64 UR4, c[0x0][0xc08] ;  /* 0x0003020000047ab9 */ /* 0x000fe40000000a00 */
[----:B------:R-:W-:-:S04]  /*1be10*/  ISETP.NE.U32.AND P1, PT, RZ, UR4, PT ;  /* 0x00000004ff007c0c */ /* 0x000fc8000bf25070 */
[----:B------:R2:W5:Y:S01]  /*1be20*/  @P0 LDG.E R0, desc[UR60][R2.64] ;  /* 0x0000003c02000981 */ /* 0x000562000c1e1900 */
[----:B------:R-:W-:Y:S01]  /*1be30*/  ISETP.NE.AND.EX P1, PT, RZ, UR5, PT, P1 ;  /* 0x00000005ff007c0c */ /* 0x000fe2000bf25310 */
[----:B------:R-:W4:-:S12]  /*1be40*/  S2R R7, SR_TID.X ;  /* 0x0000000000077919 */ /* 0x000f180000002100 */
[----:B------:R-:W-:Y:S01]  /*1be50*/  @P1 IADD3 R4, P2, R4, UR4, RZ ;  /* 0x0000000404041c10 */ /* 0x000fe2000ff5e0ff */
[----:B------:R-:W-:-:S03]  /*1be60*/  ULDC UR4, c[0x0][0xa88] ;  /* 0x0002a20000047ab9 */ /* 0x000fc60000000800 */
[----:B------:R-:W-:Y:S01]  /*1be70*/  @P1 IADD3.X R5, R6, UR5, RZ, P2, !PT ;  /* 0x0000000506051c10 */ /* 0x000fe200097fe4ff */
[----:B------:R-:W-:-:S06]  /*1be80*/  IMAD.U32 R6, RZ, RZ, UR4 ;  /* 0x00000004ff067e24 */ /* 0x000fcc000f8e00ff */
[----:B------:R2:W5:Y:S01]  /*1be90*/  @P1 LDG.E R6, desc[UR60][R4.64] ;  /* 0x0000003c04061981 */ /* 0x000562000c1e1900 */
[----:B---3--:R-:W-:Y:S02]  /*1bea0*/  ISETP.NE.AND P2, PT, R25, 0x1, PT ;  /* 0x000000011900780c */ /* 0x008fe40003f45270 */
[----:B----4-:R-:W-:-:S11]  /*1beb0*/  IADD3 R26, R7, -0x80, RZ ;  /* 0xffffff80071a7810 */ /* 0x010fd60007ffe0ff */
[----:B------:R-:W3:Y:S01]  /*1bec0*/  @P2 LDC R14, c[0x0][0xbec] ;  /* 0x0002fb00ff0e2b82 */ /* 0x000ee20000000800 */
[----:B------:R-:W-:-:S07]  /*1bed0*/  ISETP.GE.AND P3, PT, R26, 0x80, PT ;  /* 0x000000801a00780c */ /* 0x000fce0003f66270 */
[----:B------:R-:W4:Y:S01]  /*1bee0*/  @P2 LDC R27, c[0x0][0xbf0] ;  /* 0x0002fc00ff1b2b82 */ /* 0x000f220000000800 */
[----:B--2---:R-:W-:Y:S05]  /*1bef0*/  @P1 BRA `(.L_x_493) ;  /* 0x0000000000101947 */ /* 0x004fea0003800000 */
[----:B------:R-:W-:Y:S05]  /*1bf00*/  @!P0 BRA `(.L_x_493) ;  /* 0x00000000000c8947 */ /* 0x000fea0003800000 */
[----:B------:R-:W2:Y:S04]  /*1bf10*/  LDG.E R5, desc[UR60][R2.64] ;  /* 0x0000003c02057981 */ /* 0x000ea8000c1e1900 */
[----:B-----5:R-:W2:Y:S02]  /*1bf20*/  LDG.E R6, desc[UR60][R2.64+0x4] ;  /* 0x0000043c02067981 */ /* 0x020ea4000c1e1900 */
[----:B--2---:R-:W-:-:S07]  /*1bf30*/  IMAD.IADD R6, R6, 0x1, -R5 ;  /* 0x0000000106067824 */ /* 0x004fce00078e0a05 */
.L_x_493:
[----:B------:R-:W2:Y:S04]  /*1bf40*/  LDL.LU R3, [R1+0x78] ;  /* 0x0000780001037983 */ /* 0x000ea80000300800 */
[----:B------:R-:W3:Y:S04]  /*1bf50*/  LDL.LU R2, [R1+0x8c] ;  /* 0x00008c0001027983 */ /* 0x000ee80000300800 */
[----:B------:R-:W4:Y:S04]  /*1bf60*/  LDL R24, [R1+0x80] ;  /* 0x0000800001187983 */ /* 0x000f280000100800 */
[----:B------:R0:W5:Y:S01]  /*1bf70*/  LDL R20, [R1+0x90] ;  /* 0x0000900001147983 */ /* 0x0001620000100800 */
[----:B------:R-:W-:Y:S01]  /*1bf80*/  BSSY B1, `(.L_x_494) ;  /* 0x000002d000017945 */ /* 0x000fe20003800000 */
[----:B-----5:R-:W-:-:S02]  /*1bf90*/  SHF.R.S32.HI R11, RZ, 0x1f, R0 ;  /* 0x0000001fff0b7819 */ /* 0x020fc40000011400 */
[----:B--2---:R-:W-:Y:S02]  /*1bfa0*/  SEL R13, R3, RZ, !P0 ;  /* 0x000000ff030d7207 */ /* 0x004fe40004000000 */
[----:B---3--:R-:W-:Y:S02]  /*1bfb0*/  SEL R12, R2, RZ, !P0 ;  /* 0x000000ff020c7207 */ /* 0x008fe40004000000 */
[----:B----4-:R-:W-:Y:S01]  /*1bfc0*/  SHF.R.S32.HI R10, RZ, 0x1f, R24 ;  /* 0x0000001fff0a7819 */ /* 0x010fe20000011418 */
[----:B0-----:R-:W-:Y:S06]  /*1bfd0*/  @P3 BRA `(.L_x_495) ;  /* 0x00000000009c3947 */ /* 0x001fec0003800000 */
[----:B------:R-:W0:Y:S01]  /*1bfe0*/  LDC R9, c[0x0][0xbe8] ;  /* 0x0002fa00ff097b82 */ /* 0x000e220000000800 */
[----:B------:R-:W-:-:S04]  /*1bff0*/  IMAD R2, R20, 0x80, R7 ;  /* 0x0000008014027824 */ /* 0x000fc800078e0207 */
[----:B------:R-:W-:Y:S02]  /*1c000*/  VIADD R8, R2, 0xffffff80 ;  /* 0xffffff8002087836 */ /* 0x000fe40000000000 */
[----:B0-----:R-:W-:-:S05]  /*1c010*/  IMAD R3, R6, R9, RZ ;  /* 0x0000000906037224 */ /* 0x001fca00078e02ff */
[----:B------:R-:W-:-:S13]  /*1c020*/  ISETP.GE.AND P0, PT, R8, R3, PT ;  /* 0x000000030800720c */ /* 0x000fda0003f06270 */
[----:B------:R-:W-:Y:S05]  /*1c030*/  @P0 BRA `(.L_x_495) ;  /* 0x0000000000840947 */ /* 0x000fea0003800000 */
[----:B------:R-:W-:Y:S01]  /*1c040*/  ISETP.NE.AND P0, PT, R9, 0x1, PT ;  /* 0x000000010900780c */ /* 0x000fe20003f05270 */
[----:B------:R-:W-:Y:S01]  /*1c050*/  ULDC.64 UR4, c[0x0][0xb90] ;  /* 0x0002e40000047ab9 */ /* 0x000fe20000000a00 */
[----:B------:R-:W-:Y:S01]  /*1c060*/  MOV R3, R11 ;  /* 0x0000000b00037202 */ /* 0x000fe20000000f00 */
[----:B------:R-:W-:Y:S02]  /*1c070*/  IMAD R7, R10, UR4, RZ ;  /* 0x000000040a077c24 */ /* 0x000fe4000f8e02ff */
[----:B------:R-:W-:Y:S02]  /*1c080*/  IMAD.MOV.U32 R2, RZ, RZ, R0 ;  /* 0x000000ffff027224 */ /* 0x000fe400078e0000 */
[----:B------:R-:W-:Y:S02]  /*1c090*/  IMAD.MOV.U32 R5, RZ, RZ, R8 ;  /* 0x000000ffff057224 */ /* 0x000fe400078e0008 */
[----:B------:R-:W-:-:S04]  /*1c0a0*/  IMAD.WIDE.U32 R2, R24, UR4, R2 ;  /* 0x0000000418027c25 */ /* 0x000fc8000f8e0002 */
[----:B------:R-:W0:Y:S01]  /*1c0b0*/  @P0 LDC R15, c[0x0][0xbec] ;  /* 0x0002fb00ff0f0b82 */ /* 0x000e220000000800 */
[----:B------:R-:W-:Y:S01]  /*1c0c0*/  IMAD R7, R24, UR5, R7 ;  /* 0x0000000518077c24 */ /* 0x000fe2000f8e0207 */
[----:B------:R-:W-:-:S03]  /*1c0d0*/  ULDC.64 UR4, c[0x0][0xb98] ;  /* 0x0002e60000047ab9 */ /* 0x000fc60000000a00 */
[----:B------:R-:W-:-:S03]  /*1c0e0*/  IMAD.IADD R3, R3, 0x1, R7 ;  /* 0x0000000103037824 */ /* 0x000fc600078e0207 */
[----:B------:R-:W2:Y:S01]  /*1c0f0*/  @P0 LDC R21, c[0x0][0xbf0] ;  /* 0x0002fc00ff150b82 */ /* 0x000ea20000000800 */
[----:B------:R-:W-:-:S04]  /*1c100*/  IMAD.WIDE.U32 R2, R13, UR4, R2 ;  /* 0x000000040d027c25 */ /* 0x000fc8000f8e0002 */
[----:B0-----:R-:W-:-:S05]  /*1c110*/  @P0 IMAD.HI.U32 R4, R8, R15, RZ ;  /* 0x0000000f08040227 */ /* 0x001fca00078e00ff */
[----:B--2---:R-:W-:Y:S01]  /*1c120*/  @P0 SHF.R.U32.HI R5, RZ, R21, R4 ;  /* 0x00000015ff050219 */ /* 0x004fe20000011604 */
[----:B------:R-:W-:-:S03]  /*1c130*/  IMAD R4, R12, UR4, RZ ;  /* 0x000000040c047c24 */ /* 0x000fc6000f8e02ff */
[----:B------:R-:W-:Y:S01]  /*1c140*/  IADD3 R2, P0, R5, R2, RZ ;  /* 0x0000000205027210 */ /* 0x000fe20007f1e0ff */
[----:B------:R-:W-:-:S04]  /*1c150*/  IMAD.MOV R7, RZ, RZ, -R5 ;  /* 0x000000ffff077224 */ /* 0x000fc800078e0a05 */
[----:B------:R-:W-:Y:S01]  /*1c160*/  IMAD R7, R9, R7, R8 ;  /* 0x0000000709077224 */ /* 0x000fe200078e0208 */
[----:B------:R-:W-:Y:S01]  /*1c170*/  SHF.R.S32.HI R9, RZ, 0x1f, R5 ;  /* 0x0000001fff097819 */ /* 0x000fe20000011405 */
[----:B------:R-:W-:Y:S01]  /*1c180*/  IMAD R8, R13, UR5, R4 ;  /* 0x000000050d087c24 */ /* 0x000fe2000f8e0204 */
[----:B------:R-:W-:Y:S02]  /*1c190*/  ULDC.64 UR4, c[0x0][0xb88] ;  /* 0x0002e20000047ab9 */ /* 0x000fe40000000a00 */
[----:B------:R-:W-:Y:S02]  /*1c1a0*/  SHF.R.S32.HI R4, RZ, 0x1f, R7 ;  /* 0x0000001fff047819 */ /* 0x000fe40000011407 */
[----:B------:R-:W-:-:S03]  /*1c1b0*/  IADD3.X R3, R9, R3, R8, P0, !PT ;  /* 0x0000000309037210 */ /* 0x000fc600007fe408 */
[----:B------:R-:W-:Y:S02]  /*1c1c0*/  IMAD R4, R4, UR4, RZ ;  /* 0x0000000404047c24 */ /* 0x000fe4000f8e02ff */
[----:B------:R-:W-:-:S04]  /*1c1d0*/  IMAD.WIDE.U32 R2, R7, UR4, R2 ;  /* 0x0000000407027c25 */ /* 0x000fc8000f8e0002 */
[----:B------:R-:W-:Y:S01]  /*1c1e0*/  IMAD R5, R7, UR5, R4 ;  /* 0x0000000507057c24 */ /* 0x000fe2000f8e0204 */
[----:B------:R-:W-:Y:S02]  /*1c1f0*/  ULDC.64 UR4, c[0x0][0xb50] ;  /* 0x0002d40000047ab9 */ /* 0x000fe40000000a00 */
[----:B------:R-:W-:Y:S01]  /*1c200*/  LEA R4, P0, R2, UR4, 0x2 ;  /* 0x0000000402047c11 */ /* 0x000fe2000f8010ff */
[----:B------:R-:W-:-:S05]  /*1c210*/  IMAD.IADD R3, R3, 0x1, R5 ;  /* 0x0000000103037824 */ /* 0x000fca00078e0205 */
[----:B------:R-:W-:Y:S01]  /*1c220*/  LEA.HI.X R5, R2, UR5, R3, 0x2, P0 ;  /* 0x0000000502057c11 */ /* 0x000fe200080f1403 */
[----:B------:R-:W-:-:S05]  /*1c230*/  IMAD.MOV.U32 R3, RZ, RZ, -0x800000 ;  /* 0xff800000ff037424 */ /* 0x000fca00078e00ff */
[----:B------:R0:W-:Y:S02]  /*1c240*/  STG.E desc[UR60][R4.64], R3 ;  /* 0x0000000304007986 */ /* 0x0001e4000c10193c */
.L_x_495:
[----:B------:R-:W-:Y:S05]  /*1c250*/  BSYNC B1 ;  /* 0x0000000000017941 */ /* 0x000fea0003800000 */
.L_x_494:
[--C-:B0-----:R-:W-:Y:S01]  /*1c260*/  SHF.R.S32.HI R4, RZ, 0x1f, R26.reuse ;  /* 0x0000001fff047819 */ /* 0x101fe2000001141a */
[----:B------:R-:W-:Y:S01]  /*1c270*/  ULDC.64 UR4, c[0x0][0xaa0] ;  /* 0x0002a80000047ab9 */ /* 0x000fe20000000a00 */
[----:B------:R-:W-:Y:S01]  /*1c280*/  SHF.R.S32.HI R8, RZ, 0x1f, R26 ;  /* 0x0000001fff087819 */ /* 0x000fe2000001141a */
[----:B------:R-:W-:Y:S01]  /*1c290*/  IMAD R3, R11, UR4, RZ ;  /* 0x000000040b037c24 */ /* 0x000fe2000f8e02ff */
[-C--:B------:R-:W-:Y:S02]  /*1c2a0*/  LEA.HI R4, R4, R26.reuse, RZ, 0x3 ;  /* 0x0000001a04047211 */ /* 0x080fe400078f18ff */
[----:B------:R-:W-:Y:S01]  /*1c2b0*/  LEA.HI R8, R8, R26, RZ, 0x3 ;  /* 0x0000001a08087211 */ /* 0x000fe200078f18ff */
[----:B------:R-:W-:Y:S01]  /*1c2c0*/  IMAD R5, R0, UR5, R3 ;  /* 0x0000000500057c24 */ /* 0x000fe2000f8e0203 */
[----:B------:R-:W-:Y:S01]  /*1c2d0*/  LOP3.LUT R4, R4, 0xfffffff8, RZ, 0xc0, !PT ;  /* 0xfffffff804047812 */ /* 0x000fe200078ec0ff */
[----:B------:R-:W-:Y:S01]  /*1c2e0*/  IMAD.WIDE.U32 R2, R0, UR4, RZ ;  /* 0x0000000400027c25 */ /* 0x000fe2000f8e00ff */
[----:B------:R-:W-:Y:S01]  /*1c2f0*/  SHF.R.S32.HI R8, RZ, 0x3, R8 ;  /* 0x00000003ff087819 */ /* 0x000fe20000011408 */
[----:B------:R-:W-:-:S02]  /*1c300*/  ULDC.64 UR4, c[0x0][0xae8] ;  /* 0x0002ba0000047ab9 */ /* 0x000fc40000000a00 */
[----:B------:R-:W-:Y:S02]  /*1c310*/  IMAD.IADD R4, R26, 0x1, -R4 ;  /* 0x000000011a047824 */ /* 0x000fe400078e0a04 */
[----:B------:R-:W-:-:S03]  /*1c320*/  IMAD.IADD R3, R3, 0x1, R5 ;  /* 0x0000000103037824 */ /* 0x000fc600078e0205 */
[----:B------:R-:W-:Y:S01]  /*1c330*/  LEA R0, R4, R8, 0x5 ;  /* 0x0000000804007211 */ /* 0x000fe200078e28ff */
[----:B------:R-:W-:Y:S02]  /*1c340*/  IMAD R4, R10, UR4, RZ ;  /* 0x000000040a047c24 */ /* 0x000fe4000f8e02ff */
[----:B------:R-:W-:-:S04]  /*1c350*/  IMAD.WIDE.U32 R2, R24, UR4, R2 ;  /* 0x0000000418027c25 */ /* 0x000fc8000f8e0002 */
[----:B------:R-:W-:Y:S02]  /*1c360*/  IMAD R9, R20, 0x80, R0 ;  /* 0x0000008014097824 */ /* 0x000fe400078e0200 */
[----:B------:R-:W-:Y:S01]  /*1c370*/  IMAD R7, R24, UR5, R4 ;  /* 0x0000000518077c24 */ /* 0x000fe2000f8e0204 */
[----:B------:R-:W-:Y:S01]  /*1c380*/  ULDC.64 UR4, c[0x0][0xaf0] ;  /* 0x0002bc0000047ab9 */ /* 0x000fe20000000a00 */
[----:B------:R-:W-:-:S04]  /*1c390*/  @P2 IMAD.HI.U32 R0, R9, R14, RZ ;  /* 0x0000000e09002227 */ /* 0x000fc800078e00ff */
[----:B------:R-:W-:Y:S01]  /*1c3a0*/  IMAD.MOV.U32 R5, RZ, RZ, R9 ;  /* 0x000000ffff057224 */ /* 0x000fe200078e0009 */
[----:B------:R-:W-:Y:S01]  /*1c3b0*/  @P2 SHF.R.U32.HI R5, RZ, R27, R0 ;  /* 0x0000001bff052219 */ /* 0x000fe20000011600 */
[----:B------:R-:W-:Y:S02]  /*1c3c0*/  IMAD R4, R12, UR4, RZ ;  /* 0x000000040c047c24 */ /* 0x000fe4000f8e02ff */
[----:B------:R-:W-:Y:S01]  /*1c3d0*/  IMAD.IADD R3, R3, 0x1, R7 ;  /* 0x0000000103037824 */ /* 0x000fe200078e0207 */
[----:B------:R-:W-:Y:S01]  /*1c3e0*/  SHF.R.S32.HI R0, RZ, 0x1f, R5 ;  /* 0x0000001fff007819 */ /* 0x000fe20000011405 */
[C---:B------:R-:W-:Y:S02]  /*1c3f0*/  IMAD R7, R13.reuse, UR5, R4 ;  /* 0x000000050d077c24 */ /* 0x040fe4000f8e0204 */
[----:B------:R-:W-:Y:S01]  /*1c400*/  IMAD.WIDE.U32 R2, R13, UR4, R2 ;  /* 0x000000040d027c25 */ /* 0x000fe2000f8e0002 */
[----:B------:R-:W-:-:S03]  /*1c410*/  ULDC.64 UR4, c[0x0][0xae0] ;  /* 0x0002b80000047ab9 */ /* 0x000fc60000000a00 */
[----:B------:R-:W-:Y:S01]  /*1c420*/  IMAD.MOV R4, RZ, RZ, -R5 ;  /* 0x000000ffff047224 */ /* 0x000fe200078e0a05 */
[----:B------:R-:W-:Y:S01]  /*1c430*/  IADD3 R3, R3, R7, RZ ;  /* 0x0000000703037210 */ /* 0x000fe20007ffe0ff */
[----:B------:R-:W-:Y:S02]  /*1c440*/  IMAD R0, R0, UR4, RZ ;  /* 0x0000000400007c24 */ /* 0x000fe4000f8e02ff */
[----:B------:R-:W-:Y:S02]  /*1c450*/  IMAD R7, R25, R4, R9 ;  /* 0x0000000419077224 */ /* 0x000fe400078e0209 */
[C---:B------:R-:W-:Y:S02]  /*1c460*/  IMAD R9, R5.reuse, UR5, R0 ;  /* 0x0000000505097c24 */ /* 0x040fe4000f8e0200 */
[----:B------:R-:W-:Y:S01]  /*1c470*/  IMAD.WIDE.U32 R2, R5, UR4, R2 ;  /* 0x0000000405027c25 */ /* 0x000fe2000f8e0002 */
[----:B------:R-:W-:Y:S01]  /*1c480*/  SHF.R.S32.HI R0, RZ, 0x1f, R7 ;  /* 0x0000001fff007819 */ /* 0x000fe20000011407 */
[----:B------:R-:W-:-:S02]  /*1c490*/  ULDC.64 UR4, c[0x0][0xad8] ;  /* 0x0002b60000047ab9 */ /* 0x000fc40000000a00 */
[----:B------:R-:W-:Y:S02]  /*1c4a0*/  IMAD.IADD R3, R3, 0x1, R9 ;  /* 0x0000000103037824 */ /* 0x000fe400078e0209 */
[----:B------:R-:W-:Y:S02]  /*1c4b0*/  IMAD R0, R0, UR4, RZ ;  /* 0x0000000400007c24 */ /* 0x000fe4000f8e02ff */
[----:B------:R-:W-:-:S04]  /*1c4c0*/  IMAD.WIDE.U32 R4, R7, UR4, R2 ;  /* 0x0000000407047c25 */ /* 0x000fc8000f8e0002 */
[----:B------:R-:W-:Y:S01]  /*1c4d0*/  IMAD R3, R7, UR5, R0 ;  /* 0x0000000507037c24 */ /* 0x000fe2000f8e0200 */
[----:B------:R-:W-:Y:S02]  /*1c4e0*/  ULDC.64 UR4, c[0x0][0xa80] ;  /* 0x0002a00000047ab9 */ /* 0x000fe40000000a00 */
[----:B------:R-:W-:Y:S01]  /*1c4f0*/  LEA R2, P0, R4, UR4, 0x1 ;  /* 0x0000000404027c11 */ /* 0x000fe2000f8008ff */
[----:B------:R-:W-:Y:S01]  /*1c500*/  IMAD.IADD R3, R5, 0x1, R3 ;  /* 0x0000000105037824 */ /* 0x000fe200078e0203 */
[----:B------:R-:W-:-:S04]  /*1c510*/  UMOV UR4, 0xffffffff ;  /* 0xffffffff00047882 */ /* 0x000fc80000000000 */
[----:B------:R-:W-:Y:S01]  /*1c520*/  LEA.HI.X R3, R4, UR5, R3, 0x1, P0 ;  /* 0x0000000504037c11 */ /* 0x000fe200080f0c03 */
[----:B------:R-:W-:Y:S06]  /*1c530*/  BRA.DIV UR4, `(.L_x_496) ;  /* 0x0000008204a47947 */ /* 0x000fec000b800000 */
[----:B------:R0:W2:Y:S04]  /*1c540*/  SHFL.IDX PT, R0, R3, RZ, 0x181f ;  /* 0x00181fff03007589 */ /* 0x0000a800000e0000 */
[----:B------:R0:W3:Y:S02]  /*1c550*/  SHFL.IDX PT, R14, R2, RZ, 0x181f ;  /* 0x00181fff020e7589 */ /* 0x0000e400000e0000 */
.L_x_689:
[----:B------:R-:W-:Y:S01]  /*1c560*/  IMAD R25, R6, R25, RZ ;  /* 0x0000001906197224 */ /* 0x000fe200078e02ff */
[----:B------:R-:W-:Y:S01]  /*1c570*/  BSSY B1, `(.L_x_497) ;  /* 0x0000011000017945 */ /* 0x000fe20003800000 */
[----:B------:R-:W-:-:S05]  /*1c580*/  IMAD R6, R20, 0x80, R8 ;  /* 0x0000008014067824 */ /* 0x000fca00078e0208 */
[----:B------:R-:W-:-:S13]  /*1c590*/  ISETP.GE.AND P0, PT, R6, R25, PT ;  /* 0x000000190600720c */ /* 0x000fda0003f06270 */
[----:B------:R-:W-:Y:S05]  /*1c5a0*/  @P0 BRA `(.L_x_498) ;  /* 0x0000000000340947 */ /* 0x000fea0003800000 */
[----:B------:R-:W4:Y:S01]  /*1c5b0*/  LDL R9, [R1+0x64] ;  /* 0x0000640001097983 */ /* 0x000f220000100800 */
[----:B------:R-:W-:-:S03]  /*1c5c0*/  ULDC UR4, c[0x0][0xac8] ;  /* 0x0002b20000047ab9 */ /* 0x000fc60000000800 */
[----:B------:R-:W5:Y:S04]  /*1c5d0*/  LDL R7, [R1+0x7c] ;  /* 0x00007c0001077983 */ /* 0x000f680000100800 */
[----:B------:R-:W2:Y:S04]  /*1c5e0*/  LDL R10, [R1+0xb4] ;  /* 0x0000b400010a7983 */ /* 0x000ea80000100800 */
[----:B------:R-:W2:Y:S01]  /*1c5f0*/  LDL R8, [R1+0xb0] ;  /* 0x0000b00001087983 */ /* 0x000ea20000100800 */
[----:B----4-:R-:W-:Y:S02]  /*1c600*/  ISETP.GE.AND P2, PT, R9, UR4, PT ;  /* 0x0000000409007c0c */ /* 0x010fe4000bf46270 */
[----:B-----5:R-:W-:-:S11]  /*1c610*/  ISETP.GE.AND P3, PT, R7, UR4, PT ;  /* 0x0000000407007c0c */ /* 0x020fd6000bf66270 */
[-C--:B---3--:R-:W-:Y:S02]  /*1c620*/  @!P2 LEA R4, P0, R9, R14.reuse, 0x1 ;  /* 0x0000000e0904a211 */ /* 0x088fe400078008ff */
[----:B------:R-:W-:Y:S02]  /*1c630*/  @!P3 LEA R14, P1, R7, R14, 0x1 ;  /* 0x0000000e070eb211 */ /* 0x000fe400078208ff */
[-C--:B--2---:R-:W-:Y:S02]  /*1c640*/  @!P2 LEA.HI.X R5, R9, R0.reuse, R10, 0x1, P0 ;  /* 0x000000000905a211 */ /* 0x084fe400000f0c0a */
[----:B------:R-:W-:-:S03]  /*1c650*/  @!P3 LEA.HI.X R15, R7, R0, R8, 0x1, P1 ;  /* 0x00000000070fb211 */ /* 0x000fc600008f0c08 */
[----:B------:R4:W-:Y:S04]  /*1c660*/  @!P2 ST.E.128 desc[UR60][R4.64], RZ ;  /* 0x000000ff0400a985 */ /* 0x0009e8000c101d3c */
[----:B------:R4:W-:Y:S02]  /*1c670*/  @!P3 ST.E.128 desc[UR60][R14.64], RZ ;  /* 0x000000ff0e00b985 */ /* 0x0009e4000c101d3c */
.L_x_498:
[----:B------:R-:W-:Y:S05]  /*1c680*/  BSYNC B1 ;  /* 0x0000000000017941 */ /* 0x000fea0003800000 */
.L_x_497:
[----:B------:R-:W-:-:S03]  /*1c690*/  UMOV UR4, 0xffffffff ;  /* 0xffffffff00047882 */ /* 0x000fc60000000000 */
[----:B------:R-:W-:Y:S05]  /*1c6a0*/  BRA.DIV UR4, `(.L_x_499) ;  /* 0x00000082047c7947 */ /* 0x000fea000b800000 */
[----:B--2---:R2:W0:Y:S04]  /*1c6b0*/  SHFL.IDX PT, R0, R3, 0x1, 0x181f ;  /* 0x00381f0003007f89 */ /* 0x00442800000e0000 */
[----:B---34-:R2:W3:Y:S02]  /*1c6c0*/  SHFL.IDX PT, R14, R2, 0x1, 0x181f ;  /* 0x00381f00020e7f89 */ /* 0x0184e400000e0000 */
.L_x_693:
[----:B------:R-:W-:Y:S01]  /*1c6d0*/  VIADD R4, R6, 0x20 ;  /* 0x0000002006047836 */ /* 0x000fe20000000000 */
[----:B------:R-:W-:Y:S04]  /*1c6e0*/  BSSY B1, `(.L_x_500) ;  /* 0x0000010000017945 */ /* 0x000fe80003800000 */
[----:B------:R-:W-:-:S13]  /*1c6f0*/  ISETP.GE.AND P0, PT, R4, R25, PT ;  /* 0x000000190400720c */ /* 0x000fda0003f06270 */
[----:B------:R-:W-:Y:S05]  /*1c700*/  @P0 BRA `(.L_x_501) ;  /* 0x0000000000340947 */ /* 0x000fea0003800000 */
[----:B------:R-:W4:Y:S01]  /*1c710*/  LDL R9, [R1+0x64] ;  /* 0x0000640001097983 */ /* 0x000f220000100800 */
[----:B------:R-:W-:-:S03]  /*1c720*/  ULDC UR4, c[0x0][0xac8] ;  /* 0x0002b20000047ab9 */ /* 0x000fc60000000800 */
[----:B------:R-:W5:Y:S04]  /*1c730*/  LDL R7, [R1+0x7c] ;  /* 0x00007c0001077983 */ /* 0x000f680000100800 */
[----:B------:R-:W0:Y:S04]  /*1c740*/  LDL R10, [R1+0xb4] ;  /* 0x0000b400010a7983 */ /* 0x000e280000100800 */
[----:B------:R-:W2:Y:S01]  /*1c750*/  LDL R8, [R1+0xb0] ;  /* 0x0000b00001087983 */ /* 0x000ea20000100800 */
[----:B----4-:R-:W-:Y:S02]  /*1c760*/  ISETP.GE.AND P2, PT, R9, UR4, PT ;  /* 0x0000000409007c0c */ /* 0x010fe4000bf46270 */
[----:B-----5:R-:W-:-:S11]  /*1c770*/  ISETP.GE.AND P3, PT, R7, UR4, PT ;  /* 0x0000000407007c0c */ /* 0x020fd6000bf66270 */
[-C--:B---3--:R-:W-:Y:S02]  /*1c780*/  @!P2 LEA R4, P0, R9, R14.reuse, 0x1 ;  /* 0x0000000e0904a211 */ /* 0x088fe400078008ff */
[----:B------:R-:W-:Y:S02]  /*1c790*/  @!P3 LEA R14, P1, R7, R14, 0x1 ;  /* 0x0000000e070eb211 */ /* 0x000fe400078208ff */
[-C--:B0-----:R-:W-:Y:S02]  /*1c7a0*/  @!P2 LEA.HI.X R5, R9, R0.reuse, R10, 0x1, P0 ;  /* 0x000000000905a211 */ /* 0x081fe400000f0c0a */
[----:B--2---:R-:W-:-:S03]  /*1c7b0*/  @!P3 LEA.HI.X R15, R7, R0, R8, 0x1, P1 ;  /* 0x00000000070fb211 */ /* 0x004fc600008f0c08 */
[----:B------:R4:W-:Y:S04]  /*1c7c0*/  @!P2 ST.E.128 desc[UR60][R4.64], RZ ;  /* 0x000000ff0400a985 */ /* 0x0009e8000c101d3c */
[----:B------:R4:W-:Y:S02]  /*1c7d0*/  @!P3 ST.E.128 desc[UR60][R14.64], RZ ;  /* 0x000000ff0e00b985 */ /* 0x0009e4000c101d3c */
.L_x_501:
[----:B------:R-:W-:Y:S05]  /*1c7e0*/  BSYNC B1 ;  /* 0x0000000000017941 */ /* 0x000fea0003800000 */
.L_x_500:
[----:B------:R-:W-:-:S03]  /*1c7f0*/  UMOV UR4, 0xffffffff ;  /* 0xffffffff00047882 */ /* 0x000fc60000000000 */
[----:B------:R-:W-:Y:S05]  /*1c800*/  BRA.DIV UR4, `(.L_x_502) ;  /* 0x00000082046c7947 */ /* 0x000fea000b800000 */
[----:B0-----:R0:W0:Y:S04]  /*1c810*/  SHFL.IDX PT, R0, R3, 0x2, 0x181f ;  /* 0x00581f0003007f89 */ /* 0x00102800000e0000 */
[----:B---34-:R3:W4:Y:S02]  /*1c820*/  SHFL.IDX PT, R14, R2, 0x2, 0x181f ;  /* 0x00581f00020e7f89 */ /* 0x01872400000e0000 */
.L_x_697:
[----:B------:R-:W-:Y:S01]  /*1c830*/  VIADD R4, R6, 0x40 ;  /* 0x0000004006047836 */ /* 0x000fe20000000000 */
[----:B------:R-:W-:Y:S04]  /*1c840*/  BSSY B1, `(.L_x_503) ;  /* 0x0000010000017945 */ /* 0x000fe80003800000 */
[----:B------:R-:W-:-:S13]  /*1c850*/  ISETP.GE.AND P0, PT, R4, R25, PT ;  /* 0x000000190400720c */ /* 0x000fda0003f06270 */
[----:B------:R-:W-:Y:S05]  /*1c860*/  @P0 BRA `(.L_x_504) ;  /* 0x0000000000340947 */ /* 0x000fea0003800000 */
[----:B------:R-:W5:Y:S01]  /*1c870*/  LDL R9, [R1+0x64] ;  /* 0x0000640001097983 */ /* 0x000f620000100800 */
[----:B------:R-:W-:-:S03]  /*1c880*/  ULDC UR4, c[0x0][0xac8] ;  /* 0x0002b20000047ab9 */ /* 0x000fc60000000800 */
[----:B------:R-:W2:Y:S04]  /*1c890*/  LDL R7, [R1+0x7c] ;  /* 0x00007c0001077983 */ /* 0x000ea80000100800 */
[----:B------:R-:W0:Y:S04]  /*1c8a0*/  LDL R10, [R1+0xb4] ;  /* 0x0000b400010a7983 */ /* 0x000e280000100800 */
[----:B------:R-:W3:Y:S01]  /*1c8b0*/  LDL R8, [R1+0xb0] ;  /* 0x0000b00001087983 */ /* 0x000ee20000100800 */
[----:B-----5:R-:W-:Y:S02]  /*1c8c0*/  ISETP.GE.AND P2, PT, R9, UR4, PT ;  /* 0x0000000409007c0c */ /* 0x020fe4000bf46270 */
[----:B--2---:R-:W-:-:S11]  /*1c8d0*/  ISETP.GE.AND P3, PT, R7, UR4, PT ;  /* 0x0000000407007c0c */ /* 0x004fd6000bf66270 */
[-C--:B----4-:R-:W-:Y:S02]  /*1c8e0*/  @!P2 LEA R4, P0, R9, R14.reuse, 0x1 ;  /* 0x0000000e0904a211 */ /* 0x090fe400078008ff */
[----:B------:R-:W-:Y:S02]  /*1c8f0*/  @!P3 LEA R14, P1, R7, R14, 0x1 ;  /* 0x0000000e070eb211 */ /* 0x000fe400078208ff */
[-C--:B0-----:R-:W-:Y:S02]  /*1c900*/  @!P2 LEA.HI.X R5, R9, R0.reuse, R10, 0x1, P0 ;  /* 0x000000000905a211 */ /* 0x081fe400000f0c0a */
[----:B---3--:R-:W-:-:S03]  /*1c910*/  @!P3 LEA.HI.X R15, R7, R0, R8, 0x1, P1 ;  /* 0x00000000070fb211 */ /* 0x008fc600008f0c08 */
[----:B------:R0:W-:Y:S04]  /*1c920*/  @!P2 ST.E.128 desc[UR60][R4.64], RZ ;  /* 0x000000ff0400a985 */ /* 0x0001e8000c101d3c */
[----:B------:R0:W-:Y:S02]  /*1c930*/  @!P3 ST.E.128 desc[UR60][R14.64], RZ ;  /* 0x000000ff0e00b985 */ /* 0x0001e4000c101d3c */
.L_x_504:
[----:B------:R-:W-:Y:S05]  /*1c940*/  BSYNC B1 ;  /* 0x0000000000017941 */ /* 0x000fea0003800000 */
.L_x_503:
[----:B------:R-:W-:-:S03]  /*1c950*/  UMOV UR4, 0xffffffff ;  /* 0xffffffff00047882 */ /* 0x000fc60000000000 */
[----:B------:R-:W-:Y:S05]  /*1c960*/  BRA.DIV UR4, `(.L_x_505) ;  /* 0x00000082045c7947 */ /* 0x000fea000b800000 */
[----:B0-----:R0:W0:Y:S04]  /*1c970*/  SHFL.IDX PT, R0, R3, 0x3, 0x181f ;  /* 0x00781f0003007f89 */ /* 0x00102800000e0000 */
[----:B----4-:R4:W0:Y:S02]  /*1c980*/  SHFL.IDX PT, R14, R2, 0x3, 0x181f ;  /* 0x00781f00020e7f89 */ /* 0x01082400000e0000 */
.L_x_701:
[----:B--234-:R-:W-:-:S04]  /*1c990*/  IADD3 R2, R6, 0x60, RZ ;  /* 0x0000006006027810 */ /* 0x01cfc80007ffe0ff */
[----:B------:R-:W-:-:S13]  /*1c9a0*/  ISETP.GE.AND P0, PT, R2, R25, PT ;  /* 0x000000190200720c */ /* 0x000fda0003f06270 */
[----:B------:R-:W-:Y:S05]  /*1c9b0*/  @P0 BRA `(.L_x_492) ;  /* 0x0000000000340947 */ /* 0x000fea0003800000 */
[----:B------:R-:W2:Y:S01]  /*1c9c0*/  LDL R7, [R1+0x64] ;  /* 0x0000640001077983 */ /* 0x000ea20000100800 */
[----:B------:R-:W-:-:S03]  /*1c9d0*/  ULDC UR4, c[0x0][0xac8] ;  /* 0x0002b20000047ab9 */ /* 0x000fc60000000800 */
[----:B------:R-:W3:Y:S04]  /*1c9e0*/  LDL R4, [R1+0x7c] ;  /* 0x00007c0001047983 */ /* 0x000ee80000100800 */
[----:B------:R-:W4:Y:S04]  /*1c9f0*/  LDL R8, [R1+0xb4] ;  /* 0x0000b40001087983 */ /* 0x000f280000100800 */
[----:B------:R-:W5:Y:S01]  /*1ca00*/  LDL R5, [R1+0xb0] ;  /* 0x0000b00001057983 */ /* 0x000f620000100800 */
[----:B--2---:R-:W-:Y:S02]  /*1ca10*/  ISETP.GE.AND P2, PT, R7, UR4, PT ;  /* 0x0000000407007c0c */ /* 0x004fe4000bf46270 */
[----:B---3--:R-:W-:-:S11]  /*1ca20*/  ISETP.GE.AND P3, PT, R4, UR4, PT ;  /* 0x0000000404007c0c */ /* 0x008fd6000bf66270 */
[CC--:B0-----:R-:W-:Y:S02]  /*1ca30*/  @!P2 LEA R2, P0, R7.reuse, R14.reuse, 0x1 ;  /* 0x0000000e0702a211 */ /* 0x0c1fe400078008ff */
[C---:B------:R-:W-:Y:S02]  /*1ca40*/  @!P3 LEA R14, P1, R4.reuse, R14, 0x1 ;  /* 0x0000000e040eb211 */ /* 0x040fe400078208ff */
[-C--:B----4-:R-:W-:Y:S02]  /*1ca50*/  @!P2 LEA.HI.X R3, R7, R0.reuse, R8, 0x1, P0 ;  /* 0x000000000703a211 */ /* 0x090fe400000f0c08 */
[----:B-----5:R-:W-:-:S03]  /*1ca60*/  @!P3 LEA.HI.X R15, R4, R0, R5, 0x1, P1 ;  /* 0x00000000040fb211 */ /* 0x020fc600008f0c05 */
[----:B------:R2:W-:Y:S04]  /*1ca70*/  @!P2 ST.E.128 desc[UR60][R2.64], RZ ;  /* 0x000000ff0200a985 */ /* 0x0005e8000c101d3c */
[----:B------:R2:W-:Y:S02]  /*1ca80*/  @!P3 ST.E.128 desc[UR60][R14.64], RZ ;  /* 0x000000ff0e00b985 */ /* 0x0005e4000c101d3c */
.L_x_492:
[----:B------:R-:W-:Y:S05]  /*1ca90*/  BSYNC B0 ;  /* 0x0000000000007941 */ /* 0x000fea0003800000 */
.L_x_482:
[----:B0-----:R-:W5:Y:S01]  /*1caa0*/  LDL R0, [R1+0x5c] ;  /* 0x00005c0001007983 */ /* 0x001f620000100800 */
[----:B------:R-:W-:Y:S02]  /*1cab0*/  ULDC UR4, c[0x0][0xc3c] ;  /* 0x00030f0000047ab9 */ /* 0x000fe40000000800 */
[----:B-----5:R-:W-:-:S13]  /*1cac0*/  ISETP.GE.AND P0, PT, R0, UR4, PT ;  /* 0x0000000400007c0c */ /* 0x020fda000bf06270 */
[----:B------:R-:W-:Y:S05]  /*1cad0*/  @!P0 BRA `(.L_x_506) ;  /* 0xfffffe4400f08947 */ /* 0x000fea000383ffff */
[----:B------:R-:W-:Y:S05]  /*1cae0*/  BRA `(.L_x_335) ;  /* 0x00000064004c7947 */ /* 0x000fea0003800000 */
.L_x_333:
[----:B------:R-:W-:-:S08]  /*1caf0*/  NOP ;  /* 0x0000000000007918 */ /* 0x000fd00000000000 */
[----:B0-----:R-:W0:-:S00]  /*1cb00*/  USETMAXREG.DEALLOC.CTAPOOL 0x18 ;  /* 0x00000018000079c8 */ /* 0x001e0000080e0500 */
        /* <DEDUP_REMOVED lines=13> */
[----:B------:R-:W1:Y:S01]  /*1cbe0*/  LDS.128 R16, [UR4+0x2e8d0] ;  /* 0x02e8d004ff107984 */ /* 0x000e620008000c00 */
[----:B------:R-:W-:Y:S06]  /*1cbf0*/  BAR.ARV 0x4, 0x180 ;  /* 0x0106000000007b1d */ /* 0x000fec0000002000 */
[----:B------:R-:W-:Y:S05]  /*1cc00*/  BRA `(.L_x_508) ;  /* 0x0000000400fc7947 */ /* 0x000fea0003800000 */
.L_x_507:
[----:B0-----:R-:W0:Y:S01]  /*1cc10*/  S2R R2, SR_TID.X ;  /* 0x0000000000027919 */ /* 0x001e220000002100 */
[----:B------:R-:W-:Y:S01]  /*1cc20*/  ULDC UR4, c[0x0][0xc3c] ;  /* 0x00030f0000047ab9 */ /* 0x000fe20000000800 */
[----:B------:R-:W1:Y:S01]  /*1cc30*/  S2UR UR6, SR_CTAID.X ;  /* 0x00000000000679c3 */ /* 0x000e620000002500 */
[----:B------:R-:W-:Y:S01]  /*1cc40*/  ULDC UR5, c[0x0][0xc38] ;  /* 0x00030e0000057ab9 */ /* 0x000fe20000000800 */
        /* <DEDUP_REMOVED lines=8> */
[C---:B------:R-:W-:Y:S01]  /*1ccd0*/  ISETP.GE.U32.AND P2, PT, R5.reuse, 0x2, PT ;  /* 0x000000020500780c */ /* 0x040fe20003f46070 */
[----:B------:R-:W-:Y:S01]  /*1cce0*/  IMAD.MOV.U32 R16, RZ, RZ, RZ ;  /* 0x000000ffff107224 */ /* 0x000fe200078e00ff */
        /* <DEDUP_REMOVED lines=16> */
[----:B0-----:R-:W-:-:S04]  /*1cdf0*/  SEL R7, R2, RZ, P5 ;  /* 0x000000ff02077207 */ /* 0x001fc80002800000 */
[----:B------:R-:W-:-:S05]  /*1ce00*/  IADD3 R2, R6, R7, RZ ;  /* 0x0000000706027210 */ /* 0x000fca0007ffe0ff */
[----:B------:R-:W0:Y:S02]  /*1ce10*/  SHFL.IDX PT, R4, R2, 0x1f, 0x1f ;  /* 0x03e01f0002047f89 */ /* 0x000e2400000e0000 */
[----:B0-----:R-:W-:-:S04]  /*1ce20*/  IMAD R4, R4, UR5, RZ ;  /* 0x0000000504047c24 */ /* 0x001fc8000f8e02ff */
[----:B------:R-:W-:Y:S01]  /*1ce30*/  IMAD.MOV.U32 R7, RZ, RZ, R4 ;  /* 0x000000ffff077224 */ /* 0x000fe200078e0004 */
[----:B-1----:R-:W-:-:S13]  /*1ce40*/  ISETP.GT.AND P6, PT, R4, UR6, PT ;  /* 0x0000000604007c0c */ /* 0x002fda000bfc4270 */
[----:B------:R-:W-:Y:S05]  /*1ce50*/  @P6 BRA `(.L_x_509) ;  /* 0x0000000000a06947 */ /* 0x000fea0003800000 */
[----:B------:R-:W0:Y:S01]  /*1ce60*/  LDC R6, c[0x0][0xc3c] ;  /* 0x00030f00ff067b82 */ /* 0x000e220000000800 */
[----:B------:R-:W-:Y:S01]  /*1ce70*/  IMAD.MOV.U32 R4, RZ, RZ, R7 ;  /* 0x000000ffff047224 */ /* 0x000fe200078e0007 */
[----:B------:R-:W-:Y:S01]  /*1ce80*/  UMOV UR4, URZ ;  /* 0x0000003f00047c82 */ /* 0x000fe20008000000 */
[----:B------:R-:W-:Y:S01]  /*1ce90*/  ULDC UR7, c[0x0][0xc3c] ;  /* 0x00030f0000077ab9 */ /* 0x000fe20000000800 */
[----:B------:R-:W-:-:S05]  /*1cea0*/  ULDC UR5, c[0x0][0xc38] ;  /* 0x00030e0000057ab9 */ /* 0x000fca0000000800 */
.L_x_513:
[----:B------:R-:W-:Y:S01]  /*1ceb0*/  UIADD3 UR4, UR4, 0x1f, URZ ;  /* 0x0000001f04047890 */ /* 0x000fe2000fffe03f */
[----:B------:R-:W-:-:S05]  /*1cec0*/  IMAD.U32 R19, RZ, RZ, UR7 ;  /* 0x00000007ff137e24 */ /* 0x000fca000f8e00ff */
[----:B0-----:R-:W-:-:S13]  /*1ced0*/  ISETP.LE.AND P6, PT, R6, UR4, PT ;  /* 0x0000000406007c0c */ /* 0x001fda000bfc3270 */
[----:B------:R-:W-:Y:S05]  /*1cee0*/  @P6 BRA `(.L_x_510) ;  /* 0x0000000400206947 */ /* 0x000fea0003800000 */
[----:B------:R-:W-:Y:S01]  /*1cef0*/  VIADD R7, R5, UR4 ;  /* 0x0000000405077c36 */ /* 0x000fe20008000000 */
[----:B------:R-:W-:Y:S01]  /*1cf00*/  BSSY B0, `(.L_x_511) ;  /* 0x0000007000007945 */ /* 0x000fe20003800000 */
[----:B------:R-:W-:-:S03]  /*1cf10*/  MOV R0, RZ ;  /* 0x000000ff00007202 */ /* 0x000fc60000000f00 */
[----:B------:R-:W-:-:S13]  /*1cf20*/  ISETP.GE.OR P6, PT, R7, R6, !P0 ;  /* 0x000000060700720c */ /* 0x000fda00047c6670 */
[----:B------:R-:W-:Y:S05]  /*1cf30*/  @P6 BRA `(.L_x_512) ;  /* 0x00000000000c6947 */ /* 0x000fea0003800000 */
[----:B------:R-:W0:Y:S02]  /*1cf40*/  LDC.64 R2, c[0x0][0xc80] ;  /* 0x00032000ff027b82 */ /* 0x000e240000000a00 */
[----:B0-----:R-:W-:-:S05]  /*1cf50*/  IMAD.WIDE R2, R7, 0x4, R2 ;  /* 0x0000000407027825 */ /* 0x001fca00078e0202 */
[----:B------:R0:W5:Y:S02]  /*1cf60*/  LDG.E R0, desc[UR60][R2.64] ;  /* 0x0000003c02007981 */ /* 0x000164000c1e1900 */
.L_x_512:
[----:B------:R-:W-:Y:S05]  /*1cf70*/  BSYNC B0 ;  /* 0x0000000000007941 */ /* 0x000fea0003800000 */
.L_x_511:
        /* <DEDUP_REMOVED lines=15> */
[----:B------:R-:W0:Y:S02]  /*1d070*/  SHFL.IDX PT, R3, R9, 0x1f, 0x1f ;  /* 0x03e01f0009037f89 */ /* 0x000e2400000e0000 */
[----:B0-----:R-:W-:-:S05]  /*1d080*/  IMAD R3, R3, UR5, RZ ;  /* 0x0000000503037c24 */ /* 0x001fca000f8e02ff */
[----:B------:R-:W-:-:S04]  /*1d090*/  IADD3 R4, R3, R4, RZ ;  /* 0x0000000403047210 */ /* 0x000fc80007ffe0ff */
[----:B------:R-:W-:-:S13]  /*1d0a0*/  ISETP.GT.AND P6, PT, R4, UR6, PT ;  /* 0x0000000604007c0c */ /* 0x000fda000bfc4270 */
[----:B------:R-:W-:Y:S05]  /*1d0b0*/  @!P6 BRA `(.L_x_513) ;  /* 0xfffffffc007ce947 */ /* 0x000fea000383ffff */
[----:B------:R-:W-:Y:S02]  /*1d0c0*/  IMAD.MOV.U32 R2, RZ, RZ, R9 ;  /* 0x000000ffff027224 */ /* 0x000fe400078e0009 */
[----:B------:R-:W-:-:S07]  /*1d0d0*/  IMAD.MOV.U32 R7, RZ, RZ, R3 ;  /* 0x000000ffff077224 */ /* 0x000fce00078e0003 */
.L_x_509:
[----:B------:R-:W-:-:S04]  /*1d0e0*/  IMAD.IADD R7, R4, 0x1, -R7 ;  /* 0x0000000104077824 */ /* 0x000fc800078e0a07 */
[----:B------:R-:W-:-:S05]  /*1d0f0*/  IMAD R3, R2, UR5, R7 ;  /* 0x0000000502037c24 */ /* 0x000fca000f8e0207 */
[----:B------:R-:W-:-:S13]  /*1d100*/  ISETP.GT.AND P0, PT, R3, UR6, PT ;  /* 0x0000000603007c0c */ /* 0x000fda000bf04270 */
[----:B------:R-:W-:-:S04]  /*1d110*/  VOTE.ANY R6, PT, !P0 ;  /* 0x0000000000067806 */ /* 0x000fc800040e0100 */
[----:B------:R-:W0:Y:S01]  /*1d120*/  POPC R19, R6 ;  /* 0x0000000600137309 */ /* 0x000e220000000000 */
[----:B------:R-:W-:Y:S01]  /*1d130*/  ISETP.NE.AND P0, PT, R6, RZ, PT ;  /* 0x000000ff0600720c */ /* 0x000fe20003f05270 */
[----:B0-----:R-:W0:Y:S02]  /*1d140*/  SHFL.IDX PT, R0, R0, R19, 0x1f ;  /* 0x00001f1300007589 */ /* 0x001e2400000e0000 */
[----:B0-----:R-:W-:-:S04]  /*1d150*/  IABS R4, R0 ;  /* 0x0000000000047213 */ /* 0x001fc80000000000 */
[----:B------:R-:W0:Y:S08]  /*1d160*/  I2F.RP R8, R4 ;  /* 0x0000000400087306 */ /* 0x000e300000209400 */
[----:B0-----:R-:W0:Y:S02]  /*1d170*/  MUFU.RCP R8, R8 ;  /* 0x0000000800087308 */ /* 0x001e240000001000 */
[----:B0-----:R-:W-:-:S06]  /*1d180*/  VIADD R3, R8, 0xffffffe ;  /* 0x0ffffffe08037836 */ /* 0x001fcc0000000000 */
[----:B------:R-:W0:Y:S02]  /*1d190*/  F2I.FTZ.U32.TRUNC.NTZ R3, R3 ;  /* 0x0000000300037305 */ /* 0x000e24000021f000 */
[----:B0-----:R-:W-:Y:S01]  /*1d1a0*/  IMAD.MOV R11, RZ, RZ, -R3 ;  /* 0x000000ffff0b7224 */ /* 0x001fe200078e0a03 */
[----:B------:R-:W-:Y:S06]  /*1d1b0*/  @!P0 BRA `(.L_x_514) ;  /* 0x0000000000088947 */ /* 0x000fec0003800000 */
[----:B------:R-:W-:-:S05]  /*1d1c0*/  IADD3 R9, R19, -0x1, RZ ;  /* 0xffffffff13097810 */ /* 0x000fca0007ffe0ff */
[----:B------:R0:W1:Y:S02]  /*1d1d0*/  SHFL.IDX PT, R16, R2, R9, 0x1f ;  /* 0x00001f0902107589 */ /* 0x00006400000e0000 */
.L_x_514:
[----:B-1----:R-:W-:Y:S01]  /*1d1e0*/  IMAD R16, R16, UR5, R7 ;  /* 0x0000000510107c24 */ /* 0x002fe2000f8e0207 */
[----:B------:R-:W-:Y:S01]  /*1d1f0*/  IABS R6, R0 ;  /* 0x0000000000067213 */ /* 0x000fe20000000000 */
[----:B------:R-:W-:Y:S02]  /*1d200*/  IMAD R7, R11, R4, RZ ;  /* 0x000000040b077224 */ /* 0x000fe400078e02ff */
[----:B0-----:R-:W-:Y:S01]  /*1d210*/  IMAD.MOV.U32 R2, RZ, RZ, RZ ;  /* 0x000000ffff027224 */ /* 0x001fe200078e00ff */
[----:B------:R-:W-:Y:S01]  /*1d220*/  IADD3 R17, -R16, UR6, RZ ;  /* 0x0000000610117c10 */ /* 0x000fe2000fffe1ff */
[----:B------:R-:W-:Y:S02]  /*1d230*/  IMAD.MOV R6, RZ, RZ, -R6 ;  /* 0x000000ffff067224 */ /* 0x000fe400078e0a06 */
[----:B------:R-:W-:Y:S01]  /*1d240*/  IMAD.HI.U32 R2, R3, R7, R2 ;  /* 0x0000000703027227 */ /* 0x000fe200078e0002 */
[----:B------:R-:W-:-:S03]  /*1d250*/  IABS R3, R17 ;  /* 0x0000001100037213 */ /* 0x000fc60000000000 */
[----:B------:R-:W-:Y:S02]  /*1d260*/  VIADD R19, R19, UR4 ;  /* 0x0000000413137c36 */ /* 0x000fe40008000000 */
[----:B------:R-:W-:-:S04]  /*1d270*/  IMAD.HI.U32 R2, R2, R3, RZ ;  /* 0x0000000302027227 */ /* 0x000fc800078e00ff */
[----:B------:R-:W-:-:S05]  /*1d280*/  IMAD R3, R2, R6, R3 ;  /* 0x0000000602037224 */ /* 0x000fca00078e0203 */
[----:B------:R-:W-:-:S13]  /*1d290*/  ISETP.GT.U32.AND P1, PT, R4, R3, PT ;  /* 0x000000030400720c */ /* 0x000fda0003f24070 */
[----:B------:R-:W-:Y:S02]  /*1d2a0*/  @!P1 IMAD.IADD R3, R3, 0x1, -R4 ;  /* 0x0000000103039824 */ /* 0x000fe400078e0a04 */
[----:B------:R-:W-:Y:S01]  /*1d2b0*/  @!P1 VIADD R2, R2, 0x1 ;  /* 0x0000000102029836 */ /* 0x000fe20000000000 */
[----:B------:R-:W-:Y:S02]  /*1d2c0*/  ISETP.NE.AND P1, PT, R0, RZ, PT ;  /* 0x000000ff0000720c */ /* 0x000fe40003f25270 */
[----:B------:R-:W-:Y:S02]  /*1d2d0*/  ISETP.GE.U32.AND P0, PT, R3, R4, PT ;  /* 0x000000040300720c */ /* 0x000fe40003f06070 */
[----:B------:R-:W-:-:S04]  /*1d2e0*/  LOP3.LUT R3, R17, R0, RZ, 0x3c, !PT ;  /* 0x0000000011037212 */ /* 0x000fc800078e3cff */
[----:B------:R-:W-:-:S07]  /*1d2f0*/  ISETP.GE.AND P2, PT, R3, RZ, PT ;  /* 0x000000ff0300720c */ /* 0x000fce0003f46270 */
[----:B------:R-:W-:-:S06]  /*1d300*/  @P0 VIADD R2, R2, 0x1 ;  /* 0x0000000102020836 */ /* 0x000fcc0000000000 */
[----:B------:R-:W-:Y:S02]  /*1d310*/  @!P2 IADD3 R2, -R2, RZ, RZ ;  /* 0x000000ff0202a210 */ /* 0x000fe40007ffe1ff */
[----:B------:R-:W-:-:S05]  /*1d320*/  @!P1 LOP3.LUT R2, RZ, R0, RZ, 0x33, !PT ;  /* 0x00000000ff029212 */ /* 0x000fca00078e33ff */
[--C-:B------:R-:W-:Y:S02]  /*1d330*/  IMAD.MOV R3, RZ, RZ, -R2.reuse ;  /* 0x000000ffff037224 */ /* 0x100fe400078e0a02 */
[----:B------:R-:W-:Y:S02]  /*1d340*/  IMAD.MOV.U32 R18, RZ, RZ, R2 ;  /* 0x000000ffff127224 */ /* 0x000fe400078e0002 */
[----:B------:R-:W-:Y:S01]  /*1d350*/  IMAD R17, R0, R3, R17 ;  /* 0x0000000300117224 */ /* 0x000fe200078e0211 */
[----:B------:R-:W-:Y:S06]  /*1d360*/  BRA `(.L_x_515) ;  /* 0x00000000000c7947 */ /* 0x000fec0003800000 */
.L_x_510:
[----:B------:R-:W-:Y:S01]  /*1d370*/  IMAD.MOV.U32 R17, RZ, RZ, RZ ;  /* 0x000000ffff117224 */ /* 0x000fe200078e00ff */
[----:B------:R-:W-:Y:S01]  /*1d380*/  MOV R18, RZ ;  /* 0x000000ff00127202 */ /* 0x000fe20000000f00 */
[----:B------:R-:W-:-:S07]  /*1d390*/  IMAD.U32 R16, RZ, RZ, UR6 ;  /* 0x00000006ff107e24 */ /* 0x000fce000f8e00ff */
.L_x_515:
[----:B------:R-:W-:-:S13]  /*1d3a0*/  ISETP.NE.AND P0, PT, R5, RZ, PT ;  /* 0x000000ff0500720c */ /* 0x000fda0003f05270 */
[----:B------:R-:W0:Y:S01]  /*1d3b0*/  @!P0 S2R R3, SR_CgaCtaId ;  /* 0x0000000000038919 */ /* 0x000e220000008800 */
[----:B------:R-:W-:-:S04]  /*1d3c0*/  @!P0 MOV R0, 0x400 ;  /* 0x0000040000008802 */ /* 0x000fc80000000f00 */
[----:B0-----:R-:W-:-:S05]  /*1d3d0*/  @!P0 LEA R0, R3, R0, 0x18 ;  /* 0x0000000003008211 */ /* 0x001fca00078ec0ff */
[----:B------:R2:W-:Y:S01]  /*1d3e0*/  @!P0 STS.128 [R0+0x2e8d0], R16 ;  /* 0x02e8d01000008388 */ /* 0x0005e20000000c00 */
[----:B------:R-:W-:Y:S06]  /*1d3f0*/  BAR.ARV 0x5, 0x180 ;  /* 0x0146000000007b1d */ /* 0x000fec0000002000 */
.L_x_508:
[----:B--2---:R-:W-:Y:S01]  /*1d400*/  IMAD.MOV.U32 R0, RZ, RZ, 0x1 ;  /* 0x00000001ff007424 */ /* 0x004fe200078e00ff */
[----:B------:R2:W-:Y:S01]  /*1d410*/  STL [R1+0x8], RZ ;  /* 0x000008ff01007387 */ /* 0x0005e20000100800 */
[----:B------:R-:W-:Y:S02]  /*1d420*/  ULDC UR4, c[0x0][0xc3c] ;  /* 0x00030f0000047ab9 */ /* 0x000fe40000000800 */
[----:B-1----:R-:W-:Y:S01]  /*1d430*/  ISETP.GE.AND P0, PT, R19, UR4, PT ;  /* 0x0000000413007c0c */ /* 0x002fe2000bf06270 */
[----:B------:R2:W-:Y:S04]  /*1d440*/  STL [R1+0x10], R0 ;  /* 0x0000100001007387 */ /* 0x0005e80000100800 */
[----:B------:R2:W-:Y:S08]  /*1d450*/  STL [R1+0x60], RZ ;  /* 0x000060ff01007387 */ /* 0x0005f00000100800 */
[----:B--2---:R-:W-:Y:S05]  /*1d460*/  @P0 BRA `(.L_x_516) ;  /* 0x0000005400e00947 */ /* 0x004fea0003800000 */
[----:B------:R-:W2:Y:S01]  /*1d470*/  LDL R0, [R1+0xb8] ;  /* 0x0000b80001007983 */ /* 0x000ea20000100800 */
[----:B------:R-:W1:Y:S01]  /*1d480*/  S2UR UR5, SR_CgaCtaId ;  /* 0x00000000000579c3 */ /* 0x000e620000008800 */
[----:B------:R-:W-:Y:S01]  /*1d490*/  UMOV UR4, 0x400 ;  /* 0x0000040000047882 */ /* 0x000fe20000000000 */
[----:B------:R-:W-:Y:S01]  /*1d4a0*/  BSSY B7, `(.L_x_516) ;  /* 0x0000574000077945 */ /* 0x000fe20003800000 */
[----:B------:R-:W0:Y:S01]  /*1d4b0*/  S2R R9, SR_TID.X ;  /* 0x0000000000097919 */ /* 0x000e220000002100 */
[----:B------:R-:W-:Y:S01]  /*1d4c0*/  ULDC.64 UR36, c[0x0][0x198] ;  /* 0x0000660000247ab9 */ /* 0x000fe20000000a00 */
[----:B------:R-:W-:Y:S01]  /*1d4d0*/  ULDC UR40, c[0x0][0xc] ;  /* 0x0000030000287ab9 */ /* 0x000fe20000000800 */
[----:B-1----:R-:W-:Y:S01]  /*1d4e0*/  ULEA UR4, UR5, UR4, 0x18 ;  /* 0x0000000405047291 */ /* 0x002fe2000f8ec03f */
[C---:B0-----:R-:W-:Y:S01]  /*1d4f0*/  IMAD.SHL.U32 R2, R9.reuse, 0x10, RZ ;  /* 0x0000001009027824 */ /* 0x041fe200078e00ff */
[C---:B------:R-:W-:Y:S01]  /*1d500*/  LOP3.LUT R8, R9.reuse, 0x7f, RZ, 0xc0, !PT ;  /* 0x0000007f09087812 */ /* 0x040fe200078ec0ff */
[C---:B------:R-:W-:Y:S01]  /*1d510*/  IMAD.SHL.U32 R3, R9.reuse, 0x2, RZ ;  /* 0x0000000209037824 */ /* 0x040fe200078e00ff */
[----:B------:R-:W-:Y:S01]  /*1d520*/  SHF.R.U32.HI R6, RZ, 0x1, R9 ;  /* 0x00000001ff067819 */ /* 0x000fe20000011609 */
[C---:B------:R-:W-:Y:S01]  /*1d530*/  IMAD.SHL.U32 R5, R9.reuse, 0x20, RZ ;  /* 0x0000002009057824 */ /* 0x040fe200078e00ff */
[----:B------:R-:W-:-:S04]  /*1d540*/  LOP3.LUT P0, RZ, R9, 0x4, RZ, 0xc0, !PT ;  /* 0x0000000409ff7812 */ /* 0x000fc8000780c0ff */
[----:B------:R-:W-:-:S04]  /*1d550*/  LOP3.LUT R7, R5, 0x80, RZ, 0xc0, !PT ;  /* 0x0000008005077812 */ /* 0x000fc800078ec0ff */
[----:B------:R-:W-:Y:S02]  /*1d560*/  LOP3.LUT R7, R7, 0x10, R9, 0xf8, !PT ;  /* 0x0000001007077812 */ /* 0x000fe400078ef809 */
[----:B--2---:R-:W-:Y:S02]  /*1d570*/  R2UR UR6, R0 ;  /* 0x00000000000672ca */ /* 0x004fe400000e0000 */
[----:B------:R-:W-:-:S04]  /*1d580*/  LOP3.LUT R0, R2, 0x3f0, RZ, 0xc0, !PT ;  /* 0x000003f002007812 */ /* 0x000fc800078ec0ff */
[----:B------:R-:W-:Y:S01]  /*1d590*/  LOP3.LUT R0, R0, 0x70, R3, 0x78, !PT ;  /* 0x0000007000007812 */ /* 0x000fe200078e7803 */
[----:B------:R-:W-:-:S05]  /*1d5a0*/  IMAD.SHL.U32 R3, R8, 0x10, RZ ;  /* 0x0000001008037824 */ /* 0x000fca00078e00ff */
[----:B------:R-:W-:Y:S01]  /*1d5b0*/  LOP3.LUT R4, R3, 0x600, RZ, 0xc0, !PT ;  /* 0x0000060003047812 */ /* 0x000fe200078ec0ff */
[----:B------:R-:W-:Y:S01]  /*1d5c0*/  ULOP3.LUT UR38, UR6, 0x1, URZ, 0xfc, !UPT ;  /* 0x0000000106267892 */ /* 0x000fe2000f8efc3f */
[----:B------:R-:W-:Y:S01]  /*1d5d0*/  LOP3.LUT R0, R0, 0x400, R3, 0xf8, !PT ;  /* 0x0000040000007812 */ /* 0x000fe200078ef803 */
[----:B------:R-:W-:Y:S01]  /*1d5e0*/  ULOP3.LUT UR39, UR6, 0x2, URZ, 0xfc, !UPT ;  /* 0x0000000206277892 */ /* 0x000fe2000f8efc3f */
[--C-:B------:R-:W-:Y:S02]  /*1d5f0*/  LOP3.LUT R4, R4, 0x60, R5.reuse, 0xf8, !PT ;  /* 0x0000006004047812 */ /* 0x100fe400078ef805 */
[----:B------:R-:W-:Y:S02]  /*1d600*/  SHF.L.U32 R3, R9, 0x7, RZ ;  /* 0x0000000709037819 */ /* 0x000fe400000006ff */
[----:B------:R-:W-:Y:S02]  /*1d610*/  LOP3.LUT R4, R4, 0x100, R5, 0xf8, !PT ;  /* 0x0000010004047812 */ /* 0x000fe400078ef805 */
[----:B------:R-:W-:-:S04]  /*1d620*/  LOP3.LUT R5, R3, 0x380, RZ, 0xc0, !PT ;  /* 0x0000038003057812 */ /* 0x000fc800078ec0ff */
[----:B------:R-:W-:Y:S01]  /*1d630*/  LOP3.LUT R5, R5, 0x30, R6, 0xf8, !PT ;  /* 0x0000003005057812 */ /* 0x000fe200078ef806 */
[----:B------:R-:W-:-:S05]  /*1d640*/  IMAD.SHL.U32 R6, R9, 0x4, RZ ;  /* 0x0000000409067824 */ /* 0x000fca00078e00ff */
[----:B------:R-:W-:Y:S02]  /*1d650*/  LOP3.LUT R7, R7, 0x10, R6, 0x78, !PT ;  /* 0x0000001007077812 */ /* 0x000fe400078e7806 */
[----:B------:R-:W-:Y:S02]  /*1d660*/  LOP3.LUT R6, R5, 0x70, R2, 0x78, !PT ;  /* 0x0000007005067812 */ /* 0x000fe400078e7802 */
[----:B------:R-:W-:Y:S02]  /*1d670*/  LOP3.LUT R4, R4, R7, RZ, 0xfc, !PT ;  /* 0x0000000704047212 */ /* 0x000fe400078efcff */
[----:B------:R-:W-:-:S03]  /*1d680*/  LOP3.LUT R3, R6, 0xc00, R3, 0xf8, !PT ;  /* 0x00000c0006037812 */ /* 0x000fc600078ef803 */
[----:B------:R0:W-:Y:S04]  /*1d690*/  STL [R1+0x28], R4 ;  /* 0x0000280401007387 */ /* 0x0001e80000100800 */
[----:B------:R1:W-:Y:S01]  /*1d6a0*/  STL [R1+0x2c], R3 ;  /* 0x00002c0301007387 */ /* 0x0003e20000100800 */
[----:B0-----:R-:W-:Y:S01]  /*1d6b0*/  SHF.R.U32.HI R4, RZ, 0x3, R8 ;  /* 0x00000003ff047819 */ /* 0x001fe20000011608 */
[----:B-1----:R-:W-:-:S03]  /*1d6c0*/  IMAD.MOV.U32 R3, RZ, RZ, 0x40 ;  /* 0x00000040ff037424 */ /* 0x002fc600078e00ff */
[----:B------:R-:W-:Y:S02]  /*1d6d0*/  LOP3.LUT R4, R4, 0x70, R2, 0xf8, !PT ;  /* 0x0000007004047812 */ /* 0x000fe400078ef802 */
[----:B------:R-:W-:Y:S01]  /*1d6e0*/  SEL R5, R3, 0xffffffc0, !P0 ;  /* 0xffffffc003057807 */ /* 0x000fe20004000000 */
[----:B------:R-:W-:-:S04]  /*1d6f0*/  IMAD.U32 R3, RZ, RZ, UR4 ;  /* 0x00000004ff037e24 */ /* 0x000fc8000f8e00ff */
[----:B------:R-:W-:Y:S01]  /*1d700*/  IMAD.IADD R2, R3, 0x1, R0 ;  /* 0x0000000103027824 */ /* 0x000fe200078e0200 */
[----:B------:R0:W-:Y:S01]  /*1d710*/  STL [R1+0x30], R5 ;  /* 0x0000300501007387 */ /* 0x0001e20000100800 */
[----:B------:R-:W-:-:S03]  /*1d720*/  IMAD.MOV.U32 R0, RZ, RZ, 0x1 ;  /* 0x00000001ff007424 */ /* 0x000fc600078e00ff */
[----:B------:R0:W-:Y:S04]  /*1d730*/  STL [R1+0x4], R3 ;  /* 0x0000040301007387 */ /* 0x0001e80000100800 */
[----:B------:R0:W-:Y:S04]  /*1d740*/  STL [R1+0x3c], R2 ;  /* 0x00003c0201007387 */ /* 0x0001e80000100800 */
[----:B------:R0:W-:Y:S04]  /*1d750*/  STL [R1+0x60], RZ ;  /* 0x000060ff01007387 */ /* 0x0001e80000100800 */
[----:B------:R0:W-:Y:S04]  /*1d760*/  STL [R1+0x14], R0 ;  /* 0x0000140001007387 */ /* 0x0001e80000100800 */
[----:B------:R0:W-:Y:S04]  /*1d770*/  STL [R1+0xc], RZ ;  /* 0x00000cff01007387 */ /* 0x0001e80000100800 */
[----:B------:R0:W-:Y:S04]  /*1d780*/  STL [R1+0x8], RZ ;  /* 0x000008ff01007387 */ /* 0x0001e80000100800 */
[----:B------:R0:W-:Y:S02]  /*1d790*/  STL [R1+0x10], R0 ;  /* 0x0000100001007387 */ /* 0x0001e40000100800 */
.L_x_618:
[----:B0--3--:R-:W0:Y:S02]  /*1d7a0*/  LDC.64 R2, c[0x0][0xc88] ;  /* 0x00032200ff027b82 */ /* 0x009e240000000a00 */
[----:B0-----:R-:W-:-:S05]  /*1d7b0*/  IMAD.WIDE R2, R19, 0x4, R2 ;  /* 0x0000000413027825 */ /* 0x001fca00078e0202 */
[----:B------:R-:W2:Y:S01]  /*1d7c0*/  LDG.E R15, desc[UR60][R2.64] ;  /* 0x0000003c020f7981 */ /* 0x000ea2000c1e1900 */
[----:B------:R-:W-:Y:S05]  /*1d7d0*/  YIELD ;  /* 0x0000000000007946 */ /* 0x000fea0003800000 */
[----:B------:R-:W-:Y:S01]  /*1d7e0*/  ULDC.64 UR4, c[0x0][0xa28] ;  /* 0x00028a0000047ab9 */ /* 0x000fe20000000a00 */
[----:B-1----:R-:W-:Y:S01]  /*1d7f0*/  MOV R0, RZ ;  /* 0x000000ff00007202 */ /* 0x002fe20000000f00 */
[----:B------:R-:W-:Y:S01]  /*1d800*/  ULDC.64 UR10, c[0x0][0xa18] ;  /* 0x00028600000a7ab9 */ /* 0x000fe20000000a00 */
[----:B------:R-:W-:Y:S01]  /*1d810*/  ISETP.NE.U32.AND P0, PT, RZ, UR4, PT ;  /* 0x00000004ff007c0c */ /* 0x000fe2000bf05070 */
[----:B------:R-:W-:Y:S01]  /*1d820*/  ULDC.64 UR8, c[0x0][0xa10] ;  /* 0x0002840000087ab9 */ /* 0x000fe20000000a00 */
[----:B------:R-:W-:-:S02]  /*1d830*/  ULDC.64 UR6, c[0x0][0xa08] ;  /* 0x0002820000067ab9 */ /* 0x000fc40000000a00 */
[----:B------:R-:W-:Y:S02]  /*1d840*/  ISETP.NE.AND.EX P0, PT, RZ, UR5, PT, P0 ;  /* 0x00000005ff007c0c */ /* 0x000fe4000bf05300 */
[----:B--2---:R-:W-:Y:S01]  /*1d850*/  SHF.R.S32.HI R4, RZ, 0x1f, R15 ;  /* 0x0000001fff047819 */ /* 0x004fe2000001140f */
[----:B------:R-:W-:-:S10]  /*1d860*/  IMAD.SHL.U32 R14, R15, 0x4, RZ ;  /* 0x000000040f0e7824 */ /* 0x000fd400078e00ff */
[C---:B------:R-:W-:Y:S01]  /*1d870*/  @P0 LEA R2, P1, R15.reuse, UR4, 0x2 ;  /* 0x000000040f020c11 */ /* 0x040fe2000f8210ff */
[----:B------:R-:W-:Y:S03]  /*1d880*/  STL [R1+0x34], R15 ;  /* 0x0000340f01007387 */ /* 0x000fe60000100800 */
[C-C-:B------:R-:W-:Y:S01]  /*1d890*/  @P0 LEA.HI.X R3, R15.reuse, UR5, R4.reuse, 0x2, P1 ;  /* 0x000000050f030c11 */ /* 0x140fe200088f1404 */
[----:B------:R-:W-:Y:S01]  /*1d8a0*/  ULDC.64 UR4, c[0x0][0xa00] ;  /* 0x0002800000047ab9 */ /* 0x000fe20000000a00 */
[----:B------:R0:W-:Y:S01]  /*1d8b0*/  STL [R1+0x40], R4 ;  /* 0x0000400401007387 */ /* 0x0001e20000100800 */
[----:B------:R-:W-:Y:S02]  /*1d8c0*/  ISETP.NE.U32.AND P2, PT, RZ, UR4, PT ;  /* 0x00000004ff007c0c */ /* 0x000fe4000bf45070 */
[----:B------:R-:W-:Y:S01]  /*1d8d0*/  SHF.L.U64.HI R13, R15, 0x2, R4 ;  /* 0x000000020f0d7819 */ /* 0x000fe20000010204 */
[----:B------:R1:W5:Y:S01]  /*1d8e0*/  @P0 LDG.E R0, desc[UR60][R2.64] ;  /* 0x0000003c02000981 */ /* 0x000362000c1e1900 */
[----:B------:R-:W-:Y:S01]  /*1d8f0*/  ISETP.NE.AND.EX P2, PT, RZ, UR5, PT, P2 ;  /* 0x00000005ff007c0c */ /* 0x000fe2000bf45320 */
[----:B------:R-:W-:Y:S01]  /*1d900*/  IMAD.MOV.U32 R12, RZ, RZ, RZ ;  /* 0x000000ffff0c7224 */ /* 0x000fe200078e00ff */
[----:B------:R-:W-:Y:S01]  /*1d910*/  ISETP.NE.U32.AND P3, PT, RZ, UR10, PT ;  /* 0x0000000aff007c0c */ /* 0x000fe2000bf65070 */
[----:B------:R-:W-:Y:S01]  /*1d920*/  STL [R1], R14 ;  /* 0x0000000e01007387 */ /* 0x000fe20000100800 */
[----:B------:R-:W-:-:S02]  /*1d930*/  ISETP.NE.U32.AND P0, PT, RZ, UR6, PT ;  /* 0x00000006ff007c0c */ /* 0x000fc4000bf05070 */
[C---:B0-----:R-:W-:Y:S01]  /*1d940*/  IADD3 R4, P4, R14.reuse, UR4, RZ ;  /* 0x000000040e047c10 */ /* 0x041fe2000ff9e0ff */
[----:B------:R-:W-:Y:S01]  /*1d950*/  STL [R1+0x20], R13 ;  /* 0x0000200d01007387 */ /* 0x000fe20000100800 */
[----:B------:R-:W-:Y:S02]  /*1d960*/  ISETP.NE.AND.EX P3, PT, RZ, UR11, PT, P3 ;  /* 0x0000000bff007c0c */ /* 0x000fe4000bf65330 */
[----:B-1----:R-:W-:Y:S02]  /*1d970*/  CS2R R2, SRZ ;  /* 0x0000000000027805 */ /* 0x002fe4000001ff00 */
[C---:B------:R-:W-:Y:S02]  /*1d980*/  IADD3.X R5, R13.reuse, UR5, RZ, P4, !PT ;  /* 0x000000050d057c10 */ /* 0x040fe4000a7fe4ff */
[----:B------:R-:W-:Y:S02]  /*1d990*/  IADD3 R6, P4, R14, UR8, RZ ;  /* 0x000000080e067c10 */ /* 0x000fe4000ff9e0ff */
[----:B------:R-:W-:Y:S01]  /*1d9a0*/  ISETP.NE.U32.AND P1, PT, RZ, UR8, PT ;  /* 0x00000008ff007c0c */ /* 0x000fe2000bf25070 */
[----:B------:R-:W2:Y:S01]  /*1d9b0*/  @P2 LDG.E R2, desc[UR60][R4.64] ;  /* 0x0000003c04022981 */ /* 0x000ea2000c1e1900 */
[----:B------:R-:W-:Y:S01]  /*1d9c0*/  IADD3.X R7, R13, UR9, RZ, P4, !PT ;  /* 0x000000090d077c10 */ /* 0x000fe2000a7fe4ff */
[----:B------:R-:W-:Y:S01]  /*1d9d0*/  ULDC UR4, c[0x0][0x288] ;  /* 0x0000a20000047ab9 */ /* 0x000fe20000000800 */
[----:B------:R-:W-:-:S02]  /*1d9e0*/  ISETP.NE.AND.EX P0, PT, RZ, UR7, PT, P0 ;  /* 0x00000007ff007c0c */ /* 0x000fc4000bf05300 */
[----:B------:R-:W-:Y:S02]  /*1d9f0*/  ISETP.NE.AND.EX P1, PT, RZ, UR9, PT, P1 ;  /* 0x00000009ff007c0c */ /* 0x000fe4000bf25310 */
[C---:B------:R-:W-:Y:S02]  /*1da00*/  @P3 IADD3 R10, P4, R14.reuse, UR10, RZ ;  /* 0x0000000a0e0a3c10 */ /* 0x040fe4000ff9e0ff */
[----:B------:R-:W-:Y:S02]  /*1da10*/  IADD3 R8, P5, R14, UR6, RZ ;  /* 0x000000060e087c10 */ /* 0x000fe4000ffbe0ff */
[C---:B------:R-:W-:Y:S02]  /*1da20*/  @P3 IADD3.X R11, R13.reuse, UR11, RZ, P4, !PT ;  /* 0x0000000b0d0b3c10 */ /* 0x040fe4000a7fe4ff */
[----:B------:R-:W-:-:S05]  /*1da30*/  IADD3.X R9, R13, UR7, RZ, P5, !PT ;  /* 0x000000070d097c10 */ /* 0x000fca000affe4ff */
[----:B------:R-:W5:Y:S04]  /*1da40*/  @P0 LDG.E R12, desc[UR60][R8.64] ;  /* 0x0000003c080c0981 */ /* 0x000f68000c1e1900 */
[----:B------:R-:W5:Y:S04]  /*1da50*/  @P1 LDG.E R3, desc[UR60][R6.64] ;  /* 0x0000003c06031981 */ /* 0x000f68000c1e1900 */
[----:B--2---:R0:W-:Y:S02]  /*1da60*/  STL [R1+0x38], R2 ;  /* 0x0000380201007387 */ /* 0x0041e40000100800 */
[----:B0-----:R-:W-:Y:S01]  /*1da70*/  IMAD.U32 R2, RZ, RZ, UR4 ;  /* 0x00000004ff027e24 */ /* 0x001fe2000f8e00ff */
[----:B------:R-:W-:-:S05]  /*1da80*/  ULDC.64 UR4, c[0x0][0x418] ;  /* 0x0001060000047ab9 */ /* 0x000fca0000000a00 */
[----:B------:R0:W2:Y:S01]  /*1da90*/  @P3 LDG.E R2, desc[UR60][R10.64] ;  /* 0x0000003c0a023981 */ /* 0x0000a2000c1e1900 */
[----:B------:R-:W-:-:S03]  /*1daa0*/  UISETP.NE.U32.AND UP0, UPT, UR4, URZ, UPT ;  /* 0x0000003f0400728c */ /* 0x000fc6000bf05070 */
[----:B------:R-:W-:Y:S01]  /*1dab0*/  ULDC UR4, c[0x0][0x424] ;  /* 0x0001090000047ab9 */ /* 0x000fe20000000800 */
[----:B------:R-:W-:-:S03]  /*1dac0*/  UISETP.NE.AND.EX UP0, UPT, UR5, URZ, UPT, UP0 ;  /* 0x0000003f0500728c */ /* 0x000fc6000bf05300 */
[----:B------:R-:W-:Y:S01]  /*1dad0*/  ULDC UR5, c[0x0][0x2f0] ;  /* 0x0000bc0000057ab9 */ /* 0x000fe20000000800 */
[----:B------:R-:W-:-:S04]  /*1dae0*/  USEL UR4, UR4, 0x1, UP0 ;  /* 0x0000000104047887 */ /* 0x000fc80008000000 */
[----:B------:R-:W-:-:S03]  /*1daf0*/  UIMAD UR4, UR4, UR5, URZ ;  /* 0x00000005040472a4 */ /* 0x000fc6000f8e023f */
[----:B------:R-:W-:Y:S02]  /*1db00*/  ULDC UR5, c[0x0][0x348] ;  /* 0x0000d20000057ab9 */ /* 0x000fe40000000800 */
[----:B0-----:R-:W-:Y:S01]  /*1db10*/  IMAD.U32 R10, RZ, RZ, UR5 ;  /* 0x00000005ff0a7e24 */ /* 0x001fe2000f8e00ff */
[----:B--2---:R0:W-:Y:S02]  /*1db20*/  STL [R1+0x54], R2 ;  /* 0x0000540201007387 */ /* 0x0041e40000100800 */
[----:B0-----:R-:W-:Y:S01]  /*1db30*/  IMAD.U32 R2, RZ, RZ, UR4 ;  /* 0x00000004ff027e24 */ /* 0x001fe2000f8e00ff */
[----:B------:R-:W-:Y:S06]  /*1db40*/  @P3 BRA `(.L_x_517) ;  /* 0x0000000000143947 */ /* 0x000fec0003800000 */
[----:B------:R-:W-:Y:S05]  /*1db50*/  @!P2 BRA `(.L_x_517) ;  /* 0x000000000010a947 */ /* 0x000fea0003800000 */
[----:B------:R-:W2:Y:S04]  /*1db60*/  LDG.E R11, desc[UR60][R4.64] ;  /* 0x0000003c040b7981 */ /* 0x000ea8000c1e1900 */
[----:B------:R-:W2:Y:S02]  /*1db70*/  LDG.E R4, desc[UR60][R4.64+0x4] ;  /* 0x0000043c04047981 */ /* 0x000ea4000c1e1900 */
[----:B--2---:R-:W-:-:S05]  /*1db80*/  IADD3 R4, -R11, R4, RZ ;  /* 0x000000040b047210 */ /* 0x004fca0007ffe1ff */
[----:B------:R0:W-:Y:S02]  /*1db90*/  STL [R1+0x54], R4 ;  /* 0x0000540401007387 */ /* 0x0001e40000100800 */
.L_x_517:
[----:B------:R-:W-:Y:S01]  /*1dba0*/  IMAD.MOV.U32 R11, RZ, RZ, R15 ;  /* 0x000000ffff0b7224 */ /* 0x000fe200078e000f */
[----:B------:R-:W-:Y:S01]  /*1dbb0*/  ULDC.64 UR4, c[0x0][0xa20] ;  /* 0x0002880000047ab9 */ /* 0x000fe20000000a00 */
[----:B0----5:R-:W-:Y:S01]  /*1dbc0*/  IMAD.IADD R4, R12, 0x1, R0 ;  /* 0x000000010c047824 */ /* 0x021fe200078e0200 */
[----:B------:R-:W-:Y:S02]  /*1dbd0*/  ISETP.NE.U32.AND P2, PT, RZ, UR4, PT ;  /* 0x00000004ff007c0c */ /* 0x000fe4000bf45070 */
[----:B------:R0:W-:Y:S02]  /*1dbe0*/  STL [R1+0x18], R11 ;  /* 0x0000180b01007387 */ /* 0x0001e40000100800 */
[----:B------:R-:W-:Y:S02]  /*1dbf0*/  ISETP.NE.AND.EX P2, PT, RZ, UR5, PT, P2 ;  /* 0x00000005ff007c0c */ /* 0x000fe4000bf45320 */
[----:B------:R0:W-:Y:S11]  /*1dc00*/  STL [R1+0x24], R4 ;  /* 0x0000240401007387 */ /* 0x0001f60000100800 */
[----:B0-----:R-:W-:Y:S05]  /*1dc10*/  @!P2 BRA `(.L_x_518) ;  /* 0x000000000010a947 */ /* 0x001fea0003800000 */
[----:B------:R-:W-:-:S04]  /*1dc20*/  IADD3 R4, P0, R14, UR4, RZ ;  /* 0x000000040e047c10 */ /* 0x000fc8000ff1e0ff */
[----:B------:R-:W-:-:S05]  /*1dc30*/  IADD3.X R5, R13, UR5, RZ, P0, !PT ;  /* 0x000000050d057c10 */ /* 0x000fca00087fe4ff */
[----:B------:R0:W5:Y:S01]  /*1dc40*/  LDG.E R2, desc[UR60][R4.64] ;  /* 0x0000003c04027981 */ /* 0x000162000c1e1900 */
[----:B------:R-:W-:Y:S05]  /*1dc50*/  BRA `(.L_x_519) ;  /* 0x0000000000107947 */ /* 0x000fea0003800000 */
.L_x_518:
[----:B------:R-:W-:Y:S05]  /*1dc60*/  @!P0 BRA `(.L_x_519) ;  /* 0x00000000000c8947 */ /* 0x000fea0003800000 */
[----:B------:R-:W2:Y:S04]  /*1dc70*/  LDG.E R4, desc[UR60][R8.64] ;  /* 0x0000003c08047981 */ /* 0x000ea8000c1e1900 */
[----:B------:R-:W2:Y:S02]  /*1dc80*/  LDG.E R2, desc[UR60][R8.64+0x4] ;  /* 0x0000043c08027981 */ /* 0x000ea4000c1e1900 */
[----:B--2---:R-:W-:-:S07]  /*1dc90*/  IMAD.IADD R2, R2, 0x1, -R4 ;  /* 0x0000000102027824 */ /* 0x004fce00078e0a04 */
.L_x_519:
[----:B-----5:R-:W-:Y:S02]  /*1dca0*/  IMAD.IADD R0, R2, 0x1, -R0 ;  /* 0x0000000102007824 */ /* 0x020fe400078e0a00 */
[----:B------:R-:W2:Y:S04]  /*1dcb0*/  @P1 LDG.E R2, desc[UR60][R6.64] ;  /* 0x0000003c06021981 */ /* 0x000ea8000c1e1900 */
[----:B------:R-:W2:Y:S01]  /*1dcc0*/  @P1 LDG.E R6, desc[UR60][R6.64+0x4] ;  /* 0x0000043c06061981 */ /* 0x000ea2000c1e1900 */
[----:B0-----:R-:W-:Y:S01]  /*1dcd0*/  IMAD.MOV.U32 R4, RZ, RZ, RZ ;  /* 0x000000ffff047224 */ /* 0x001fe200078e00ff */
[----:B------:R-:W-:Y:S01]  /*1dce0*/  BSSY B0, `(.L_x_520) ;  /* 0x00000f2000007945 */ /* 0x000fe20003800000 */
[----:B--2---:R-:W-:-:S05]  /*1dcf0*/  @P1 IMAD.IADD R10, R6, 0x1, -R2 ;  /* 0x00000001060a1824 */ /* 0x004fca00078e0a02 */
[----:B------:R-:W-:-:S05]  /*1dd00*/  IADD3 R5, R0, R10, RZ ;  /* 0x0000000a00057210 */ /* 0x000fca0007ffe0ff */
[----:B------:R0:W-:Y:S02]  /*1dd10*/  STL [R1+0x44], R5 ;  /* 0x0000440501007387 */ /* 0x0001e40000100800 */
[----:B0-----:R-:W-:-:S04]  /*1dd20*/  VIADD R5, R5, 0xdf ;  /* 0x000000df05057836 */ /* 0x001fc80000000000 */
[----:B------:R-:W-:-:S05]  /*1dd30*/  IMAD.HI R4, R5, -0x6db6db6d, R4 ;  /* 0x9249249305047827 */ /* 0x000fca00078e0204 */
[----:B------:R-:W-:-:S04]  /*1dd40*/  SHF.R.U32.HI R2, RZ, 0x1f, R4 ;  /* 0x0000001fff027819 */ /* 0x000fc80000011604 */
[----:B------:R-:W-:-:S05]  /*1dd50*/  LEA.HI.SX32 R6, R4, R2, 0x19 ;  /* 0x0000000204067211 */ /* 0x000fca00078fcaff */
[--C-:B------:R-:W-:Y:S01]  /*1dd60*/  IMAD R4, R6, 0xe0, -R0.reuse ;  /* 0x000000e006047824 */ /* 0x100fe200078e0a00 */
[----:B------:R0:W-:Y:S01]  /*1dd70*/  STL [R1+0x50], R6 ;  /* 0x0000500601007387 */ /* 0x0001e20000100800 */
[----:B------:R-:W-:-:S03]  /*1dd80*/  IMAD.MOV R0, RZ, RZ, -R0 ;  /* 0x000000ffff007224 */ /* 0x000fc600078e0a00 */
[----:B------:R-:W-:Y:S02]  /*1dd90*/  VIMNMX R4, R4, R10, PT ;  /* 0x0000000a04047248 */ /* 0x000fe40003fe0100 */
[----:B------:R-:W-:-:S04]  /*1dda0*/  VIMNMX R0, RZ, R0, !PT ;  /* 0x00000000ff007248 */ /* 0x000fc80007fe0100 */
[----:B------:R-:W-:Y:S02]  /*1ddb0*/  ISETP.GT.AND P0, PT, R4, R0, PT ;  /* 0x000000000400720c */ /* 0x000fe40003f04270 */
[----:B0-----:R-:W-:-:S05]  /*1ddc0*/  SHF.R.U32.HI R6, RZ, 0x5, R0 ;  /* 0x00000005ff067819 */ /* 0x001fca0000011600 */
[----:B------:R-:W-:-:S04]  /*1ddd0*/  IMAD.WIDE.U32 R6, R6, 0x24924925, RZ ;  /* 0x2492492506067825 */ /* 0x000fc800078e00ff */
[----:B------:R-:W-:Y:S02]  /*1dde0*/  IMAD.MOV.U32 R2, RZ, RZ, R7 ;  /* 0x000000ffff027224 */ /* 0x000fe400078e0007 */
[----:B------:R-:W-:Y:S01]  /*1ddf0*/  @P0 VIADD R5, R4, 0xdf ;  /* 0x000000df04050836 */ /* 0x000fe20000000000 */
[----:B------:R-:W-:Y:S01]  /*1de00*/  @P0 MOV R4, RZ ;  /* 0x000000ff00040202 */ /* 0x000fe20000000f00 */
[----:B------:R-:W-:-:S04]  /*1de10*/  IMAD.MOV.U32 R8, RZ, RZ, R2 ;  /* 0x000000ffff087224 */ /* 0x000fc800078e0002 */
[----:B------:R-:W-:-:S05]  /*1de20*/  @P0 IMAD.HI R4, R5, -0x6db6db6d, R4 ;  /* 0x9249249305040827 */ /* 0x000fca00078e0204 */
[----:B------:R-:W-:-:S04]  /*1de30*/  @P0 SHF.R.U32.HI R0, RZ, 0x1f, R4 ;  /* 0x0000001fff000819 */ /* 0x000fc80000011604 */
[----:B------:R-:W-:Y:S02]  /*1de40*/  @P0 LEA.HI.SX32 R8, R4, R0, 0x19 ;  /* 0x0000000004080211 */ /* 0x000fe400078fcaff */
[----:B------:R-:W-:Y:S02]  /*1de50*/  PLOP3.LUT P0, PT, PT, PT, PT, 0x80, 0x0 ;  /* 0x000000000000781c */ /* 0x000fe40003f0f070 */
[----:B------:R-:W-:-:S13]  /*1de60*/  ISETP.GT.AND P2, PT, R8, R2, PT ;  /* 0x000000020800720c */ /* 0x000fda0003f44270 */
[----:B------:R-:W-:Y:S05]  /*1de70*/  @!P2 BRA `(.L_x_521) ;  /* 0x0000000c0060a947 */ /* 0x000fea0003800000 */
[----:B------:R-:W-:Y:S01]  /*1de80*/  UMOV UR4, 0xffffffff ;  /* 0xffffffff00047882 */ /* 0x000fe20000000000 */
[----:B------:R-:W-:Y:S02]  /*1de90*/  SEL R0, R11, RZ, !P1 ;  /* 0x000000ff0b007207 */ /* 0x000fe40004800000 */
[----:B------:R-:W-:Y:S05]  /*1dea0*/  BRA.DIV UR4, `(.L_x_522) ;  /* 0x0000006e04547947 */ /* 0x000fea000b800000 */
[----:B------:R-:W0:Y:S02]  /*1deb0*/  S2R R4, SR_TID.X ;  /* 0x0000000000047919 */ /* 0x000e240000002100 */
[----:B0-----:R-:W-:-:S04]  /*1dec0*/  SHF.R.U32.HI R4, RZ, 0x5, R4 ;  /* 0x00000005ff047819 */ /* 0x001fc80000011604 */
[----:B------:R-:W-:-:S05]  /*1ded0*/  LOP3.LUT R4, R4, 0x3, RZ, 0xc0, !PT ;  /* 0x0000000304047812 */ /* 0x000fca00078ec0ff */
[----:B------:R0:W1:Y:S02]  /*1dee0*/  SHFL.IDX PT, R14, R4, RZ, 0x1f ;  /* 0x00001fff040e7589 */ /* 0x00006400000e0000 */
.L_x_704:
[----:B-1----:R-:W-:Y:S02]  /*1def0*/  ISETP.NE.AND P0, PT, R14, RZ, PT ;  /* 0x000000ff0e00720c */ /* 0x002fe40003f05270 */
[----:B------:R-:W-:-:S11]  /*1df00*/  PLOP3.LUT P6, PT, PT, PT, PT, 0x8, 0x0 ;  /* 0x000000000000781c */ /* 0x000fd60003fce170 */
[----:B------:R-:W-:Y:S05]  /*1df10*/  @P0 BRA `(.L_x_523) ;  /* 0x00000000000c0947 */ /* 0x000fea0003800000 */
[----:B------:R-:W-:-:S03]  /*1df20*/  UMOV UR4, 0xffffffff ;  /* 0xffffffff00047882 */ /* 0x000fc60000000000 */
[----:B------:R-:W-:Y:S05]  /*1df30*/  BRA.DIV UR4, `(.L_x_524) ;  /* 0x0000006e04647947 */ /* 0x000fea000b800000 */
[----:B------:R-:W-:-:S13]  /*1df40*/  ELECT P6, URZ, PT ;  /* 0x00000000003f782f */ /* 0x000fda00038c0000 */
.L_x_523:
[----:B0-----:R-:W2:Y:S04]  /*1df50*/  LDL R4, [R1+0x60] ;  /* 0x0000600001047983 */ /* 0x001ea80000100800 */
[----:B------:R-:W3:Y:S01]  /*1df60*/  LDL R6, [R1+0x4] ;  /* 0x0000040001067983 */ /* 0x000ee20000100800 */
[----:B------:R-:W-:Y:S01]  /*1df70*/  BSSY B1, `(.L_x_525) ;  /* 0x0000008000017945 */ /* 0x000fe20003800000 */
[----:B--2---:R-:W-:-:S05]  /*1df80*/  VIADD R4, R4, 0x1 ;  /* 0x0000000104047836 */ /* 0x004fca0000000000 */
[----:B------:R-:W-:-:S04]  /*1df90*/  LEA.HI R5, R4, R4, RZ, 0x1 ;  /* 0x0000000404057211 */ /* 0x000fc800078f08ff */
[----:B------:R-:W-:-:S05]  /*1dfa0*/  LOP3.LUT R5, R5, 0xfffffffe, RZ, 0xc0, !PT ;  /* 0xfffffffe05057812 */ /* 0x000fca00078ec0ff */
[----:B------:R-:W-:-:S05]  /*1dfb0*/  IMAD.IADD R4, R4, 0x1, -R5 ;  /* 0x0000000104047824 */ /* 0x000fca00078e0a05 */
[----:B------:R-:W-:-:S04]  /*1dfc0*/  SHF.L.U32 R4, R4, 0x1f, RZ ;  /* 0x0000001f04047819 */ /* 0x000fc800000006ff */
[----:B---3--:R-:W0:Y:S02]  /*1dfd0*/  SYNCS.PHASECHK.TRANS64.TRYWAIT P0, [R6+URZ+0x2e820], R4 ;  /* 0x02e82004060075a7 */ /* 0x008e24000800017f */
[----:B0-----:R-:W-:Y:S05]  /*1dfe0*/  @!P0 BRA `(.L_x_526) ;  /* 0x0000006c00588947 */ /* 0x001fea0003800000 */
.L_x_707:
[----:B------:R-:W-:Y:S05]  /*1dff0*/  BSYNC B1 ;  /* 0x0000000000017941 */ /* 0x000fea0003800000 */
.L_x_525:
[----:B------:R-:W-:Y:S04]  /*1e000*/  BSSY B1, `(.L_x_527) ;  /* 0x0000053000017945 */ /* 0x000fe80003800000 */
[----:B------:R-:W-:Y:S05]  /*1e010*/  @!P6 BRA `(.L_x_528) ;  /* 0x000000040044e947 */ /* 0x000fea0003800000 */
[----:B------:R-:W2:Y:S04]  /*1e020*/  LDL R6, [R1+0x4] ;  /* 0x0000040001067983 */ /* 0x000ea80000100800 */
[----:B------:R-:W3:Y:S01]  /*1e030*/  LDL R7, [R1+0xc] ;  /* 0x00000c0001077983 */ /* 0x000ee20000100800 */
[----:B0-----:R-:W0:Y:S01]  /*1e040*/  S2R R5, SR_TID.X ;  /* 0x0000000000057919 */ /* 0x001e220000002100 */
[----:B--2---:R-:W-:Y:S02]  /*1e050*/  IMAD.MOV.U32 R9, RZ, RZ, R6 ;  /* 0x000000ffff097224 */ /* 0x004fe400078e0006 */
[----:B------:R-:W2:Y:S02]  /*1e060*/  LDL R6, [R1+0x14] ;  /* 0x0000140001067983 */ /* 0x000ea40000100800 */
[----:B---3--:R-:W-:Y:S01]  /*1e070*/  IMAD R7, R7, 0x8, R9 ;  /* 0x0000000807077824 */ /* 0x008fe200078e0209 */
[----:B0-----:R-:W-:Y:S01]  /*1e080*/  LOP3.LUT R5, R5, 0x7f, RZ, 0xc0, !PT ;  /* 0x0000007f05057812 */ /* 0x001fe200078ec0ff */
[----:B------:R-:W-:Y:S03]  /*1e090*/  BSSY B2, `(.L_x_529) ;  /* 0x0000005000027945 */ /* 0x000fe60003800000 */
[----:B------:R-:W-:-:S02]  /*1e0a0*/  ISETP.NE.AND P1, PT, R5, RZ, PT ;  /* 0x000000ff0500720c */ /* 0x000fc40003f25270 */
[----:B--2---:R-:W-:-:S04]  /*1e0b0*/  SHF.L.U32 R9, R6, 0x1f, RZ ;  /* 0x0000001f06097819 */ /* 0x004fc800000006ff */
[----:B------:R-:W0:Y:S02]  /*1e0c0*/  SYNCS.PHASECHK.TRANS64.TRYWAIT P0, [R7+URZ+0x2e8a0], R9 ;  /* 0x02e8a009070075a7 */ /* 0x000e24000800017f */
[----:B0-----:R-:W-:Y:S05]  /*1e0d0*/  @!P0 BRA `(.L_x_530) ;  /* 0x0000006c00348947 */ /* 0x001fea0003800000 */
.L_x_708:
[----:B------:R-:W-:Y:S05]  /*1e0e0*/  BSYNC B2 ;  /* 0x0000000000027941 */ /* 0x000fea0003800000 */
.L_x_529:
[----:B------:R-:W-:Y:S04]  /*1e0f0*/  BSSY B2, `(.L_x_531) ;  /* 0x0000009000027945 */ /* 0x000fe80003800000 */
[----:B------:R-:W-:Y:S05]  /*1e100*/  @P1 BRA `(.L_x_532) ;  /* 0x00000000001c1947 */ /* 0x000fea0003800000 */
[----:B------:R-:W1:Y:S02]  /*1e110*/  S2R R4, SR_TID.X ;  /* 0x0000000000047919 */ /* 0x000e640000002100 */
[----:B-1----:R-:W-:Y:S02]  /*1e120*/  LOP3.LUT R5, R4, 0x1f, RZ, 0xc0, !PT ;  /* 0x0000001f04057812 */ /* 0x002fe400078ec0ff */
[----:B------:R-:W-:Y:S02]  /*1e130*/  MOV R4, 0x7000 ;  /* 0x0000700000047802 */ /* 0x000fe40000000f00 */
[----:B------:R-:W-:Y:S02]  /*1e140*/  ISETP.NE.AND P0, PT, R5, RZ, PT ;  /* 0x000000ff0500720c */ /* 0x000fe40003f05270 */
[----:B------:R1:W-:Y:S11]  /*1e150*/  SYNCS.ARRIVE.TRANS64 RZ, [R7+URZ+0x2e890], R4 ;  /* 0x02e8900407ff79a7 */ /* 0x0003f6000800003f */
[----:B-1----:R-:W-:Y:S05]  /*1e160*/  @!P0 BRA `(.L_x_532) ;  /* 0x0000000000048947 */ /* 0x002fea0003800000 */
[----:B------:R-:W-:Y:S01]  /*1e170*/  BPT.TRAP 0x1 ;  /* 0x000000040000795c */ /* 0x000fe20000300000 */
.L_x_532:
[----:B------:R-:W-:Y:S05]  /*1e180*/  BSYNC B2 ;  /* 0x0000000000027941 */ /* 0x000fea0003800000 */
.L_x_531:
[----:B------:R-:W2:Y:S04]  /*1e190*/  LDL R6, [R1+0x4] ;  /* 0x0000040001067983 */ /* 0x000ea80000100800 */
[----:B------:R-:W2:Y:S01]  /*1e1a0*/  LDL R5, [R1+0xc] ;  /* 0x00000c0001057983 */ /* 0x000ea20000100800 */
[----:B------:R-:W-:Y:S01]  /*1e1b0*/  IMAD.MOV.U32 R11, RZ, RZ, RZ ;  /* 0x000000ffff0b7224 */ /* 0x000fe200078e00ff */
[----:B------:R-:W-:Y:S01]  /*1e1c0*/  UIADD3 UR4, UP0, UR36, 0x570, URZ ;  /* 0x0000057024047890 */ /* 0x000fe2000ff1e03f */
[----:B------:R-:W-:Y:S01]  /*1e1d0*/  IMAD R4, R8, 0xe0, R3 ;  /* 0x000000e008047824 */ /* 0x000fe200078e0203 */
[----:B------:R-:W-:Y:S01]  /*1e1e0*/  PLOP3.LUT P0, PT, PT, PT, PT, 0x80, 0x0 ;  /* 0x000000000000781c */ /* 0x000fe20003f0f070 */
[----:B------:R-:W-:Y:S01]  /*1e1f0*/  UMOV UR6, 0x0 ;  /* 0x0000000000067882 */ /* 0x000fe20000000000 */
[----:B------:R-:W-:Y:S01]  /*1e200*/  R2UR UR10, R11 ;  /* 0x000000000b0a72ca */ /* 0x000fe200000e0000 */
[----:B------:R-:W-:Y:S01]  /*1e210*/  VIADD R4, R4, 0xffffff20 ;  /* 0xffffff2004047836 */ /* 0x000fe20000000000 */
[----:B------:R-:W-:Y:S01]  /*1e220*/  UIADD3.X UR5, URZ, UR37, URZ, UP0, !UPT ;  /* 0x000000253f057290 */ /* 0x000fe200087fe43f */
[----:B------:R-:W-:Y:S01]  /*1e230*/  UMOV UR7, 0x12f00000 ;  /* 0x12f0000000077882 */ /* 0x000fe20000000000 */
[----:B--2---:R-:W-:-:S02]  /*1e240*/  IMAD R10, R5, 0x7000, R6 ;  /* 0x00007000050a7824 */ /* 0x004fc400078e0206 */
[----:B------:R-:W-:Y:S02]  /*1e250*/  VIADD R5, R7, 0x2e890 ;  /* 0x0002e89007057836 */ /* 0x000fe40000000000 */
[----:B------:R-:W-:-:S07]  /*1e260*/  VIADD R6, R10, 0x20400 ;  /* 0x000204000a067836 */ /* 0x000fce0000000000 */
.L_x_533:
[----:B------:R-:W-:-:S13]  /*1e270*/  @P0 ELECT P2, URZ, PT ;  /* 0x00000000003f082f */ /* 0x000fda0003840000 */
[----:B------:R-:W-:Y:S02]  /*1e280*/  @P2 R2UR UR13, R0 ;  /* 0x00000000000d22ca */ /* 0x000fe400000e0000 */
[----:B------:R-:W-:Y:S02]  /*1e290*/  @P2 R2UR UR12, R18 ;  /* 0x00000000120c22ca */ /* 0x000fe400000e0000 */
[----:B------:R-:W-:Y:S02]  /*1e2a0*/  @P2 R2UR UR11, R4 ;  /* 0x00000000040b22ca */ /* 0x000fe400000e0000 */
[----:B------:R-:W-:Y:S02]  /*1e2b0*/  @P2 R2UR UR9, R5 ;  /* 0x00000000050922ca */ /* 0x000fe400000e0000 */
[----:B------:R-:W-:Y:S02]  /*1e2c0*/  @P2 R2UR UR8, R6 ;  /* 0x00000000060822ca */ /* 0x000fe400000e0000 */
[----:B------:R-:W-:-:S02]  /*1e2d0*/  @P2 PLOP3.LUT P0, PT, P2, PT, PT, 0x8, 0x0 ;  /* 0x000000000000281c */ /* 0x000fc4000170e170 */
[----:B------:R-:W-:-:S09]  /*1e2e0*/  PLOP3.LUT P2, PT, PT, PT, PT, 0x8, 0x0 ;  /* 0x000000000000781c */ /* 0x000fd20003f4e170 */
[----:B------:R1:W-:Y:S02]  /*1e2f0*/  UTMALDG.4D [UR8], [UR4], desc[UR6] ;  /* 0x00000608040075b4 */ /* 0x0003e40008019000 */
[----:B-1----:R-:W-:Y:S05]  /*1e300*/  @P0 BRA.U.ANY `(.L_x_533) ;  /* 0xfffffffd00d80947 */ /* 0x002fea000393ffff */
[----:B------:R-:W1:Y:S01]  /*1e310*/  SYNCS.PHASECHK.TRANS64.TRYWAIT P0, [R7+URZ+0x2e8c0], R9 ;  /* 0x02e8c009070075a7 */ /* 0x000e62000800017f */
[----:B------:R-:W-:Y:S04]  /*1e320*/  BSSY B2, `(.L_x_534) ;  /* 0x0000002000027945 */ /* 0x000fe80003800000 */
[----:B-1----:R-:W-:Y:S05]  /*1e330*/  @!P0 BRA `(.L_x_535) ;  /* 0x0000006800b08947 */ /* 0x002fea0003800000 */
.L_x_709:
[----:B------:R-:W-:Y:S05]  /*1e340*/  BSYNC B2 ;  /* 0x0000000000027941 */ /* 0x000fea0003800000 */
.L_x_534:
[----:B------:R-:W-:Y:S01]  /*1e350*/  BSSY B2, `(.L_x_536) ;  /* 0x000000b000027945 */ /* 0x000fe20003800000 */
[----:B------:R-:W-:Y:S01]  /*1e360*/  IMAD.MOV.U32 R12, RZ, RZ, 0x0 ;  /* 0x00000000ff0c7424 */ /* 0x000fe200078e00ff */
[----:B------:R-:W-:Y:S02]  /*1e370*/  MOV R13, 0x12f00000 ;  /* 0x12f00000000d7802 */ /* 0x000fe40000000f00 */
        /* <DEDUP_REMOVED lines=8> */
.L_x_537:
[----:B------:R-:W-:Y:S05]  /*1e400*/  BSYNC B2 ;  /* 0x0000000000027941 */ /* 0x000fea0003800000 */
.L_x_536:
        /* <DEDUP_REMOVED lines=8> */
.L_x_538:
        /* <DEDUP_REMOVED lines=10> */
.L_x_528:
[----:B------:R-:W-:Y:S05]  /*1e530*/  BSYNC B1 ;  /* 0x0000000000017941 */ /* 0x000fea0003800000 */
.L_x_527:
[----:B------:R-:W2:Y:S04]  /*1e540*/  LDL.LU R6, [R1+0xc] ;  /* 0x00000c0001067983 */ /* 0x000ea80000300800 */
[----:B------:R-:W3:Y:S01]  /*1e550*/  LDL.LU R9, [R1+0x14] ;  /* 0x0000140001097983 */ /* 0x000ee20000300800 */
[----:B0-----:R-:W-:Y:S01]  /*1e560*/  VIADD R4, R8, 0xfffffffe ;  /* 0xfffffffe08047836 */ /* 0x001fe20000000000 */
[----:B------:R-:W-:-:S04]  /*1e570*/  PLOP3.LUT P0, PT, PT, PT, PT, 0x8, 0x0 ;  /* 0x000000000000781c */ /* 0x000fc80003f0e170 */
[----:B------:R-:W-:Y:S01]  /*1e580*/  ISETP.GE.AND P2, PT, R4, R2, PT ;  /* 0x000000020400720c */ /* 0x000fe20003f46270 */
[----:B--2---:R-:W-:-:S05]  /*1e590*/  VIADD R5, R6, 0x1 ;  /* 0x0000000106057836 */ /* 0x004fca0000000000 */
[----:B------:R-:W-:-:S04]  /*1e5a0*/  ISETP.NE.AND P1, PT, R5, 0x2, PT ;  /* 0x000000020500780c */ /* 0x000fc80003f25270 */
[----:B------:R-:W-:Y:S02]  /*1e5b0*/  SEL R6, RZ, 0x1, P1 ;  /* 0x00000001ff067807 */ /* 0x000fe40000800000 */
[----:B------:R-:W-:Y:S02]  /*1e5c0*/  SEL R5, R5, RZ, P1 ;  /* 0x000000ff05057207 */ /* 0x000fe40000800000 */
[----:B---3--:R-:W-:-:S03]  /*1e5d0*/  LOP3.LUT R9, R9, R6, RZ, 0x3c, !PT ;  /* 0x0000000609097212 */ /* 0x008fc600078e3cff */
[----:B------:R0:W-:Y:S04]  /*1e5e0*/  STL [R1+0xc], R5 ;  /* 0x00000c0501007387 */ /* 0x0001e80000100800 */
[----:B------:R0:W-:Y:S01]  /*1e5f0*/  STL [R1+0x14], R9 ;  /* 0x0000140901007387 */ /* 0x0001e20000100800 */
[----:B------:R-:W-:Y:S05]  /*1e600*/  @!P2 BRA `(.L_x_521) ;  /* 0x00000004007ca947 */ /* 0x000fea0003800000 */
.L_x_551:
[----:B------:R-:W-:Y:S05]  /*1e610*/  YIELD ;  /* 0x0000000000007946 */ /* 0x000fea0003800000 */
[----:B------:R-:W-:Y:S04]  /*1e620*/  BSSY B1, `(.L_x_539) ;  /* 0x0000051000017945 */ /* 0x000fe80003800000 */
[----:B-1----:R-:W-:Y:S05]  /*1e630*/  @!P6 BRA `(.L_x_540) ;  /* 0x00000004003ce947 */ /* 0x002fea0003800000 */
[----:B------:R-:W2:Y:S04]  /*1e640*/  LDL R8, [R1+0x4] ;  /* 0x0000040001087983 */ /* 0x000ea80000100800 */
[----:B0-----:R-:W2:Y:S04]  /*1e650*/  LDL R5, [R1+0xc] ;  /* 0x00000c0001057983 */ /* 0x001ea80000100800 */
[----:B------:R-:W3:Y:S01]  /*1e660*/  LDL R6, [R1+0x14] ;  /* 0x0000140001067983 */ /* 0x000ee20000100800 */
[----:B------:R-:W0:Y:S01]  /*1e670*/  S2R R7, SR_TID.X ;  /* 0x0000000000077919 */ /* 0x000e220000002100 */
[----:B------:R-:W-:Y:S01]  /*1e680*/  BSSY B2, `(.L_x_541) ;  /* 0x0000007000027945 */ /* 0x000fe20003800000 */
[----:B0-----:R-:W-:-:S04]  /*1e690*/  LOP3.LUT R7, R7, 0x7f, RZ, 0xc0, !PT ;  /* 0x0000007f07077812 */ /* 0x001fc800078ec0ff */
[----:B------:R-:W-:Y:S02]  /*1e6a0*/  ISETP.NE.AND P2, PT, R7, RZ, PT ;  /* 0x000000ff0700720c */ /* 0x000fe40003f45270 */
[----:B--2---:R-:W-:Y:S02]  /*1e6b0*/  LEA R5, R5, R8, 0x3 ;  /* 0x0000000805057211 */ /* 0x004fe400078e18ff */
[----:B---3--:R-:W-:-:S04]  /*1e6c0*/  SHF.L.U32 R6, R6, 0x1f, RZ ;  /* 0x0000001f06067819 */ /* 0x008fc800000006ff */
[----:B------:R-:W0:Y:S02]  /*1e6d0*/  SYNCS.PHASECHK.TRANS64.TRYWAIT P1, [R5+URZ+0x2e8a0], R6 ;  /* 0x02e8a006050075a7 */ /* 0x000e24000802017f */
[----:B0-----:R-:W-:Y:S05]  /*1e6e0*/  @!P1 BRA `(.L_x_542) ;  /* 0x0000006400d89947 */ /* 0x001fea0003800000 */
.L_x_710:
[----:B------:R-:W-:Y:S05]  /*1e6f0*/  BSYNC B2 ;  /* 0x0000000000027941 */ /* 0x000fea0003800000 */
.L_x_541:
        /* <DEDUP_REMOVED lines=9> */
.L_x_544:
[----:B------:R-:W-:Y:S05]  /*1e790*/  BSYNC B2 ;  /* 0x0000000000027941 */ /* 0x000fea0003800000 */
.L_x_543:
[----:B------:R-:W2:Y:S04]  /*1e7a0*/  LDL R8, [R1+0x4] ;  /* 0x0000040001087983 */ /* 0x000ea80000100800 */
[----:B------:R-:W2:Y:S01]  /*1e7b0*/  LDL R7, [R1+0xc] ;  /* 0x00000c0001077983 */ /* 0x000ea20000100800 */
[----:B------:R-:W-:Y:S01]  /*1e7c0*/  IMAD.MOV.U32 R11, RZ, RZ, RZ ;  /* 0x000000ffff0b7224 */ /* 0x000fe200078e00ff */
[----:B------:R-:W-:Y:S01]  /*1e7d0*/  UIADD3 UR4, UP0, UR36, 0x570, URZ ;  /* 0x0000057024047890 */ /* 0x000fe2000ff1e03f */
[----:B------:R-:W-:Y:S01]  /*1e7e0*/  PLOP3.LUT P1, PT, PT, PT, PT, 0x80, 0x0 ;  /* 0x000000000000781c */ /* 0x000fe20003f2f070 */
[----:B------:R-:W-:Y:S01]  /*1e7f0*/  VIADD R9, R5, 0x2e890 ;  /* 0x0002e89005097836 */ /* 0x000fe20000000000 */
[----:B------:R-:W-:Y:S01]  /*1e800*/  UMOV UR6, 0x0 ;  /* 0x0000000000067882 */ /* 0x000fe20000000000 */
[----:B------:R-:W-:Y:S01]  /*1e810*/  R2UR UR10, R11 ;  /* 0x000000000b0a72ca */ /* 0x000fe200000e0000 */
[----:B------:R-:W-:Y:S01]  /*1e820*/  UIADD3.X UR5, URZ, UR37, URZ, UP0, !UPT ;  /* 0x000000253f057290 */ /* 0x000fe200087fe43f */
[----:B------:R-:W-:Y:S01]  /*1e830*/  UMOV UR7, 0x12f00000 ;  /* 0x12f0000000077882 */ /* 0x000fe20000000000 */
[----:B--2---:R-:W-:-:S02]  /*1e840*/  IMAD R7, R7, 0x7000, R8 ;  /* 0x0000700007077824 */ /* 0x004fc400078e0208 */
[----:B------:R-:W-:Y:S02]  /*1e850*/  IMAD R8, R4, 0xe0, R3 ;  /* 0x000000e004087824 */ /* 0x000fe400078e0203 */
[----:B------:R-:W-:-:S08]  /*1e860*/  VIADD R10, R7, 0x20400 ;  /* 0x00020400070a7836 */ /* 0x000fd00000000000 */
.L_x_545:
        /* <DEDUP_REMOVED lines=13> */
.L_x_711:
[----:B------:R-:W-:Y:S05]  /*1e940*/  BSYNC B2 ;  /* 0x0000000000027941 */ /* 0x000fea0003800000 */
.L_x_546:
[----:B------:R-:W-:Y:S01]  /*1e950*/  BSSY B2, `(.L_x_548) ;  /* 0x000000b000027945 */ /* 0x000fe20003800000 */
[----:B------:R-:W-:Y:S01]  /*1e960*/  IMAD.MOV.U32 R12, RZ, RZ, 0x0 ;  /* 0x00000000ff0c7424 */ /* 0x000fe200078e00ff */
[----:B------:R-:W-:Y:S02]  /*1e970*/  MOV R13, 0x12f00000 ;  /* 0x12f00000000d7802 */ /* 0x000fe40000000f00 */
[----:B------:R-:W-:Y:S05]  /*1e980*/  @P2 BRA `(.L_x_549) ;  /* 0x00000000001c2947 */ /* 0x000fea0003800000 */
[----:B------:R-:W2:Y:S01]  /*1e990*/  S2R R9, SR_TID.X ;  /* 0x0000000000097919 */ /* 0x000ea20000002100 */
[----:B01----:R-:W-:-:S04]  /*1e9a0*/  IMAD.MOV.U32 R6, RZ, RZ, 0x7000 ;  /* 0x00007000ff067424 */ /* 0x003fc800078e00ff */
[----:B------:R3:W-:Y:S01]  /*1e9b0*/  SYNCS.ARRIVE.TRANS64 RZ, [R5+URZ+0x2e8b0], R6 ;  /* 0x02e8b00605ff79a7 */ /* 0x0007e2000800003f */
[----:B--2---:R-:W-:-:S04]  /*1e9c0*/  LOP3.LUT R9, R9, 0x1f, RZ, 0xc0, !PT ;  /* 0x0000001f09097812 */ /* 0x004fc800078ec0ff */
[----:B------:R-:W-:-:S13]  /*1e9d0*/  ISETP.NE.AND P1, PT, R9, RZ, PT ;  /* 0x000000ff0900720c */ /* 0x000fda0003f25270 */
[----:B---3--:R-:W-:Y:S05]  /*1e9e0*/  @!P1 BRA `(.L_x_549) ;  /* 0x0000000000049947 */ /* 0x008fea0003800000 */
[----:B------:R-:W-:Y:S01]  /*1e9f0*/  BPT.TRAP 0x1 ;  /* 0x000000040000795c */ /* 0x000fe20000300000 */
.L_x_549:
[----:B------:R-:W-:Y:S05]  /*1ea00*/  BSYNC B2 ;  /* 0x0000000000027941 */ /* 0x000fea0003800000 */
.L_x_548:
        /* <DEDUP_REMOVED lines=8> */
.L_x_550:
        /* <DEDUP_REMOVED lines=10> */
.L_x_540:
[----:B------:R-:W-:Y:S05]  /*1eb30*/  BSYNC B1 ;  /* 0x0000000000017941 */ /* 0x000fea0003800000 */
.L_x_539:
[----:B------:R-:W2:Y:S04]  /*1eb40*/  LDL.LU R6, [R1+0xc] ;  /* 0x00000c0001067983 */ /* 0x000ea80000300800 */
[----:B0-----:R-:W3:Y:S01]  /*1eb50*/  LDL.LU R9, [R1+0x14] ;  /* 0x0000140001097983 */ /* 0x001ee20000300800 */
[C---:B------:R-:W-:Y:S01]  /*1eb60*/  ISETP.GT.AND P2, PT, R4.reuse, R2, PT ;  /* 0x000000020400720c */ /* 0x040fe20003f44270 */
[----:B------:R-:W-:Y:S02]  /*1eb70*/  VIADD R4, R4, 0xffffffff ;  /* 0xffffffff04047836 */ /* 0x000fe40000000000 */
[----:B--2---:R-:W-:-:S05]  /*1eb80*/  VIADD R5, R6, 0x1 ;  /* 0x0000000106057836 */ /* 0x004fca0000000000 */
[----:B------:R-:W-:-:S04]  /*1eb90*/  ISETP.NE.AND P1, PT, R5, 0x2, PT ;  /* 0x000000020500780c */ /* 0x000fc80003f25270 */
[----:B------:R-:W-:Y:S02]  /*1eba0*/  SEL R6, RZ, 0x1, P1 ;  /* 0x00000001ff067807 */ /* 0x000fe40000800000 */
[----:B------:R-:W-:Y:S02]  /*1ebb0*/  SEL R5, R5, RZ, P1 ;  /* 0x000000ff05057207 */ /* 0x000fe40000800000 */
[----:B---3--:R-:W-:-:S05]  /*1ebc0*/  LOP3.LUT R9, R9, R6, RZ, 0x3c, !PT ;  /* 0x0000000609097212 */ /* 0x008fca00078e3cff */
[----:B------:R1:W-:Y:S04]  /*1ebd0*/  STL [R1+0x14], R9 ;  /* 0x0000140901007387 */ /* 0x0003e80000100800 */
[----:B------:R1:W-:Y:S01]  /*1ebe0*/  STL [R1+0xc], R5 ;  /* 0x00000c0501007387 */ /* 0x0003e20000100800 */
[----:B------:R-:W-:Y:S05]  /*1ebf0*/  @P2 BRA `(.L_x_551) ;  /* 0xfffffff800842947 */ /* 0x000fea000383ffff */
.L_x_521:
[----:B------:R-:W-:Y:S05]  /*1ec00*/  BSYNC B0 ;  /* 0x0000000000007941 */ /* 0x000fea0003800000 */
.L_x_520:
[----:B01----:R-:W2:Y:S01]  /*1ec10*/  LDL R5, [R1+0x44] ;  /* 0x0000440001057983 */ /* 0x003ea20000100800 */
[----:B------:R-:W-:Y:S05]  /*1ec20*/  @!P0 WARPSYNC.ALL ;  /* 0x0000000000008948 */ /* 0x000fea0003800000 */
[----:B------:R-:W-:Y:S01]  /*1ec30*/  @!P0 BAR.SYNC.DEFER_BLOCKING 0xc, 0x180 ;  /* 0x0306000000008b1d */ /* 0x000fe20000010000 */
[----:B--2---:R-:W-:-:S13]  /*1ec40*/  ISETP.GT.AND P0, PT, R5, RZ, PT ;  /* 0x000000ff0500720c */ /* 0x004fda0003f04270 */
[----:B------:R-:W-:Y:S05]  /*1ec50*/  @P0 BRA `(.L_x_552) ;  /* 0x0000000000440947 */ /* 0x000fea0003800000 */
[----:B------:R-:W0:Y:S02]  /*1ec60*/  S2R R5, SR_TID.X ;  /* 0x0000000000057919 */ /* 0x000e240000002100 */
[----:B0-----:R-:W-:-:S04]  /*1ec70*/  LOP3.LUT R5, R5, 0x7f, RZ, 0xc0, !PT ;  /* 0x0000007f05057812 */ /* 0x001fc800078ec0ff */
[----:B------:R-:W-:-:S13]  /*1ec80*/  ISETP.NE.AND P0, PT, R5, RZ, PT ;  /* 0x000000ff0500720c */ /* 0x000fda0003f05270 */
[----:B------:R-:W-:Y:S05]  /*1ec90*/  @P0 BRA `(.L_x_553) ;  /* 0x0000003400480947 */ /* 0x000fea0003800000 */
[----:B------:R-:W0:Y:S01]  /*1eca0*/  S2R R3, SR_LANEID ;  /* 0x0000000000037919 */ /* 0x000e220000000000 */
[----:B------:R-:W-:Y:S01]  /*1ecb0*/  VOTEU.ANY UR4, UPT, PT ;  /* 0x0000000000047886 */ /* 0x000fe200038e0100 */
[----:B------:R-:W1:Y:S01]  /*1ecc0*/  LDC.64 R4, c[0x0][0xc60] ;  /* 0x00031800ff047b82 */ /* 0x000e620000000a00 */
[----:B------:R-:W0:Y:S08]  /*1ecd0*/  FLO.U32 R0, UR4 ;  /* 0x0000000400007d00 */ /* 0x000e3000080e0000 */
[----:B------:R-:W1:Y:S01]  /*1ece0*/  POPC R2, UR4 ;  /* 0x0000000400027d09 */ /* 0x000e620008000000 */
[----:B0-----:R-:W-:-:S13]  /*1ecf0*/  ISETP.EQ.U32.AND P0, PT, R0, R3, PT ;  /* 0x000000030000720c */ /* 0x001fda0003f02070 */
[----:B-1----:R-:W2:Y:S01]  /*1ed00*/  @P0 ATOMG.E.ADD.STRONG.GPU PT, R5, desc[UR60][R4.64], R2 ;  /* 0x00000002040509a8 */ /* 0x002ea200081ee1fc */
[----:B------:R-:W0:Y:S02]  /*1ed10*/  S2R R3, SR_LTMASK ;  /* 0x0000000000037919 */ /* 0x000e240000003900 */
[----:B0-----:R-:W-:-:S06]  /*1ed20*/  LOP3.LUT R3, R3, UR4, RZ, 0xc0, !PT ;  /* 0x0000000403037c12 */ /* 0x001fcc000f8ec0ff */
[----:B------:R-:W0:Y:S01]  /*1ed30*/  POPC R3, R3 ;  /* 0x0000000300037309 */ /* 0x000e220000000000 */
[----:B--2---:R-:W0:Y:S02]  /*1ed40*/  SHFL.IDX PT, R0, R5, R0, 0x1f ;  /* 0x00001f0005007589 */ /* 0x004e2400000e0000 */
[----:B0-----:R-:W-:Y:S01]  /*1ed50*/  IADD3 R16, R0, UR40, R3 ;  /* 0x0000002800107c10 */ /* 0x001fe2000fffe003 */
[----:B------:R-:W-:Y:S06]  /*1ed60*/  BRA `(.L_x_553) ;  /* 0x0000003400147947 */ /* 0x000fec0003800000 */
.L_x_552:
[----:B------:R-:W2:Y:S01]  /*1ed70*/  LDL R0, [R1+0x4] ;  /* 0x0000040001007983 */ /* 0x000ea20000100800 */
[----:B------:R-:W-:Y:S01]  /*1ed80*/  BSSY B6, `(.L_x_554) ;  /* 0x0000014000067945 */ /* 0x000fe20003800000 */
[----:B--2---:R-:W-:-:S04]  /*1ed90*/  IADD3 R0, R0, 0x20400, RZ ;  /* 0x0002040000007810 */ /* 0x004fc80007ffe0ff */
[----:B------:R-:W-:-:S13]  /*1eda0*/  LOP3.LUT P0, RZ, R0, 0x3ff, RZ, 0xc0, !PT ;  /* 0x000003ff00ff7812 */ /* 0x000fda000780c0ff */
[----:B------:R-:W-:Y:S05]  /*1edb0*/  @!P0 BRA `(.L_x_555) ;  /* 0x0000000000408947 */ /* 0x000fea0003800000 */
[----:B------:R-:W-:Y:S01]  /*1edc0*/  MOV R2, 0x0 ;  /* 0x0000000000027802 */ /* 0x000fe20000000f00 */
[----:B------:R-:W-:Y:S01]  /*1edd0*/  ULDC.64 UR6, c[0x4][0x98] ;  /* 0x0100260000067ab9 */ /* 0x000fe20000000a00 */
[----:B------:R-:W-:Y:S01]  /*1ede0*/  ULDC.64 UR8, c[0x4][0xa0] ;  /* 0x0100280000087ab9 */ /* 0x000fe20000000a00 */
[----:B------:R-:W-:Y:S01]  /*1edf0*/  ULDC.64 UR4, c[0x4][0x8] ;  /* 0x0100020000047ab9 */ /* 0x000fe20000000a00 */
[----:B------:R-:W-:Y:S01]  /*1ee00*/  IMAD.U32 R4, RZ, RZ, UR6 ;  /* 0x00000006ff047e24 */ /* 0x000fe2000f8e00ff */
[----:B------:R-:W-:Y:S01]  /*1ee10*/  MOV R11, UR5 ;  /* 0x00000005000b7c02 */ /* 0x000fe20008000f00 */
[----:B------:R-:W0:Y:S01]  /*1ee20*/  LDC.64 R2, c[0x4][R2] ;  /* 0x0100000002027b82 */ /* 0x000e220000000a00 */
[----:B------:R-:W-:Y:S02]  /*1ee30*/  IMAD.U32 R5, RZ, RZ, UR7 ;  /* 0x00000007ff057e24 */ /* 0x000fe4000f8e00ff */
[----:B------:R-:W-:Y:S02]  /*1ee40*/  IMAD.U32 R6, RZ, RZ, UR8 ;  /* 0x00000008ff067e24 */ /* 0x000fe4000f8e00ff */
[----:B------:R-:W-:-:S02]  /*1ee50*/  IMAD.U32 R7, RZ, RZ, UR9 ;  /* 0x00000009ff077e24 */ /* 0x000fc4000f8e00ff */
[----:B------:R-:W-:Y:S02]  /*1ee60*/  IMAD.U32 R10, RZ, RZ, UR4 ;  /* 0x00000004ff0a7e24 */ /* 0x000fe4000f8e00ff */
[----:B------:R-:W-:Y:S02]  /*1ee70*/  IMAD.MOV.U32 R8, RZ, RZ, 0x70 ;  /* 0x00000070ff087424 */ /* 0x000fe400078e00ff */
[----:B------:R-:W-:Y:S02]  /*1ee80*/  IMAD.MOV.U32 R12, RZ, RZ, 0x1 ;  /* 0x00000001ff0c7424 */ /* 0x000fe400078e00ff */
[----:B------:R-:W-:-:S07]  /*1ee90*/  IMAD.MOV.U32 R13, RZ, RZ, RZ ;  /* 0x000000ffff0d7224 */ /* 0x000fce00078e00ff */
[----:B------:R-:W-:-:S07]  /*1eea0*/  LEPC R20, `(.L_x_555) ;  /* 0x000000001014794e */ /* 0x000fce0000000000 */
[----:B0-----:R-:W-:Y:S05]  /*1eeb0*/  CALL.ABS.NOINC R2 ;  /* 0x0000000002007343 */ /* 0x001fea0003c00000 */
.L_x_555:
[----:B------:R-:W-:Y:S05]  /*1eec0*/  BSYNC B6 ;  /* 0x0000000000067941 */ /* 0x000fea0003800000 */
.L_x_554:
[----:B------:R-:W2:Y:S04]  /*1eed0*/  LDL R0, [R1+0x4] ;  /* 0x0000040001007983 */ /* 0x000ea80000100800 */
[----:B------:R-:W3:Y:S01]  /*1eee0*/  LDL.LU R2, [R1+0x1c] ;  /* 0x00001c0001027983 */ /* 0x000ee20000300800 */
[----:B------:R-:W-:Y:S01]  /*1eef0*/  BSSY B6, `(.L_x_556) ;  /* 0x0000017000067945 */ /* 0x000fe20003800000 */
[----:B--2---:R-:W-:Y:S01]  /*1ef00*/  VIADD R0, R0, 0xe400 ;  /* 0x0000e40000007836 */ /* 0x004fe20000000000 */
[----:B---3--:R-:W-:-:S04]  /*1ef10*/  LOP3.LUT R2, R2, 0xfffffffe, RZ, 0xc0, !PT ;  /* 0xfffffffe02027812 */ /* 0x008fc800078ec0ff */
[----:B------:R-:W-:-:S13]  /*1ef20*/  LOP3.LUT P0, RZ, R0, 0x3ff, RZ, 0xc0, !PT ;  /* 0x000003ff00ff7812 */ /* 0x000fda000780c0ff */
[----:B------:R-:W-:-:S05]  /*1ef30*/  @P0 LOP3.LUT R2, R2, 0x1, RZ, 0xfc, !PT ;  /* 0x0000000102020812 */ /* 0x000fca00078efcff */
[----:B------:R0:W-:Y:S01]  /*1ef40*/  STL [R1+0x1c], R2 ;  /* 0x00001c0201007387 */ /* 0x0001e20000100800 */
[----:B------:R-:W-:Y:S05]  /*1ef50*/  @!P0 BRA `(.L_x_557) ;  /* 0x0000000000408947 */ /* 0x000fea0003800000 */
[----:B0-----:R-:W-:Y:S01]  /*1ef60*/  MOV R2, 0x0 ;  /* 0x0000000000027802 */ /* 0x001fe20000000f00 */
[----:B------:R-:W-:Y:S01]  /*1ef70*/  ULDC.64 UR6, c[0x4][0x98] ;  /* 0x0100260000067ab9 */ /* 0x000fe20000000a00 */
[----:B------:R-:W-:Y:S01]  /*1ef80*/  ULDC.64 UR8, c[0x4][0xa0] ;  /* 0x0100280000087ab9 */ /* 0x000fe20000000a00 */
[----:B------:R-:W-:Y:S01]  /*1ef90*/  ULDC.64 UR4, c[0x4][0x10] ;  /* 0x0100040000047ab9 */ /* 0x000fe20000000a00 */
[----:B------:R-:W-:Y:S01]  /*1efa0*/  IMAD.U32 R4, RZ, RZ, UR6 ;  /* 0x00000006ff047e24 */ /* 0x000fe2000f8e00ff */
[----:B------:R-:W-:Y:S01]  /*1efb0*/  MOV R5, UR7 ;  /* 0x0000000700057c02 */ /* 0x000fe20008000f00 */
[----:B------:R-:W0:Y:S01]  /*1efc0*/  LDC.64 R2, c[0x4][R2] ;  /* 0x0100000002027b82 */ /* 0x000e220000000a00 */
[----:B------:R-:W-:Y:S01]  /*1efd0*/  IMAD.U32 R6, RZ, RZ, UR8 ;  /* 0x00000008ff067e24 */ /* 0x000fe2000f8e00ff */
[----:B------:R-:W-:Y:S01]  /*1efe0*/  MOV R12, 0x1 ;  /* 0x00000001000c7802 */ /* 0x000fe20000000f00 */
[----:B------:R-:W-:Y:S02]  /*1eff0*/  IMAD.U32 R7, RZ, RZ, UR9 ;  /* 0x00000009ff077e24 */ /* 0x000fe4000f8e00ff */
[----:B------:R-:W-:-:S02]  /*1f000*/  IMAD.U32 R10, RZ, RZ, UR4 ;  /* 0x00000004ff0a7e24 */ /* 0x000fc4000f8e00ff */
[----:B------:R-:W-:Y:S02]  /*1f010*/  IMAD.U32 R11, RZ, RZ, UR5 ;  /* 0x00000005ff0b7e24 */ /* 0x000fe4000f8e00ff */
[----:B------:R-:W-:Y:S02]  /*1f020*/  IMAD.MOV.U32 R8, RZ, RZ, 0x70 ;  /* 0x00000070ff087424 */ /* 0x000fe400078e00ff */
[----:B------:R-:W-:-:S07]  /*1f030*/  IMAD.MOV.U32 R13, RZ, RZ, RZ ;  /* 0x000000ffff0d7224 */ /* 0x000fce00078e00ff */
[----:B------:R-:W-:-:S07]  /*1f040*/  LEPC R20, `(.L_x_557) ;  /* 0x000000001014794e */ /* 0x000fce0000000000 */
[----:B0-----:R-:W-:Y:S05]  /*1f050*/  CALL.ABS.NOINC R2 ;  /* 0x0000000002007343 */ /* 0x001fea0003c00000 */
.L_x_557:
[----:B------:R-:W-:Y:S05]  /*1f060*/  BSYNC B6 ;  /* 0x0000000000067941 */ /* 0x000fea0003800000 */
.L_x_556:
[----:B0-----:R-:W2:Y:S01]  /*1f070*/  LDL R2, [R1+0x4] ;  /* 0x0000040001027983 */ /* 0x001ea20000100800 */
[----:B------:R-:W-:Y:S01]  /*1f080*/  BSSY B6, `(.L_x_558) ;  /* 0x0000014000067945 */ /* 0x000fe20003800000 */
[----:B--2---:R-:W-:-:S05]  /*1f090*/  VIADD R0, R2, 0x400 ;  /* 0x0000040002007836 */ /* 0x004fca0000000000 */
        /* <DEDUP_REMOVED lines=18> */
.L_x_559:
[----:B------:R-:W-:Y:S05]  /*1f1c0*/  BSYNC B6 ;  /* 0x0000000000067941 */ /* 0x000fea0003800000 */
.L_x_558:
[----:B------:R-:W2:Y:S01]  /*1f1d0*/  LDL R2, [R1+0x1c] ;  /* 0x00001c0001027983 */ /* 0x000ea20000100800 */
[----:B------:R-:W-:Y:S01]  /*1f1e0*/  BSSY B6, `(.L_x_560) ;  /* 0x0000013000067945 */ /* 0x000fe20003800000 */
[----:B--2---:R-:W-:-:S13]  /*1f1f0*/  LOP3.LUT P6, RZ, R2, 0x1, RZ, 0xc0, !PT ;  /* 0x0000000102ff7812 */ /* 0x004fda00078cc0ff */
[----:B------:R-:W-:Y:S05]  /*1f200*/  @!P6 BRA `(.L_x_561) ;  /* 0x000000000040e947 */ /* 0x000fea0003800000 */
[----:B------:R-:W-:Y:S01]  /*1f210*/  MOV R2, 0x0 ;  /* 0x0000000000027802 */ /* 0x000fe20000000f00 */
[----:B------:R-:W-:Y:S01]  /*1f220*/  ULDC.64 UR4, c[0x4][0x98] ;  /* 0x0100260000047ab9 */ /* 0x000fe20000000a00 */
[----:B------:R-:W-:Y:S01]  /*1f230*/  ULDC.64 UR6, c[0x4][0xa0] ;  /* 0x0100280000067ab9 */ /* 0x000fe20000000a00 */
[----:B------:R-:W-:Y:S01]  /*1f240*/  ULDC.64 UR8, c[0x4][0x20] ;  /* 0x0100080000087ab9 */ /* 0x000fe20000000a00 */
[----:B------:R-:W-:Y:S01]  /*1f250*/  MOV R4, UR4 ;  /* 0x0000000400047c02 */ /* 0x000fe20008000f00 */
[----:B------:R-:W-:Y:S01]  /*1f260*/  IMAD.U32 R5, RZ, RZ, UR5 ;  /* 0x00000005ff057e24 */ /* 0x000fe2000f8e00ff */
        /* <DEDUP_REMOVED lines=10> */
.L_x_561:
[----:B------:R-:W-:Y:S05]  /*1f310*/  BSYNC B6 ;  /* 0x0000000000067941 */ /* 0x000fea0003800000 */
.L_x_560:
[----:B------:R-:W2:Y:S01]  /*1f320*/  LDL.LU R2, [R1] ;  /* 0x0000000001027983 */ /* 0x000ea20000300800 */
[----:B------:R-:W-:-:S03]  /*1f330*/  ULDC.64 UR4, c[0x0][0x9f8] ;  /* 0x00027e0000047ab9 */ /* 0x000fc60000000a00 */
[----:B------:R-:W3:Y:S04]  /*1f340*/  LDL.LU R0, [R1+0x20] ;  /* 0x0000200001007983 */ /* 0x000ee80000300800 */
[----:B------:R-:W4:Y:S01]  /*1f350*/  LDL R8, [R1+0x18] ;  /* 0x0000180001087983 */ /* 0x000f220000100800 */
[----:B------:R-:W-:-:S04]  /*1f360*/  ISETP.NE.U32.AND P0, PT, RZ, UR4, PT ;  /* 0x00000004ff007c0c */ /* 0x000fc8000bf05070 */
[----:B------:R-:W-:-:S13]  /*1f370*/  ISETP.NE.AND.EX P0, PT, RZ, UR5, PT, P0 ;  /* 0x00000005ff007c0c */ /* 0x000fda000bf05300 */
[----:B--2---:R-:W-:-:S04]  /*1f380*/  @P0 IADD3 R2, P1, R2, UR4, RZ ;  /* 0x0000000402020c10 */ /* 0x004fc8000ff3e0ff */
[----:B---3--:R-:W-:Y:S01]  /*1f390*/  @P0 IADD3.X R3, R0, UR5, RZ, P1, !PT ;  /* 0x0000000500030c10 */ /* 0x008fe20008ffe4ff */
[----:B------:R-:W-:-:S04]  /*1f3a0*/  ULDC.64 UR4, c[0x0][0xa08] ;  /* 0x0002820000047ab9 */ /* 0x000fc80000000a00 */
[----:B----4-:R0:W2:Y:S02]  /*1f3b0*/  @P0 LDG.E R8, desc[UR60][R2.64] ;  /* 0x0000003c02080981 */ /* 0x0100a4000c1e1900 */
[----:B0-----:R-:W0:Y:S01]  /*1f3c0*/  LDC.64 R2, c[0x0][0x418] ;  /* 0x00010600ff027b82 */ /* 0x001e220000000a00 */
[----:B--2---:R-:W-:Y:S01]  /*1f3d0*/  SHF.R.S32.HI R9, RZ, 0x1f, R8 ;  /* 0x0000001fff097819 */ /* 0x004fe20000011408 */
[----:B------:R1:W-:Y:S01]  /*1f3e0*/  @P0 STL [R1+0x18], R8 ;  /* 0x0000180801000387 */ /* 0x0003e20000100800 */
[----:B0-----:R-:W-:Y:S01]  /*1f3f0*/  LOP3.LUT P0, RZ, R2, UR4, RZ, 0xfc, !PT ;  /* 0x0000000402ff7c12 */ /* 0x001fe2000f80fcff */
[----:B------:R-:W-:Y:S02]  /*1f400*/  UMOV UR4, 0xffffffff ;  /* 0xffffffff00047882 */ /* 0x000fe40000000000 */
[----:B------:R1:W-:Y:S01]  /*1f410*/  STL [R1+0x20], R9 ;  /* 0x0000200901007387 */ /* 0x0003e20000100800 */
[----:B------:R-:W-:-:S04]  /*1f420*/  LOP3.LUT P0, RZ, R3, UR5, RZ, 0xfc, P0 ;  /* 0x0000000503ff7c12 */ /* 0x000fc8000800fcff */
[----:B------:R-:W-:Y:S01]  /*1f430*/  SEL R0, R8, RZ, !P0 ;  /* 0x000000ff08007207 */ /* 0x000fe20004000000 */
[----:B------:R-:W-:Y:S08]  /*1f440*/  BRA.DIV UR4, `(.L_x_562) ;  /* 0x0000005a04a87947 */ /* 0x000ff0000b800000 */
[----:B------:R-:W0:Y:S02]  /*1f450*/  S2R R4, SR_TID.X ;  /* 0x0000000000047919 */ /* 0x000e240000002100 */
[----:B0-----:R-:W-:-:S04]  /*1f460*/  SHF.R.U32.HI R4, RZ, 0x5, R4 ;  /* 0x00000005ff047819 */ /* 0x001fc80000011604 */
[----:B------:R-:W-:-:S05]  /*1f470*/  LOP3.LUT R4, R4, 0x3, RZ, 0xc0, !PT ;  /* 0x0000000304047812 */ /* 0x000fca00078ec0ff */
[----:B------:R0:W2:Y:S02]  /*1f480*/  SHFL.IDX PT, R14, R4, RZ, 0x1f ;  /* 0x00001fff040e7589 */ /* 0x0000a400000e0000 */
.L_x_714:
[----:B0-----:R-:W3:Y:S01]  /*1f490*/  LDL.LU R4, [R1+0x1c] ;  /* 0x00001c0001047983 */ /* 0x001ee20000300800 */
[----:B------:R-:W-:Y:S02]  /*1f4a0*/  PLOP3.LUT P1, PT, PT, PT, PT, 0x8, 0x0 ;  /* 0x000000000000781c */ /* 0x000fe40003f2e170 */
[----:B--2---:R-:W-:Y:S01]  /*1f4b0*/  ISETP.NE.AND P0, PT, R14, RZ, PT ;  /* 0x000000ff0e00720c */ /* 0x004fe20003f05270 */
[----:B------:R0:W-:Y:S01]  /*1f4c0*/  STL [R1], R0 ;  /* 0x0000000001007387 */ /* 0x0001e20000100800 */
[----:B---3--:R-:W-:-:S09]  /*1f4d0*/  LOP3.LUT R4, R4, 0xfffffffe, RZ, 0xc0, !PT ;  /* 0xfffffffe04047812 */ /* 0x008fd200078ec0ff */
[----:B------:R-:W-:-:S05]  /*1f4e0*/  @P1 LOP3.LUT R4, R4, 0x1, RZ, 0xfc, !PT ;  /* 0x0000000104041812 */ /* 0x000fca00078efcff */
[----:B------:R0:W-:Y:S01]  /*1f4f0*/  STL [R1+0x1c], R4 ;  /* 0x00001c0401007387 */ /* 0x0001e20000100800 */
[----:B------:R-:W-:Y:S05]  /*1f500*/  @P0 BRA `(.L_x_563) ;  /* 0x0000000400780947 */ /* 0x000fea0003800000 */
[----:B------:R-:W-:-:S03]  /*1f510*/  UMOV UR4, 0xffffffff ;  /* 0xffffffff00047882 */ /* 0x000fc60000000000 */
[----:B------:R-:W-:Y:S05]  /*1f520*/  BRA.DIV UR4, `(.L_x_564) ;  /* 0x0000005a04a47947 */ /* 0x000fea000b800000 */
[----:B------:R-:W-:-:S13]  /*1f530*/  ELECT P6, URZ, PT ;  /* 0x00000000003f782f */ /* 0x000fda00038c0000 */
.L_x_717:
[----:B------:R-:W-:Y:S05]  /*1f540*/  @!P6 BRA `(.L_x_563) ;  /* 0x000000040068e947 */ /* 0x000fea0003800000 */
[----:B0-----:R-:W2:Y:S01]  /*1f550*/  LDL R0, [R1+0x50] ;  /* 0x0000500001007983 */ /* 0x001ea20000100800 */
[----:B------:R-:W-:-:S04]  /*1f560*/  ISETP.NE.U32.AND P0, PT, R2, RZ, PT ;  /* 0x000000ff0200720c */ /* 0x000fc80003f05070 */
[----:B------:R-:W-:Y:S01]  /*1f570*/  ISETP.NE.AND.EX P0, PT, R3, RZ, PT, P0 ;  /* 0x000000ff0300720c */ /* 0x000fe20003f05300 */
[----:B--2---:R-:W-:-:S12]  /*1f580*/  VIADD R0, R0, 0xffffffff ;  /* 0xffffffff00007836 */ /* 0x004fd80000000000 */
        /* <DEDUP_REMOVED lines=13> */
[----:B------:R-:W-:-:S03]  /*1f660*/  IMAD.WIDE.U32 R4, R8, UR4, R4 ;  /* 0x0000000408047c25 */ /* 0x000fc6000f8e0004 */
[----:B------:R-:W-:Y:S02]  /*1f670*/  LEA R2, P0, R4, R2, 0x2 ;  /* 0x0000000204027211 */ /* 0x000fe400078010ff */
[----:B------:R-:W-:-:S04]  /*1f680*/  IADD3 R5, R5, R6, RZ ;  /* 0x0000000605057210 */ /* 0x000fc80007ffe0ff */
[----:B------:R-:W-:-:S05]  /*1f690*/  LEA.HI.X R3, R4, R3, R5, 0x2, P0 ;  /* 0x0000000304037211 */ /* 0x000fca00000f1405 */
[----:B------:R-:W2:Y:S04]  /*1f6a0*/  LDG.E R2, desc[UR60][R2.64] ;  /* 0x0000003c02027981 */ /* 0x000ea8000c1e1900 */
[----:B--2---:R0:W-:Y:S02]  /*1f6b0*/  STL [R1], R2 ;  /* 0x0000000201007387 */ /* 0x0041e40000100800 */
.L_x_565:
[----:B-1----:R-:W2:Y:S04]  /*1f6c0*/  LDL R9, [R1+0x4] ;  /* 0x0000040001097983 */ /* 0x002ea80000100800 */
[----:B0-----:R-:W2:Y:S04]  /*1f6d0*/  LDL R2, [R1+0x8] ;  /* 0x0000080001027983 */ /* 0x001ea80000100800 */
[----:B------:R-:W3:Y:S01]  /*1f6e0*/  LDL R3, [R1+0x10] ;  /* 0x0000100001037983 */ /* 0x000ee20000100800 */
[----:B------:R-:W0:Y:S02]  /*1f6f0*/  S2R R8, SR_TID.X ;  /* 0x0000000000087919 */ /* 0x000e240000002100 */
[----:B0-----:R-:W-:-:S04]  /*1f700*/  LOP3.LUT R8, R8, 0x7f, RZ, 0xc0, !PT ;  /* 0x0000007f08087812 */ /* 0x001fc800078ec0ff */
[----:B------:R-:W-:Y:S01]  /*1f710*/  ISETP.NE.AND P1, PT, R8, RZ, PT ;  /* 0x000000ff0800720c */ /* 0x000fe20003f25270 */
[----:B--2---:R-:W-:Y:S01]  /*1f720*/  IMAD R2, R2, 0x8, R9 ;  /* 0x0000000802027824 */ /* 0x004fe200078e0209 */
[----:B---3--:R-:W-:-:S04]  /*1f730*/  SHF.L.U32 R4, R3, 0x1f, RZ ;  /* 0x0000001f03047819 */ /* 0x008fc800000006ff */
[----:B------:R-:W0:Y:S02]  /*1f740*/  SYNCS.PHASECHK.TRANS64.TRYWAIT P0, [R2+URZ+0x2e880], R4 ;  /* 0x02e88004020075a7 */ /* 0x000e24000800017f */
[----:B0-----:R-:W-:Y:S05]  /*1f750*/  @!P0 BRA `(.L_x_566) ;  /* 0x0000005800388947 */ /* 0x001fea0003800000 */
.L_x_718:
        /* <DEDUP_REMOVED lines=8> */
.L_x_567:
[----:B------:R-:W2:Y:S04]  /*1f7e0*/  LDL R7, [R1+0x4] ;  /* 0x0000040001077983 */ /* 0x000ea80000100800 */
[----:B------:R-:W2:Y:S04]  /*1f7f0*/  LDL R3, [R1+0x8] ;  /* 0x0000080001037983 */ /* 0x000ea80000100800 */
[----:B------:R-:W3:Y:S04]  /*1f800*/  LDL R6, [R1+0x24] ;  /* 0x0000240001067983 */ /* 0x000ee80000100800 */
[----:B------:R-:W4:Y:S01]  /*1f810*/  LDL R5, [R1] ;  /* 0x0000000001057983 */ /* 0x000f220000100800 */
[----:B------:R-:W-:Y:S01]  /*1f820*/  R2UR UR9, R2 ;  /* 0x00000000020972ca */ /* 0x000fe200000e0000 */
[----:B------:R-:W-:Y:S01]  /*1f830*/  UIADD3 UR4, UP0, UR36, 0x470, URZ ;  /* 0x0000047024047890 */ /* 0x000fe2000ff1e03f */
[----:B------:R-:W-:Y:S01]  /*1f840*/  R2UR UR12, R18 ;  /* 0x00000000120c72ca */ /* 0x000fe200000e0000 */
[----:B------:R-:W-:Y:S01]  /*1f850*/  UMOV UR6, 0x0 ;  /* 0x0000000000067882 */ /* 0x000fe20000000000 */
[----:B------:R-:W-:Y:S01]  /*1f860*/  UMOV UR7, 0x14f00000 ;  /* 0x14f0000000077882 */ /* 0x000fe20000000000 */
[----:B------:R-:W-:Y:S01]  /*1f870*/  UIADD3.X UR5, URZ, UR37, URZ, UP0, !UPT ;  /* 0x000000253f057290 */ /* 0x000fe200087fe43f */
[----:B------:R-:W-:-:S07]  /*1f880*/  UMOV UR10, URZ ;  /* 0x0000003f000a7c82 */ /* 0x000fce0008000000 */
[----:B------:R-:W-:Y:S01]  /*1f890*/  UIADD3 UR9, UR9, 0x2e870, URZ ;  /* 0x0002e87009097890 */ /* 0x000fe2000fffe03f */
[----:B--2---:R-:W-:Y:S02]  /*1f8a0*/  IMAD R3, R3, 0x7000, R7 ;  /* 0x0000700003037824 */ /* 0x004fe400078e0207 */
[----:B---3--:R-:W-:-:S03]  /*1f8b0*/  IMAD R0, R0, 0xe0, R6 ;  /* 0x000000e000007824 */ /* 0x008fc600078e0206 */
[----:B------:R-:W-:Y:S02]  /*1f8c0*/  R2UR UR8, R3 ;  /* 0x00000000030872ca */ /* 0x000fe400000e0000 */
[----:B----4-:R-:W-:Y:S02]  /*1f8d0*/  R2UR UR13, R5 ;  /* 0x00000000050d72ca */ /* 0x010fe400000e0000 */
[----:B------:R-:W-:-:S09]  /*1f8e0*/  R2UR UR11, R0 ;  /* 0x00000000000b72ca */ /* 0x000fd200000e0000 */
[----:B------:R-:W-:-:S09]  /*1f8f0*/  UIADD3 UR8, UR8, 0xe400, URZ ;  /* 0x0000e40008087890 */ /* 0x000fd2000fffe03f */
[----:B------:R1:W-:Y:S01]  /*1f900*/  UTMALDG.4D [UR8], [UR4], desc[UR6] ;  /* 0x00000608040075b4 */ /* 0x0003e20008019000 */
[----:B------:R-:W2:Y:S02]  /*1f910*/  SYNCS.PHASECHK.TRANS64.TRYWAIT P0, [R2+URZ+0x2e840], R4 ;  /* 0x02e84004020075a7 */ /* 0x000ea4000800017f */
[----:B-12---:R-:W-:Y:S05]  /*1f920*/  @!P0 BRA `(.L_x_568) ;  /* 0x0000005400d88947 */ /* 0x006fea0003800000 */
.L_x_719:
        /* <DEDUP_REMOVED lines=8> */
.L_x_569:
[----:B------:R-:W2:Y:S04]  /*1f9b0*/  LDL R5, [R1] ;  /* 0x0000000001057983 */ /* 0x000ea80000100800 */
        /* <DEDUP_REMOVED lines=10> */
[----:B------:R-:W-:-:S04]  /*1fa60*/  UMOV UR10, URZ ;  /* 0x0000003f000a7c82 */ /* 0x000fc80008000000 */
[----:B------:R-:W-:Y:S02]  /*1fa70*/  UIADD3 UR8, UR8, 0x20400, URZ ;  /* 0x0002040008087890 */ /* 0x000fe4000fffe03f */
[----:B------:R-:W-:Y:S01]  /*1fa80*/  UIADD3 UR9, UR9, 0x2e830, URZ ;  /* 0x0002e83009097890 */ /* 0x000fe2000fffe03f */
[----:B--2---:R-:W-:Y:S02]  /*1fa90*/  R2UR UR13, R5 ;  /* 0x00000000050d72ca */ /* 0x004fe400000e0000 */
[----:B---3--:R-:W-:-:S04]  /*1faa0*/  LOP3.LUT R4, R4, 0xfffffffe, RZ, 0xc0, !PT ;  /* 0xfffffffe04047812 */ /* 0x008fc800078ec0ff */
[----:B------:R-:W-:-:S07]  /*1fab0*/  @P0 LOP3.LUT R4, R4, 0x1, RZ, 0xfc, !PT ;  /* 0x0000000104040812 */ /* 0x000fce00078efcff */
[----:B------:R2:W-:Y:S01]  /*1fac0*/  UTMALDG.4D [UR8], [UR4], desc[UR6] ;  /* 0x00000608040075b4 */ /* 0x0005e20008019000 */
[----:B------:R2:W-:Y:S01]  /*1fad0*/  STL [R1+0x1c], R4 ;  /* 0x00001c0401007387 */ /* 0x0005e20000100800 */
[----:B------:R-:W-:Y:S01]  /*1fae0*/  NOP ;  /* 0x0000000000007918 */ /* 0x000fe20000000000 */
.L_x_563:
[----:B------:R-:W3:Y:S04]  /*1faf0*/  LDL R2, [R1+0x4] ;  /* 0x0000040001027983 */ /* 0x000ee80000100800 */
[----:B------:R-:W4:Y:S04]  /*1fb00*/  LDL.LU R3, [R1+0x38] ;  /* 0x0000380001037983 */ /* 0x000f280000300800 */
[----:B------:R-:W5:Y:S04]  /*1fb10*/  LDL.LU R5, [R1+0x34] ;  /* 0x0000340001057983 */ /* 0x000f680000300800 */
[----:B0-2---:R-:W2:Y:S01]  /*1fb20*/  LDL.LU R4, [R1+0x40] ;  /* 0x0000400001047983 */ /* 0x005ea20000300800 */
[----:B------:R-:W-:Y:S05]  /*1fb30*/  WARPSYNC.ALL ;  /* 0x0000000000007948 */ /* 0x000fea0003800000 */
[----:B------:R-:W-:Y:S01]  /*1fb40*/  ULDC.64 UR4, c[0x0][0x298] ;  /* 0x0000a60000047ab9 */ /* 0x000fe20000000a00 */
[----:B------:R-:W-:Y:S01]  /*1fb50*/  ULDC.64 UR6, c[0x0][0xa00] ;  /* 0x0002800000067ab9 */ /* 0x000fe20000000a00 */
[----:B------:R-:W-:Y:S01]  /*1fb60*/  BSSY B6, `(.L_x_570) ;  /* 0x0000024000067945 */ /* 0x000fe20003800000 */
[----:B------:R-:W-:Y:S01]  /*1fb70*/  BAR.SYNC.DEFER_BLOCKING 0x8, 0x180 ;  /* 0x0206000000007b1d */ /* 0x000fe20000010000 */
[----:B------:R-:W-:-:S04]  /*1fb80*/  ISETP.NE.U32.AND P0, PT, RZ, UR6, PT ;  /* 0x00000006ff007c0c */ /* 0x000fc8000bf05070 */
[----:B------:R-:W-:Y:S01]  /*1fb90*/  ISETP.NE.AND.EX P0, PT, RZ, UR7, PT, P0 ;  /* 0x00000007ff007c0c */ /* 0x000fe2000bf05300 */
[----:B---3--:R-:W-:Y:S01]  /*1fba0*/  VIADD R2, R2, 0x1c400 ;  /* 0x0001c40002027836 */ /* 0x008fe20000000000 */
[----:B----4-:R-:W-:-:S04]  /*1fbb0*/  SHF.R.S32.HI R0, RZ, 0x1f, R3 ;  /* 0x0000001fff007819 */ /* 0x010fc80000011403 */
[----:B------:R-:W-:Y:S02]  /*1fbc0*/  LOP3.LUT P1, RZ, R2, 0x3ff, RZ, 0xc0, !PT ;  /* 0x000003ff02ff7812 */ /* 0x000fe4000782c0ff */
[----:B-----5:R-:W-:Y:S01]  /*1fbd0*/  SEL R5, R5, RZ, !P0 ;  /* 0x000000ff05057207 */ /* 0x020fe20004000000 */
[----:B------:R-:W-:Y:S01]  /*1fbe0*/  IMAD R0, R0, UR4, RZ ;  /* 0x0000000400007c24 */ /* 0x000fe2000f8e02ff */
[----:B--2---:R-:W-:-:S03]  /*1fbf0*/  SEL R4, R4, RZ, !P0 ;  /* 0x000000ff04047207 */ /* 0x004fc60004000000 */
[C---:B------:R-:W-:Y:S02]  /*1fc00*/  IMAD R0, R3.reuse, UR5, R0 ;  /* 0x0000000503007c24 */ /* 0x040fe4000f8e0200 */
[----:B------:R-:W-:-:S05]  /*1fc10*/  IMAD.WIDE.U32 R2, R3, UR4, RZ ;  /* 0x0000000403027c25 */ /* 0x000fca000f8e00ff */
[----:B------:R0:W-:Y:S04]  /*1fc20*/  STL.64 [R1+0x48], R2 ;  /* 0x0000480201007387 */ /* 0x0001e80000100a00 */
[----:B------:R2:W-:Y:S04]  /*1fc30*/  STL [R1+0x34], R5 ;  /* 0x0000340501007387 */ /* 0x0005e80000100800 */
[----:B------:R2:W-:Y:S01]  /*1fc40*/  STL [R1+0x5c], R4 ;  /* 0x00005c0401007387 */ /* 0x0005e20000100800 */
[----:B0-----:R-:W-:Y:S01]  /*1fc50*/  IMAD.IADD R2, R3, 0x1, R0 ;  /* 0x0000000103027824 */ /* 0x001fe200078e0200 */
[----:B------:R-:W-:-:S05]  /*1fc60*/  SHF.R.S32.HI R0, RZ, 0x1f, R18 ;  /* 0x0000001fff007819 */ /* 0x000fca0000011412 */
[----:B------:R2:W-:Y:S04]  /*1fc70*/  STL [R1+0x40], R0 ;  /* 0x0000400001007387 */ /* 0x0005e80000100800 */
[----:B------:R2:W-:Y:S01]  /*1fc80*/  STL [R1+0x38], R2 ;  /* 0x0000380201007387 */ /* 0x0005e20000100800 */
[----:B------:R-:W-:Y:S05]  /*1fc90*/  @!P1 BRA `(.L_x_571) ;  /* 0x0000000000409947 */ /* 0x000fea0003800000 */
[----:B--2---:R-:W-:Y:S01]  /*1fca0*/  MOV R2, 0x0 ;  /* 0x0000000000027802 */ /* 0x004fe20000000f00 */
[----:B------:R-:W-:Y:S01]  /*1fcb0*/  ULDC.64 UR4, c[0x4][0x98] ;  /* 0x0100260000047ab9 */ /* 0x000fe20000000a00 */
[----:B------:R-:W-:Y:S01]  /*1fcc0*/  ULDC.64 UR6, c[0x4][0xa0] ;  /* 0x0100280000067ab9 */ /* 0x000fe20000000a00 */
[----:B------:R-:W-:Y:S01]  /*1fcd0*/  ULDC.64 UR8, c[0x4][0x28] ;  /* 0x01000a0000087ab9 */ /* 0x000fe20000000a00 */
[----:B------:R-:W-:Y:S01]  /*1fce0*/  MOV R4, UR4 ;  /* 0x0000000400047c02 */ /* 0x000fe20008000f00 */
[----:B------:R-:W-:Y:S01]  /*1fcf0*/  IMAD.U32 R5, RZ, RZ, UR5 ;  /* 0x00000005ff057e24 */ /* 0x000fe2000f8e00ff */
[----:B------:R-:W0:Y:S01]  /*1fd00*/  LDC.64 R2, c[0x4][R2] ;  /* 0x0100000002027b82 */ /* 0x000e220000000a00 */
[----:B------:R-:W-:Y:S01]  /*1fd10*/  IMAD.U32 R6, RZ, RZ, UR6 ;  /* 0x00000006ff067e24 */ /* 0x000fe2000f8e00ff */
[----:B-1----:R-:W-:Y:S01]  /*1fd20*/  MOV R8, 0x70 ;  /* 0x0000007000087802 */ /* 0x002fe20000000f00 */
[----:B------:R-:W-:Y:S02]  /*1fd30*/  IMAD.U32 R7, RZ, RZ, UR7 ;  /* 0x00000007ff077e24 */ /* 0x000fe4000f8e00ff */
[----:B------:R-:W-:-:S02]  /*1fd40*/  IMAD.U32 R10, RZ, RZ, UR8 ;  /* 0x00000008ff0a7e24 */ /* 0x000fc4000f8e00ff */
[----:B------:R-:W-:Y:S02]  /*1fd50*/  IMAD.U32 R11, RZ, RZ, UR9 ;  /* 0x00000009ff0b7e24 */ /* 0x000fe4000f8e00ff */
[----:B------:R-:W-:Y:S02]  /*1fd60*/  IMAD.MOV.U32 R12, RZ, RZ, 0x1 ;  /* 0x00000001ff0c7424 */ /* 0x000fe400078e00ff */
[----:B------:R-:W-:-:S07]  /*1fd70*/  IMAD.MOV.U32 R13, RZ, RZ, RZ ;  /* 0x000000ffff0d7224 */ /* 0x000fce00078e00ff */
[----:B------:R-:W-:-:S07]  /*1fd80*/  LEPC R20, `(.L_x_571) ;  /* 0x000000001014794e */ /* 0x000fce0000000000 */
[----:B0-----:R-:W-:Y:S05]  /*1fd90*/  CALL.ABS.NOINC R2 ;  /* 0x0000000002007343 */ /* 0x001fea0003c00000 */
.L_x_571:
[----:B------:R-:W-:Y:S05]  /*1fda0*/  BSYNC B6 ;  /* 0x0000000000067941 */ /* 0x000fea0003800000 */
.L_x_570:
[----:B--2---:R-:W2:Y:S01]  /*1fdb0*/  LDL.LU R4, [R1+0x38] ;  /* 0x0000380001047983 */ /* 0x004ea20000300800 */
[----:B------:R-:W0:Y:S01]  /*1fdc0*/  LDC R7, c[0x0][0x448] ;  /* 0x00011200ff077b82 */ /* 0x000e220000000800 */
[----:B------:R-:W-:Y:S01]  /*1fdd0*/  ULDC.64 UR4, c[0x0][0x2d8] ;  /* 0x0000b60000047ab9 */ /* 0x000fe20000000a00 */
[----:B------:R-:W-:Y:S01]  /*1fde0*/  IMAD.SHL.U32 R17, R17, 0x80, RZ ;  /* 0x0000008011117824 */ /* 0x000fe200078e00ff */
[----:B------:R-:W2:Y:S01]  /*1fdf0*/  LDL.LU.64 R2, [R1+0x48] ;  /* 0x0000480001027983 */ /* 0x000ea20000300a00 */
[----:B------:R-:W-:-:S03]  /*1fe00*/  ULDC UR6, c[0x0][0x2b8] ;  /* 0x0000ae0000067ab9 */ /* 0x000fc60000000800 */
[----:B------:R-:W3:Y:S04]  /*1fe10*/  LDL.LU R0, [R1+0x40] ;  /* 0x0000400001007983 */ /* 0x000ee80000300800 */
[----:B------:R-:W4:Y:S04]  /*1fe20*/  LDL.LU R6, [R1+0x5c] ;  /* 0x00005c0001067983 */ /* 0x000f280000300800 */
[----:B------:R-:W4:Y:S04]  /*1fe30*/  LDL.LU R5, [R1+0x34] ;  /* 0x0000340001057983 */ /* 0x000f280000300800 */
[----:B------:R0:W5:Y:S02]  /*1fe40*/  LDL R10, [R1+0x3c] ;  /* 0x00003c00010a7983 */ /* 0x0001640000100800 */
[----:B0-----:R-:W-:Y:S01]  /*1fe50*/  ISETP.NE.AND P0, PT, R7, 0x1, PT ;  /* 0x000000010700780c */ /* 0x001fe20003f05270 */
[----:B-1----:R-:W0:Y:S02]  /*1fe60*/  S2R R8, SR_TID.X ;  /* 0x0000000000087919 */ /* 0x002e240000002100 */
[----:B0-----:R-:W-:-:S05]  /*1fe70*/  IMAD.SHL.U32 R9, R8, 0x10, RZ ;  /* 0x0000001008097824 */ /* 0x001fca00078e00ff */
[----:B------:R-:W-:Y:S01]  /*1fe80*/  LOP3.LUT R9, R9, 0x70, RZ, 0xc0, !PT ;  /* 0x0000007009097812 */ /* 0x000fe200078ec0ff */
[----:B--2---:R-:W-:Y:S02]  /*1fe90*/  IMAD.MOV.U32 R3, RZ, RZ, R4 ;  /* 0x000000ffff037224 */ /* 0x004fe400078e0004 */
[----:B------:R-:W0:Y:S01]  /*1fea0*/  S2R R4, SR_TID.X ;  /* 0x0000000000047919 */ /* 0x000e220000002100 */
[----:B---3--:R-:W-:Y:S02]  /*1feb0*/  IMAD R0, R0, UR4, RZ ;  /* 0x0000000400007c24 */ /* 0x008fe4000f8e02ff */
[----:B------:R-:W-:-:S04]  /*1fec0*/  IMAD.WIDE.U32 R2, R18, UR4, R2 ;  /* 0x0000000412027c25 */ /* 0x000fc8000f8e0002 */
[----:B------:R-:W-:Y:S01]  /*1fed0*/  IMAD R0, R18, UR5, R0 ;  /* 0x0000000512007c24 */ /* 0x000fe2000f8e0200 */
[----:B------:R-:W-:-:S03]  /*1fee0*/  ULDC.64 UR4, c[0x0][0x2e0] ;  /* 0x0000b80000047ab9 */ /* 0x000fc60000000a00 */
[----:B------:R-:W-:Y:S02]  /*1fef0*/  IMAD.IADD R3, R3, 0x1, R0 ;  /* 0x0000000103037824 */ /* 0x000fe400078e0200 */
[----:B----4-:R-:W-:Y:S02]  /*1ff00*/  IMAD R0, R6, UR4, RZ ;  /* 0x0000000406007c24 */ /* 0x010fe4000f8e02ff */
[C---:B------:R-:W-:Y:S01]  /*1ff10*/  IMAD.WIDE.U32 R2, R5.reuse, UR4, R2 ;  /* 0x0000000405027c25 */ /* 0x040fe2000f8e0002 */
[----:B------:R-:W1:Y:S03]  /*1ff20*/  @P0 LDC R6, c[0x0][0x450] ;  /* 0x00011400ff060b82 */ /* 0x000e660000000800 */
[----:B------:R-:W-:Y:S01]  /*1ff30*/  IMAD R0, R5, UR5, R0 ;  /* 0x0000000505007c24 */ /* 0x000fe2000f8e0200 */
[----:B------:R-:W-:-:S03]  /*1ff40*/  ULDC.64 UR4, c[0x0][0x2d0] ;  /* 0x0000b40000047ab9 */ /* 0x000fc60000000a00 */
[----:B------:R-:W-:Y:S01]  /*1ff50*/  IMAD.IADD R3, R3, 0x1, R0 ;  /* 0x0000000103037824 */ /* 0x000fe200078e0200 */
[C---:B0-----:R-:W-:Y:S02]  /*1ff60*/  LOP3.LUT R5, R4.reuse, 0x7f, RZ, 0xc0, !PT ;  /* 0x0000007f04057812 */ /* 0x041fe400078ec0ff */
[----:B------:R-:W-:Y:S02]  /*1ff70*/  SHF.L.U32 R4, R4, 0x4, RZ ;  /* 0x0000000404047819 */ /* 0x000fe400000006ff */
[----:B------:R-:W-:-:S04]  /*1ff80*/  SHF.R.U32.HI R5, RZ, 0x3, R5 ;  /* 0x00000003ff057819 */ /* 0x000fc80000011605 */
[----:B------:R-:W-:Y:S02]  /*1ff90*/  LOP3.LUT R4, R5, 0x70, R4, 0xf8, !PT ;  /* 0x0000007005047812 */ /* 0x000fe400078ef804 */
[----:B------:R-:W0:Y:S02]  /*1ffa0*/  @P0 LDC R5, c[0x0][0x44c] ;  /* 0x00011300ff050b82 */ /* 0x000e240000000800 */
[----:B------:R-:W-:-:S05]  /*1ffb0*/  LOP3.LUT R0, R4, R17, RZ, 0xfc, !PT ;  /* 0x0000001104007212 */ /* 0x000fca00078efcff */
[----:B------:R-:W-:Y:S02]  /*1ffc0*/  IMAD.MOV.U32 R4, RZ, RZ, R0 ;  /* 0x000000ffff047224 */ /* 0x000fe400078e0000 */
[----:B0-----:R-:W-:-:S05]  /*1ffd0*/  @P0 IMAD.HI.U32 R5, R0, R5, RZ ;  /* 0x0000000500050227 */ /* 0x001fca00078e00ff */
[----:B-1----:R-:W-:-:S05]  /*1ffe0*/  @P0 SHF.R.U32.HI R4, RZ, R6, R5 ;  /* 0x00000006ff040219 */ /* 0x002fca0000011605 */
[----:B------:R-:W-:-:S04]  /*1fff0*/  IMAD.MOV R5, RZ, RZ, -R4 ;  /* 0x000000ffff057224 */ /* 0x000fc800078e0a04 */
[----:B------:R-:W-:Y:S01]  /*20000*/  IMAD R0, R7, R5, R0 ;  /* 0x0000000507007224 */ /* 0x000fe200078e0200 */
[----:B------:R-:W-:Y:S01]  /*20010*/  SHF.R.S32.HI R5, RZ, 0x1f, R4 ;  /* 0x0000001fff057819 */ /* 0x000fe20000011404 */
[----:B------:R-:W-:-:S04]  /*20020*/  IMAD.WIDE.U32 R2, R4, UR4, R2 ;  /* 0x0000000404027c25 */ /* 0x000fc8000f8e0002 */
[----:B------:R-:W-:-:S04]  /*20030*/  IMAD R5, R5, UR4, RZ ;  /* 0x0000000405057c24 */ /* 0x000fc8000f8e02ff */
[----:B------:R-:W-:Y:S01]  /*20040*/  IMAD R4, R4, UR5, R5 ;  /* 0x0000000504047c24 */ /* 0x000fe2000f8e0205 */
[----:B------:R-:W-:-:S03]  /*20050*/  ULDC.64 UR4, c[0x0][0x2c8] ;  /* 0x0000b20000047ab9 */ /* 0x000fc60000000a00 */
[----:B------:R-:W-:Y:S01]  /*20060*/  IMAD.IADD R3, R3, 0x1, R4 ;  /* 0x0000000103037824 */ /* 0x000fe200078e0204 */
[----:B------:R-:W-:Y:S01]  /*20070*/  SHF.R.S32.HI R4, RZ, 0x1f, R0 ;  /* 0x0000001fff047819 */ /* 0x000fe20000011400 */
[----:B------:R-:W-:-:S04]  /*20080*/  IMAD.WIDE.U32 R2, R0, UR4, R2 ;  /* 0x0000000400027c25 */ /* 0x000fc8000f8e0002 */
[----:B------:R-:W-:-:S04]  /*20090*/  IMAD R4, R4, UR4, RZ ;  /* 0x0000000404047c24 */ /* 0x000fc8000f8e02ff */
[----:B------:R-:W-:Y:S01]  /*200a0*/  IMAD R0, R0, UR5, R4 ;  /* 0x0000000500007c24 */ /* 0x000fe2000f8e0204 */
[----:B------:R-:W-:Y:S02]  /*200b0*/  ULDC.64 UR4, c[0x0][0x280] ;  /* 0x0000a00000047ab9 */ /* 0x000fe40000000a00 */
[----:B------:R-:W-:Y:S01]  /*200c0*/  IADD3 R4, P1, R2, UR4, RZ ;  /* 0x0000000402047c10 */ /* 0x000fe2000ff3e0ff */
[----:B------:R-:W-:Y:S01]  /*200d0*/  UMOV UR4, 0xffffffff ;  /* 0xffffffff00047882 */ /* 0x000fe20000000000 */
[----:B------:R-:W-:Y:S02]  /*200e0*/  ISETP.GE.AND P0, PT, R9, UR6, PT ;  /* 0x0000000609007c0c */ /* 0x000fe4000bf06270 */
[----:B------:R-:W-:Y:S01]  /*200f0*/  IADD3.X R0, R3, UR5, R0, P1, !PT ;  /* 0x0000000503007c10 */ /* 0x000fe20008ffe400 */
[----:B------:R-:W-:Y:S10]  /*20100*/  BRA.DIV UR4, `(.L_x_572) ;  /* 0x0000004e04f47947 */ /* 0x000ff4000b800000 */
[----:B------:R-:W2:Y:S01]  /*20110*/  LDL.LU R6, [R1+0x54] ;  /* 0x0000540001067983 */ /* 0x000ea20000300800 */
[----:B------:R-:W0:Y:S02]  /*20120*/  S2R R5, SR_TID.X ;  /* 0x0000000000057919 */ /* 0x000e240000002100 */
[----:B0-----:R-:W-:-:S04]  /*20130*/  LOP3.LUT R5, R5, 0x7f, RZ, 0xc0, !PT ;  /* 0x0000007f05057812 */ /* 0x001fc800078ec0ff */
[----:B------:R-:W-:-:S04]  /*20140*/  SHF.R.U32.HI R5, RZ, 0x3, R5 ;  /* 0x00000003ff057819 */ /* 0x000fc80000011605 */
[----:B------:R-:W-:-:S05]  /*20150*/  IADD3 R2, R5, R17, RZ ;  /* 0x0000001105027210 */ /* 0x000fca0007ffe0ff */
[----:B------:R-:W-:Y:S02]  /*20160*/  VIADD R5, R2, 0x10 ;  /* 0x0000001002057836 */ /* 0x000fe40000000000 */
[----:B--2---:R-:W-:Y:S02]  /*20170*/  IMAD R3, R6, R7, RZ ;  /* 0x0000000706037224 */ /* 0x004fe400078e02ff */
[----:B------:R-:W0:Y:S04]  /*20180*/  SHFL.IDX PT, R7, R4, RZ, 0x181f ;  /* 0x00181fff04077589 */ /* 0x000e2800000e0000 */
[----:B------:R-:W1:Y:S01]  /*20190*/  SHFL.IDX PT, R6, R0, RZ, 0x181f ;  /* 0x00181fff00067589 */ /* 0x000e6200000e0000 */
[----:B------:R-:W-:-:S13]  /*201a0*/  ISETP.GE.AND P1, PT, R2, R3, PT ;  /* 0x000000030200720c */ /* 0x000fda0003f26270 */
[----:B0-----:R-:W-:-:S05]  /*201b0*/  @!P1 IADD3 R7, P2, R9, R7, RZ ;  /* 0x0000000709079210 */ /* 0x001fca0007f5e0ff */
[----:B-1----:R-:W-:-:S05]  /*201c0*/  @!P1 IMAD.X R6, RZ, RZ, R6, P2 ;  /* 0x000000ffff069224 */ /* 0x002fca00010e0606 */
[----:B------:R-:W-:-:S04]  /*201d0*/  @!P1 LOP3.LUT R7, R7, R6, RZ, 0x3c, !PT ;  /* 0x0000000607079212 */ /* 0x000fc800078e3cff */
[----:B------:R-:W-:-:S04]  /*201e0*/  @!P1 LOP3.LUT R6, R7, R6, RZ, 0x3c, !PT ;  /* 0x0000000607069212 */ /* 0x000fc800078e3cff */
[----:B------:R-:W-:-:S05]  /*201f0*/  @!P1 LOP3.LUT R7, R7, R6, RZ, 0x3c, !PT ;  /* 0x0000000607079212 */ /* 0x000fca00078e3cff */
[----:B------:R-:W-:Y:S01]  /*20200*/  @!PT LDS RZ, [RZ] ;  /* 0x00000000fffff984 */ /* 0x000fe20000000800 */
[----:B-----5:R0:W-:Y:S01]  /*20210*/  @!P1 LDGSTS.E.BYPASS.LTC128B.128 [R10+0x1c400], desc[UR60][R6.64], !P0 ;  /* 0x1c400000060a9fae */ /* 0x0201e2000c101d7c */
[----:B------:R-:W-:-:S03]  /*20220*/  ISETP.GE.AND P1, PT, R5, R3, PT ;  /* 0x000000030500720c */ /* 0x000fc60003f26270 */
[----:B------:R-:W1:Y:S04]  /*20230*/  SHFL.IDX PT, R5, R4, 0x1, 0x181f ;  /* 0x00381f0004057f89 */ /* 0x000e6800000e0000 */
[----:B0-----:R-:W0:Y:S06]  /*20240*/  SHFL.IDX PT, R6, R0, 0x1, 0x181f ;  /* 0x00381f0000067f89 */ /* 0x001e2c00000e0000 */
[----:B-1----:R-:W-:-:S05]  /*20250*/  @!P1 IADD3 R5, P2, R9, R5, RZ ;  /* 0x0000000509059210 */ /* 0x002fca0007f5e0ff */
[----:B0-----:R-:W-:-:S04]  /*20260*/  @!P1 IMAD.X R6, RZ, RZ, R6, P2 ;  /* 0x000000ffff069224 */ /* 0x001fc800010e0606 */
[----:B------:R-:W-:Y:S02]  /*20270*/  @!P1 IMAD.MOV.U32 R7, RZ, RZ, R6 ;  /* 0x000000ffff079224 */ /* 0x000fe400078e0006 */
[----:B------:R-:W-:Y:S01]  /*20280*/  @!P1 IMAD.MOV.U32 R6, RZ, RZ, R5 ;  /* 0x000000ffff069224 */ /* 0x000fe200078e0005 */
[----:B------:R-:W-:-:S04]  /*20290*/  IADD3 R5, R2, 0x20, RZ ;  /* 0x0000002002057810 */ /* 0x000fc80007ffe0ff */
[----:B------:R0:W-:Y:S01]  /*202a0*/  @!P1 LDGSTS.E.BYPASS.LTC128B.128 [R10+0x1cc00], desc[UR60][R6.64], !P0 ;  /* 0x1cc00000060a9fae */ /* 0x0001e2000c101d7c */
[----:B------:R-:W-:-:S03]  /*202b0*/  ISETP.GE.AND P1, PT, R5, R3, PT ;  /* 0x000000030500720c */ /* 0x000fc60003f26270 */
[----:B------:R-:W1:Y:S04]  /*202c0*/  SHFL.IDX PT, R5, R4, 0x2, 0x181f ;  /* 0x00581f0004057f89 */ /* 0x000e6800000e0000 */
[----:B0-----:R-:W0:Y:S06]  /*202d0*/  SHFL.IDX PT, R6, R0, 0x2, 0x181f ;  /* 0x00581f0000067f89 */ /* 0x001e2c00000e0000 */
[----:B-1----:R-:W-:-:S05]  /*202e0*/  @!P1 IADD3 R5, P2, R9, R5, RZ ;  /* 0x0000000509059210 */ /* 0x002fca0007f5e0ff */
[----:B0-----:R-:W-:-:S04]  /*202f0*/  @!P1 IMAD.X R6, RZ, RZ, R6, P2 ;  /* 0x000000ffff069224 */ /* 0x001fc800010e0606 */
[----:B------:R-:W-:Y:S02]  /*20300*/  @!P1 IMAD.MOV.U32 R7, RZ, RZ, R6 ;  /* 0x000000ffff079224 */ /* 0x000fe400078e0006 */
[----:B------:R-:W-:Y:S02]  /*20310*/  @!P1 IMAD.MOV.U32 R6, RZ, RZ, R5 ;  /* 0x000000ffff069224 */ /* 0x000fe400078e0005 */
[----:B------:R-:W-:-:S03]  /*20320*/  VIADD R5, R2, 0x30 ;  /* 0x0000003002057836 */ /* 0x000fc60000000000 */
[----:B------:R0:W-:Y:S02]  /*20330*/  @!P1 LDGSTS.E.BYPASS.LTC128B.128 [R10+0x1d400], desc[UR60][R6.64], !P0 ;  /* 0x1d400000060a9fae */ /* 0x0001e4000c101d7c */
[----:B------:R-:W-:Y:S02]  /*20340*/  ISETP.GE.AND P1, PT, R5, R3, PT ;  /* 0x000000030500720c */ /* 0x000fe40003f26270 */
[----:B------:R-:W1:Y:S04]  /*20350*/  SHFL.IDX PT, R5, R4, 0x3, 0x181f ;  /* 0x00781f0004057f89 */ /* 0x000e6800000e0000 */
[----:B0-----:R-:W0:Y:S07]  /*20360*/  SHFL.IDX PT, R6, R0, 0x3, 0x181f ;  /* 0x00781f0000067f89 */ /* 0x001e2e00000e0000 */
[----:B-1----:R-:W-:-:S05]  /*20370*/  @!P1 IADD3 R5, P2, R9, R5, RZ ;  /* 0x0000000509059210 */ /* 0x002fca0007f5e0ff */
[----:B0-----:R-:W-:-:S05]  /*20380*/  @!P1 IMAD.X R6, RZ, RZ, R6, P2 ;  /* 0x000000ffff069224 */ /* 0x001fca00010e0606 */
[----:B------:R-:W-:Y:S01]  /*20390*/  @!P1 MOV R7, R6 ;  /* 0x0000000600079202 */ /* 0x000fe20000000f00 */
[----:B------:R-:W-:Y:S02]  /*203a0*/  @!P1 IMAD.MOV.U32 R6, RZ, RZ, R5 ;  /* 0x000000ffff069224 */ /* 0x000fe400078e0005 */
[----:B------:R-:W-:-:S03]  /*203b0*/  VIADD R5, R2, 0x40 ;  /* 0x0000004002057836 */ /* 0x000fc60000000000 */
[----:B------:R0:W-:Y:S02]  /*203c0*/  @!P1 LDGSTS.E.BYPASS.LTC128B.128 [R10+0x1dc00], desc[UR60][R6.64], !P0 ;  /* 0x1dc00000060a9fae */ /* 0x0001e4000c101d7c */
[----:B------:R-:W-:Y:S02]  /*203d0*/  ISETP.GE.AND P1, PT, R5, R3, PT ;  /* 0x000000030500720c */ /* 0x000fe40003f26270 */
[----:B------:R-:W1:Y:S04]  /*203e0*/  SHFL.IDX PT, R5, R4, 0x4, 0x181f ;  /* 0x00981f0004057f89 */ /* 0x000e6800000e0000 */
[----:B0-----:R-:W0:Y:S07]  /*203f0*/  SHFL.IDX PT, R6, R0, 0x4, 0x181f ;  /* 0x00981f0000067f89 */ /* 0x001e2e00000e0000 */
        /* <DEDUP_REMOVED lines=21> */
[----:B------:R-:W-:Y:S01]  /*20550*/  @!P1 IMAD.MOV.U32 R6, RZ, RZ, R5 ;  /* 0x000000ffff069224 */ /* 0x000fe200078e0005 */
[----:B------:R-:W0:Y:S04]  /*20560*/  SHFL.IDX PT, R0, R0, 0x7, 0x181f ;  /* 0x00f81f0000007f89 */ /* 0x000e2800000e0000 */
[----:B------:R1:W-:Y:S04]  /*20570*/  @!P1 LDGSTS.E.BYPASS.LTC128B.128 [R10+0x1f400], desc[UR60][R6.64], !P0 ;  /* 0x1f400000060a9fae */ /* 0x0003e8000c101d7c */
[----:B------:R-:W2:Y:S02]  /*20580*/  SHFL.IDX PT, R4, R4, 0x7, 0x181f ;  /* 0x00f81f0004047f89 */ /* 0x000ea400000e0000 */
.L_x_736:
[----:B------:R3:W5:Y:S01]  /*20590*/  LDL R9, [R1+0x4] ;  /* 0x0000040001097983 */ /* 0x0007620000100800 */
[----:B------:R-:W4:Y:S01]  /*205a0*/  S2R R5, SR_TID.X ;  /* 0x0000000000057919 */ /* 0x000f220000002100 */
[----:B------:R-:W-:-:S05]  /*205b0*/  VIADD R2, R2, 0x70 ;  /* 0x0000007002027836 */ /* 0x000fca0000000000 */
[----:B------:R-:W-:Y:S01]  /*205c0*/  ISETP.GE.AND P1, PT, R2, R3, PT ;  /* 0x000000030200720c */ /* 0x000fe20003f26270 */
[----:B----4-:R-:W-:-:S05]  /*205d0*/  IMAD.SHL.U32 R5, R5, 0x10, RZ ;  /* 0x0000001005057824 */ /* 0x010fca00078e00ff */
[----:B------:R-:W-:-:S07]  /*205e0*/  LOP3.LUT R5, R5, 0x70, RZ, 0xc0, !PT ;  /* 0x0000007005057812 */ /* 0x000fce00078ec0ff */
[----:B--2---:R-:W-:-:S05]  /*205f0*/  @!P1 IADD3 R2, P2, R5, R4, RZ ;  /* 0x0000000405029210 */ /* 0x004fca0007f5e0ff */
[----:B0-----:R-:W-:-:S05]  /*20600*/  @!P1 IMAD.X R3, RZ, RZ, R0, P2 ;  /* 0x000000ffff039224 */ /* 0x001fca00010e0600 */
[----:B------:R-:W-:Y:S01]  /*20610*/  @!PT LDS RZ, [RZ] ;  /* 0x00000000fffff984 */ /* 0x000fe20000000800 */
[----:B------:R-:W-:Y:S01]  /*20620*/  @!PT LDS RZ, [RZ] ;  /* 0x00000000fffff984 */ /* 0x000fe20000000800 */
[----:B------:R-:W-:Y:S01]  /*20630*/  @!PT LDS RZ, [RZ] ;  /* 0x00000000fffff984 */ /* 0x000fe20000000800 */
[----:B------:R3:W-:Y:S01]  /*20640*/  @!P1 LDGSTS.E.BYPASS.LTC128B.128 [R10+0x1fc00], desc[UR60][R2.64], !P0 ;  /* 0x1fc00000020a9fae */ /* 0x0007e2000c101d7c */
[----:B------:R-:W-:Y:S01]  /*20650*/  PLOP3.LUT P0, PT, PT, PT, PT, 0x80, 0x0 ;  /* 0x000000000000781c */ /* 0x000fe20003f0f070 */
[----:B------:R-:W-:-:S12]  /*20660*/  NOP ;  /* 0x0000000000007918 */ /* 0x000fd80000000000 */
.L_x_573:
[----:B---3--:R-:W2:Y:S01]  /*20670*/  LDL R2, [R1+0x4] ;  /* 0x0000040001027983 */ /* 0x008ea20000100800 */
[----:B------:R-:W-:Y:S02]  /*20680*/  PLOP3.LUT P1, PT, P1, P0, PT, 0xa2, 0x0 ;  /* 0x000000000000781c */ /* 0x000fe40000f21472 */
[----:B--2---:R-:W-:-:S08]  /*20690*/  @P0 R2UR P1, UR4, R2 ;  /* 0x00000000020402ca */ /* 0x004fd00000020000 */
[----:B------:R-:W-:-:S05]  /*206a0*/  @P0 PLOP3.LUT P0, PT, P1, PT, PT, 0x80, 0x0 ;  /* 0x000000000000081c */ /* 0x000fca0000f0f070 */
[----:B------:R-:W-:Y:S01]  /*206b0*/  @!P1 SYNCS.ARRIVE.TRANS64.RED.A0T1 RZ, [UR4+0x2e800], RZ ;  /* 0x02e800ffffff99a7 */ /* 0x000fe20008200404 */
[----:B------:R-:W-:Y:S07]  /*206c0*/  @!P1 ARRIVES.LDGSTSBAR.64.TRANSCNT [UR4+0x2e800] ;  /* 0x02e80000ff0099b0 */ /* 0x000fee0008000a84 */
[----:B------:R-:W-:Y:S05]  /*206d0*/  @P0 BRA.U.ANY `(.L_x_573) ;  /* 0xfffffffd00e40947 */ /* 0x000fea000393ffff */
[----:B------:R-:W2:Y:S02]  /*206e0*/  LDL.LU R3, [R1+0x60] ;  /* 0x0000600001037983 */ /* 0x000ea40000300800 */
[----:B--2---:R-:W-:-:S05]  /*206f0*/  VIADD R3, R3, 0x1 ;  /* 0x0000000103037836 */ /* 0x004fca0000000000 */
[----:B------:R0:W-:Y:S01]  /*20700*/  STL [R1+0x60], R3 ;  /* 0x0000600301007387 */ /* 0x0001e20000100800 */
[----:B------:R-:W-:-:S04]  /*20710*/  LEA.HI R0, R3, R3, RZ, 0x1 ;  /* 0x0000000303007211 */ /* 0x000fc800078f08ff */
[----:B------:R-:W-:-:S04]  /*20720*/  LOP3.LUT R0, R0, 0xfffffffe, RZ, 0xc0, !PT ;  /* 0xfffffffe00007812 */ /* 0x000fc800078ec0ff */
[----:B------:R-:W-:-:S04]  /*20730*/  IADD3 R0, R3, -R0, RZ ;  /* 0x8000000003007210 */ /* 0x000fc80007ffe0ff */
[----:B------:R-:W-:Y:S01]  /*20740*/  SHF.L.U32 R0, R0, 0x1f, RZ ;  /* 0x0000001f00007819 */ /* 0x000fe200000006ff */
[----:B------:R-:W-:Y:S01]  /*20750*/  NOP ;  /* 0x0000000000007918 */ /* 0x000fe20000000000 */
[----:B------:R0:W-:Y:S01]  /*20760*/  SYNCS.ARRIVE.TRANS64.A1T0 RZ, [R2+URZ+0x2e800], RZ ;  /* 0x02e800ff02ff79a7 */ /* 0x0001e2000810003f */
[----:B------:R-:W-:Y:S01]  /*20770*/  BSSY B0, `(.L_x_574) ;  /* 0x0000003000007945 */ /* 0x000fe20003800000 */
[----:B------:R-:W2:Y:S03]  /*20780*/  SYNCS.PHASECHK.TRANS64.TRYWAIT P0, [R2+URZ+0x2e820], R0 ;  /* 0x02e82000020075a7 */ /* 0x000ea6000800017f */
[----:B0-2---:R-:W-:Y:S05]  /*20790*/  @!P0 BRA `(.L_x_575) ;  /* 0x0000005000e88947 */ /* 0x005fea0003800000 */
.L_x_737:
[----:B------:R-:W-:Y:S05]  /*207a0*/  BSYNC B0 ;  /* 0x0000000000007941 */ /* 0x000fea0003800000 */
.L_x_574:
[----:B0-----:R-:W2:Y:S02]  /*207b0*/  LDL.LU R2, [R1+0x44] ;  /* 0x0000440001027983 */ /* 0x001ea40000300800 */
[----:B--2---:R-:W-:-:S13]  /*207c0*/  ISETP.GE.AND P0, PT, R2, 0xe1, PT ;  /* 0x000000e10200780c */ /* 0x004fda0003f06270 */
[----:B------:R-:W-:Y:S05]  /*207d0*/  @!P0 BRA `(.L_x_576) ;  /* 0x0000001000048947 */ /* 0x000fea0003800000 */
[----:B------:R-:W2:Y:S04]  /*207e0*/  LDL.LU R2, [R1+0x50] ;  /* 0x0000500001027983 */ /* 0x000ea80000300800 */
[----:B------:R0:W5:Y:S01]  /*207f0*/  LDL.LU R0, [R1+0x8] ;  /* 0x0000080001007983 */ /* 0x0001620000300800 */
[----:B--2---:R-:W-:-:S03]  /*20800*/  VIADD R3, R2, 0xfffffffe ;  /* 0xfffffffe02037836 */ /* 0x004fc60000000000 */
[----:B------:R0:W5:Y:S04]  /*20810*/  LDL.LU R2, [R1+0x10] ;  /* 0x0000100001027983 */ /* 0x0001680000300800 */
.L_x_596:
[----:B--2---:R-:W2:Y:S01]  /*20820*/  LDL R4, [R1+0x1c] ;  /* 0x00001c0001047983 */ /* 0x004ea20000100800 */
[----:B-----5:R-:W-:Y:S01]  /*20830*/  VIADD R5, R0, 0x1 ;  /* 0x0000000100057836 */ /* 0x020fe20000000000 */
[----:B------:R-:W-:Y:S05]  /*20840*/  YIELD ;  /* 0x0000000000007946 */ /* 0x000fea0003800000 */
[C---:B------:R-:W-:Y:S01]  /*20850*/  ISETP.NE.AND P0, PT, R5.reuse, 0x2, PT ;  /* 0x000000020500780c */ /* 0x040fe20003f05270 */
[----:B------:R-:W-:Y:S03]  /*20860*/  BSSY B0, `(.L_x_577) ;  /* 0x0000071000007945 */ /* 0x000fe60003800000 */
[----:B-1----:R-:W-:-:S02]  /*20870*/  SEL R10, R5, RZ, P0 ;  /* 0x000000ff050a7207 */ /* 0x002fc40000000000 */
[----:B--2---:R-:W-:Y:S02]  /*20880*/  LOP3.LUT P1, RZ, R4, 0x1, RZ, 0xc0, !PT ;  /* 0x0000000104ff7812 */ /* 0x004fe4000782c0ff */
[----:B------:R-:W-:-:S04]  /*20890*/  SEL R4, RZ, 0x1, P0 ;  /* 0x00000001ff047807 */ /* 0x000fc80000000000 */
[----:B------:R-:W-:-:S05]  /*208a0*/  LOP3.LUT R9, R2, R4, RZ, 0x3c, !PT ;  /* 0x0000000402097212 */ /* 0x000fca00078e3cff */
[----:B------:R1:W-:Y:S04]  /*208b0*/  STL [R1+0x10], R9 ;  /* 0x0000100901007387 */ /* 0x0003e80000100800 */
[----:B------:R1:W-:Y:S01]  /*208c0*/  STL [R1+0x8], R10 ;  /* 0x0000080a01007387 */ /* 0x0003e20000100800 */
[----:B------:R-:W-:Y:S05]  /*208d0*/  @!P1 BRA `(.L_x_578) ;  /* 0x0000000400a49947 */ /* 0x000fea0003800000 */
[----:B------:R-:W-:Y:S01]  /*208e0*/  ULDC.64 UR4, c[0x0][0x418] ;  /* 0x0001060000047ab9 */ /* 0x000fe20000000a00 */
[----:B------:R-:W-:Y:S01]  /*208f0*/  IMAD.MOV.U32 R8, RZ, RZ, R3 ;  /* 0x000000ffff087224 */ /* 0x000fe200078e0003 */
[----:B------:R-:W-:-:S04]  /*20900*/  ISETP.NE.U32.AND P0, PT, RZ, UR4, PT ;  /* 0x00000004ff007c0c */ /* 0x000fc8000bf05070 */
[----:B------:R-:W-:-:S13]  /*20910*/  ISETP.NE.AND.EX P0, PT, RZ, UR5, PT, P0 ;  /* 0x00000005ff007c0c */ /* 0x000fda000bf05300 */
[----:B------:R-:W-:Y:S05]  /*20920*/  @!P0 BRA `(.L_x_579) ;  /* 0x0000000000508947 */ /* 0x000fea0003800000 */
[----:B------:R-:W2:Y:S01]  /*20930*/  LDL R12, [R1+0x20] ;  /* 0x00002000010c7983 */ /* 0x000ea20000100800 */
[----:B------:R-:W3:Y:S01]  /*20940*/  LDC R7, c[0x0][0x43c] ;  /* 0x00010f00ff077b82 */ /* 0x000ee20000000800 */
[----:B------:R-:W-:Y:S02]  /*20950*/  ULDC.64 UR6, c[0x0][0x428] ;  /* 0x00010a0000067ab9 */ /* 0x000fe40000000a00 */
[----:B------:R-:W4:Y:S01]  /*20960*/  LDL R11, [R1+0x18] ;  /* 0x00001800010b7983 */ /* 0x000f220000100800 */
[----:B---3--:R-:W-:-:S13]  /*20970*/  ISETP.NE.AND P0, PT, R7, 0x1, PT ;  /* 0x000000010700780c */ /* 0x008fda0003f05270 */
[----:B------:R-:W3:Y:S02]  /*20980*/  @P0 LDC.64 R4, c[0x0][0x440] ;  /* 0x00011000ff040b82 */ /* 0x000ee40000000a00 */
[----:B---3--:R-:W-:-:S04]  /*20990*/  @P0 IMAD.HI.U32 R6, R3, R4, RZ ;  /* 0x0000000403060227 */ /* 0x008fc800078e00ff */
[----:B------:R-:W-:Y:S01]  /*209a0*/  IMAD.MOV.U32 R4, RZ, RZ, R3 ;  /* 0x000000ffff047224 */ /* 0x000fe200078e0003 */
[----:B------:R-:W-:-:S04]  /*209b0*/  @P0 SHF.R.U32.HI R4, RZ, R5, R6 ;  /* 0x00000005ff040219 */ /* 0x000fc80000011606 */
[--C-:B------:R-:W-:Y:S01]  /*209c0*/  SHF.R.S32.HI R5, RZ, 0x1f, R4.reuse ;  /* 0x0000001fff057819 */ /* 0x100fe20000011404 */
[----:B------:R-:W-:-:S04]  /*209d0*/  IMAD.MOV R8, RZ, RZ, -R4 ;  /* 0x000000ffff087224 */ /* 0x000fc800078e0a04 */
[----:B------:R-:W-:Y:S02]  /*209e0*/  IMAD R8, R7, R8, R3 ;  /* 0x0000000807087224 */ /* 0x000fe400078e0203 */
[----:B--2---:R-:W-:-:S04]  /*209f0*/  IMAD R6, R12, UR6, RZ ;  /* 0x000000060c067c24 */ /* 0x004fc8000f8e02ff */
[C---:B----4-:R-:W-:Y:S02]  /*20a00*/  IMAD R6, R11.reuse, UR7, R6 ;  /* 0x000000070b067c24 */ /* 0x050fe4000f8e0206 */
[----:B------:R-:W-:-:S05]  /*20a10*/  IMAD.WIDE.U32 R4, R11, UR6, R4 ;  /* 0x000000060b047c25 */ /* 0x000fca000f8e0004 */
[----:B------:R-:W-:Y:S02]  /*20a20*/  IADD3 R5, R6, R5, RZ ;  /* 0x0000000506057210 */ /* 0x000fe40007ffe0ff */
[----:B------:R-:W-:-:S04]  /*20a30*/  LEA R6, P0, R4, UR4, 0x2 ;  /* 0x0000000404067c11 */ /* 0x000fc8000f8010ff */
[----:B------:R-:W-:-:S05]  /*20a40*/  LEA.HI.X R7, R4, UR5, R5, 0x2, P0 ;  /* 0x0000000504077c11 */ /* 0x000fca00080f1405 */
[----:B------:R-:W2:Y:S04]  /*20a50*/  LDG.E R4, desc[UR60][R6.64] ;  /* 0x0000003c06047981 */ /* 0x000ea8000c1e1900 */
[----:B--2---:R2:W-:Y:S02]  /*20a60*/  STL [R1], R4 ;  /* 0x0000000401007387 */ /* 0x0045e40000100800 */
.L_x_579:
[----:B------:R-:W3:Y:S01]  /*20a70*/  LDL R5, [R1+0x4] ;  /* 0x0000040001057983 */ /* 0x000ee20000100800 */
[----:B--2---:R-:W2:Y:S01]  /*20a80*/  S2R R4, SR_TID.X ;  /* 0x0000000000047919 */ /* 0x004ea20000002100 */
[----:B------:R-:W-:Y:S01]  /*20a90*/  BSSY B1, `(.L_x_580) ;  /* 0x0000007000017945 */ /* 0x000fe20003800000 */
[----:B--2---:R-:W-:-:S04]  /*20aa0*/  LOP3.LUT R4, R4, 0x7f, RZ, 0xc0, !PT ;  /* 0x0000007f04047812 */ /* 0x004fc800078ec0ff */
[----:B------:R-:W-:Y:S01]  /*20ab0*/  ISETP.NE.AND P1, PT, R4, RZ, PT ;  /* 0x000000ff0400720c */ /* 0x000fe20003f25270 */
[----:B---3--:R-:W-:Y:S01]  /*20ac0*/  IMAD R6, R10, 0x8, R5 ;  /* 0x000000080a067824 */ /* 0x008fe200078e0205 */
[----:B------:R-:W-:-:S04]  /*20ad0*/  SHF.L.U32 R5, R9, 0x1f, RZ ;  /* 0x0000001f09057819 */ /* 0x000fc800000006ff */
[----:B------:R-:W2:Y:S02]  /*20ae0*/  SYNCS.PHASECHK.TRANS64.TRYWAIT P0, [R6+URZ+0x2e880], R5 ;  /* 0x02e88005060075a7 */ /* 0x000ea4000800017f */
[----:B--2---:R-:W-:Y:S05]  /*20af0*/  @!P0 BRA `(.L_x_581) ;  /* 0x0000005000288947 */ /* 0x004fea0003800000 */
.L_x_738:
[----:B------:R-:W-:Y:S05]  /*20b00*/  BSYNC B1 ;  /* 0x0000000000017941 */ /* 0x000fea0003800000 */
.L_x_580:
[----:B------:R-:W-:Y:S04]  /*20b10*/  BSSY B1, `(.L_x_582) ;  /* 0x0000009000017945 */ /* 0x000fe80003800000 */
        /* <DEDUP_REMOVED lines=8> */
.L_x_583:
[----:B------:R-:W-:Y:S05]  /*20ba0*/  BSYNC B1 ;  /* 0x0000000000017941 */ /* 0x000fea0003800000 */
.L_x_582:
[----:B-1----:R-:W3:Y:S04]  /*20bb0*/  LDL R9, [R1+0x4] ;  /* 0x0000040001097983 */ /* 0x002ee80000100800 */
[----:B------:R-:W3:Y:S04]  /*20bc0*/  LDL R4, [R1+0x8] ;  /* 0x0000080001047983 */ /* 0x000ee80000100800 */
[----:B------:R-:W4:Y:S01]  /*20bd0*/  LDL R7, [R1+0x24] ;  /* 0x0000240001077983 */ /* 0x000f220000100800 */
[----:B------:R-:W-:Y:S01]  /*20be0*/  IMAD.MOV.U32 R10, RZ, RZ, RZ ;  /* 0x000000ffff0a7224 */ /* 0x000fe200078e00ff */
[----:B------:R-:W-:Y:S01]  /*20bf0*/  UIADD3 UR4, UP0, UR36, 0x470, URZ ;  /* 0x0000047024047890 */ /* 0x000fe2000ff1e03f */
[----:B------:R-:W-:Y:S01]  /*20c00*/  PLOP3.LUT P0, PT, PT, PT, PT, 0x80, 0x0 ;  /* 0x000000000000781c */ /* 0x000fe20003f0f070 */
[----:B------:R-:W-:Y:S01]  /*20c10*/  UMOV UR6, 0x0 ;  /* 0x0000000000067882 */ /* 0x000fe20000000000 */
[----:B------:R-:W-:Y:S01]  /*20c20*/  UMOV UR7, 0x14f00000 ;  /* 0x14f0000000077882 */ /* 0x000fe20000000000 */
[----:B------:R-:W-:Y:S01]  /*20c30*/  R2UR UR10, R10 ;  /* 0x000000000a0a72ca */ /* 0x000fe200000e0000 */
[----:B------:R-:W-:Y:S01]  /*20c40*/  UIADD3.X UR5, URZ, UR37, URZ, UP0, !UPT ;  /* 0x000000253f057290 */ /* 0x000fe200087fe43f */
[----:B---3--:R-:W-:-:S02]  /*20c50*/  IMAD R4, R4, 0x7000, R9 ;  /* 0x0000700004047824 */ /* 0x008fc400078e0209 */
[----:B----4-:R-:W-:Y:S02]  /*20c60*/  IMAD R7, R8, 0xe0, R7 ;  /* 0x000000e008077824 */ /* 0x010fe400078e0207 */
[----:B------:R-:W-:Y:S02]  /*20c70*/  VIADD R8, R6, 0x2e870 ;  /* 0x0002e87006087836 */ /* 0x000fe40000000000 */
[----:B------:R-:W-:-:S07]  /*20c80*/  VIADD R9, R4, 0xe400 ;  /* 0x0000e40004097836 */ /* 0x000fce0000000000 */
.L_x_584:
[----:B------:R-:W3:Y:S01]  /*20c90*/  LDL R11, [R1] ;  /* 0x00000000010b7983 */ /* 0x000ee20000100800 */
[----:B------:R-:W-:-:S13]  /*20ca0*/  @P0 ELECT P2, URZ, PT ;  /* 0x00000000003f082f */ /* 0x000fda0003840000 */
[----:B------:R-:W-:Y:S02]  /*20cb0*/  @P2 R2UR UR12, R18 ;  /* 0x00000000120c22ca */ /* 0x000fe400000e0000 */
[----:B------:R-:W-:Y:S02]  /*20cc0*/  @P2 R2UR UR11, R7 ;  /* 0x00000000070b22ca */ /* 0x000fe400000e0000 */
[----:B------:R-:W-:Y:S02]  /*20cd0*/  @P2 R2UR UR9, R8 ;  /* 0x00000000080922ca */ /* 0x000fe400000e0000 */
[----:B------:R-:W-:Y:S02]  /*20ce0*/  @P2 R2UR UR8, R9 ;  /* 0x00000000090822ca */ /* 0x000fe400000e0000 */
[----:B------:R-:W-:Y:S02]  /*20cf0*/  @P2 PLOP3.LUT P0, PT, P2, PT, PT, 0x8, 0x0 ;  /* 0x000000000000281c */ /* 0x000fe4000170e170 */
[----:B---3--:R-:W-:-:S02]  /*20d00*/  @P2 R2UR UR13, R11 ;  /* 0x000000000b0d22ca */ /* 0x008fc400000e0000 */
[----:B------:R-:W-:-:S11]  /*20d10*/  PLOP3.LUT P2, PT, PT, PT, PT, 0x8, 0x0 ;  /* 0x000000000000781c */ /* 0x000fd60003f4e170 */
[----:B------:R1:W-:Y:S02]  /*20d20*/  UTMALDG.4D [UR8], [UR4], desc[UR6] ;  /* 0x00000608040075b4 */ /* 0x0003e40008019000 */
[----:B-1----:R-:W-:Y:S05]  /*20d30*/  @P0 BRA.U.ANY `(.L_x_584) ;  /* 0xfffffffd00d40947 */ /* 0x002fea000393ffff */
[----:B------:R-:W1:Y:S01]  /*20d40*/  SYNCS.PHASECHK.TRANS64.TRYWAIT P0, [R6+URZ+0x2e840], R5 ;  /* 0x02e84005060075a7 */ /* 0x000e62000800017f */
[----:B------:R-:W-:Y:S04]  /*20d50*/  BSSY B1, `(.L_x_585) ;  /* 0x0000002000017945 */ /* 0x000fe80003800000 */
[----:B-1----:R-:W-:Y:S05]  /*20d60*/  @!P0 BRA `(.L_x_586) ;  /* 0x0000004c00a08947 */ /* 0x002fea0003800000 */
.L_x_739:
[----:B------:R-:W-:Y:S05]  /*20d70*/  BSYNC B1 ;  /* 0x0000000000017941 */ /* 0x000fea0003800000 */
.L_x_585:
[----:B------:R-:W-:Y:S01]  /*20d80*/  BSSY B1, `(.L_x_587) ;  /* 0x000000b000017945 */ /* 0x000fe20003800000 */
[----:B------:R-:W-:Y:S01]  /*20d90*/  MOV R8, 0x0 ;  /* 0x0000000000087802 */ /* 0x000fe20000000f00 */
[----:B------:R-:W-:Y:S02]  /*20da0*/  IMAD.MOV.U32 R9, RZ, RZ, 0x14f00000 ;  /* 0x14f00000ff097424 */ /* 0x000fe400078e00ff */
[----:B------:R-:W-:Y:S05]  /*20db0*/  @P1 BRA `(.L_x_588) ;  /* 0x00000000001c1947 */ /* 0x000fea0003800000 */
[----:B------:R-:W3:Y:S01]  /*20dc0*/  S2R R11, SR_TID.X ;  /* 0x00000000000b7919 */ /* 0x000ee20000002100 */
[----:B-12---:R-:W-:-:S04]  /*20dd0*/  IMAD.MOV.U32 R5, RZ, RZ, 0x7000 ;  /* 0x00007000ff057424 */ /* 0x006fc800078e00ff */
[----:B------:R4:W-:Y:S01]  /*20de0*/  SYNCS.ARRIVE.TRANS64 RZ, [R6+URZ+0x2e830], R5 ;  /* 0x02e8300506ff79a7 */ /* 0x0009e2000800003f */
[----:B---3--:R-:W-:-:S04]  /*20df0*/  LOP3.LUT R11, R11, 0x1f, RZ, 0xc0, !PT ;  /* 0x0000001f0b0b7812 */ /* 0x008fc800078ec0ff */
[----:B------:R-:W-:-:S13]  /*20e00*/  ISETP.NE.AND P0, PT, R11, RZ, PT ;  /* 0x000000ff0b00720c */ /* 0x000fda0003f05270 */
[----:B----4-:R-:W-:Y:S05]  /*20e10*/  @!P0 BRA `(.L_x_588) ;  /* 0x0000000000048947 */ /* 0x010fea0003800000 */
[----:B------:R-:W-:Y:S01]  /*20e20*/  BPT.TRAP 0x1 ;  /* 0x000000040000795c */ /* 0x000fe20000300000 */
.L_x_588:
[----:B------:R-:W-:Y:S05]  /*20e30*/  BSYNC B1 ;  /* 0x0000000000017941 */ /* 0x000fea0003800000 */
.L_x_587:
        /* <DEDUP_REMOVED lines=8> */
.L_x_589:
[----:B------:R-:W2:Y:S01]  /*20ec0*/  LDL R5, [R1] ;  /* 0x0000000001057983 */ /* 0x000ea20000100800 */
[----:B------:R-:W-:-:S13]  /*20ed0*/  @P0 ELECT P1, URZ, PT ;  /* 0x00000000003f082f */ /* 0x000fda0003820000 */
[----:B------:R-:W-:Y:S02]  /*20ee0*/  @P1 R2UR UR12, R18 ;  /* 0x00000000120c12ca */ /* 0x000fe400000e0000 */
[----:B------:R-:W-:Y:S02]  /*20ef0*/  @P1 R2UR UR11, R7 ;  /* 0x00000000070b12ca */ /* 0x000fe400000e0000 */
[----:B------:R-:W-:Y:S02]  /*20f00*/  @P1 R2UR UR9, R6 ;  /* 0x00000000060912ca */ /* 0x000fe400000e0000 */
[----:B------:R-:W-:Y:S02]  /*20f10*/  @P1 R2UR UR8, R4 ;  /* 0x00000000040812ca */ /* 0x000fe400000e0000 */
[----:B------:R-:W-:Y:S02]  /*20f20*/  @P1 PLOP3.LUT P0, PT, P1, PT, PT, 0x8, 0x0 ;  /* 0x000000000000181c */ /* 0x000fe40000f0e170 */
[----:B--2---:R-:W-:-:S02]  /*20f30*/  @P1 R2UR UR13, R5 ;  /* 0x00000000050d12ca */ /* 0x004fc400000e0000 */
[----:B------:R-:W-:-:S11]  /*20f40*/  PLOP3.LUT P1, PT, PT, PT, PT, 0x8, 0x0 ;  /* 0x000000000000781c */ /* 0x000fd60003f2e170 */
[----:B------:R2:W-:Y:S02]  /*20f50*/  UTMALDG.4D [UR8], [UR4], desc[UR6] ;  /* 0x00000608040075b4 */ /* 0x0005e40008019000 */
[----:B--2---:R-:W-:Y:S05]  /*20f60*/  @P0 BRA.U.ANY `(.L_x_589) ;  /* 0xfffffffd00d40947 */ /* 0x004fea000393ffff */
.L_x_578:
[----:B------:R-:W-:Y:S05]  /*20f70*/  BSYNC B0 ;  /* 0x0000000000007941 */ /* 0x000fea0003800000 */
.L_x_577:
[----:B------:R-:W-:-:S06]  /*20f80*/  UISETP.NE.AND UP0, UPT, UR38, 0x3, UPT ;  /* 0x000000032600788c */ /* 0x000fcc000bf05270 */
[----:B------:R-:W-:-:S13]  /*20f90*/  PLOP3.LUT P0, PT, PT, PT, UP0, 0x80, 0x0 ;  /* 0x000000000000781c */ /* 0x000fda0003f0f008 */
[----:B------:R-:W-:Y:S05]  /*20fa0*/  @!P0 BRA `(.L_x_590) ;  /* 0x0000000000048947 */ /* 0x000fea0003800000 */
[----:B------:R-:W-:Y:S01]  /*20fb0*/  BPT.TRAP 0x1 ;  /* 0x000000040000795c */ /* 0x000fe20000300000 */
.L_x_590:
[----:B------:R-:W2:Y:S01]  /*20fc0*/  LDL R5, [R1+0x4] ;  /* 0x0000040001057983 */ /* 0x000ea20000100800 */
[----:B------:R-:W-:Y:S01]  /*20fd0*/  IMAD.U32 R4, RZ, RZ, UR39 ;  /* 0x00000027ff047e24 */ /* 0x000fe2000f8e00ff */
[----:B------:R-:W-:Y:S04]  /*20fe0*/  BSSY B0, `(.L_x_591) ;  /* 0x0000007000007945 */ /* 0x000fe80003800000 */
[----:B------:R-:W-:Y:S02]  /*20ff0*/  ISETP.NE.AND P1, PT, R4, 0x3, PT ;  /* 0x000000030400780c */ /* 0x000fe40003f25270 */
[----:B------:R-:W-:-:S04]  /*21000*/  LOP3.LUT R4, R2, 0x1, RZ, 0x3c, !PT ;  /* 0x0000000102047812 */ /* 0x000fc800078e3cff */
[----:B------:R-:W-:Y:S02]  /*21010*/  SHF.L.U32 R4, R4, 0x1f, RZ ;  /* 0x0000001f04047819 */ /* 0x000fe400000006ff */
[----:B--2---:R-:W-:-:S04]  /*21020*/  LEA R17, R0, R5, 0x3 ;  /* 0x0000000500117211 */ /* 0x004fc800078e18ff */
[----:B------:R-:W2:Y:S02]  /*21030*/  SYNCS.PHASECHK.TRANS64.TRYWAIT P0, [R17+URZ+0x2e870], R4 ;  /* 0x02e87004110075a7 */ /* 0x000ea4000800017f */
[----:B--2---:R-:W-:Y:S05]  /*21040*/  @!P0 BRA `(.L_x_592) ;  /* 0x0000004800fc8947 */ /* 0x004fea0003800000 */
.L_x_740:
[----:B------:R-:W-:Y:S05]  /*21050*/  BSYNC B0 ;  /* 0x0000000000007941 */ /* 0x000fea0003800000 */
.L_x_591:
[----:B------:R-:W-:Y:S05]  /*21060*/  @!P1 BRA `(.L_x_593) ;  /* 0x0000000000049947 */ /* 0x000fea0003800000 */
[----:B------:R-:W-:Y:S01]  /*21070*/  BPT.TRAP 0x1 ;  /* 0x000000040000795c */ /* 0x000fe20000300000 */
.L_x_593:
[----:B------:R-:W-:Y:S01]  /*21080*/  SHF.L.U32 R2, R2, 0x1f, RZ ;  /* 0x0000001f02027819 */ /* 0x000fe200000006ff */
[----:B------:R-:W-:-:S03]  /*21090*/  IMAD R12, R0, 0x7000, RZ ;  /* 0x00007000000c7824 */ /* 0x000fc600078e02ff */
[----:B------:R-:W3:Y:S02]  /*210a0*/  SYNCS.PHASECHK.TRANS64.TRYWAIT P0, [R17+URZ+0x2e860], R2 ;  /* 0x02e86002110075a7 */ /* 0x000ee4000800017f */
[----:B---3--:R-:W-:Y:S05]  /*210b0*/  @!P0 BRA `(.L_x_594) ;  /* 0x0000004800f48947 */ /* 0x008fea0003800000 */
.L_x_741:
[----:B------:R-:W4:Y:S04]  /*210c0*/  LDL R0, [R1+0x2c] ;  /* 0x00002c0001007983 */ /* 0x000f280000100800 */
[----:B------:R-:W5:Y:S04]  /*210d0*/  LDL R13, [R1+0x4] ;  /* 0x00000400010d7983 */ /* 0x000f680000100800 */
[----:B------:R-:W3:Y:S04]  /*210e0*/  LDL R15, [R1+0x30] ;  /* 0x00003000010f7983 */ /* 0x000ee80000100800 */
[----:B------:R-:W3:Y:S01]  /*210f0*/  LDL R14, [R1+0x28] ;  /* 0x00002800010e7983 */ /* 0x000ee20000100800 */
[----:B------:R-:W-:Y:S05]  /*21100*/  WARPSYNC.ALL ;  /* 0x0000000000007948 */ /* 0x000fea0003800000 */
[----:B----4-:R-:W-:-:S05]  /*21110*/  LOP3.LUT R0, R12, R0, RZ, 0xfc, !PT ;  /* 0x000000000c007212 */ /* 0x010fca00078efcff */
[----:B-----5:R-:W-:-:S05]  /*21120*/  IMAD.IADD R0, R13, 0x1, R0 ;  /* 0x000000010d007824 */ /* 0x020fca00078e0200 */
[----:B--2---:R-:W2:Y:S01]  /*21130*/  LDSM.16.MT88.4 R4, [R0+0xe400] ;  /* 0x00e400000004783b */ /* 0x004ea20000004200 */
[----:B---3--:R-:W-:Y:S01]  /*21140*/  IMAD.IADD R2, R15, 0x1, R0 ;  /* 0x000000010f027824 */ /* 0x008fe200078e0200 */
[----:B------:R-:W-:Y:S02]  /*21150*/  LOP3.LUT R20, R12, R14, RZ, 0xfc, !PT ;  /* 0x0000000e0c147212 */ /* 0x000fe400078efcff */
[C-C-:B--2---:R-:W-:Y:S02]  /*21160*/  PRMT R8, R4.reuse, 0x6420, R5.reuse ;  /* 0x0000642004087816 */ /* 0x144fe40000000005 */
[----:B-1----:R-:W-:Y:S02]  /*21170*/  PRMT R9, R4, 0x7531, R5 ;  /* 0x0000753104097816 */ /* 0x002fe40000000005 */
[C-C-:B------:R-:W-:Y:S02]  /*21180*/  PRMT R10, R6.reuse, 0x6420, R7.reuse ;  /* 0x00006420060a7816 */ /* 0x140fe40000000007 */
[----:B------:R-:W-:-:S02]  /*21190*/  PRMT R11, R6, 0x7531, R7 ;  /* 0x00007531060b7816 */ /* 0x000fc40000000007 */
[----:B------:R-:W1:Y:S01]  /*211a0*/  LDSM.16.MT88.4 R4, [R2+0xe400] ;  /* 0x00e400000204783b */ /* 0x000e620000004200 */
[----:B------:R-:W-:-:S05]  /*211b0*/  IMAD.IADD R20, R13, 0x1, R20 ;  /* 0x000000010d147824 */ /* 0x000fca00078e0214 */
[----:B------:R1:W-:Y:S02]  /*211c0*/  STSM.16.M88.4 [R20+0x400], R8 ;  /* 0x0004000814007844 */ /* 0x0003e40000000200 */
[C-C-:B-1----:R-:W-:Y:S02]  /*211d0*/  PRMT R8, R4.reuse, 0x6420, R5.reuse ;  /* 0x0000642004087816 */ /* 0x142fe40000000005 */
[----:B------:R-:W-:Y:S02]  /*211e0*/  PRMT R9, R4, 0x7531, R5 ;  /* 0x0000753104097816 */ /* 0x000fe40000000005 */
[C-C-:B------:R-:W-:Y:S02]  /*211f0*/  PRMT R10, R6.reuse, 0x6420, R7.reuse ;  /* 0x00006420060a7816 */ /* 0x140fe40000000007 */
[----:B------:R-:W-:-:S05]  /*21200*/  PRMT R11, R6, 0x7531, R7 ;  /* 0x00007531060b7816 */ /* 0x000fca0000000007 */
[----:B------:R-:W-:Y:S04]  /*21210*/  STSM.16.M88.4 [R20+0xc00], R8 ;  /* 0x000c000814007844 */ /* 0x000fe80000000200 */
[----:B------:R-:W1:Y:S02]  /*21220*/  LDSM.16.MT88.4 R4, [R0+0xf400] ;  /* 0x00f400000004783b */ /* 0x000e640000004200 */
        /* <DEDUP_REMOVED lines=79> */
.L_x_595:
[----:B------:R-:W3:Y:S01]  /*21720*/  S2R R0, SR_TID.X ;  /* 0x0000000000007919 */ /* 0x000ee20000002100 */
[----:B-1----:R1:W-:Y:S01]  /*21730*/  SYNCS.ARRIVE.TRANS64.A1T0 RZ, [R17+URZ+0x2e850], RZ ;  /* 0x02e850ff11ff79a7 */ /* 0x0023e2000810003f */
[----:B------:R4:W5:Y:S01]  /*21740*/  LDL R2, [R1+0x10] ;  /* 0x0000100001027983 */ /* 0x0009620000100800 */
[----:B---3--:R-:W-:Y:S01]  /*21750*/  LOP3.LUT R0, R0, 0x7f, RZ, 0xc0, !PT ;  /* 0x0000007f00007812 */ /* 0x008fe200078ec0ff */
        /* <DEDUP_REMOVED lines=9> */
.L_x_576:
[----:B------:R-:W3:Y:S01]  /*217f0*/  S2R R4, SR_TID.X ;  /* 0x0000000000047919 */ /* 0x000ee20000002100 */
[----:B------:R-:W-:Y:S01]  /*21800*/  BSSY B0, `(.L_x_597) ;  /* 0x0000010000007945 */ /* 0x000fe20003800000 */
[----:B---3--:R-:W-:-:S04]  /*21810*/  LOP3.LUT R4, R4, 0x7f, RZ, 0xc0, !PT ;  /* 0x0000007f04047812 */ /* 0x008fc800078ec0ff */
[----:B------:R-:W-:-:S13]  /*21820*/  ISETP.NE.AND P0, PT, R4, RZ, PT ;  /* 0x000000ff0400720c */ /* 0x000fda0003f05270 */
[----:B------:R-:W-:Y:S05]  /*21830*/  @P0 BRA `(.L_x_598) ;  /* 0x0000000000300947 */ /* 0x000fea0003800000 */
[----:B------:R-:W3:Y:S01]  /*21840*/  S2R R3, SR_LANEID ;  /* 0x0000000000037919 */ /* 0x000ee20000000000 */
[----:B------:R-:W-:Y:S01]  /*21850*/  VOTEU.ANY UR4, UPT, PT ;  /* 0x0000000000047886 */ /* 0x000fe200038e0100 */
[----:B------:R-:W4:Y:S01]  /*21860*/  LDC.64 R4, c[0x0][0xc60] ;  /* 0x00031800ff047b82 */ /* 0x000f220000000a00 */
[----:B-----5:R-:W3:Y:S08]  /*21870*/  FLO.U32 R0, UR4 ;  /* 0x0000000400007d00 */ /* 0x020ef000080e0000 */
[----:B------:R-:W4:Y:S01]  /*21880*/  POPC R2, UR4 ;  /* 0x0000000400027d09 */ /* 0x000f220008000000 */
[----:B---3--:R-:W-:-:S13]  /*21890*/  ISETP.EQ.U32.AND P1, PT, R0, R3, PT ;  /* 0x000000030000720c */ /* 0x008fda0003f22070 */
[----:B----4-:R-:W3:Y:S01]  /*218a0*/  @P1 ATOMG.E.ADD.STRONG.GPU PT, R5, desc[UR60][R4.64], R2 ;  /* 0x00000002040519a8 */ /* 0x010ee200081ee1fc */
[----:B------:R-:W4:Y:S02]  /*218b0*/  S2R R3, SR_LTMASK ;  /* 0x0000000000037919 */ /* 0x000f240000003900 */
[----:B----4-:R-:W-:-:S06]  /*218c0*/  LOP3.LUT R3, R3, UR4, RZ, 0xc0, !PT ;  /* 0x0000000403037c12 */ /* 0x010fcc000f8ec0ff */
[----:B------:R-:W4:Y:S01]  /*218d0*/  POPC R3, R3 ;  /* 0x0000000300037309 */ /* 0x000f220000000000 */
[----:B---3--:R-:W4:Y:S02]  /*218e0*/  SHFL.IDX PT, R0, R5, R0, 0x1f ;  /* 0x00001f0005007589 */ /* 0x008f2400000e0000 */
[----:B----4-:R-:W-:-:S07]  /*218f0*/  IADD3 R16, R0, UR40, R3 ;  /* 0x0000002800107c10 */ /* 0x010fce000fffe003 */
.L_x_598:
[----:B------:R-:W-:Y:S05]  /*21900*/  BSYNC B0 ;  /* 0x0000000000007941 */ /* 0x000fea0003800000 */
.L_x_597:
[----:B------:R-:W-:-:S06]  /*21910*/  UISETP.NE.AND UP0, UPT, UR38, 0x3, UPT ;  /* 0x000000032600788c */ /* 0x000fcc000bf05270 */
[----:B------:R-:W-:-:S13]  /*21920*/  PLOP3.LUT P1, PT, PT, PT, UP0, 0x80, 0x0 ;  /* 0x000000000000781c */ /* 0x000fda0003f2f008 */
[----:B------:R-:W-:Y:S05]  /*21930*/  @!P1 BRA `(.L_x_599) ;  /* 0x0000000000049947 */ /* 0x000fea0003800000 */
[----:B------:R-:W-:Y:S01]  /*21940*/  BPT.TRAP 0x1 ;  /* 0x000000040000795c */ /* 0x000fe20000300000 */
.L_x_599:
[----:B------:R-:W3:Y:S04]  /*21950*/  LDL R4, [R1+0x10] ;  /* 0x0000100001047983 */ /* 0x000ee80000100800 */
[----:B------:R-:W4:Y:S04]  /*21960*/  LDL R3, [R1+0x4] ;  /* 0x0000040001037983 */ /* 0x000f280000100800 */
[----:B-----5:R-:W4:Y:S01]  /*21970*/  LDL R2, [R1+0x8] ;  /* 0x0000080001027983 */ /* 0x020f220000100800 */
[----:B------:R-:W-:Y:S01]  /*21980*/  MOV R0, UR39 ;  /* 0x0000002700007c02 */ /* 0x000fe20008000f00 */
[----:B------:R-:W-:Y:S03]  /*21990*/  BSSY B0, `(.L_x_600) ;  /* 0x0000007000007945 */ /* 0x000fe60003800000 */
[----:B------:R-:W-:-:S02]  /*219a0*/  ISETP.NE.AND P2, PT, R0, 0x3, PT ;  /* 0x000000030000780c */ /* 0x000fc40003f45270 */
[----:B---3--:R-:W-:-:S04]  /*219b0*/  LOP3.LUT R0, R4, 0x1, RZ, 0x3c, !PT ;  /* 0x0000000104007812 */ /* 0x008fc800078e3cff */
[----:B------:R-:W-:Y:S01]  /*219c0*/  SHF.L.U32 R0, R0, 0x1f, RZ ;  /* 0x0000001f00007819 */ /* 0x000fe200000006ff */
[----:B----4-:R-:W-:-:S04]  /*219d0*/  IMAD R17, R2, 0x8, R3 ;  /* 0x0000000802117824 */ /* 0x010fc800078e0203 */
[----:B------:R-:W3:Y:S02]  /*219e0*/  SYNCS.PHASECHK.TRANS64.TRYWAIT P1, [R17+URZ+0x2e870], R0 ;  /* 0x02e87000110075a7 */ /* 0x000ee4000802017f */
[----:B---3--:R-:W-:Y:S05]  /*219f0*/  @!P1 BRA `(.L_x_601) ;  /* 0x0000004000b89947 */ /* 0x008fea0003800000 */
.L_x_742:
[----:B------:R-:W-:Y:S05]  /*21a00*/  BSYNC B0 ;  /* 0x0000000000007941 */ /* 0x000fea0003800000 */
.L_x_600:
[----:B------:R-:W-:Y:S05]  /*21a10*/  @!P2 BRA `(.L_x_602) ;  /* 0x000000000004a947 */ /* 0x000fea0003800000 */
[----:B------:R-:W-:Y:S01]  /*21a20*/  BPT.TRAP 0x1 ;  /* 0x000000040000795c */ /* 0x000fe20000300000 */
.L_x_602:
[----:B---3--:R-:W3:Y:S02]  /*21a30*/  LDL R0, [R1+0x10] ;  /* 0x0000100001007983 */ /* 0x008ee40000100800 */
[----:B---3--:R-:W-:-:S04]  /*21a40*/  SHF.L.U32 R0, R0, 0x1f, RZ ;  /* 0x0000001f00007819 */ /* 0x008fc800000006ff */
[----:B------:R-:W3:Y:S02]  /*21a50*/  SYNCS.PHASECHK.TRANS64.TRYWAIT P1, [R17+URZ+0x2e860], R0 ;  /* 0x02e86000110075a7 */ /* 0x000ee4000802017f */
[----:B---3--:R-:W-:Y:S05]  /*21a60*/  @!P1 BRA `(.L_x_603) ;  /* 0x0000004000b09947 */ /* 0x008fea0003800000 */
.L_x_743:
[----:B------:R-:W3:Y:S04]  /*21a70*/  LDL R18, [R1+0x8] ;  /* 0x0000080001127983 */ /* 0x000ee80000100800 */
[----:B------:R-:W4:Y:S04]  /*21a80*/  LDL R2, [R1+0x2c] ;  /* 0x00002c0001027983 */ /* 0x000f280000100800 */
[----:B--2---:R-:W2:Y:S04]  /*21a90*/  LDL R12, [R1+0x4] ;  /* 0x00000400010c7983 */ /* 0x004ea80000100800 */
[----:B------:R-:W5:Y:S04]  /*21aa0*/  LDL R3, [R1+0x30] ;  /* 0x0000300001037983 */ /* 0x000f680000100800 */
[----:B------:R-:W5:Y:S01]  /*21ab0*/  LDL R13, [R1+0x28] ;  /* 0x00002800010d7983 */ /* 0x000f620000100800 */
[----:B------:R-:W-:Y:S05]  /*21ac0*/  WARPSYNC.ALL ;  /* 0x0000000000007948 */ /* 0x000fea0003800000 */
[----:B---3--:R-:W-:-:S05]  /*21ad0*/  IMAD R0, R18, 0x7000, RZ ;  /* 0x0000700012007824 */ /* 0x008fca00078e02ff */
[----:B----4-:R-:W-:-:S05]  /*21ae0*/  LOP3.LUT R2, R0, R2, RZ, 0xfc, !PT ;  /* 0x0000000200027212 */ /* 0x010fca00078efcff */
[----:B--2---:R-:W-:-:S05]  /*21af0*/  IMAD.IADD R2, R12, 0x1, R2 ;  /* 0x000000010c027824 */ /* 0x004fca00078e0202 */
[----:B-1----:R-:W1:Y:S01]  /*21b00*/  LDSM.16.MT88.4 R4, [R2+0xe400] ;  /* 0x00e400000204783b */ /* 0x002e620000004200 */
[----:B-----5:R-:W-:Y:S01]  /*21b10*/  IMAD.IADD R3, R3, 0x1, R2 ;  /* 0x0000000103037824 */ /* 0x020fe200078e0202 */
[----:B------:R-:W-:Y:S02]  /*21b20*/  LOP3.LUT R0, R0, R13, RZ, 0xfc, !PT ;  /* 0x0000000d00007212 */ /* 0x000fe400078efcff */
[C-C-:B-1----:R-:W-:Y:S02]  /*21b30*/  PRMT R8, R4.reuse, 0x6420, R5.reuse ;  /* 0x0000642004087816 */ /* 0x142fe40000000005 */
[----:B------:R-:W-:Y:S02]  /*21b40*/  PRMT R9, R4, 0x7531, R5 ;  /* 0x0000753104097816 */ /* 0x000fe40000000005 */
        /* <DEDUP_REMOVED lines=90> */
.L_x_604:
[----:B------:R-:W3:Y:S01]  /*220f0*/  LDL.LU R3, [R1+0x10] ;  /* 0x0000100001037983 */ /* 0x000ee20000300800 */
[----:B-1----:R1:W-:Y:S01]  /*22100*/  SYNCS.ARRIVE.TRANS64.A1T0 RZ, [R17+URZ+0x2e850], RZ ;  /* 0x02e850ff11ff79a7 */ /* 0x0023e2000810003f */
[----:B--2---:R-:W-:Y:S01]  /*22110*/  IADD3 R0, R18, 0x1, RZ ;  /* 0x0000000112007810 */ /* 0x004fe20007ffe0ff */
[----:B-1----:R-:W-:-:S05]  /*22120*/  @!P0 VIADD R17, R17, 0x2e880 ;  /* 0x0002e88011118836 */ /* 0x002fca0000000000 */
[----:B------:R-:W-:Y:S01]  /*22130*/  @!P0 PRMT R17, RZ, 0x654, R17 ;  /* 0x00000654ff118816 */ /* 0x000fe20000000011 */
[----:B------:R-:W-:Y:S06]  /*22140*/  BAR.SYNC.DEFER_BLOCKING 0x2, 0x80 ;  /* 0x0082000000007b1d */ /* 0x000fec0000010000 */
[----:B------:R1:W-:Y:S01]  /*22150*/  @!P0 SYNCS.ARRIVE.TRANS64.RED.A1T0 RZ, [R17+URZ], RZ ;  /* 0x000000ff11ff89a7 */ /* 0x0003e2000810043f */
[----:B------:R-:W-:-:S04]  /*22160*/  ISETP.NE.AND P0, PT, R0, 0x2, PT ;  /* 0x000000020000780c */ /* 0x000fc80003f05270 */
[----:B------:R-:W-:Y:S02]  /*22170*/  SEL R2, RZ, 0x1, P0 ;  /* 0x00000001ff027807 */ /* 0x000fe40000000000 */
[----:B------:R-:W-:-:S05]  /*22180*/  SEL R0, R0, RZ, P0 ;  /* 0x000000ff00007207 */ /* 0x000fca0000000000 */
[----:B------:R1:W-:Y:S01]  /*22190*/  STL [R1+0x8], R0 ;  /* 0x0000080001007387 */ /* 0x0003e20000100800 */
[----:B---3--:R-:W-:-:S05]  /*221a0*/  LOP3.LUT R3, R3, R2, RZ, 0x3c, !PT ;  /* 0x0000000203037212 */ /* 0x008fca00078e3cff */
[----:B------:R1:W-:Y:S02]  /*221b0*/  STL [R1+0x10], R3 ;  /* 0x0000100301007387 */ /* 0x0003e40000100800 */
.L_x_553:
[----:B-1----:R-:W2:Y:S02]  /*221c0*/  LDL R0, [R1+0x1c] ;  /* 0x00001c0001007983 */ /* 0x002ea40000100800 */
[----:B--2---:R-:W-:-:S13]  /*221d0*/  LOP3.LUT P0, RZ, R0, 0x2, RZ, 0xc0, !PT ;  /* 0x0000000200ff7812 */ /* 0x004fda000780c0ff */
[----:B------:R-:W-:Y:S05]  /*221e0*/  @!P0 BRA `(.L_x_605) ;  /* 0x0000000000288947 */ /* 0x000fea0003800000 */
[----:B------:R-:W-:Y:S05]  /*221f0*/  WARPSYNC.ALL ;  /* 0x0000000000007948 */ /* 0x000fea0003800000 */
[----:B------:R-:W1:Y:S08]  /*22200*/  S2UR UR5, SR_CgaCtaId ;  /* 0x00000000000579c3 */ /* 0x000e700000008800 */
[----:B------:R-:W-:Y:S06]  /*22210*/  BAR.SYNC.DEFER_BLOCKING 0x5, 0x180 ;  /* 0x0146000000007b1d */ /* 0x000fec0000010000 */
[----:B------:R-:W-:-:S02]  /*22220*/  UMOV UR4, 0x400 ;  /* 0x0000040000047882 */ /* 0x000fc40000000000 */
[----:B-1----:R-:W-:-:S06]  /*22230*/  ULEA UR4, UR5, UR4, 0x18 ;  /* 0x0000000405047291 */ /* 0x002fcc000f8ec03f */
[----:B------:R-:W-:-:S05]  /*22240*/  IMAD.U32 R0, RZ, RZ, UR4 ;  /* 0x00000004ff007e24 */ /* 0x000fca000f8e00ff */
[----:B------:R1:W2:Y:S04]  /*22250*/  LDS.128 R16, [R0+0x2e8d0] ;  /* 0x02e8d00000107984 */ /* 0x0002a80000000c00 */
[----:B------:R1:W-:Y:S01]  /*22260*/  STL [R1+0x4], R0 ;  /* 0x0000040001007387 */ /* 0x0003e20000100800 */
[----:B------:R-:W-:Y:S06]  /*22270*/  BAR.ARV 0x4, 0x180 ;  /* 0x0106000000007b1d */ /* 0x000fec0000002000 */
[----:B------:R-:W-:Y:S05]  /*22280*/  BRA `(.L_x_606) ;  /* 0x0000000800487947 */ /* 0x000fea0003800000 */
.L_x_605:
[----:B------:R-:W1:Y:S01]  /*22290*/  S2R R0, SR_TID.X ;  /* 0x0000000000007919 */ /* 0x000e620000002100 */
[----:B------:R-:W-:Y:S01]  /*222a0*/  UMOV UR4, 0xffffffff ;  /* 0xffffffff00047882 */ /* 0x000fe20000000000 */
[----:B-1----:R-:W-:-:S04]  /*222b0*/  LOP3.LUT R7, R0, 0x1f, RZ, 0xc0, !PT ;  /* 0x0000001f00077812 */ /* 0x002fc800078ec0ff */
[----:B------:R-:W-:Y:S01]  /*222c0*/  ISETP.NE.AND P0, PT, R7, 0x1f, PT ;  /* 0x0000001f0700780c */ /* 0x000fe20003f05270 */
[----:B------:R-:W-:-:S12]  /*222d0*/  BRA.DIV UR4, `(.L_x_607) ;  /* 0x0000003a04a87947 */ /* 0x000fd8000b800000 */
[----:B------:R-:W-:Y:S01]  /*222e0*/  IMAD.IADD R0, R19, 0x1, R7 ;  /* 0x0000000113007824 */ /* 0x000fe200078e0207 */
[----:B------:R-:W-:-:S04]  /*222f0*/  ULDC UR4, c[0x0][0xc3c] ;  /* 0x00030f0000047ab9 */ /* 0x000fc80000000800 */
[----:B------:R-:W-:-:S13]  /*22300*/  ISETP.GE.OR P1, PT, R0, UR4, !P0 ;  /* 0x0000000400007c0c */ /* 0x000fda000c726670 */
[----:B------:R-:W1:Y:S02]  /*22310*/  @!P1 LDC.64 R2, c[0x0][0xc80] ;  /* 0x00032000ff029b82 */ /* 0x000e640000000a00 */
[----:B-1----:R-:W-:-:S06]  /*22320*/  @!P1 IMAD.WIDE R2, R0, 0x4, R2 ;  /* 0x0000000400029825 */ /* 0x002fcc00078e0202 */
[----:B------:R1:W2:Y:S01]  /*22330*/  @!P1 LDG.E R3, desc[UR60][R2.64] ;  /* 0x0000003c02039981 */ /* 0x0002a2000c1e1900 */
[C---:B------:R-:W-:Y:S02]  /*22340*/  ISETP.GE.U32.AND P2, PT, R7.reuse, 0x2, PT ;  /* 0x000000020700780c */ /* 0x040fe40003f46070 */
[C---:B------:R-:W-:Y:S01]  /*22350*/  ISETP.GE.U32.AND P3, PT, R7.reuse, 0x4, PT ;  /* 0x000000040700780c */ /* 0x040fe20003f66070 */
[----:B------:R-:W-:Y:S01]  /*22360*/  SHFL.IDX PT, R0, R16, RZ, 0x1f ;  /* 0x00001fff10007589 */ /* 0x000fe200000e0000 */
[C---:B------:R-:W-:Y:S02]  /*22370*/  ISETP.GE.U32.AND P4, PT, R7.reuse, 0x8, PT ;  /* 0x000000080700780c */ /* 0x040fe40003f86070 */
[C---:B------:R-:W-:Y:S01]  /*22380*/  ISETP.GE.U32.AND P5, PT, R7.reuse, 0x10, PT ;  /* 0x000000100700780c */ /* 0x040fe20003fa6070 */
[----:B------:R-:W-:Y:S01]  /*22390*/  SHFL.IDX PT, R4, R16, 0x1, 0x1f ;  /* 0x00201f0010047f89 */ /* 0x000fe200000e0000 */
[----:B-1----:R-:W-:Y:S02]  /*223a0*/  IMAD.MOV.U32 R2, RZ, RZ, RZ ;  /* 0x000000ffff027224 */ /* 0x002fe400078e00ff */
[----:B--2---:R-:W-:Y:S01]  /*223b0*/  @!P1 IMAD.MOV.U32 R2, RZ, RZ, R3 ;  /* 0x000000ffff029224 */ /* 0x004fe200078e0003 */
[----:B------:R-:W-:-:S04]  /*223c0*/  ISETP.NE.AND P1, PT, R7, RZ, PT ;  /* 0x000000ff0700720c */ /* 0x000fc80003f25270 */
[----:B------:R-:W1:Y:S02]  /*223d0*/  SHFL.UP PT, R3, R2, 0x1, RZ ;  /* 0x0420000002037989 */ /* 0x000e6400000e00ff */
[----:B-1----:R-:W-:-:S05]  /*223e0*/  SEL R3, R3, RZ, P1 ;  /* 0x000000ff03037207 */ /* 0x002fca0000800000 */
[----:B------:R-:W-:-:S05]  /*223f0*/  IMAD.IADD R3, R2, 0x1, R3 ;  /* 0x0000000102037824 */ /* 0x000fca00078e0203 */
[----:B------:R-:W1:Y:S02]  /*22400*/  SHFL.UP PT, R5, R3, 0x2, RZ ;  /* 0x0440000003057989 */ /* 0x000e6400000e00ff */
[----:B-1----:R-:W-:-:S04]  /*22410*/  SEL R5, R5, RZ, P2 ;  /* 0x000000ff05057207 */ /* 0x002fc80001000000 */
[----:B------:R-:W-:-:S05]  /*22420*/  IADD3 R3, R3, R5, RZ ;  /* 0x0000000503037210 */ /* 0x000fca0007ffe0ff */
[----:B------:R-:W1:Y:S02]  /*22430*/  SHFL.UP PT, R5, R3, 0x4, RZ ;  /* 0x0480000003057989 */ /* 0x000e6400000e00ff */
[----:B-1----:R-:W-:-:S05]  /*22440*/  SEL R5, R5, RZ, P3 ;  /* 0x000000ff05057207 */ /* 0x002fca0001800000 */
[----:B------:R-:W-:-:S05]  /*22450*/  IMAD.IADD R3, R3, 0x1, R5 ;  /* 0x0000000103037824 */ /* 0x000fca00078e0205 */
[----:B------:R-:W1:Y:S02]  /*22460*/  SHFL.UP PT, R5, R3, 0x8, RZ ;  /* 0x0500000003057989 */ /* 0x000e6400000e00ff */
[----:B-1----:R-:W-:-:S05]  /*22470*/  SEL R5, R5, RZ, P4 ;  /* 0x000000ff05057207 */ /* 0x002fca0002000000 */
[----:B------:R-:W-:-:S05]  /*22480*/  IMAD.IADD R3, R3, 0x1, R5 ;  /* 0x0000000103037824 */ /* 0x000fca00078e0205 */
[----:B------:R-:W1:Y:S02]  /*22490*/  SHFL.UP PT, R5, R3, 0x10, RZ ;  /* 0x0600000003057989 */ /* 0x000e6400000e00ff */
[----:B-1----:R-:W-:-:S05]  /*224a0*/  SEL R5, R5, RZ, P5 ;  /* 0x000000ff05057207 */ /* 0x002fca0002800000 */
[----:B------:R-:W-:-:S05]  /*224b0*/  IMAD.IADD R5, R3, 0x1, R5 ;  /* 0x0000000103057824 */ /* 0x000fca00078e0205 */
[----:B------:R1:W2:Y:S02]  /*224c0*/  SHFL.IDX PT, R6, R5, 0x1f, 0x1f ;  /* 0x03e01f0005067f89 */ /* 0x0002a400000e0000 */
.L_x_753:
[----:B------:R-:W-:Y:S02]  /*224d0*/  ULDC UR4, c[0x0][0xc38] ;  /* 0x00030e0000047ab9 */ /* 0x000fe40000000800 */
[----:B------:R-:W-:-:S04]  /*224e0*/  IMAD.U32 R16, RZ, RZ, UR4 ;  /* 0x00000004ff107e24 */ /* 0x000fc8000f8e00ff */
[----:B--2---:R-:W-:-:S04]  /*224f0*/  IMAD R6, R6, R16, RZ ;  /* 0x0000001006067224 */ /* 0x004fc800078e02ff */
[----:B------:R-:W-:-:S05]  /*22500*/  IMAD.IADD R4, R4, 0x1, R6 ;  /* 0x0000000104047824 */ /* 0x000fca00078e0206 */
[----:B------:R-:W-:-:S13]  /*22510*/  ISETP.GT.AND P6, PT, R4, R0, PT ;  /* 0x000000000400720c */ /* 0x000fda0003fc4270 */
[----:B------:R-:W-:Y:S05]  /*22520*/  @P6 BRA `(.L_x_608) ;  /* 0x00000000009c6947 */ /* 0x000fea0003800000 */
.L_x_613:
[----:B------:R-:W2:Y:S01]  /*22530*/  LDC R2, c[0x0][0xc3c] ;  /* 0x00030f00ff027b82 */ /* 0x000ea20000000800 */
[----:B------:R-:W-:-:S04]  /*22540*/  IADD3 R19, R19, 0x1f, RZ ;  /* 0x0000001f13137810 */ /* 0x000fc80007ffe0ff */
[----:B--2---:R-:W-:-:S13]  /*22550*/  ISETP.GE.AND P6, PT, R19, R2, PT ;  /* 0x000000021300720c */ /* 0x004fda0003fc6270 */
[----:B------:R-:W-:Y:S05]  /*22560*/  @P6 BRA `(.L_x_609) ;  /* 0x0000000400446947 */ /* 0x000fea0003800000 */
[----:B------:R-:W2:Y:S01]  /*22570*/  S2R R3, SR_TID.X ;  /* 0x0000000000037919 */ /* 0x000ea20000002100 */
[----:B------:R-:W-:Y:S01]  /*22580*/  BSSY B0, `(.L_x_610) ;  /* 0x0000009000007945 */ /* 0x000fe20003800000 */
[----:B--2---:R-:W-:-:S05]  /*22590*/  LOP3.LUT R3, R3, 0x1f, RZ, 0xc0, !PT ;  /* 0x0000001f03037812 */ /* 0x004fca00078ec0ff */
[----:B-1----:R-:W-:-:S05]  /*225a0*/  IMAD.IADD R5, R19, 0x1, R3 ;  /* 0x0000000113057824 */ /* 0x002fca00078e0203 */
[----:B------:R-:W-:Y:S01]  /*225b0*/  ISETP.GE.OR P6, PT, R5, R2, !P0 ;  /* 0x000000020500720c */ /* 0x000fe200047c6670 */
[----:B------:R-:W-:-:S12]  /*225c0*/  IMAD.MOV.U32 R2, RZ, RZ, RZ ;  /* 0x000000ffff027224 */ /* 0x000fd800078e00ff */
[----:B------:R-:W-:Y:S05]  /*225d0*/  @P6 BRA `(.L_x_611) ;  /* 0x00000000000c6947 */ /* 0x000fea0003800000 */
[----:B------:R-:W1:Y:S02]  /*225e0*/  LDC.64 R2, c[0x0][0xc80] ;  /* 0x00032000ff027b82 */ /* 0x000e640000000a00 */
[----:B-1----:R-:W-:-:S06]  /*225f0*/  IMAD.WIDE R2, R5, 0x4, R2 ;  /* 0x0000000405027825 */ /* 0x002fcc00078e0202 */
[----:B------:R1:W5:Y:S02]  /*22600*/  LDG.E R2, desc[UR60][R2.64] ;  /* 0x0000003c02027981 */ /* 0x000364000c1e1900 */
.L_x_611:
[----:B------:R-:W-:Y:S05]  /*22610*/  BSYNC B0 ;  /* 0x0000000000007941 */ /* 0x000fea0003800000 */
.L_x_610:
[----:B------:R-:W-:-:S03]  /*22620*/  UMOV UR4, 0xffffffff ;  /* 0xffffffff00047882 */ /* 0x000fc60000000000 */
[----:B------:R-:W-:Y:S05]  /*22630*/  BRA.DIV UR4, `(.L_x_612) ;  /* 0x0000003e040c7947 */ /* 0x000fea000b800000 */
[----:B-1---5:R-:W1:Y:S02]  /*22640*/  SHFL.UP PT, R3, R2, 0x1, RZ ;  /* 0x0420000002037989 */ /* 0x022e6400000e00ff */
        /* <DEDUP_REMOVED lines=14> */
[----:B------:R1:W2:Y:S02]  /*22730*/  SHFL.IDX PT, R6, R5, 0x1f, 0x1f ;  /* 0x03e01f0005067f89 */ /* 0x0002a400000e0000 */
.L_x_761:
[----:B------:R-:W-:Y:S02]  /*22740*/  ULDC UR4, c[0x0][0xc38] ;  /* 0x00030e0000047ab9 */ /* 0x000fe40000000800 */
[----:B------:R-:W-:-:S04]  /*22750*/  IMAD.U32 R16, RZ, RZ, UR4 ;  /* 0x00000004ff107e24 */ /* 0x000fc8000f8e00ff */
[----:B--2---:R-:W-:-:S04]  /*22760*/  IMAD R6, R6, R16, RZ ;  /* 0x0000001006067224 */ /* 0x004fc800078e02ff */
[----:B------:R-:W-:-:S05]  /*22770*/  IMAD.IADD R4, R6, 0x1, R4 ;  /* 0x0000000106047824 */ /* 0x000fca00078e0204 */
[----:B------:R-:W-:-:S13]  /*22780*/  ISETP.GT.AND P6, PT, R4, R0, PT ;  /* 0x000000000400720c */ /* 0x000fda0003fc4270 */
[----:B------:R-:W-:Y:S05]  /*22790*/  @!P6 BRA `(.L_x_613) ;  /* 0xfffffffc0064e947 */ /* 0x000fea000383ffff */
.L_x_608:
[----:B------:R-:W-:Y:S01]  /*227a0*/  IMAD.IADD R6, R4, 0x1, -R6 ;  /* 0x0000000104067824 */ /* 0x000fe200078e0a06 */
[----:B------:R-:W-:-:S03]  /*227b0*/  UMOV UR4, 0xffffffff ;  /* 0xffffffff00047882 */ /* 0x000fc60000000000 */
[----:B------:R-:W-:-:S05]  /*227c0*/  IMAD R3, R5, R16, R6 ;  /* 0x0000001005037224 */ /* 0x000fca00078e0206 */
[----:B------:R-:W-:Y:S01]  /*227d0*/  ISETP.GT.AND P6, PT, R3, R0, PT ;  /* 0x000000000300720c */ /* 0x000fe20003fc4270 */
[----:B------:R-:W-:-:S12]  /*227e0*/  BRA.DIV UR4, `(.L_x_614) ;  /* 0x0000003e04787947 */ /* 0x000fd8000b800000 */
[----:B------:R-:W-:-:S04]  /*227f0*/  VOTE.ANY R3, PT, !P6 ;  /* 0x0000000000037806 */ /* 0x000fc800070e0100 */
[----:B------:R-:W2:Y:S02]  /*22800*/  POPC R4, R3 ;  /* 0x0000000300047309 */ /* 0x000ea40000000000 */
[----:B--2---:R2:W3:Y:S02]  /*22810*/  SHFL.IDX PT, R17, R2, R4, 0x1f ;  /* 0x00001f0402117589 */ /* 0x0044e400000e0000 */
.L_x_765:
[----:B------:R-:W-:Y:S01]  /*22820*/  ISETP.NE.AND P0, PT, R3, RZ, PT ;  /* 0x000000ff0300720c */ /* 0x000fe20003f05270 */
[----:B--2---:R-:W-:-:S12]  /*22830*/  IMAD.MOV.U32 R2, RZ, RZ, RZ ;  /* 0x000000ffff027224 */ /* 0x004fd800078e00ff */
[----:B------:R-:W-:Y:S05]  /*22840*/  @!P0 BRA `(.L_x_615) ;  /* 0x0000000000108947 */ /* 0x000fea0003800000 */
[----:B------:R-:W-:Y:S01]  /*22850*/  UMOV UR4, 0xffffffff ;  /* 0xffffffff00047882 */ /* 0x000fe20000000000 */
[----:B------:R-:W-:Y:S02]  /*22860*/  IADD3 R12, R4, -0x1, RZ ;  /* 0xffffffff040c7810 */ /* 0x000fe40007ffe0ff */
[----:B------:R-:W-:Y:S05]  /*22870*/  BRA.DIV UR4, `(.L_x_616) ;  /* 0x0000003e049c7947 */ /* 0x000fea000b800000 */
[----:B------:R2:W4:Y:S02]  /*22880*/  SHFL.IDX PT, R2, R5, R12, 0x1f ;  /* 0x00001f0c05027589 */ /* 0x00052400000e0000 */
.L_x_615:
[----:B-123--:R-:W-:Y:S01]  /*22890*/  IABS R5, R17 ;  /* 0x0000001100057213 */ /* 0x00efe20000000000 */
[----:B----4-:R-:W-:Y:S02]  /*228a0*/  IMAD R16, R2, R16, R6 ;  /* 0x0000001002107224 */ /* 0x010fe400078e0206 */
[----:B------:R-:W-:Y:S01]  /*228b0*/  IMAD.IADD R19, R4, 0x1, R19 ;  /* 0x0000000104137824 */ /* 0x000fe200078e0213 */
[----:B------:R-:W1:Y:S01]  /*228c0*/  I2F.RP R2, R5 ;  /* 0x0000000500027306 */ /* 0x000e620000209400 */
[----:B------:R-:W-:-:S07]  /*228d0*/  IMAD.IADD R0, R0, 0x1, -R16 ;  /* 0x0000000100007824 */ /* 0x000fce00078e0a10 */
[----:B-1----:R-:W1:Y:S02]  /*228e0*/  MUFU.RCP R2, R2 ;  /* 0x0000000200027308 */ /* 0x002e640000001000 */
[----:B-1----:R-:W-:-:S06]  /*228f0*/  VIADD R2, R2, 0xffffffe ;  /* 0x0ffffffe02027836 */ /* 0x002fcc0000000000 */
[----:B------:R-:W1:Y:S02]  /*22900*/  F2I.FTZ.U32.TRUNC.NTZ R3, R2 ;  /* 0x0000000200037305 */ /* 0x000e64000021f000 */
[----:B-1----:R-:W-:-:S04]  /*22910*/  IMAD.MOV R2, RZ, RZ, -R3 ;  /* 0x000000ffff027224 */ /* 0x002fc800078e0a03 */
[----:B------:R-:W-:Y:S02]  /*22920*/  IMAD R6, R2, R5, RZ ;  /* 0x0000000502067224 */ /* 0x000fe400078e02ff */
[----:B------:R-:W-:-:S04]  /*22930*/  IMAD.MOV.U32 R2, RZ, RZ, RZ ;  /* 0x000000ffff027224 */ /* 0x000fc800078e00ff */
[----:B------:R-:W-:Y:S01]  /*22940*/  IMAD.HI.U32 R2, R3, R6, R2 ;  /* 0x0000000603027227 */ /* 0x000fe200078e0002 */
[----:B------:R-:W-:Y:S02]  /*22950*/  IABS R6, R17 ;  /* 0x0000001100067213 */ /* 0x000fe40000000000 */
[----:B------:R-:W-:-:S03]  /*22960*/  IABS R3, R0 ;  /* 0x0000000000037213 */ /* 0x000fc60000000000 */
[----:B------:R-:W-:Y:S02]  /*22970*/  IMAD.MOV R6, RZ, RZ, -R6 ;  /* 0x000000ffff067224 */ /* 0x000fe400078e0a06 */
[----:B------:R-:W-:-:S04]  /*22980*/  IMAD.HI.U32 R2, R2, R3, RZ ;  /* 0x0000000302027227 */ /* 0x000fc800078e00ff */
[----:B------:R-:W-:-:S05]  /*22990*/  IMAD R3, R2, R6, R3 ;  /* 0x0000000602037224 */ /* 0x000fca00078e0203 */
[----:B------:R-:W-:-:S13]  /*229a0*/  ISETP.GT.U32.AND P1, PT, R5, R3, PT ;  /* 0x000000030500720c */ /* 0x000fda0003f24070 */
[-C--:B------:R-:W-:Y:S01]  /*229b0*/  @!P1 IADD3 R3, R3, -R5.reuse, RZ ;  /* 0x8000000503039210 */ /* 0x080fe20007ffe0ff */
[----:B------:R-:W-:Y:S01]  /*229c0*/  @!P1 VIADD R2, R2, 0x1 ;  /* 0x0000000102029836 */ /* 0x000fe20000000000 */
[----:B------:R-:W-:Y:S02]  /*229d0*/  ISETP.NE.AND P1, PT, R17, RZ, PT ;  /* 0x000000ff1100720c */ /* 0x000fe40003f25270 */
[----:B------:R-:W-:Y:S02]  /*229e0*/  ISETP.GE.U32.AND P0, PT, R3, R5, PT ;  /* 0x000000050300720c */ /* 0x000fe40003f06070 */
[----:B------:R-:W-:-:S04]  /*229f0*/  LOP3.LUT R3, R0, R17, RZ, 0x3c, !PT ;  /* 0x0000001100037212 */ /* 0x000fc800078e3cff */
[----:B------:R-:W-:-:S07]  /*22a00*/  ISETP.GE.AND P2, PT, R3, RZ, PT ;  /* 0x000000ff0300720c */ /* 0x000fce0003f46270 */
[----:B------:R-:W-:-:S06]  /*22a10*/  @P0 VIADD R2, R2, 0x1 ;  /* 0x0000000102020836 */ /* 0x000fcc0000000000 */
[----:B------:R-:W-:Y:S01]  /*22a20*/  @!P2 IMAD.MOV R2, RZ, RZ, -R2 ;  /* 0x000000ffff02a224 */ /* 0x000fe200078e0a02 */
[----:B------:R-:W-:-:S04]  /*22a30*/  @!P1 LOP3.LUT R2, RZ, R17, RZ, 0x33, !PT ;  /* 0x00000011ff029212 */ /* 0x000fc800078e33ff */
[----:B------:R-:W-:Y:S01]  /*22a40*/  MOV R18, R2 ;  /* 0x0000000200127202 */ /* 0x000fe20000000f00 */
[----:B------:R-:W-:-:S04]  /*22a50*/  IMAD.MOV R3, RZ, RZ, -R2 ;  /* 0x000000ffff037224 */ /* 0x000fc800078e0a02 */
[----:B------:R-:W-:Y:S01]  /*22a60*/  IMAD R17, R17, R3, R0 ;  /* 0x0000000311117224 */ /* 0x000fe200078e0200 */
[----:B------:R-:W-:Y:S06]  /*22a70*/  BRA `(.L_x_617) ;  /* 0x00000000001c7947 */ /* 0x000fec0003800000 */
.L_x_609:
[----:B------:R-:W-:Y:S01]  /*22a80*/  UMOV UR4, URZ ;  /* 0x0000003f00047c82 */ /* 0x000fe20008000000 */
[----:B------:R-:W-:Y:S01]  /*22a90*/  UMOV UR5, URZ ;  /* 0x0000003f00057c82 */ /* 0x000fe20008000000 */
[----:B------:R-:W-:Y:S01]  /*22aa0*/  ULDC UR6, c[0x0][0xc3c] ;  /* 0x00030f0000067ab9 */ /* 0x000fe20000000800 */
[----:B------:R-:W-:Y:S02]  /*22ab0*/  IMAD.MOV.U32 R16, RZ, RZ, R0 ;  /* 0x000000ffff107224 */ /* 0x000fe400078e0000 */
[----:B------:R-:W-:Y:S02]  /*22ac0*/  IMAD.U32 R17, RZ, RZ, UR4 ;  /* 0x00000004ff117e24 */ /* 0x000fe4000f8e00ff */
[----:B------:R-:W-:Y:S02]  /*22ad0*/  IMAD.U32 R18, RZ, RZ, UR5 ;  /* 0x00000005ff127e24 */ /* 0x000fe4000f8e00ff */
[----:B------:R-:W-:-:S07]  /*22ae0*/  IMAD.U32 R19, RZ, RZ, UR6 ;  /* 0x00000006ff137e24 */ /* 0x000fce000f8e00ff */
.L_x_617:
[----:B------:R3:W2:Y:S01]  /*22af0*/  LDL R3, [R1+0x4] ;  /* 0x0000040001037983 */ /* 0x0006a20000100800 */
[----:B------:R-:W4:Y:S01]  /*22b00*/  S2R R0, SR_TID.X ;  /* 0x0000000000007919 */ /* 0x000f220000002100 */
[----:B------:R-:W-:Y:S05]  /*22b10*/  WARPSYNC.ALL ;  /* 0x0000000000007948 */ /* 0x000fea0003800000 */
[----:B----4-:R-:W-:Y:S01]  /*22b20*/  LOP3.LUT R0, R0, 0x1f, RZ, 0xc0, !PT ;  /* 0x0000001f00007812 */ /* 0x010fe200078ec0ff */
[----:B------:R-:W-:Y:S03]  /*22b30*/  BAR.SYNC.DEFER_BLOCKING 0x4, 0x180 ;  /* 0x0106000000007b1d */ /* 0x000fe60000010000 */
[----:B------:R-:W-:-:S13]  /*22b40*/  ISETP.NE.AND P0, PT, R0, RZ, PT ;  /* 0x000000ff0000720c */ /* 0x000fda0003f05270 */
[----:B------:R-:W2:Y:S01]  /*22b50*/  @!P0 S2R R0, SR_CgaCtaId ;  /* 0x0000000000008919 */ /* 0x000ea20000008800 */
[----:B------:R-:W-:-:S04]  /*22b60*/  @!P0 MOV R2, 0x400 ;  /* 0x0000040000028802 */ /* 0x000fc80000000f00 */
[----:B--2---:R-:W-:-:S05]  /*22b70*/  @!P0 LEA R3, R0, R2, 0x18 ;  /* 0x0000000200038211 */ /* 0x004fca00078ec0ff */
[----:B------:R3:W-:Y:S04]  /*22b80*/  @!P0 STS.128 [R3+0x2e8d0], R16 ;  /* 0x02e8d01003008388 */ /* 0x0007e80000000c00 */
[----:B------:R3:W-:Y:S01]  /*22b90*/  @!P0 STL [R1+0x4], R3 ;  /* 0x0000040301008387 */ /* 0x0007e20000100800 */
[----:B------:R-:W-:Y:S06]  /*22ba0*/  BAR.ARV 0x5, 0x180 ;  /* 0x0146000000007b1d */ /* 0x000fec0000002000 */
.L_x_606:
[----:B------:R-:W-:Y:S02]  /*22bb0*/  ULDC UR4, c[0x0][0xc3c] ;  /* 0x00030f0000047ab9 */ /* 0x000fe40000000800 */
[----:B--2---:R-:W-:-:S13]  /*22bc0*/  ISETP.GE.AND P0, PT, R19, UR4, PT ;  /* 0x0000000413007c0c */ /* 0x004fda000bf06270 */
[----:B------:R-:W-:Y:S05]  /*22bd0*/  @!P0 BRA `(.L_x_618) ;  /* 0xffffffa800f08947 */ /* 0x000fea000383ffff */
[----:B------:R-:W-:Y:S05]  /*22be0*/  BSYNC B7 ;  /* 0x0000000000077941 */ /* 0x000fea0003800000 */
.L_x_516:
[----:B-1----:R-:W2:Y:S01]  /*22bf0*/  LDL.LU R0, [R1+0x60] ;  /* 0x0000600001007983 */ /* 0x002ea20000300800 */
[----:B------:R-:W-:Y:S01]  /*22c00*/  BSSY B0, `(.L_x_619) ;  /* 0x000000b000007945 */ /* 0x000fe20003800000 */
[----:B------:R-:W1:Y:S01]  /*22c10*/  S2R R5, SR_CgaCtaId ;  /* 0x0000000000057919 */ /* 0x000e620000008800 */
[----:B--2---:R-:W-:-:S05]  /*22c20*/  VIADD R0, R0, 0x1 ;  /* 0x0000000100007836 */ /* 0x004fca0000000000 */
[----:B0-----:R-:W-:-:S04]  /*22c30*/  LEA.HI R2, R0, R0, RZ, 0x1 ;  /* 0x0000000000027211 */ /* 0x001fc800078f08ff */
[----:B---3--:R-:W-:-:S04]  /*22c40*/  LOP3.LUT R3, R2, 0xfffffffe, RZ, 0xc0, !PT ;  /* 0xfffffffe02037812 */ /* 0x008fc800078ec0ff */
[----:B------:R-:W-:Y:S02]  /*22c50*/  IADD3 R3, R0, -R3, RZ ;  /* 0x8000000300037210 */ /* 0x000fe40007ffe0ff */
[----:B------:R-:W-:Y:S02]  /*22c60*/  MOV R0, 0x400 ;  /* 0x0000040000007802 */ /* 0x000fe40000000f00 */
[----:B------:R-:W-:Y:S02]  /*22c70*/  SHF.L.U32 R3, R3, 0x1f, RZ ;  /* 0x0000001f03037819 */ /* 0x000fe400000006ff */
[----:B-1----:R-:W-:-:S04]  /*22c80*/  LEA R0, R5, R0, 0x18 ;  /* 0x0000000005007211 */ /* 0x002fc800078ec0ff */
[----:B------:R-:W0:Y:S02]  /*22c90*/  SYNCS.PHASECHK.TRANS64.TRYWAIT P0, [R0+URZ+0x2e820], R3 ;  /* 0x02e82003000075a7 */ /* 0x000e24000800017f */
[----:B0-----:R-:W-:Y:S05]  /*22ca0*/  @!P0 BRA `(.L_x_620) ;  /* 0x0000003800b88947 */ /* 0x001fea0003800000 */
.L_x_768:
[----:B------:R-:W-:Y:S05]  /*22cb0*/  BSYNC B0 ;  /* 0x0000000000007941 */ /* 0x000fea0003800000 */
.L_x_619:
[----:B------:R-:W-:-:S03]  /*22cc0*/  UMOV UR4, 0xffffffff ;  /* 0xffffffff00047882 */ /* 0x000fc60000000000 */
[----:B------:R-:W-:Y:S05]  /*22cd0*/  BRA.DIV UR4, `(.L_x_621) ;  /* 0x0000003a04c07947 */ /* 0x000fea000b800000 */
[----:B------:R-:W1:Y:S02]  /*22ce0*/  S2R R2, SR_TID.X ;  /* 0x0000000000027919 */ /* 0x000e640000002100 */
[----:B-1----:R-:W-:-:S04]  /*22cf0*/  SHF.R.U32.HI R2, RZ, 0x5, R2 ;  /* 0x00000005ff027819 */ /* 0x002fc80000011602 */
[----:B------:R-:W-:-:S05]  /*22d00*/  LOP3.LUT R2, R2, 0x3, RZ, 0xc0, !PT ;  /* 0x0000000302027812 */ /* 0x000fca00078ec0ff */
[----:B------:R1:W2:Y:S02]  /*22d10*/  SHFL.IDX PT, R14, R2, RZ, 0x1f ;  /* 0x00001fff020e7589 */ /* 0x0002a400000e0000 */
.L_x_771:
[----:B--2---:R-:W-:-:S13]  /*22d20*/  ISETP.NE.AND P0, PT, R14, RZ, PT ;  /* 0x000000ff0e00720c */ /* 0x004fda0003f05270 */
[----:B------:R-:W-:Y:S05]  /*22d30*/  @P0 BRA `(.L_x_335) ;  /* 0x0000000000b80947 */ /* 0x000fea0003800000 */
[----:B------:R-:W-:-:S03]  /*22d40*/  UMOV UR4, 0xffffffff ;  /* 0xffffffff00047882 */ /* 0x000fc60000000000 */
[----:B------:R-:W-:Y:S05]  /*22d50*/  BRA.DIV UR4, `(.L_x_622) ;  /* 0x0000003a04d47947 */ /* 0x000fea000b800000 */
[----:B------:R-:W-:-:S13]  /*22d60*/  ELECT P6, URZ, PT ;  /* 0x00000000003f782f */ /* 0x000fda00038c0000 */
.L_x_774:
[----:B------:R-:W-:Y:S05]  /*22d70*/  @!P6 BRA `(.L_x_335) ;  /* 0x0000000000a8e947 */ /* 0x000fea0003800000 */
[----:B-1----:R-:W2:Y:S02]  /*22d80*/  LDL R2, [R1+0xb8] ;  /* 0x0000b80001027983 */ /* 0x002ea40000100800 */
[----:B--2---:R-:W-:-:S13]  /*22d90*/  R2UR UR4, R2 ;  /* 0x00000000020472ca */ /* 0x004fda00000e0000 */
[----:B------:R-:W-:-:S06]  /*22da0*/  ULOP3.LUT UR4, UR4, 0x2, URZ, 0xfc, !UPT ;  /* 0x0000000204047892 */ /* 0x000fcc000f8efc3f */
[----:B------:R-:W-:-:S05]  /*22db0*/  IMAD.U32 R2, RZ, RZ, UR4 ;  /* 0x00000004ff027e24 */ /* 0x000fca000f8e00ff */
[----:B------:R-:W-:-:S13]  /*22dc0*/  ISETP.NE.AND P0, PT, R2, 0x3, PT ;  /* 0x000000030200780c */ /* 0x000fda0003f05270 */
[----:B------:R-:W-:Y:S05]  /*22dd0*/  @!P0 BRA `(.L_x_623) ;  /* 0x0000000000048947 */ /* 0x000fea0003800000 */
[----:B------:R-:W-:Y:S01]  /*22de0*/  BPT.TRAP 0x1 ;  /* 0x000000040000795c */ /* 0x000fe20000300000 */
.L_x_623:
[----:B0-----:R-:W2:Y:S04]  /*22df0*/  LDL R3, [R1+0x8] ;  /* 0x0000080001037983 */ /* 0x001ea80000100800 */
        /* <DEDUP_REMOVED lines=13> */
.L_x_775:
[----:B------:R-:W1:Y:S02]  /*22ed0*/  SYNCS.PHASECHK.TRANS64.TRYWAIT P1, [R7+URZ], R2 ;  /* 0x00000002070075a7 */ /* 0x000e64000802017f */
[----:B-1----:R-:W-:Y:S05]  /*22ee0*/  @!P1 BRA `(.L_x_625) ;  /* 0x0000003800a49947 */ /* 0x002fea0003800000 */
.L_x_776:
[----:B------:R-:W-:Y:S05]  /*22ef0*/  @!P0 BRA `(.L_x_626) ;  /* 0x0000000000048947 */ /* 0x000fea0003800000 */
[----:B------:R-:W-:Y:S01]  /*22f00*/  BPT.TRAP 0x1 ;  /* 0x000000040000795c */ /* 0x000fe20000300000 */
.L_x_626:
[----:B------:R-:W2:Y:S02]  /*22f10*/  LDL.LU R4, [R1+0x8] ;  /* 0x0000080001047983 */ /* 0x000ea40000300800 */
[----:B--2---:R-:W-:-:S04]  /*22f20*/  LEA R4, R4, R0, 0x3 ;  /* 0x0000000004047211 */ /* 0x004fc800078e18ff */
[----:B------:R-:W2:Y:S02]  /*22f30*/  SYNCS.PHASECHK.TRANS64.TRYWAIT P1, [R4+URZ+0x2e860], R5 ;  /* 0x02e86005040075a7 */ /* 0x000ea4000802017f */
[----:B--2---:R-:W-:Y:S05]  /*22f40*/  @!P1 BRA `(.L_x_627) ;  /* 0x0000003800a09947 */ /* 0x004fea0003800000 */
.L_x_777:
[----:B------:R-:W-:Y:S05]  /*22f50*/  @!P0 BRA `(.L_x_628) ;  /* 0x0000000000048947 */ /* 0x000fea0003800000 */
[----:B------:R-:W-:Y:S01]  /*22f60*/  BPT.TRAP 0x1 ;  /* 0x000000040000795c */ /* 0x000fe20000300000 */
.L_x_628:
[----:B------:R-:W-:-:S04]  /*22f70*/  IMAD R3, R3, 0x8, R0 ;  /* 0x0000000803037824 */ /* 0x000fc800078e0200 */
[----:B------:R-:W3:Y:S02]  /*22f80*/  SYNCS.PHASECHK.TRANS64.TRYWAIT P1, [R3+URZ+0x2e860], R2 ;  /* 0x02e86002030075a7 */ /* 0x000ee4000802017f */
[----:B---3--:R-:W-:Y:S05]  /*22f90*/  @!P1 BRA `(.L_x_629) ;  /* 0x0000003800a09947 */ /* 0x008fea0003800000 */
.L_x_778:
[----:B------:R-:W-:Y:S05]  /*22fa0*/  @!P0 BRA `(.L_x_630) ;  /* 0x0000000000048947 */ /* 0x000fea0003800000 */
[----:B------:R-:W-:Y:S01]  /*22fb0*/  BPT.TRAP 0x1 ;  /* 0x000000040000795c */ /* 0x000fe20000300000 */
.L_x_630:
[----:B------:R-:W4:Y:S02]  /*22fc0*/  SYNCS.PHASECHK.TRANS64.TRYWAIT P0, [R4+URZ+0x2e880], R5 ;  /* 0x02e88005040075a7 */ /* 0x000f24000800017f */
[----:B----4-:R-:W-:Y:S05]  /*22fd0*/  @!P0 BRA `(.L_x_631) ;  /* 0x0000003800a48947 */ /* 0x010fea0003800000 */
.L_x_632:
[----:B------:R0:W0:Y:S02]  /*22fe0*/  SYNCS.PHASECHK.TRANS64.TRYWAIT P0, [R3+URZ+0x2e880], R2 ;  /* 0x02e88002030075a7 */ /* 0x000024000800017f */
[----:B0-----:R-:W-:Y:S05]  /*22ff0*/  @!P0 NANOSLEEP.SYNCS 0x989680 ;  /* 0x009896800000895d */ /* 0x001fea0003900000 */
[----:B------:R-:W0:Y:S02]  /*23000*/  @!P0 SYNCS.PHASECHK.TRANS64 P0, [R3+URZ+0x2e880], R2 ;  /* 0x02e88002030085a7 */ /* 0x000e24000800007f */
[----:B0-----:R-:W-:Y:S05]  /*23010*/  @!P0 BRA `(.L_x_632) ;  /* 0xfffffffc00f08947 */ /* 0x001fea000383ffff */
.L_x_335:
[----:B------:R-:W-:Y:S05]  /*23020*/  BSYNC B8 ;  /* 0x0000000000087941 */ /* 0x000fea0003800000 */
.L_x_332:
[----:B------:R-:W-:Y:S05]  /*23030*/  EXIT ;  /* 0x000000000000794d */ /* 0x000fea0003800000 */
.L_x_357:
[----:B0-----:R0:W1:Y:S02]  /*23040*/  SYNCS.PHASECHK.TRANS64.TRYWAIT P6, [R111+URZ+0x2e890], R125 ;  /* 0x02e8907d6f0075a7 */ /* 0x00106400080c017f */
[----:B-1----:R-:W-:Y:S05]  /*23050*/  @!P6 NANOSLEEP.SYNCS 0x989680 ;  /* 0x009896800000e95d */ /* 0x002fea0003900000 */
[----:B------:R-:W1:Y:S02]  /*23060*/  @!P6 SYNCS.PHASECHK.TRANS64 P6, [R111+URZ+0x2e890], R125 ;  /* 0x02e8907d6f00e5a7 */ /* 0x000e6400080c007f */
[----:B-1----:R-:W-:Y:S05]  /*23070*/  @!P6 BRA `(.L_x_357) ;  /* 0xfffffffc00f0e947 */ /* 0x002fea000383ffff */
[----:B------:R-:W-:Y:S05]  /*23080*/  BRA `(.L_x_633) ;  /* 0xfffffe0000647947 */ /* 0x000fea000383ffff */
.L_x_391:
[----:B0-----:R0:W1:Y:S02]  /*23090*/  SYNCS.PHASECHK.TRANS64.TRYWAIT P3, [R111+URZ+0x2e890], R125 ;  /* 0x02e8907d6f0075a7 */ /* 0x001064000806017f */
[----:B-1----:R-:W-:Y:S05]  /*230a0*/  @!P3 NANOSLEEP.SYNCS 0x989680 ;  /* 0x009896800000b95d */ /* 0x002fea0003900000 */
[----:B------:R-:W1:Y:S02]  /*230b0*/  @!P3 SYNCS.PHASECHK.TRANS64 P3, [R111+URZ+0x2e890], R125 ;  /* 0x02e8907d6f00b5a7 */ /* 0x000e64000806007f */
[----:B-1----:R-:W-:Y:S05]  /*230c0*/  @!P3 BRA `(.L_x_391) ;  /* 0xfffffffc00f0b947 */ /* 0x002fea000383ffff */
[----:B------:R-:W-:Y:S05]  /*230d0*/  BRA `(.L_x_634) ;  /* 0xfffffe4000f47947 */ /* 0x000fea000383ffff */
.L_x_408:
[----:B0-----:R0:W1:Y:S02]  /*230e0*/  SYNCS.PHASECHK.TRANS64.TRYWAIT P2, [R111+URZ+0x2e890], R125 ;  /* 0x02e8907d6f0075a7 */ /* 0x001064000804017f */
[----:B-1----:R-:W-:Y:S05]  /*230f0*/  @!P2 NANOSLEEP.SYNCS 0x989680 ;  /* 0x009896800000a95d */ /* 0x002fea0003900000 */
[----:B------:R-:W1:Y:S02]  /*23100*/  @!P2 SYNCS.PHASECHK.TRANS64 P2, [R111+URZ+0x2e890], R125 ;  /* 0x02e8907d6f00a5a7 */ /* 0x000e64000804007f */
[----:B-1----:R-:W-:Y:S05]  /*23110*/  @!P2 BRA `(.L_x_408) ;  /* 0xfffffffc00f0a947 */ /* 0x002fea000383ffff */
[----:B------:R-:W-:Y:S05]  /*23120*/  BRA `(.L_x_635) ;  /* 0xfffffe8400187947 */ /* 0x000fea000383ffff */
.L_x_418:
[----:B--2---:R2:W3:Y:S02]  /*23130*/  SYNCS.PHASECHK.TRANS64.TRYWAIT P3, [R111+URZ+0x2e8b0], R125 ;  /* 0x02e8b07d6f0075a7 */ /* 0x0044e4000806017f */
[----:B---3--:R-:W-:Y:S05]  /*23140*/  @!P3 NANOSLEEP.SYNCS 0x989680 ;  /* 0x009896800000b95d */ /* 0x008fea0003900000 */
[----:B------:R-:W3:Y:S02]  /*23150*/  @!P3 SYNCS.PHASECHK.TRANS64 P3, [R111+URZ+0x2e8b0], R125 ;  /* 0x02e8b07d6f00b5a7 */ /* 0x000ee4000806007f */
[----:B---3--:R-:W-:Y:S05]  /*23160*/  @!P3 BRA `(.L_x_418) ;  /* 0xfffffffc00f0b947 */ /* 0x008fea000383ffff */
[----:B------:R-:W-:Y:S05]  /*23170*/  BRA `(.L_x_636) ;  /* 0xfffffe8800e07947 */ /* 0x000fea000383ffff */
.L_x_430:
[----:B------:R-:W0:Y:S01]  /*23180*/  S2R R50, SR_TID.X ;  /* 0x0000000000327919 */ /* 0x000e220000002100 */
[----:B------:R-:W-:Y:S01]  /*23190*/  BSSY B0, `(.L_x_637) ;  /* 0x000000c000007945 */ /* 0x000fe20003800000 */
[----:B------:R-:W-:Y:S01]  /*231a0*/  IMAD.MOV.U32 R12, RZ, RZ, RZ ;  /* 0x000000ffff0c7224 */ /* 0x000fe200078e00ff */
[----:B------:R-:W-:Y:S01]  /*231b0*/  MOV R15, 0xffffffff ;  /* 0xffffffff000f7802 */ /* 0x000fe20000000f00 */
[----:B------:R-:W-:Y:S02]  /*231c0*/  IMAD.MOV.U32 R11, RZ, RZ, 0x1f ;  /* 0x0000001fff0b7424 */ /* 0x000fe400078e00ff */
[----:B0-----:R-:W-:-:S05]  /*231d0*/  VIADD R51, R50, 0xffffff80 ;  /* 0xffffff8032337836 */ /* 0x001fca0000000000 */
[----:B------:R-:W-:-:S04]  /*231e0*/  SHF.R.S32.HI R50, RZ, 0x1f, R51 ;  /* 0x0000001fff327819 */ /* 0x000fc80000011433 */
[----:B------:R-:W-:-:S04]  /*231f0*/  LEA.HI R50, R50, R51, RZ, 0x7 ;  /* 0x0000003332327211 */ /* 0x000fc800078f38ff */
[----:B------:R-:W-:-:S05]  /*23200*/  SHF.R.S32.HI R50, RZ, 0x7, R50 ;  /* 0x00000007ff327819 */ /* 0x000fca0000011432 */
[----:B------:R-:W-:-:S07]  /*23210*/  IMAD.MOV.U32 R13, RZ, RZ, R50 ;  /* 0x000000ffff0d7224 */ /* 0x000fce00078e0032 */
[----:B-----5:R-:W-:Y:S05]  /*23220*/  WARPSYNC.COLLECTIVE R15, `(.L_x_638) ;  /* 0x000000000f087348 */ /* 0x020fea0003c00000 */
[----:B------:R0:W1:Y:S02]  /*23230*/  SHFL.IDX P6, R14, R13, R12, R11 ;  /* 0x0000000c0d0e7389 */ /* 0x00006400000c000b */
[----:B01---5:R-:W-:Y:S01]  /*23240*/  ENDCOLLECTIVE ;  /* 0x000000000000791b */ /* 0x023fe20003800000 */
.L_x_638:
[----:B------:R-:W-:Y:S05]  /*23250*/  BSYNC B0 ;  /* 0x0000000000007941 */ /* 0x000fea0003800000 */
.L_x_637:
[----:B------:R1:W-:Y:S01]  /*23260*/  STL [R1+0x48], R14 ;  /* 0x0000480e01007387 */ /* 0x0003e20000100800 */
[----:B------:R-:W-:Y:S05]  /*23270*/  BRA `(.L_x_639) ;  /* 0xfffffe9800187947 */ /* 0x000fea000383ffff */
.L_x_442:
[----:B------:R-:W-:Y:S01]  /*23280*/  BSSY B1, `(.L_x_640) ;  /* 0x0000008000017945 */ /* 0x000fe20003800000 */
[----:B------:R-:W-:Y:S02]  /*23290*/  IMAD.MOV.U32 R13, RZ, RZ, R26 ;  /* 0x000000ffff0d7224 */ /* 0x000fe400078e001a */
[----:B------:R-:W-:Y:S02]  /*232a0*/  IMAD.MOV.U32 R12, RZ, RZ, RZ ;  /* 0x000000ffff0c7224 */ /* 0x000fe400078e00ff */
[----:B------:R-:W-:Y:S02]  /*232b0*/  IMAD.MOV.U32 R11, RZ, RZ, 0x1c1f ;  /* 0x00001c1fff0b7424 */ /* 0x000fe400078e00ff */
[----:B------:R-:W-:-:S07]  /*232c0*/  IMAD.MOV.U32 R15, RZ, RZ, -0x1 ;  /* 0xffffffffff0f7424 */ /* 0x000fce00078e00ff */
[----:B-1----:R-:W-:Y:S05]  /*232d0*/  WARPSYNC.COLLECTIVE R15, `(.L_x_641) ;  /* 0x000000000f087348 */ /* 0x002fea0003c00000 */
[----:B-1----:R0:W1:Y:S02]  /*232e0*/  SHFL.IDX P6, R14, R13, R12, R11 ;  /* 0x0000000c0d0e7389 */ /* 0x00206400000c000b */
[----:B01----:R-:W-:Y:S01]  /*232f0*/  ENDCOLLECTIVE ;  /* 0x000000000000791b */ /* 0x003fe20003800000 */
.L_x_641:
[----:B------:R-:W-:Y:S05]  /*23300*/  BSYNC B1 ;  /* 0x0000000000017941 */ /* 0x000fea0003800000 */
.L_x_640:
[----:B------:R-:W-:Y:S01]  /*23310*/  MOV R13, R24 ;  /* 0x00000018000d7202 */ /* 0x000fe20000000f00 */
[----:B------:R-:W-:Y:S02]  /*23320*/  IMAD.MOV.U32 R12, RZ, RZ, RZ ;  /* 0x000000ffff0c7224 */ /* 0x000fe400078e00ff */
[----:B------:R-:W-:Y:S02]  /*23330*/  IMAD.MOV.U32 R11, RZ, RZ, 0x1c1f ;  /* 0x00001c1fff0b7424 */ /* 0x000fe400078e00ff */
[----:B------:R-:W-:Y:S02]  /*23340*/  IMAD.MOV.U32 R15, RZ, RZ, -0x1 ;  /* 0xffffffffff0f7424 */ /* 0x000fe400078e00ff */
[----:B------:R-:W-:-:S07]  /*23350*/  IMAD.MOV.U32 R3, RZ, RZ, R14 ;  /* 0x000000ffff037224 */ /* 0x000fce00078e000e */
[----:B------:R-:W-:Y:S05]  /*23360*/  WARPSYNC.COLLECTIVE R15, `(.L_x_642) ;  /* 0x000000000f087348 */ /* 0x000fea0003c00000 */
[----:B------:R0:W1:Y:S02]  /*23370*/  SHFL.IDX P6, R14, R13, R12, R11 ;  /* 0x0000000c0d0e7389 */ /* 0x00006400000c000b */
[----:B01----:R-:W-:Y:S01]  /*23380*/  ENDCOLLECTIVE ;  /* 0x000000000000791b */ /* 0x003fe20003800000 */
.L_x_642:
[----:B------:R-:W-:Y:S02]  /*23390*/  IMAD.MOV.U32 R13, RZ, RZ, R27 ;  /* 0x000000ffff0d7224 */ /* 0x000fe400078e001b */
[----:B------:R-:W-:-:S07]  /*233a0*/  IMAD.MOV.U32 R5, RZ, RZ, R14 ;  /* 0x000000ffff057224 */ /* 0x000fce00078e000e */
[----:B------:R-:W-:Y:S05]  /*233b0*/  WARPSYNC.COLLECTIVE R15, `(.L_x_643) ;  /* 0x000000000f087348 */ /* 0x000fea0003c00000 */
[----:B------:R0:W1:Y:S02]  /*233c0*/  SHFL.IDX P6, R14, R13, R12, R11 ;  /* 0x0000000c0d0e7389 */ /* 0x00006400000c000b */
[----:B01----:R-:W-:Y:S01]  /*233d0*/  ENDCOLLECTIVE ;  /* 0x000000000000791b */ /* 0x003fe20003800000 */
.L_x_643:
[----:B------:R-:W-:Y:S01]  /*233e0*/  IMAD.MOV.U32 R13, RZ, RZ, R28 ;  /* 0x000000ffff0d7224 */ /* 0x000fe200078e001c */
[----:B------:R-:W-:-:S07]  /*233f0*/  MOV R7, R14 ;  /* 0x0000000e00077202 */ /* 0x000fce0000000f00 */
[----:B------:R-:W-:Y:S05]  /*23400*/  WARPSYNC.COLLECTIVE R15, `(.L_x_644) ;  /* 0x000000000f087348 */ /* 0x000fea0003c00000 */
[----:B------:R0:W1:Y:S02]  /*23410*/  SHFL.IDX P6, R14, R13, R12, R11 ;  /* 0x0000000c0d0e7389 */ /* 0x00006400000c000b */
[----:B01----:R-:W-:Y:S01]  /*23420*/  ENDCOLLECTIVE ;  /* 0x000000000000791b */ /* 0x003fe20003800000 */
.L_x_644:
[----:B------:R-:W-:Y:S05]  /*23430*/  BRA `(.L_x_645) ;  /* 0xfffffe9c00207947 */ /* 0x000fea000383ffff */
.L_x_446:
[----:B0-----:R0:W1:Y:S02]  /*23440*/  SYNCS.PHASECHK.TRANS64.TRYWAIT P0, [R16+URZ+0x2e800], R39 ;  /* 0x02e80027100075a7 */ /* 0x001064000800017f */
[----:B-1----:R-:W-:Y:S05]  /*23450*/  @!P0 NANOSLEEP.SYNCS 0x989680 ;  /* 0x009896800000895d */ /* 0x002fea0003900000 */
[----:B------:R-:W1:Y:S02]  /*23460*/  @!P0 SYNCS.PHASECHK.TRANS64 P0, [R16+URZ+0x2e800], R39 ;  /* 0x02e80027100085a7 */ /* 0x000e64000800007f */
[----:B-1----:R-:W-:Y:S05]  /*23470*/  @!P0 BRA `(.L_x_446) ;  /* 0xfffffffc00f08947 */ /* 0x002fea000383ffff */
[----:B------:R-:W-:Y:S05]  /*23480*/  BRA `(.L_x_646) ;  /* 0xfffffea000d07947 */ /* 0x000fea000383ffff */
.L_x_454:
        /* <DEDUP_REMOVED lines=8> */
.L_x_648:
[----:B------:R-:W-:Y:S05]  /*23510*/  BSYNC B1 ;  /* 0x0000000000017941 */ /* 0x000fea0003800000 */
.L_x_647:
[----:B------:R-:W-:Y:S01]  /*23520*/  IMAD.MOV.U32 R13, RZ, RZ, R24 ;  /* 0x000000ffff0d7224 */ /* 0x000fe200078e0018 */
[----:B------:R-:W-:Y:S01]  /*23530*/  MOV R3, R14 ;  /* 0x0000000e00037202 */ /* 0x000fe20000000f00 */
[----:B------:R-:W-:Y:S02]  /*23540*/  IMAD.MOV.U32 R12, RZ, RZ, RZ ;  /* 0x000000ffff0c7224 */ /* 0x000fe400078e00ff */
[----:B------:R-:W-:Y:S02]  /*23550*/  IMAD.MOV.U32 R11, RZ, RZ, 0x1c1f ;  /* 0x00001c1fff0b7424 */ /* 0x000fe400078e00ff */
[----:B------:R-:W-:-:S07]  /*23560*/  IMAD.MOV.U32 R15, RZ, RZ, -0x1 ;  /* 0xffffffffff0f7424 */ /* 0x000fce00078e00ff */
[----:B------:R-:W-:Y:S05]  /*23570*/  WARPSYNC.COLLECTIVE R15, `(.L_x_649) ;  /* 0x000000000f087348 */ /* 0x000fea0003c00000 */
[----:B------:R0:W1:Y:S02]  /*23580*/  SHFL.IDX P6, R14, R13, R12, R11 ;  /* 0x0000000c0d0e7389 */ /* 0x00006400000c000b */
[----:B01----:R-:W-:Y:S01]  /*23590*/  ENDCOLLECTIVE ;  /* 0x000000000000791b */ /* 0x003fe20003800000 */
.L_x_649:
[----:B------:R-:W-:Y:S01]  /*235a0*/  MOV R13, R27 ;  /* 0x0000001b000d7202 */ /* 0x000fe20000000f00 */
[----:B------:R-:W-:-:S07]  /*235b0*/  IMAD.MOV.U32 R21, RZ, RZ, R14 ;  /* 0x000000ffff157224 */ /* 0x000fce00078e000e */
[----:B------:R-:W-:Y:S05]  /*235c0*/  WARPSYNC.COLLECTIVE R15, `(.L_x_650) ;  /* 0x000000000f087348 */ /* 0x000fea0003c00000 */
[----:B------:R0:W1:Y:S02]  /*235d0*/  SHFL.IDX P6, R14, R13, R12, R11 ;  /* 0x0000000c0d0e7389 */ /* 0x00006400000c000b */
[----:B01----:R-:W-:Y:S01]  /*235e0*/  ENDCOLLECTIVE ;  /* 0x000000000000791b */ /* 0x003fe20003800000 */
.L_x_650:
[----:B------:R-:W-:Y:S02]  /*235f0*/  IMAD.MOV.U32 R13, RZ, RZ, R28 ;  /* 0x000000ffff0d7224 */ /* 0x000fe400078e001c */
[----:B------:R-:W-:-:S07]  /*23600*/  IMAD.MOV.U32 R25, RZ, RZ, R14 ;  /* 0x000000ffff197224 */ /* 0x000fce00078e000e */
[----:B------:R-:W-:Y:S05]  /*23610*/  WARPSYNC.COLLECTIVE R15, `(.L_x_651) ;  /* 0x000000000f087348 */ /* 0x000fea0003c00000 */
[----:B------:R0:W1:Y:S02]  /*23620*/  SHFL.IDX P6, R14, R13, R12, R11 ;  /* 0x0000000c0d0e7389 */ /* 0x00006400000c000b */
[----:B01----:R-:W-:Y:S01]  /*23630*/  ENDCOLLECTIVE ;  /* 0x000000000000791b */ /* 0x003fe20003800000 */
.L_x_651:
[----:B------:R-:W-:Y:S05]  /*23640*/  BRA `(.L_x_652) ;  /* 0xfffffeb800787947 */ /* 0x000fea000383ffff */
.L_x_458:
[----:B0-----:R0:W1:Y:S02]  /*23650*/  SYNCS.PHASECHK.TRANS64.TRYWAIT P1, [R16+URZ+0x2e800], R35 ;  /* 0x02e80023100075a7 */ /* 0x001064000802017f */
[----:B-1----:R-:W-:Y:S05]  /*23660*/  @!P1 NANOSLEEP.SYNCS 0x989680 ;  /* 0x009896800000995d */ /* 0x002fea0003900000 */
[----:B------:R-:W1:Y:S02]  /*23670*/  @!P1 SYNCS.PHASECHK.TRANS64 P1, [R16+URZ+0x2e800], R35 ;  /* 0x02e80023100095a7 */ /* 0x000e64000802007f */
[----:B-1----:R-:W-:Y:S05]  /*23680*/  @!P1 BRA `(.L_x_458) ;  /* 0xfffffffc00f09947 */ /* 0x002fea000383ffff */
[----:B------:R-:W-:Y:S05]  /*23690*/  BRA `(.L_x_653) ;  /* 0xfffffebc00dc7947 */ /* 0x000fea000383ffff */
.L_x_464:
[----:B-1----:R1:W3:Y:S02]  /*236a0*/  SYNCS.PHASECHK.TRANS64.TRYWAIT P1, [R3+URZ+0x2e830], R6 ;  /* 0x02e83006030075a7 */ /* 0x0022e4000802017f */
[----:B---3--:R-:W-:Y:S05]  /*236b0*/  @!P1 NANOSLEEP.SYNCS 0x989680 ;  /* 0x009896800000995d */ /* 0x008fea0003900000 */
[----:B------:R-:W3:Y:S02]  /*236c0*/  @!P1 SYNCS.PHASECHK.TRANS64 P1, [R3+URZ+0x2e830], R6 ;  /* 0x02e83006030095a7 */ /* 0x000ee4000802007f */
[----:B---3--:R-:W-:Y:S05]  /*236d0*/  @!P1 BRA `(.L_x_464) ;  /* 0xfffffffc00f09947 */ /* 0x008fea000383ffff */
[----:B------:R-:W-:Y:S05]  /*236e0*/  BRA `(.L_x_463) ;  /* 0xfffffed800687947 */ /* 0x000fea000383ffff */
.L_x_470:
[----:B-1----:R1:W2:Y:S02]  /*236f0*/  SYNCS.PHASECHK.TRANS64.TRYWAIT P2, [R13+URZ+0x2e830], R0 ;  /* 0x02e830000d0075a7 */ /* 0x0022a4000804017f */
[----:B--2---:R-:W-:Y:S05]  /*23700*/  @!P2 NANOSLEEP.SYNCS 0x989680 ;  /* 0x009896800000a95d */ /* 0x004fea0003900000 */
[----:B------:R-:W2:Y:S02]  /*23710*/  @!P2 SYNCS.PHASECHK.TRANS64 P2, [R13+URZ+0x2e830], R0 ;  /* 0x02e830000d00a5a7 */ /* 0x000ea4000804007f */
[----:B--2---:R-:W-:Y:S05]  /*23720*/  @!P2 BRA `(.L_x_470) ;  /* 0xfffffffc00f0a947 */ /* 0x004fea000383ffff */
[----:B------:R-:W-:Y:S05]  /*23730*/  BRA `(.L_x_469) ;  /* 0xffffff1c00447947 */ /* 0x000fea000383ffff */
.L_x_474:
[----:B-1----:R1:W2:Y:S02]  /*23740*/  SYNCS.PHASECHK.TRANS64.TRYWAIT P1, [R12+URZ+0x2e850], R0 ;  /* 0x02e850000c0075a7 */ /* 0x0022a4000802017f */
[----:B--2---:R-:W-:Y:S05]  /*23750*/  @!P1 NANOSLEEP.SYNCS 0x989680 ;  /* 0x009896800000995d */ /* 0x004fea0003900000 */
[----:B------:R-:W2:Y:S02]  /*23760*/  @!P1 SYNCS.PHASECHK.TRANS64 P1, [R12+URZ+0x2e850], R0 ;  /* 0x02e850000c0095a7 */ /* 0x000ea4000802007f */
[----:B--2---:R-:W-:Y:S05]  /*23770*/  @!P1 BRA `(.L_x_474) ;  /* 0xfffffffc00f09947 */ /* 0x004fea000383ffff */
[----:B------:R-:W-:Y:S05]  /*23780*/  BRA `(.L_x_471) ;  /* 0xffffff3000907947 */ /* 0x000fea000383ffff */
.L_x_480:
[----:B--2---:R2:W3:Y:S02]  /*23790*/  SYNCS.PHASECHK.TRANS64.TRYWAIT P1, [R12+URZ+0x2e850], R3 ;  /* 0x02e850030c0075a7 */ /* 0x0044e4000802017f */
[----:B---3--:R-:W-:Y:S05]  /*237a0*/  @!P1 NANOSLEEP.SYNCS 0x989680 ;  /* 0x009896800000995d */ /* 0x008fea0003900000 */
[----:B------:R-:W3:Y:S02]  /*237b0*/  @!P1 SYNCS.PHASECHK.TRANS64 P1, [R12+URZ+0x2e850], R3 ;  /* 0x02e850030c0095a7 */ /* 0x000ee4000802007f */
[----:B---3--:R-:W-:Y:S05]  /*237c0*/  @!P1 BRA `(.L_x_480) ;  /* 0xfffffffc00f09947 */ /* 0x008fea000383ffff */
[----:B------:R-:W-:Y:S05]  /*237d0*/  BRA `(.L_x_479) ;  /* 0xffffff5c00287947 */ /* 0x000fea000383ffff */
.L_x_484:
[----:B------:R-:W-:Y:S01]  /*237e0*/  IMAD.MOV.U32 R12, RZ, RZ, R0 ;  /* 0x000000ffff0c7224 */ /* 0x000fe200078e0000 */
[----:B------:R-:W-:Y:S01]  /*237f0*/  SEL R5, R96, R97, P0 ;  /* 0x0000006160057207 */ /* 0x000fe20000000000 */
[----:B------:R-:W-:Y:S01]  /*23800*/  IMAD.MOV.U32 R11, RZ, RZ, 0x1c1f ;  /* 0x00001c1fff0b7424 */ /* 0x000fe200078e00ff */
[----:B------:R-:W-:Y:S01]  /*23810*/  SEL R7, R97, R96, P0 ;  /* 0x0000006061077207 */ /* 0x000fe20000000000 */
[----:B------:R-:W-:Y:S01]  /*23820*/  IMAD.MOV.U32 R15, RZ, RZ, -0x1 ;  /* 0xffffffffff0f7424 */ /* 0x000fe200078e00ff */
[----:B------:R-:W-:Y:S02]  /*23830*/  SEL R9, R92, R93, P0 ;  /* 0x0000005d5c097207 */ /* 0x000fe40000000000 */
[----:B------:R-:W-:-:S07]  /*23840*/  SEL R21, R93, R92, P0 ;  /* 0x0000005c5d157207 */ /* 0x000fce0000000000 */
[----:B-----5:R-:W-:Y:S05]  /*23850*/  WARPSYNC.COLLECTIVE R15, `(.L_x_654) ;  /* 0x000000000f087348 */ /* 0x020fea0003c00000 */
[----:B------:R0:W1:Y:S02]  /*23860*/  SHFL.IDX P6, R14, R13, R12, R11 ;  /* 0x0000000c0d0e7389 */ /* 0x00006400000c000b */
[----:B01---5:R-:W-:Y:S01]  /*23870*/  ENDCOLLECTIVE ;  /* 0x000000000000791b */ /* 0x023fe20003800000 */
.L_x_654:
[----:B------:R-:W-:Y:S02]  /*23880*/  SEL R25, R48, R45, P0 ;  /* 0x0000002d30197207 */ /* 0x000fe40000000000 */
[----:B------:R-:W-:Y:S02]  /*23890*/  SEL R27, R45, R48, P0 ;  /* 0x000000302d1b7207 */ /* 0x000fe40000000000 */
[----:B------:R-:W-:Y:S02]  /*238a0*/  SEL R29, R40, R37, P0 ;  /* 0x00000025281d7207 */ /* 0x000fe40000000000 */
[----:B------:R-:W-:Y:S02]  /*238b0*/  SEL R31, R37, R40, P0 ;  /* 0x00000028251f7207 */ /* 0x000fe40000000000 */
[----:B------:R-:W-:Y:S02]  /*238c0*/  SEL R45, R65, R68, P0 ;  /* 0x00000044412d7207 */ /* 0x000fe40000000000 */
[----:B------:R-:W-:-:S02]  /*238d0*/  SEL R47, R68, R65, P0 ;  /* 0x00000041442f7207 */ /* 0x000fc40000000000 */
[----:B------:R-:W-:Y:S01]  /*238e0*/  SEL R63, R38, R67, P0 ;  /* 0x00000043263f7207 */ /* 0x000fe20000000000 */
[----:B------:R-:W-:Y:S01]  /*238f0*/  IMAD.MOV.U32 R13, RZ, RZ, R3 ;  /* 0x000000ffff0d7224 */ /* 0x000fe200078e0003 */
[----:B------:R-:W-:Y:S01]  /*23900*/  SEL R65, R67, R38, P0 ;  /* 0x0000002643417207 */ /* 0x000fe20000000000 */
[----:B------:R-:W-:Y:S01]  /*23910*/  IMAD.MOV.U32 R12, RZ, RZ, R2 ;  /* 0x000000ffff0c7224 */ /* 0x000fe200078e0002 */
[----:B------:R-:W-:Y:S02]  /*23920*/  SEL R67, R30, R69, P0 ;  /* 0x000000451e437207 */ /* 0x000fe40000000000 */
[----:B------:R-:W-:Y:S02]  /*23930*/  SEL R69, R69, R30, P0 ;  /* 0x0000001e45457207 */ /* 0x000fe40000000000 */
[----:B------:R-:W-:Y:S02]  /*23940*/  SEL R33, R32, R35, P0 ;  /* 0x0000002320217207 */ /* 0x000fe40000000000 */
[----:B------:R-:W-:-:S02]  /*23950*/  SEL R35, R35, R32, P0 ;  /* 0x0000002023237207 */ /* 0x000fc40000000000 */
[----:B------:R-:W-:-:S07]  /*23960*/  MOV R6, R14 ;  /* 0x0000000e00067202 */ /* 0x000fce0000000f00 */
[----:B------:R-:W-:Y:S05]  /*23970*/  WARPSYNC.COLLECTIVE R15, `(.L_x_655) ;  /* 0x000000000f087348 */ /* 0x000fea0003c00000 */
[----:B------:R0:W1:Y:S02]  /*23980*/  SHFL.IDX P6, R14, R13, R12, R11 ;  /* 0x0000000c0d0e7389 */ /* 0x00006400000c000b */
[----:B01----:R-:W-:Y:S01]  /*23990*/  ENDCOLLECTIVE ;  /* 0x000000000000791b */ /* 0x003fe20003800000 */
.L_x_655:
        /* <DEDUP_REMOVED lines=13> */
[----:B------:R-:W-:Y:S01]  /*23a70*/  SEL R59, R46, R61, P0 ;  /* 0x0000003d2e3b7207 */ /* 0x000fe20000000000 */
[----:B------:R-:W-:Y:S01]  /*23a80*/  IMAD.MOV.U32 R3, RZ, RZ, R14 ;  /* 0x000000ffff037224 */ /* 0x000fe200078e000e */
[----:B------:R-:W-:-:S07]  /*23a90*/  SEL R61, R61, R46, P0 ;  /* 0x0000002e3d3d7207 */ /* 0x000fce0000000000 */
[----:B------:R-:W-:Y:S05]  /*23aa0*/  WARPSYNC.COLLECTIVE R15, `(.L_x_656) ;  /* 0x000000000f087348 */ /* 0x000fea0003c00000 */
[----:B------:R0:W1:Y:S02]  /*23ab0*/  SHFL.IDX P6, R14, R13, R12, R11 ;  /* 0x0000000c0d0e7389 */ /* 0x00006400000c000b */
[----:B01----:R-:W-:Y:S01]  /*23ac0*/  ENDCOLLECTIVE ;  /* 0x000000000000791b */ /* 0x003fe20003800000 */
.L_x_656:
[----:B------:R-:W-:Y:S02]  /*23ad0*/  SEL R55, R52, R55, P0 ;  /* 0x0000003734377207 */ /* 0x000fe40000000000 */
[----:B------:R-:W-:Y:S02]  /*23ae0*/  SEL R4, R6, R3, P0 ;  /* 0x0000000306047207 */ /* 0x000fe40000000000 */
[----:B------:R-:W-:Y:S01]  /*23af0*/  SEL R6, R3, R6, P0 ;  /* 0x0000000603067207 */ /* 0x000fe20000000000 */
[----:B------:R-:W-:Y:S02]  /*23b00*/  IMAD.MOV.U32 R13, RZ, RZ, R7 ;  /* 0x000000ffff0d7224 */ /* 0x000fe400078e0007 */
[----:B------:R-:W-:Y:S01]  /*23b10*/  IMAD.MOV.U32 R12, RZ, RZ, R2 ;  /* 0x000000ffff0c7224 */ /* 0x000fe200078e0002 */
[----:B------:R-:W-:-:S07]  /*23b20*/  MOV R10, R14 ;  /* 0x0000000e000a7202 */ /* 0x000fce0000000f00 */
[----:B------:R-:W-:Y:S05]  /*23b30*/  WARPSYNC.COLLECTIVE R15, `(.L_x_657) ;  /* 0x000000000f087348 */ /* 0x000fea0003c00000 */
[----:B------:R0:W1:Y:S02]  /*23b40*/  SHFL.IDX P6, R14, R13, R12, R11 ;  /* 0x0000000c0d0e7389 */ /* 0x00006400000c000b */
[----:B01----:R-:W-:Y:S01]  /*23b50*/  ENDCOLLECTIVE ;  /* 0x000000000000791b */ /* 0x003fe20003800000 */
.L_x_657:
[----:B------:R-:W-:Y:S02]  /*23b60*/  IMAD.MOV.U32 R13, RZ, RZ, R9 ;  /* 0x000000ffff0d7224 */ /* 0x000fe400078e0009 */
[----:B------:R-:W-:Y:S02]  /*23b70*/  IMAD.MOV.U32 R12, RZ, RZ, R0 ;  /* 0x000000ffff0c7224 */ /* 0x000fe400078e0000 */
[----:B------:R-:W-:-:S07]  /*23b80*/  IMAD.MOV.U32 R7, RZ, RZ, R14 ;  /* 0x000000ffff077224 */ /* 0x000fce00078e000e */
[----:B------:R-:W-:Y:S05]  /*23b90*/  WARPSYNC.COLLECTIVE R15, `(.L_x_658) ;  /* 0x000000000f087348 */ /* 0x000fea0003c00000 */
[----:B------:R0:W1:Y:S02]  /*23ba0*/  SHFL.IDX P6, R14, R13, R12, R11 ;  /* 0x0000000c0d0e7389 */ /* 0x00006400000c000b */
[----:B01----:R-:W-:Y:S01]  /*23bb0*/  ENDCOLLECTIVE ;  /* 0x000000000000791b */ /* 0x003fe20003800000 */
.L_x_658:
        /* <DEDUP_REMOVED lines=8> */
.L_x_659:
[----:B------:R-:W-:Y:S02]  /*23c40*/  IMAD.MOV.U32 R13, RZ, RZ, R25 ;  /* 0x000000ffff0d7224 */ /* 0x000fe400078e0019 */
[----:B------:R-:W-:Y:S02]  /*23c50*/  IMAD.MOV.U32 R12, RZ, RZ, R0 ;  /* 0x000000ffff0c7224 */ /* 0x000fe400078e0000 */
[----:B------:R-:W-:-:S07]  /*23c60*/  IMAD.MOV.U32 R20, RZ, RZ, R14 ;  /* 0x000000ffff147224 */ /* 0x000fce00078e000e */
[----:B------:R-:W-:Y:S05]  /*23c70*/  WARPSYNC.COLLECTIVE R15, `(.L_x_660) ;  /* 0x000000000f087348 */ /* 0x000fea0003c00000 */
[----:B------:R0:W1:Y:S02]  /*23c80*/  SHFL.IDX P6, R14, R13, R12, R11 ;  /* 0x0000000c0d0e7389 */ /* 0x00006400000c000b */
[----:B01----:R-:W-:Y:S01]  /*23c90*/  ENDCOLLECTIVE ;  /* 0x000000000000791b */ /* 0x003fe20003800000 */
.L_x_660:
[----:B------:R-:W-:Y:S02]  /*23ca0*/  IMAD.MOV.U32 R13, RZ, RZ, R27 ;  /* 0x000000ffff0d7224 */ /* 0x000fe400078e001b */
[----:B------:R-:W-:Y:S01]  /*23cb0*/  IMAD.MOV.U32 R12, RZ, RZ, R2 ;  /* 0x000000ffff0c7224 */ /* 0x000fe200078e0002 */
[----:B------:R-:W-:-:S07]  /*23cc0*/  MOV R26, R14 ;  /* 0x0000000e001a7202 */ /* 0x000fce0000000f00 */
[----:B------:R-:W-:Y:S05]  /*23cd0*/  WARPSYNC.COLLECTIVE R15, `(.L_x_661) ;  /* 0x000000000f087348 */ /* 0x000fea0003c00000 */
[----:B------:R0:W1:Y:S02]  /*23ce0*/  SHFL.IDX P6, R14, R13, R12, R11 ;  /* 0x0000000c0d0e7389 */ /* 0x00006400000c000b */
[----:B01----:R-:W-:Y:S01]  /*23cf0*/  ENDCOLLECTIVE ;  /* 0x000000000000791b */ /* 0x003fe20003800000 */
.L_x_661:
[----:B------:R-:W-:Y:S02]  /*23d00*/  IMAD.MOV.U32 R13, RZ, RZ, R29 ;  /* 0x000000ffff0d7224 */ /* 0x000fe400078e001d */
[----:B------:R-:W-:Y:S02]  /*23d10*/  IMAD.MOV.U32 R12, RZ, RZ, R0 ;  /* 0x000000ffff0c7224 */ /* 0x000fe400078e0000 */
[----:B------:R-:W-:-:S07]  /*23d20*/  IMAD.MOV.U32 R27, RZ, RZ, R14 ;  /* 0x000000ffff1b7224 */ /* 0x000fce00078e000e */
[----:B------:R-:W-:Y:S05]  /*23d30*/  WARPSYNC.COLLECTIVE R15, `(.L_x_662) ;  /* 0x000000000f087348 */ /* 0x000fea0003c00000 */
[----:B------:R0:W1:Y:S02]  /*23d40*/  SHFL.IDX P6, R14, R13, R12, R11 ;  /* 0x0000000c0d0e7389 */ /* 0x00006400000c000b */
[----:B01----:R-:W-:Y:S01]  /*23d50*/  ENDCOLLECTIVE ;  /* 0x000000000000791b */ /* 0x003fe20003800000 */
.L_x_662:
        /* <DEDUP_REMOVED lines=8> */
.L_x_663:
[----:B------:R-:W-:Y:S02]  /*23de0*/  IMAD.MOV.U32 R13, RZ, RZ, R33 ;  /* 0x000000ffff0d7224 */ /* 0x000fe400078e0021 */
[----:B------:R-:W-:Y:S02]  /*23df0*/  IMAD.MOV.U32 R12, RZ, RZ, R0 ;  /* 0x000000ffff0c7224 */ /* 0x000fe400078e0000 */
[----:B------:R-:W-:-:S07]  /*23e00*/  IMAD.MOV.U32 R31, RZ, RZ, R14 ;  /* 0x000000ffff1f7224 */ /* 0x000fce00078e000e */
[----:B------:R-:W-:Y:S05]  /*23e10*/  WARPSYNC.COLLECTIVE R15, `(.L_x_664) ;  /* 0x000000000f087348 */ /* 0x000fea0003c00000 */
[----:B------:R0:W1:Y:S02]  /*23e20*/  SHFL.IDX P6, R14, R13, R12, R11 ;  /* 0x0000000c0d0e7389 */ /* 0x00006400000c000b */
[----:B01----:R-:W-:Y:S01]  /*23e30*/  ENDCOLLECTIVE ;  /* 0x000000000000791b */ /* 0x003fe20003800000 */
.L_x_664:
        /* <DEDUP_REMOVED lines=8> */
.L_x_665:
[----:B------:R-:W-:Y:S02]  /*23ec0*/  IMAD.MOV.U32 R13, RZ, RZ, R37 ;  /* 0x000000ffff0d7224 */ /* 0x000fe400078e0025 */
[----:B------:R-:W-:Y:S02]  /*23ed0*/  IMAD.MOV.U32 R12, RZ, RZ, R0 ;  /* 0x000000ffff0c7224 */ /* 0x000fe400078e0000 */
[----:B------:R-:W-:-:S07]  /*23ee0*/  IMAD.MOV.U32 R35, RZ, RZ, R14 ;  /* 0x000000ffff237224 */ /* 0x000fce00078e000e */
[----:B------:R-:W-:Y:S05]  /*23ef0*/  WARPSYNC.COLLECTIVE R15, `(.L_x_666) ;  /* 0x000000000f087348 */ /* 0x000fea0003c00000 */
[----:B------:R0:W1:Y:S02]  /*23f00*/  SHFL.IDX P6, R14, R13, R12, R11 ;  /* 0x0000000c0d0e7389 */ /* 0x00006400000c000b */
[----:B01----:R-:W-:Y:S01]  /*23f10*/  ENDCOLLECTIVE ;  /* 0x000000000000791b */ /* 0x003fe20003800000 */
.L_x_666:
        /* <DEDUP_REMOVED lines=8> */
.L_x_667:
[----:B------:R-:W-:Y:S02]  /*23fa0*/  IMAD.MOV.U32 R13, RZ, RZ, R41 ;  /* 0x000000ffff0d7224 */ /* 0x000fe400078e0029 */
[----:B------:R-:W-:Y:S02]  /*23fb0*/  IMAD.MOV.U32 R12, RZ, RZ, R0 ;  /* 0x000000ffff0c7224 */ /* 0x000fe400078e0000 */
[----:B------:R-:W-:-:S07]  /*23fc0*/  IMAD.MOV.U32 R39, RZ, RZ, R14 ;  /* 0x000000ffff277224 */ /* 0x000fce00078e000e */
[----:B------:R-:W-:Y:S05]  /*23fd0*/  WARPSYNC.COLLECTIVE R15, `(.L_x_668) ;  /* 0x000000000f087348 */ /* 0x000fea0003c00000 */
[----:B------:R0:W1:Y:S02]  /*23fe0*/  SHFL.IDX P6, R14, R13, R12, R11 ;  /* 0x0000000c0d0e7389 */ /* 0x00006400000c000b */
[----:B01----:R-:W-:Y:S01]  /*23ff0*/  ENDCOLLECTIVE ;  /* 0x000000000000791b */ /* 0x003fe20003800000 */
.L_x_668:
        /* <DEDUP_REMOVED lines=8> */
.L_x_669:
[----:B------:R-:W-:Y:S02]  /*24080*/  IMAD.MOV.U32 R13, RZ, RZ, R45 ;  /* 0x000000ffff0d7224 */ /* 0x000fe400078e002d */
[----:B------:R-:W-:Y:S02]  /*24090*/  IMAD.MOV.U32 R12, RZ, RZ, R0 ;  /* 0x000000ffff0c7224 */ /* 0x000fe400078e0000 */
[----:B------:R-:W-:-:S07]  /*240a0*/  IMAD.MOV.U32 R43, RZ, RZ, R14 ;  /* 0x000000ffff2b7224 */ /* 0x000fce00078e000e */
[----:B------:R-:W-:Y:S05]  /*240b0*/  WARPSYNC.COLLECTIVE R15, `(.L_x_670) ;  /* 0x000000000f087348 */ /* 0x000fea0003c00000 */
[----:B------:R0:W1:Y:S02]  /*240c0*/  SHFL.IDX P6, R14, R13, R12, R11 ;  /* 0x0000000c0d0e7389 */ /* 0x00006400000c000b */
[----:B01----:R-:W-:Y:S01]  /*240d0*/  ENDCOLLECTIVE ;  /* 0x000000000000791b */ /* 0x003fe20003800000 */
.L_x_670:
[----:B------:R-:W-:Y:S02]  /*240e0*/  SEL R40, R42, R43, P0 ;  /* 0x0000002b2a287207 */ /* 0x000fe40000000000 */
[----:B------:R-:W-:Y:S01]  /*240f0*/  SEL R42, R43, R42, P0 ;  /* 0x0000002a2b2a7207 */ /* 0x000fe20000000000 */
[----:B------:R-:W-:Y:S02]  /*24100*/  IMAD.MOV.U32 R13, RZ, RZ, R47 ;  /* 0x000000ffff0d7224 */ /* 0x000fe400078e002f */
[----:B------:R-:W-:Y:S02]  /*24110*/  IMAD.MOV.U32 R12, RZ, RZ, R2 ;  /* 0x000000ffff0c7224 */ /* 0x000fe400078e0002 */
[----:B------:R-:W-:Y:S01]  /*24120*/  IMAD.MOV.U32 R47, RZ, RZ, RZ ;  /* 0x000000ffff2f7224 */ /* 0x000fe200078e00ff */
[----:B------:R-:W-:-:S07]  /*24130*/  MOV R45, R14 ;  /* 0x0000000e002d7202 */ /* 0x000fce0000000f00 */
[----:B------:R-:W-:Y:S05]  /*24140*/  WARPSYNC.COLLECTIVE R15, `(.L_x_671) ;  /* 0x000000000f087348 */ /* 0x000fea0003c00000 */
[----:B------:R0:W1:Y:S02]  /*24150*/  SHFL.IDX P6, R14, R13, R12, R11 ;  /* 0x0000000c0d0e7389 */ /* 0x00006400000c000b */
[----:B01----:R-:W-:Y:S01]  /*24160*/  ENDCOLLECTIVE ;  /* 0x000000000000791b */ /* 0x003fe20003800000 */
.L_x_671:
[----:B------:R-:W-:Y:S02]  /*24170*/  IMAD.MOV.U32 R13, RZ, RZ, R49 ;  /* 0x000000ffff0d7224 */ /* 0x000fe400078e0031 */
[----:B------:R-:W-:Y:S02]  /*24180*/  IMAD.MOV.U32 R12, RZ, RZ, R0 ;  /* 0x000000ffff0c7224 */ /* 0x000fe400078e0000 */
[----:B------:R-:W-:-:S07]  /*24190*/  IMAD.MOV.U32 R44, RZ, RZ, R14 ;  /* 0x000000ffff2c7224 */ /* 0x000fce00078e000e */
[----:B------:R-:W-:Y:S05]  /*241a0*/  WARPSYNC.COLLECTIVE R15, `(.L_x_672) ;  /* 0x000000000f087348 */ /* 0x000fea0003c00000 */
[----:B------:R0:W1:Y:S02]  /*241b0*/  SHFL.IDX P6, R14, R13, R12, R11 ;  /* 0x0000000c0d0e7389 */ /* 0x00006400000c000b */
[----:B01----:R-:W-:Y:S01]  /*241c0*/  ENDCOLLECTIVE ;  /* 0x000000000000791b */ /* 0x003fe20003800000 */
.L_x_672:
        /* <DEDUP_REMOVED lines=8> */
.L_x_673:
[----:B------:R-:W-:Y:S02]  /*24250*/  IMAD.MOV.U32 R13, RZ, RZ, R53 ;  /* 0x000000ffff0d7224 */ /* 0x000fe400078e0035 */
[----:B------:R-:W-:Y:S02]  /*24260*/  IMAD.MOV.U32 R12, RZ, RZ, R0 ;  /* 0x000000ffff0c7224 */ /* 0x000fe400078e0000 */
[----:B------:R-:W-:-:S07]  /*24270*/  IMAD.MOV.U32 R46, RZ, RZ, R14 ;  /* 0x000000ffff2e7224 */ /* 0x000fce00078e000e */
[----:B------:R-:W-:Y:S05]  /*24280*/  WARPSYNC.COLLECTIVE R15, `(.L_x_674) ;  /* 0x000000000f087348 */ /* 0x000fea0003c00000 */
[----:B------:R0:W1:Y:S02]  /*24290*/  SHFL.IDX P6, R14, R13, R12, R11 ;  /* 0x0000000c0d0e7389 */ /* 0x00006400000c000b */
[----:B01----:R-:W-:Y:S01]  /*242a0*/  ENDCOLLECTIVE ;  /* 0x000000000000791b */ /* 0x003fe20003800000 */
.L_x_674:
[----:B------:R-:W-:Y:S02]  /*242b0*/  IMAD.MOV.U32 R13, RZ, RZ, R55 ;  /* 0x000000ffff0d7224 */ /* 0x000fe400078e0037 */
[----:B------:R-:W-:Y:S01]  /*242c0*/  IMAD.MOV.U32 R12, RZ, RZ, R2 ;  /* 0x000000ffff0c7224 */ /* 0x000fe200078e0002 */
[----:B------:R-:W-:-:S07]  /*242d0*/  MOV R53, R14 ;  /* 0x0000000e00357202 */ /* 0x000fce0000000f00 */
[----:B------:R-:W-:Y:S05]  /*242e0*/  WARPSYNC.COLLECTIVE R15, `(.L_x_675) ;  /* 0x000000000f087348 */ /* 0x000fea0003c00000 */
[----:B------:R0:W1:Y:S02]  /*242f0*/  SHFL.IDX P6, R14, R13, R12, R11 ;  /* 0x0000000c0d0e7389 */ /* 0x00006400000c000b */
[----:B01----:R-:W-:Y:S01]  /*24300*/  ENDCOLLECTIVE ;  /* 0x000000000000791b */ /* 0x003fe20003800000 */
.L_x_675:
[----:B------:R-:W-:Y:S02]  /*24310*/  IMAD.MOV.U32 R13, RZ, RZ, R59 ;  /* 0x000000ffff0d7224 */ /* 0x000fe400078e003b */
[----:B------:R-:W-:Y:S02]  /*24320*/  IMAD.MOV.U32 R12, RZ, RZ, R0 ;  /* 0x000000ffff0c7224 */ /* 0x000fe400078e0000 */
[----:B------:R-:W-:-:S07]  /*24330*/  IMAD.MOV.U32 R48, RZ, RZ, R14 ;  /* 0x000000ffff307224 */ /* 0x000fce00078e000e */
[----:B------:R-:W-:Y:S05]  /*24340*/  WARPSYNC.COLLECTIVE R15, `(.L_x_676) ;  /* 0x000000000f087348 */ /* 0x000fea0003c00000 */
[----:B------:R0:W1:Y:S02]  /*24350*/  SHFL.IDX P6, R14, R13, R12, R11 ;  /* 0x0000000c0d0e7389 */ /* 0x00006400000c000b */
[----:B01----:R-:W-:Y:S01]  /*24360*/  ENDCOLLECTIVE ;  /* 0x000000000000791b */ /* 0x003fe20003800000 */
.L_x_676:
[----:B------:R-:W-:Y:S02]  /*24370*/  IMAD.MOV.U32 R13, RZ, RZ, R61 ;  /* 0x000000ffff0d7224 */ /* 0x000fe400078e003d */
[----:B------:R-:W-:Y:S01]  /*24380*/  IMAD.MOV.U32 R12, RZ, RZ, R2 ;  /* 0x000000ffff0c7224 */ /* 0x000fe200078e0002 */
[----:B------:R-:W-:-:S07]  /*24390*/  MOV R59, R14 ;  /* 0x0000000e003b7202 */ /* 0x000fce0000000f00 */
[----:B------:R-:W-:Y:S05]  /*243a0*/  WARPSYNC.COLLECTIVE R15, `(.L_x_677) ;  /* 0x000000000f087348 */ /* 0x000fea0003c00000 */
[----:B------:R0:W1:Y:S02]  /*243b0*/  SHFL.IDX P6, R14, R13, R12, R11 ;  /* 0x0000000c0d0e7389 */ /* 0x00006400000c000b */
[----:B01----:R-:W-:Y:S01]  /*243c0*/  ENDCOLLECTIVE ;  /* 0x000000000000791b */ /* 0x003fe20003800000 */
.L_x_677:
[----:B------:R-:W-:Y:S02]  /*243d0*/  IMAD.MOV.U32 R13, RZ, RZ, R63 ;  /* 0x000000ffff0d7224 */ /* 0x000fe400078e003f */
[----:B------:R-:W-:Y:S02]  /*243e0*/  IMAD.MOV.U32 R12, RZ, RZ, R0 ;  /* 0x000000ffff0c7224 */ /* 0x000fe400078e0000 */
[----:B------:R-:W-:-:S07]  /*243f0*/  IMAD.MOV.U32 R50, RZ, RZ, R14 ;  /* 0x000000ffff327224 */ /* 0x000fce00078e000e */
[----:B------:R-:W-:Y:S05]  /*24400*/  WARPSYNC.COLLECTIVE R15, `(.L_x_678) ;  /* 0x000000000f087348 */ /* 0x000fea0003c00000 */
[----:B------:R0:W1:Y:S02]  /*24410*/  SHFL.IDX P6, R14, R13, R12, R11 ;  /* 0x0000000c0d0e7389 */ /* 0x00006400000c000b */
[----:B01----:R-:W-:Y:S01]  /*24420*/  ENDCOLLECTIVE ;  /* 0x000000000000791b */ /* 0x003fe20003800000 */
.L_x_678:
        /* <DEDUP_REMOVED lines=8> */
.L_x_679:
[----:B------:R-:W-:Y:S02]  /*244b0*/  IMAD.MOV.U32 R13, RZ, RZ, R67 ;  /* 0x000000ffff0d7224 */ /* 0x000fe400078e0043 */
[----:B------:R-:W-:Y:S02]  /*244c0*/  IMAD.MOV.U32 R12, RZ, RZ, R0 ;  /* 0x000000ffff0c7224 */ /* 0x000fe400078e0000 */
[----:B------:R-:W-:-:S07]  /*244d0*/  IMAD.MOV.U32 R52, RZ, RZ, R14 ;  /* 0x000000ffff347224 */ /* 0x000fce00078e000e */
[----:B------:R-:W-:Y:S05]  /*244e0*/  WARPSYNC.COLLECTIVE R15, `(.L_x_680) ;  /* 0x000000000f087348 */ /* 0x000fea0003c00000 */
[----:B------:R0:W1:Y:S02]  /*244f0*/  SHFL.IDX P6, R14, R13, R12, R11 ;  /* 0x0000000c0d0e7389 */ /* 0x00006400000c000b */
[----:B01----:R-:W-:Y:S01]  /*24500*/  ENDCOLLECTIVE ;  /* 0x000000000000791b */ /* 0x003fe20003800000 */
.L_x_680:
        /* <DEDUP_REMOVED lines=8> */
.L_x_681:
[----:B------:R-:W-:Y:S01]  /*24590*/  IMAD.MOV.U32 R13, RZ, RZ, R71 ;  /* 0x000000ffff0d7224 */ /* 0x000fe200078e0047 */
[----:B------:R-:W-:Y:S01]  /*245a0*/  MOV R12, R0 ;  /* 0x00000000000c7202 */ /* 0x000fe20000000f00 */
[----:B------:R-:W-:-:S07]  /*245b0*/  IMAD.MOV.U32 R54, RZ, RZ, R14 ;  /* 0x000000ffff367224 */ /* 0x000fce00078e000e */
[----:B------:R-:W-:Y:S05]  /*245c0*/  WARPSYNC.COLLECTIVE R15, `(.L_x_682) ;  /* 0x000000000f087348 */ /* 0x000fea0003c00000 */
[----:B------:R0:W1:Y:S02]  /*245d0*/  SHFL.IDX P6, R14, R13, R12, R11 ;  /* 0x0000000c0d0e7389 */ /* 0x00006400000c000b */
[----:B01----:R-:W-:Y:S01]  /*245e0*/  ENDCOLLECTIVE ;  /* 0x000000000000791b */ /* 0x003fe20003800000 */
.L_x_682:
[----:B------:R-:W-:Y:S02]  /*245f0*/  SEL R33, R67, R54, P0 ;  /* 0x0000003643217207 */ /* 0x000fe40000000000 */
[----:B------:R-:W-:Y:S01]  /*24600*/  SEL R35, R54, R67, P0 ;  /* 0x0000004336237207 */ /* 0x000fe20000000000 */
[----:B------:R-:W-:Y:S02]  /*24610*/  IMAD.MOV.U32 R13, RZ, RZ, R73 ;  /* 0x000000ffff0d7224 */ /* 0x000fe400078e0049 */
[----:B------:R-:W-:Y:S02]  /*24620*/  IMAD.MOV.U32 R12, RZ, RZ, R2 ;  /* 0x000000ffff0c7224 */ /* 0x000fe400078e0002 */
[----:B------:R-:W-:-:S07]  /*24630*/  IMAD.MOV.U32 R71, RZ, RZ, R14 ;  /* 0x000000ffff477224 */ /* 0x000fce00078e000e */
[----:B------:R-:W-:Y:S05]  /*24640*/  WARPSYNC.COLLECTIVE R15, `(.L_x_683) ;  /* 0x000000000f087348 */ /* 0x000fea0003c00000 */
[----:B------:R0:W1:Y:S02]  /*24650*/  SHFL.IDX P6, R14, R13, R12, R11 ;  /* 0x0000000c0d0e7389 */ /* 0x00006400000c000b */
[----:B01----:R-:W-:Y:S01]  /*24660*/  ENDCOLLECTIVE ;  /* 0x000000000000791b */ /* 0x003fe20003800000 */
.L_x_683:
[----:B------:R-:W-:Y:S01]  /*24670*/  MOV R13, R75 ;  /* 0x0000004b000d7202 */ /* 0x000fe20000000f00 */
[----:B------:R-:W-:Y:S02]  /*24680*/  IMAD.MOV.U32 R12, RZ, RZ, R0 ;  /* 0x000000ffff0c7224 */ /* 0x000fe400078e0000 */
[----:B------:R-:W-:-:S07]  /*24690*/  IMAD.MOV.U32 R58, RZ, RZ, R14 ;  /* 0x000000ffff3a7224 */ /* 0x000fce00078e000e */
[----:B------:R-:W-:Y:S05]  /*246a0*/  WARPSYNC.COLLECTIVE R15, `(.L_x_684) ;  /* 0x000000000f087348 */ /* 0x000fea0003c00000 */
[----:B------:R0:W1:Y:S02]  /*246b0*/  SHFL.IDX P6, R14, R13, R12, R11 ;  /* 0x0000000c0d0e7389 */ /* 0x00006400000c000b */
[----:B01----:R-:W-:Y:S01]  /*246c0*/  ENDCOLLECTIVE ;  /* 0x000000000000791b */ /* 0x003fe20003800000 */
.L_x_684:
        /* <DEDUP_REMOVED lines=8> */
.L_x_685:
[----:B------:R-:W-:Y:S02]  /*24750*/  SEL R12, R9, R20, P0 ;  /* 0x00000014090c7207 */ /* 0x000fe40000000000 */
[----:B------:R-:W-:Y:S02]  /*24760*/  SEL R11, R46, R49, P0 ;  /* 0x000000312e0b7207 */ /* 0x000fe40000000000 */
[----:B------:R-:W-:Y:S02]  /*24770*/  SEL R13, R53, R48, P0 ;  /* 0x00000030350d7207 */ /* 0x000fe40000000000 */
[----:B------:R-:W-:Y:S02]  /*24780*/  SEL R15, R48, R53, P0 ;  /* 0x00000035300f7207 */ /* 0x000fe40000000000 */
[----:B------:R-:W-:Y:S02]  /*24790*/  MOV R60, R14 ;  /* 0x0000000e003c7202 */ /* 0x000fe40000000f00 */
[----:B------:R-:W-:-:S02]  /*247a0*/  SEL R14, R20, R9, P0 ;  /* 0x00000009140e7207 */ /* 0x000fc40000000000 */
[----:B------:R-:W-:Y:S01]  /*247b0*/  SEL R9, R49, R46, P0 ;  /* 0x0000002e31097207 */ /* 0x000fe20000000000 */
[----:B------:R-:W-:Y:S06]  /*247c0*/  BRA `(.L_x_686) ;  /* 0xffffff64003c7947 */ /* 0x000fec000383ffff */
.L_x_496:
[----:B------:R-:W-:Y:S01]  /*247d0*/  IMAD.MOV.U32 R13, RZ, RZ, R3 ;  /* 0x000000ffff0d7224 */ /* 0x000fe200078e0003 */
[----:B------:R-:W-:Y:S01]  /*247e0*/  MOV R15, 0xffffffff ;  /* 0xffffffff000f7802 */ /* 0x000fe20000000f00 */
[----:B------:R-:W-:Y:S02]  /*247f0*/  IMAD.MOV.U32 R12, RZ, RZ, RZ ;  /* 0x000000ffff0c7224 */ /* 0x000fe400078e00ff */
[----:B------:R-:W-:-:S07]  /*24800*/  IMAD.MOV.U32 R11, RZ, RZ, 0x181f ;  /* 0x0000181fff0b7424 */ /* 0x000fce00078e00ff */
[----:B-1----:R-:W-:Y:S05]  /*24810*/  WARPSYNC.COLLECTIVE R15, `(.L_x_687) ;  /* 0x000000000f087348 */ /* 0x002fea0003c00000 */
[----:B------:R0:W2:Y:S02]  /*24820*/  SHFL.IDX P6, R14, R13, R12, R11 ;  /* 0x0000000c0d0e7389 */ /* 0x0000a400000c000b */
[----:B012---:R-:W-:Y:S01]  /*24830*/  ENDCOLLECTIVE ;  /* 0x000000000000791b */ /* 0x007fe20003800000 */
.L_x_687:
[----:B------:R-:W-:Y:S02]  /*24840*/  IMAD.MOV.U32 R13, RZ, RZ, R2 ;  /* 0x000000ffff0d7224 */ /* 0x000fe400078e0002 */
[----:B------:R-:W-:-:S07]  /*24850*/  IMAD.MOV.U32 R0, RZ, RZ, R14 ;  /* 0x000000ffff007224 */ /* 0x000fce00078e000e */
[----:B------:R-:W-:Y:S05]  /*24860*/  WARPSYNC.COLLECTIVE R15, `(.L_x_688) ;  /* 0x000000000f087348 */ /* 0x000fea0003c00000 */
[----:B------:R0:W1:Y:S02]  /*24870*/  SHFL.IDX P6, R14, R13, R12, R11 ;  /* 0x0000000c0d0e7389 */ /* 0x00006400000c000b */
[----:B01----:R-:W-:Y:S01]  /*24880*/  ENDCOLLECTIVE ;  /* 0x000000000000791b */ /* 0x003fe20003800000 */
.L_x_688:
[----:B------:R-:W-:Y:S05]  /*24890*/  BRA `(.L_x_689) ;  /* 0xffffff7c00307947 */ /* 0x000fea000383ffff */
.L_x_499:
[----:B------:R-:W-:Y:S01]  /*248a0*/  BSSY B1, `(.L_x_690) ;  /* 0x0000008000017945 */ /* 0x000fe20003800000 */
[----:B------:R-:W-:Y:S01]  /*248b0*/  IMAD.MOV.U32 R13, RZ, RZ, R3 ;  /* 0x000000ffff0d7224 */ /* 0x000fe200078e0003 */
[----:B------:R-:W-:Y:S01]  /*248c0*/  MOV R11, 0x181f ;  /* 0x0000181f000b7802 */ /* 0x000fe20000000f00 */
[----:B------:R-:W-:Y:S02]  /*248d0*/  IMAD.MOV.U32 R12, RZ, RZ, 0x1 ;  /* 0x00000001ff0c7424 */ /* 0x000fe400078e00ff */
[----:B----4-:R-:W-:-:S07]  /*248e0*/  IMAD.MOV.U32 R15, RZ, RZ, -0x1 ;  /* 0xffffffffff0f7424 */ /* 0x010fce00078e00ff */
[----:B0123--:R-:W-:Y:S05]  /*248f0*/  WARPSYNC.COLLECTIVE R15, `(.L_x_691) ;  /* 0x000000000f087348 */ /* 0x00ffea0003c00000 */
[----:B---3--:R3:W4:Y:S02]  /*24900*/  SHFL.IDX P6, R14, R13, R12, R11 ;  /* 0x0000000c0d0e7389 */ /* 0x00872400000c000b */
[----:B01234-:R-:W-:Y:S01]  /*24910*/  ENDCOLLECTIVE ;  /* 0x000000000000791b */ /* 0x01ffe20003800000 */
.L_x_691:
[----:B------:R-:W-:Y:S05]  /*24920*/  BSYNC B1 ;  /* 0x0000000000017941 */ /* 0x000fea0003800000 */
.L_x_690:
[----:B------:R-:W-:Y:S01]  /*24930*/  IMAD.MOV.U32 R13, RZ, RZ, R2 ;  /* 0x000000ffff0d7224 */ /* 0x000fe200078e0002 */
[----:B------:R-:W-:Y:S01]  /*24940*/  MOV R11, 0x181f ;  /* 0x0000181f000b7802 */ /* 0x000fe20000000f00 */
[----:B------:R-:W-:Y:S02]  /*24950*/  IMAD.MOV.U32 R12, RZ, RZ, 0x1 ;  /* 0x00000001ff0c7424 */ /* 0x000fe400078e00ff */
[----:B------:R-:W-:Y:S02]  /*24960*/  IMAD.MOV.U32 R15, RZ, RZ, -0x1 ;  /* 0xffffffffff0f7424 */ /* 0x000fe400078e00ff */
[----:B------:R-:W-:-:S07]  /*24970*/  IMAD.MOV.U32 R0, RZ, RZ, R14 ;  /* 0x000000ffff007224 */ /* 0x000fce00078e000e */
[----:B------:R-:W-:Y:S05]  /*24980*/  WARPSYNC.COLLECTIVE R15, `(.L_x_692) ;  /* 0x000000000f087348 */ /* 0x000fea0003c00000 */
[----:B------:R0:W1:Y:S02]  /*24990*/  SHFL.IDX P6, R14, R13, R12, R11 ;  /* 0x0000000c0d0e7389 */ /* 0x00006400000c000b */
[----:B01----:R-:W-:Y:S01]  /*249a0*/  ENDCOLLECTIVE ;  /* 0x000000000000791b */ /* 0x003fe20003800000 */
.L_x_692:
[----:B------:R-:W-:Y:S05]  /*249b0*/  BRA `(.L_x_693) ;  /* 0xffffff7c00447947 */ /* 0x000fea000383ffff */
.L_x_502:
[----:B------:R-:W-:Y:S01]  /*249c0*/  BSSY B1, `(.L_x_694) ;  /* 0x0000008000017945 */ /* 0x000fe20003800000 */
[----:B------:R-:W-:Y:S01]  /*249d0*/  IMAD.MOV.U32 R13, RZ, RZ, R3 ;  /* 0x000000ffff0d7224 */ /* 0x000fe200078e0003 */
[----:B----4-:R-:W-:Y:S01]  /*249e0*/  MOV R15, 0xffffffff ;  /* 0xffffffff000f7802 */ /* 0x010fe20000000f00 */
[----:B------:R-:W-:Y:S02]  /*249f0*/  IMAD.MOV.U32 R12, RZ, RZ, 0x2 ;  /* 0x00000002ff0c7424 */ /* 0x000fe400078e00ff */
[----:B------:R-:W-:-:S07]  /*24a00*/  IMAD.MOV.U32 R11, RZ, RZ, 0x181f ;  /* 0x0000181fff0b7424 */ /* 0x000fce00078e00ff */
[----:B0123--:R-:W-:Y:S05]  /*24a10*/  WARPSYNC.COLLECTIVE R15, `(.L_x_695) ;  /* 0x000000000f087348 */ /* 0x00ffea0003c00000 */
[----:B---3--:R3:W4:Y:S02]  /*24a20*/  SHFL.IDX P6, R14, R13, R12, R11 ;  /* 0x0000000c0d0e7389 */ /* 0x00872400000c000b */
[----:B01234-:R-:W-:Y:S01]  /*24a30*/  ENDCOLLECTIVE ;  /* 0x000000000000791b */ /* 0x01ffe20003800000 */
.L_x_695:
[----:B------:R-:W-:Y:S05]  /*24a40*/  BSYNC B1 ;  /* 0x0000000000017941 */ /* 0x000fea0003800000 */
.L_x_694:
[----:B------:R-:W-:Y:S01]  /*24a50*/  IMAD.MOV.U32 R13, RZ, RZ, R2 ;  /* 0x000000ffff0d7224 */ /* 0x000fe200078e0002 */
[----:B------:R-:W-:Y:S01]  /*24a60*/  MOV R15, 0xffffffff ;  /* 0xffffffff000f7802 */ /* 0x000fe20000000f00 */
[----:B------:R-:W-:Y:S02]  /*24a70*/  IMAD.MOV.U32 R12, RZ, RZ, 0x2 ;  /* 0x00000002ff0c7424 */ /* 0x000fe400078e00ff */
[----:B------:R-:W-:Y:S02]  /*24a80*/  IMAD.MOV.U32 R11, RZ, RZ, 0x181f ;  /* 0x0000181fff0b7424 */ /* 0x000fe400078e00ff */
[----:B------:R-:W-:-:S07]  /*24a90*/  IMAD.MOV.U32 R0, RZ, RZ, R14 ;  /* 0x000000ffff007224 */ /* 0x000fce00078e000e */
[----:B------:R-:W-:Y:S05]  /*24aa0*/  WARPSYNC.COLLECTIVE R15, `(.L_x_696) ;  /* 0x000000000f087348 */ /* 0x000fea0003c00000 */
[----:B------:R0:W1:Y:S02]  /*24ab0*/  SHFL.IDX P6, R14, R13, R12, R11 ;  /* 0x0000000c0d0e7389 */ /* 0x00006400000c000b */
[----:B01----:R-:W-:Y:S01]  /*24ac0*/  ENDCOLLECTIVE ;  /* 0x000000000000791b */ /* 0x003fe20003800000 */
.L_x_696:
[----:B------:R-:W-:Y:S05]  /*24ad0*/  BRA `(.L_x_697) ;  /* 0xffffff7c00547947 */ /* 0x000fea000383ffff */
.L_x_505:
[----:B------:R-:W-:Y:S01]  /*24ae0*/  BSSY B1, `(.L_x_698) ;  /* 0x0000008000017945 */ /* 0x000fe20003800000 */
[----:B------:R-:W-:Y:S02]  /*24af0*/  IMAD.MOV.U32 R13, RZ, RZ, R3 ;  /* 0x000000ffff0d7224 */ /* 0x000fe400078e0003 */
[----:B------:R-:W-:Y:S02]  /*24b00*/  IMAD.MOV.U32 R12, RZ, RZ, 0x3 ;  /* 0x00000003ff0c7424 */ /* 0x000fe400078e00ff */
[----:B------:R-:W-:Y:S02]  /*24b10*/  IMAD.MOV.U32 R11, RZ, RZ, 0x181f ;  /* 0x0000181fff0b7424 */ /* 0x000fe400078e00ff */
[----:B0-----:R-:W-:-:S07]  /*24b20*/  IMAD.MOV.U32 R15, RZ, RZ, -0x1 ;  /* 0xffffffffff0f7424 */ /* 0x001fce00078e00ff */
[----:B-1234-:R-:W-:Y:S05]  /*24b30*/  WARPSYNC.COLLECTIVE R15, `(.L_x_699) ;  /* 0x000000000f087348 */ /* 0x01efea0003c00000 */
[----:B----4-:R0:W4:Y:S02]  /*24b40*/  SHFL.IDX P6, R14, R13, R12, R11 ;  /* 0x0000000c0d0e7389 */ /* 0x01012400000c000b */
[----:B01234-:R-:W-:Y:S01]  /*24b50*/  ENDCOLLECTIVE ;  /* 0x000000000000791b */ /* 0x01ffe20003800000 */
.L_x_699:
[----:B------:R-:W-:Y:S05]  /*24b60*/  BSYNC B1 ;  /* 0x0000000000017941 */ /* 0x000fea0003800000 */
.L_x_698:
[----:B------:R-:W-:Y:S01]  /*24b70*/  IMAD.MOV.U32 R13, RZ, RZ, R2 ;  /* 0x000000ffff0d7224 */ /* 0x000fe200078e0002 */
[----:B------:R-:W-:Y:S01]  /*24b80*/  MOV R0, R14 ;  /* 0x0000000e00007202 */ /* 0x000fe20000000f00 */
[----:B------:R-:W-:Y:S02]  /*24b90*/  IMAD.MOV.U32 R12, RZ, RZ, 0x3 ;  /* 0x00000003ff0c7424 */ /* 0x000fe400078e00ff */
[----:B------:R-:W-:Y:S02]  /*24ba0*/  IMAD.MOV.U32 R11, RZ, RZ, 0x181f ;  /* 0x0000181fff0b7424 */ /* 0x000fe400078e00ff */
[----:B------:R-:W-:-:S07]  /*24bb0*/  IMAD.MOV.U32 R15, RZ, RZ, -0x1 ;  /* 0xffffffffff0f7424 */ /* 0x000fce00078e00ff */
[----:B------:R-:W-:Y:S05]  /*24bc0*/  WARPSYNC.COLLECTIVE R15, `(.L_x_700) ;  /* 0x000000000f087348 */ /* 0x000fea0003c00000 */
[----:B------:R0:W1:Y:S02]  /*24bd0*/  SHFL.IDX P6, R14, R13, R12, R11 ;  /* 0x0000000c0d0e7389 */ /* 0x00006400000c000b */
[----:B01----:R-:W-:Y:S01]  /*24be0*/  ENDCOLLECTIVE ;  /* 0x000000000000791b */ /* 0x003fe20003800000 */
.L_x_700:
[----:B------:R-:W-:Y:S05]  /*24bf0*/  BRA `(.L_x_701) ;  /* 0xffffff7c00647947 */ /* 0x000fea000383ffff */
.L_x_522:
[----:B------:R-:W0:Y:S01]  /*24c00*/  S2R R9, SR_TID.X ;  /* 0x0000000000097919 */ /* 0x000e220000002100 */
[----:B------:R-:W-:Y:S01]  /*24c10*/  BSSY B1, `(.L_x_702) ;  /* 0x000000a000017945 */ /* 0x000fe20003800000 */
[----:B------:R-:W-:Y:S02]  /*24c20*/  IMAD.MOV.U32 R12, RZ, RZ, RZ ;  /* 0x000000ffff0c7224 */ /* 0x000fe400078e00ff */
[----:B------:R-:W-:Y:S02]  /*24c30*/  IMAD.MOV.U32 R11, RZ, RZ, 0x1f ;  /* 0x0000001fff0b7424 */ /* 0x000fe400078e00ff */
[----:B------:R-:W-:Y:S01]  /*24c40*/  IMAD.MOV.U32 R15, RZ, RZ, -0x1 ;  /* 0xffffffffff0f7424 */ /* 0x000fe200078e00ff */
[----:B0-----:R-:W-:-:S04]  /*24c50*/  SHF.R.U32.HI R9, RZ, 0x5, R9 ;  /* 0x00000005ff097819 */ /* 0x001fc80000011609 */
[----:B------:R-:W-:-:S04]  /*24c60*/  LOP3.LUT R9, R9, 0x3, RZ, 0xc0, !PT ;  /* 0x0000000309097812 */ /* 0x000fc800078ec0ff */
[----:B------:R-:W-:-:S07]  /*24c70*/  MOV R13, R9 ;  /* 0x00000009000d7202 */ /* 0x000fce0000000f00 */
[----:B------:R-:W-:Y:S05]  /*24c80*/  WARPSYNC.COLLECTIVE R15, `(.L_x_703) ;  /* 0x000000000f087348 */ /* 0x000fea0003c00000 */
[----:B------:R0:W1:Y:S02]  /*24c90*/  SHFL.IDX P6, R14, R13, R12, R11 ;  /* 0x0000000c0d0e7389 */ /* 0x00006400000c000b */
[----:B01----:R-:W-:Y:S01]  /*24ca0*/  ENDCOLLECTIVE ;  /* 0x000000000000791b */ /* 0x003fe20003800000 */
.L_x_703:
[----:B------:R-:W-:Y:S05]  /*24cb0*/  BSYNC B1 ;  /* 0x0000000000017941 */ /* 0x000fea0003800000 */
.L_x_702:
[----:B------:R-:W-:Y:S05]  /*24cc0*/  BRA `(.L_x_704) ;  /* 0xffffff9000887947 */ /* 0x000fea000383ffff */
.L_x_524:
[----:B------:R-:W-:Y:S01]  /*24cd0*/  BSSY B1, `(.L_x_705) ;  /* 0x0000006000017945 */ /* 0x000fe20003800000 */
[----:B------:R-:W-:-:S07]  /*24ce0*/  IMAD.MOV.U32 R15, RZ, RZ, -0x1 ;  /* 0xffffffffff0f7424 */ /* 0x000fce00078e00ff */
[----:B0-----:R-:W-:Y:S05]  /*24cf0*/  WARPSYNC.COLLECTIVE R15, `(.L_x_706) ;  /* 0x000000000f0c7348 */ /* 0x001fea0003c00000 */
[----:B------:R-:W-:Y:S02]  /*24d00*/  ELECT P6, UR62, PT ;  /* 0x00000000003e782f */ /* 0x000fe400038c0000 */
[----:B------:R-:W-:Y:S01]  /*24d10*/  MOV R14, UR62 ;  /* 0x0000003e000e7c02 */ /* 0x000fe20008000f00 */
[----:B0-----:R-:W-:Y:S10]  /*24d20*/  ENDCOLLECTIVE ;  /* 0x000000000000791b */ /* 0x001ff40003800000 */
.L_x_706:
[----:B------:R-:W-:Y:S05]  /*24d30*/  BSYNC B1 ;  /* 0x0000000000017941 */ /* 0x000fea0003800000 */
.L_x_705:
[----:B------:R-:W-:Y:S05]  /*24d40*/  BRA `(.L_x_523) ;  /* 0xffffff9000807947 */ /* 0x000fea000383ffff */
.L_x_526:
[----:B0-----:R-:W2:Y:S02]  /*24d50*/  LDL R5, [R1+0x4] ;  /* 0x0000040001057983 */ /* 0x001ea40000100800 */
[----:B--2---:R0:W1:Y:S02]  /*24d60*/  SYNCS.PHASECHK.TRANS64.TRYWAIT P0, [R5+URZ+0x2e820], R4 ;  /* 0x02e82004050075a7 */ /* 0x004064000800017f */
[----:B-1----:R-:W-:Y:S05]  /*24d70*/  @!P0 NANOSLEEP.SYNCS 0x989680 ;  /* 0x009896800000895d */ /* 0x002fea0003900000 */
[----:B------:R-:W1:Y:S02]  /*24d80*/  @!P0 SYNCS.PHASECHK.TRANS64 P0, [R5+URZ+0x2e820], R4 ;  /* 0x02e82004050085a7 */ /* 0x000e64000800007f */
[----:B-1----:R-:W-:Y:S05]  /*24d90*/  @!P0 BRA `(.L_x_526) ;  /* 0xfffffffc00ec8947 */ /* 0x002fea000383ffff */
[----:B------:R-:W-:Y:S05]  /*24da0*/  BRA `(.L_x_707) ;  /* 0xffffff9000907947 */ /* 0x000fea000383ffff */
.L_x_530:
[----:B0-----:R0:W1:Y:S02]  /*24db0*/  SYNCS.PHASECHK.TRANS64.TRYWAIT P0, [R7+URZ+0x2e8a0], R9 ;  /* 0x02e8a009070075a7 */ /* 0x001064000800017f */
[----:B-1----:R-:W-:Y:S05]  /*24dc0*/  @!P0 NANOSLEEP.SYNCS 0x989680 ;  /* 0x009896800000895d */ /* 0x002fea0003900000 */
[----:B------:R-:W1:Y:S02]  /*24dd0*/  @!P0 SYNCS.PHASECHK.TRANS64 P0, [R7+URZ+0x2e8a0], R9 ;  /* 0x02e8a009070085a7 */ /* 0x000e64000800007f */
[----:B-1----:R-:W-:Y:S05]  /*24de0*/  @!P0 BRA `(.L_x_530) ;  /* 0xfffffffc00f08947 */ /* 0x002fea000383ffff */
[----:B------:R-:W-:Y:S05]  /*24df0*/  BRA `(.L_x_708) ;  /* 0xffffff9000b87947 */ /* 0x000fea000383ffff */
.L_x_535:
[----:B-1----:R1:W2:Y:S02]  /*24e00*/  SYNCS.PHASECHK.TRANS64.TRYWAIT P0, [R7+URZ+0x2e8c0], R9 ;  /* 0x02e8c009070075a7 */ /* 0x0022a4000800017f */
[----:B--2---:R-:W-:Y:S05]  /*24e10*/  @!P0 NANOSLEEP.SYNCS 0x989680 ;  /* 0x009896800000895d */ /* 0x004fea0003900000 */
[----:B------:R-:W2:Y:S02]  /*24e20*/  @!P0 SYNCS.PHASECHK.TRANS64 P0, [R7+URZ+0x2e8c0], R9 ;  /* 0x02e8c009070085a7 */ /* 0x000ea4000800007f */
[----:B--2---:R-:W-:Y:S05]  /*24e30*/  @!P0 BRA `(.L_x_535) ;  /* 0xfffffffc00f08947 */ /* 0x004fea000383ffff */
[----:B------:R-:W-:Y:S05]  /*24e40*/  BRA `(.L_x_709) ;  /* 0xffffff94003c7947 */ /* 0x000fea000383ffff */
.L_x_542:
[----:B0-----:R0:W1:Y:S02]  /*24e50*/  SYNCS.PHASECHK.TRANS64.TRYWAIT P1, [R5+URZ+0x2e8a0], R6 ;  /* 0x02e8a006050075a7 */ /* 0x001064000802017f */
[----:B-1----:R-:W-:Y:S05]  /*24e60*/  @!P1 NANOSLEEP.SYNCS 0x989680 ;  /* 0x009896800000995d */ /* 0x002fea0003900000 */
[----:B------:R-:W1:Y:S02]  /*24e70*/  @!P1 SYNCS.PHASECHK.TRANS64 P1, [R5+URZ+0x2e8a0], R6 ;  /* 0x02e8a006050095a7 */ /* 0x000e64000802007f */
[----:B-1----:R-:W-:Y:S05]  /*24e80*/  @!P1 BRA `(.L_x_542) ;  /* 0xfffffffc00f09947 */ /* 0x002fea000383ffff */
[----:B------:R-:W-:Y:S05]  /*24e90*/  BRA `(.L_x_710) ;  /* 0xffffff9800147947 */ /* 0x000fea000383ffff */
.L_x_547:
[----:B-1----:R1:W2:Y:S02]  /*24ea0*/  SYNCS.PHASECHK.TRANS64.TRYWAIT P1, [R5+URZ+0x2e8c0], R6 ;  /* 0x02e8c006050075a7 */ /* 0x0022a4000802017f */
[----:B--2---:R-:W-:Y:S05]  /*24eb0*/  @!P1 NANOSLEEP.SYNCS 0x989680 ;  /* 0x009896800000995d */ /* 0x004fea0003900000 */
[----:B------:R-:W2:Y:S02]  /*24ec0*/  @!P1 SYNCS.PHASECHK.TRANS64 P1, [R5+URZ+0x2e8c0], R6 ;  /* 0x02e8c006050095a7 */ /* 0x000ea4000802007f */
[----:B--2---:R-:W-:Y:S05]  /*24ed0*/  @!P1 BRA `(.L_x_547) ;  /* 0xfffffffc00f09947 */ /* 0x004fea000383ffff */
[----:B------:R-:W-:Y:S05]  /*24ee0*/  BRA `(.L_x_711) ;  /* 0xffffff9800947947 */ /* 0x000fea000383ffff */
.L_x_562:
        /* <DEDUP_REMOVED lines=8> */
[----:B-1----:R-:W-:Y:S05]  /*24f70*/  WARPSYNC.COLLECTIVE R15, `(.L_x_713) ;  /* 0x000000000f087348 */ /* 0x002fea0003c00000 */
[----:B------:R0:W2:Y:S02]  /*24f80*/  SHFL.IDX P6, R14, R13, R12, R11 ;  /* 0x0000000c0d0e7389 */ /* 0x0000a400000c000b */
[----:B012---:R-:W-:Y:S01]  /*24f90*/  ENDCOLLECTIVE ;  /* 0x000000000000791b */ /* 0x007fe20003800000 */
.L_x_713:
[----:B------:R-:W-:Y:S05]  /*24fa0*/  BSYNC B0 ;  /* 0x0000000000007941 */ /* 0x000fea0003800000 */
.L_x_712:
[----:B------:R-:W-:Y:S05]  /*24fb0*/  BRA `(.L_x_714) ;  /* 0xffffffa400347947 */ /* 0x000fea000383ffff */
.L_x_564:
[----:B------:R-:W-:Y:S01]  /*24fc0*/  BSSY B0, `(.L_x_715) ;  /* 0x0000006000007945 */ /* 0x000fe20003800000 */
[----:B------:R-:W-:-:S07]  /*24fd0*/  IMAD.MOV.U32 R15, RZ, RZ, -0x1 ;  /* 0xffffffffff0f7424 */ /* 0x000fce00078e00ff */
[----:B01----:R-:W-:Y:S05]  /*24fe0*/  WARPSYNC.COLLECTIVE R15, `(.L_x_716) ;  /* 0x000000000f0c7348 */ /* 0x003fea0003c00000 */
[----:B------:R-:W-:Y:S02]  /*24ff0*/  ELECT P6, UR62, PT ;  /* 0x00000000003e782f */ /* 0x000fe400038c0000 */
[----:B------:R-:W-:Y:S01]  /*25000*/  MOV R14, UR62 ;  /* 0x0000003e000e7c02 */ /* 0x000fe20008000f00 */
[----:B01----:R-:W-:Y:S10]  /*25010*/  ENDCOLLECTIVE ;  /* 0x000000000000791b */ /* 0x003ff40003800000 */
.L_x_716:
[----:B------:R-:W-:Y:S05]  /*25020*/  BSYNC B0 ;  /* 0x0000000000007941 */ /* 0x000fea0003800000 */
.L_x_715:
[----:B------:R-:W-:Y:S05]  /*25030*/  BRA `(.L_x_717) ;  /* 0xffffffa400407947 */ /* 0x000fea000383ffff */
.L_x_566:
[----:B0-----:R0:W1:Y:S02]  /*25040*/  SYNCS.PHASECHK.TRANS64.TRYWAIT P0, [R2+URZ+0x2e880], R4 ;  /* 0x02e88004020075a7 */ /* 0x001064000800017f */
[----:B-1----:R-:W-:Y:S05]  /*25050*/  @!P0 NANOSLEEP.SYNCS 0x989680 ;  /* 0x009896800000895d */ /* 0x002fea0003900000 */
[----:B------:R-:W1:Y:S02]  /*25060*/  @!P0 SYNCS.PHASECHK.TRANS64 P0, [R2+URZ+0x2e880], R4 ;  /* 0x02e88004020085a7 */ /* 0x000e64000800007f */
[----:B-1----:R-:W-:Y:S05]  /*25070*/  @!P0 BRA `(.L_x_566) ;  /* 0xfffffffc00f08947 */ /* 0x002fea000383ffff */
[----:B------:R-:W-:Y:S05]  /*25080*/  BRA `(.L_x_718) ;  /* 0xffffffa400b47947 */ /* 0x000fea000383ffff */
.L_x_568:
[----:B-1----:R1:W2:Y:S02]  /*25090*/  SYNCS.PHASECHK.TRANS64.TRYWAIT P0, [R2+URZ+0x2e840], R4 ;  /* 0x02e84004020075a7 */ /* 0x0022a4000800017f */
[----:B--2---:R-:W-:Y:S05]  /*250a0*/  @!P0 NANOSLEEP.SYNCS 0x989680 ;  /* 0x009896800000895d */ /* 0x004fea0003900000 */
[----:B------:R-:W2:Y:S02]  /*250b0*/  @!P0 SYNCS.PHASECHK.TRANS64 P0, [R2+URZ+0x2e840], R4 ;  /* 0x02e84004020085a7 */ /* 0x000ea4000800007f */
[----:B--2---:R-:W-:Y:S05]  /*250c0*/  @!P0 BRA `(.L_x_568) ;  /* 0xfffffffc00f08947 */ /* 0x004fea000383ffff */
[----:B------:R-:W-:Y:S05]  /*250d0*/  BRA `(.L_x_719) ;  /* 0xffffffa800147947 */ /* 0x000fea000383ffff */
.L_x_572:
[----:B------:R-:W2:Y:S01]  /*250e0*/  LDL.LU R11, [R1+0x54] ;  /* 0x00005400010b7983 */ /* 0x000ea20000300800 */
[----:B------:R-:W-:Y:S01]  /*250f0*/  MOV R13, R0 ;  /* 0x00000000000d7202 */ /* 0x000fe20000000f00 */
[----:B------:R-:W-:Y:S01]  /*25100*/  IMAD.MOV.U32 R12, RZ, RZ, RZ ;  /* 0x000000ffff0c7224 */ /* 0x000fe200078e00ff */
[----:B------:R-:W-:Y:S01]  /*25110*/  LOP3.LUT R8, R8, 0x7f, RZ, 0xc0, !PT ;  /* 0x0000007f08087812 */ /* 0x000fe200078ec0ff */
[----:B------:R-:W-:-:S03]  /*25120*/  IMAD.MOV.U32 R15, RZ, RZ, -0x1 ;  /* 0xffffffffff0f7424 */ /* 0x000fc600078e00ff */
[----:B------:R-:W-:-:S05]  /*25130*/  SHF.R.U32.HI R5, RZ, 0x3, R8 ;  /* 0x00000003ff057819 */ /* 0x000fca0000011608 */
[----:B------:R-:W-:-:S04]  /*25140*/  IMAD.IADD R2, R5, 0x1, R17 ;  /* 0x0000000105027824 */ /* 0x000fc800078e0211 */
[C---:B------:R-:W-:Y:S02]  /*25150*/  VIADD R5, R2.reuse, 0x10 ;  /* 0x0000001002057836 */ /* 0x040fe40000000000 */
[----:B------:R-:W-:Y:S02]  /*25160*/  VIADD R8, R2, 0x60 ;  /* 0x0000006002087836 */ /* 0x000fe40000000000 */
[----:B--2---:R-:W-:Y:S02]  /*25170*/  IMAD R3, R11, R7, RZ ;  /* 0x000000070b037224 */ /* 0x004fe400078e02ff */
[----:B------:R-:W-:-:S03]  /*25180*/  IMAD.MOV.U32 R11, RZ, RZ, 0x181f ;  /* 0x0000181fff0b7424 */ /* 0x000fc600078e00ff */
[----:B------:R-:W-:-:S13]  /*25190*/  ISETP.GE.AND P1, PT, R2, R3, PT ;  /* 0x000000030200720c */ /* 0x000fda0003f26270 */
[----:B-----5:R-:W-:Y:S05]  /*251a0*/  WARPSYNC.COLLECTIVE R15, `(.L_x_720) ;  /* 0x000000000f087348 */ /* 0x020fea0003c00000 */
[----:B------:R0:W1:Y:S02]  /*251b0*/  SHFL.IDX P6, R14, R13, R12, R11 ;  /* 0x0000000c0d0e7389 */ /* 0x00006400000c000b */
[----:B01---5:R-:W-:Y:S01]  /*251c0*/  ENDCOLLECTIVE ;  /* 0x000000000000791b */ /* 0x023fe20003800000 */
.L_x_720:
[----:B------:R-:W-:Y:S01]  /*251d0*/  MOV R13, R4 ;  /* 0x00000004000d7202 */ /* 0x000fe20000000f00 */
[----:B------:R-:W-:-:S07]  /*251e0*/  IMAD.MOV.U32 R6, RZ, RZ, R14 ;  /* 0x000000ffff067224 */ /* 0x000fce00078e000e */
[----:B------:R-:W-:Y:S05]  /*251f0*/  WARPSYNC.COLLECTIVE R15, `(.L_x_721) ;  /* 0x000000000f087348 */ /* 0x000fea0003c00000 */
[----:B------:R0:W1:Y:S02]  /*25200*/  SHFL.IDX P6, R14, R13, R12, R11 ;  /* 0x0000000c0d0e7389 */ /* 0x00006400000c000b */
[----:B01----:R-:W-:Y:S01]  /*25210*/  ENDCOLLECTIVE ;  /* 0x000000000000791b */ /* 0x003fe20003800000 */
.L_x_721:
[----:B------:R-:W-:Y:S01]  /*25220*/  MOV R13, R0 ;  /* 0x00000000000d7202 */ /* 0x000fe20000000f00 */
[----:B------:R-:W-:Y:S02]  /*25230*/  IMAD.MOV.U32 R12, RZ, RZ, 0x1 ;  /* 0x00000001ff0c7424 */ /* 0x000fe400078e00ff */
[----:B------:R-:W-:-:S07]  /*25240*/  IMAD.MOV.U32 R7, RZ, RZ, R14 ;  /* 0x000000ffff077224 */ /* 0x000fce00078e000e */
[----:B------:R-:W-:Y:S05]  /*25250*/  WARPSYNC.COLLECTIVE R15, `(.L_x_722) ;  /* 0x000000000f087348 */ /* 0x000fea0003c00000 */
[----:B------:R0:W1:Y:S02]  /*25260*/  SHFL.IDX P6, R14, R13, R12, R11 ;  /* 0x0000000c0d0e7389 */ /* 0x00006400000c000b */
[----:B01----:R-:W-:Y:S01]  /*25270*/  ENDCOLLECTIVE ;  /* 0x000000000000791b */ /* 0x003fe20003800000 */
.L_x_722:
        /* <DEDUP_REMOVED lines=15> */
.L_x_723:
[----:B------:R-:W-:Y:S01]  /*25370*/  IMAD.MOV.U32 R13, RZ, RZ, R0 ;  /* 0x000000ffff0d7224 */ /* 0x000fe200078e0000 */
[----:B------:R-:W-:Y:S01]  /*25380*/  MOV R12, 0x2 ;  /* 0x00000002000c7802 */ /* 0x000fe20000000f00 */
[----:B------:R-:W-:-:S07]  /*25390*/  IMAD.MOV.U32 R5, RZ, RZ, R14 ;  /* 0x000000ffff057224 */ /* 0x000fce00078e000e */
[----:B------:R-:W-:Y:S05]  /*253a0*/  WARPSYNC.COLLECTIVE R15, `(.L_x_724) ;  /* 0x000000000f087348 */ /* 0x000fea0003c00000 */
[----:B------:R0:W1:Y:S02]  /*253b0*/  SHFL.IDX P6, R14, R13, R12, R11 ;  /* 0x0000000c0d0e7389 */ /* 0x00006400000c000b */
[----:B01----:R-:W-:Y:S01]  /*253c0*/  ENDCOLLECTIVE ;  /* 0x000000000000791b */ /* 0x003fe20003800000 */
.L_x_724:
[----:B------:R-:W-:-:S04]  /*253d0*/  @!P1 IADD3 R5, P2, R9, R5, RZ ;  /* 0x0000000509059210 */ /* 0x000fc80007f5e0ff */
[----:B------:R-:W-:-:S05]  /*253e0*/  @!P1 IADD3.X R6, RZ, R6, RZ, P2, !PT ;  /* 0x00000006ff069210 */ /* 0x000fca00017fe4ff */
[----:B------:R-:W-:Y:S02]  /*253f0*/  @!P1 IMAD.MOV.U32 R7, RZ, RZ, R6 ;  /* 0x000000ffff079224 */ /* 0x000fe400078e0006 */
[----:B------:R-:W-:Y:S02]  /*25400*/  @!P1 IMAD.MOV.U32 R6, RZ, RZ, R5 ;  /* 0x000000ffff069224 */ /* 0x000fe400078e0005 */
[----:B------:R-:W-:Y:S02]  /*25410*/  IMAD.MOV.U32 R13, RZ, RZ, R4 ;  /* 0x000000ffff0d7224 */ /* 0x000fe400078e0004 */
[----:B------:R-:W-:Y:S01]  /*25420*/  VIADD R5, R2, 0x20 ;  /* 0x0000002002057836 */ /* 0x000fe20000000000 */
[----:B------:R-:W-:Y:S01]  /*25430*/  @!PT LDS RZ, [RZ] ;  /* 0x00000000fffff984 */ /* 0x000fe20000000800 */
[----:B------:R-:W-:Y:S01]  /*25440*/  @!PT LDS RZ, [RZ] ;  /* 0x00000000fffff984 */ /* 0x000fe20000000800 */
[----:B------:R-:W-:Y:S01]  /*25450*/  @!PT LDS RZ, [RZ] ;  /* 0x00000000fffff984 */ /* 0x000fe20000000800 */
[----:B------:R0:W-:Y:S04]  /*25460*/  @!P1 LDGSTS.E.BYPASS.LTC128B.128 [R10+0x1cc00], desc[UR60][R6.64], !P0 ;  /* 0x1cc00000060a9fae */ /* 0x0001e8000c101d7c */
[----:B------:R-:W-:Y:S01]  /*25470*/  ISETP.GE.AND P1, PT, R5, R3, PT ;  /* 0x000000030500720c */ /* 0x000fe20003f26270 */
[----:B0-----:R-:W-:-:S12]  /*25480*/  IMAD.MOV.U32 R6, RZ, RZ, R14 ;  /* 0x000000ffff067224 */ /* 0x001fd800078e000e */
[----:B------:R-:W-:Y:S05]  /*25490*/  WARPSYNC.COLLECTIVE R15, `(.L_x_725) ;  /* 0x000000000f087348 */ /* 0x000fea0003c00000 */
[----:B------:R0:W1:Y:S02]  /*254a0*/  SHFL.IDX P6, R14, R13, R12, R11 ;  /* 0x0000000c0d0e7389 */ /* 0x00006400000c000b */
[----:B01----:R-:W-:Y:S01]  /*254b0*/  ENDCOLLECTIVE ;  /* 0x000000000000791b */ /* 0x003fe20003800000 */
.L_x_725:
[----:B------:R-:W-:Y:S02]  /*254c0*/  IMAD.MOV.U32 R13, RZ, RZ, R0 ;  /* 0x000000ffff0d7224 */ /* 0x000fe400078e0000 */
[----:B------:R-:W-:Y:S02]  /*254d0*/  IMAD.MOV.U32 R12, RZ, RZ, 0x3 ;  /* 0x00000003ff0c7424 */ /* 0x000fe400078e00ff */
[----:B------:R-:W-:-:S07]  /*254e0*/  IMAD.MOV.U32 R5, RZ, RZ, R14 ;  /* 0x000000ffff057224 */ /* 0x000fce00078e000e */
[----:B------:R-:W-:Y:S05]  /*254f0*/  WARPSYNC.COLLECTIVE R15, `(.L_x_726) ;  /* 0x000000000f087348 */ /* 0x000fea0003c00000 */
[----:B------:R0:W1:Y:S02]  /*25500*/  SHFL.IDX P6, R14, R13, R12, R11 ;  /* 0x0000000c0d0e7389 */ /* 0x00006400000c000b */
[----:B01----:R-:W-:Y:S01]  /*25510*/  ENDCOLLECTIVE ;  /* 0x000000000000791b */ /* 0x003fe20003800000 */
.L_x_726:
[----:B------:R-:W-:-:S05]  /*25520*/  @!P1 IADD3 R5, P2, R9, R5, RZ ;  /* 0x0000000509059210 */ /* 0x000fca0007f5e0ff */
[----:B------:R-:W-:-:S05]  /*25530*/  @!P1 IMAD.X R6, RZ, RZ, R6, P2 ;  /* 0x000000ffff069224 */ /* 0x000fca00010e0606 */
[----:B------:R-:W-:Y:S01]  /*25540*/  @!P1 MOV R7, R6 ;  /* 0x0000000600079202 */ /* 0x000fe20000000f00 */
[----:B------:R-:W-:Y:S02]  /*25550*/  @!P1 IMAD.MOV.U32 R6, RZ, RZ, R5 ;  /* 0x000000ffff069224 */ /* 0x000fe400078e0005 */
[----:B------:R-:W-:Y:S02]  /*25560*/  IMAD.MOV.U32 R13, RZ, RZ, R4 ;  /* 0x000000ffff0d7224 */ /* 0x000fe400078e0004 */
[----:B------:R-:W-:Y:S01]  /*25570*/  VIADD R5, R2, 0x30 ;  /* 0x0000003002057836 */ /* 0x000fe20000000000 */
[----:B------:R-:W-:Y:S01]  /*25580*/  @!PT LDS RZ, [RZ] ;  /* 0x00000000fffff984 */ /* 0x000fe20000000800 */
[----:B------:R-:W-:Y:S01]  /*25590*/  @!PT LDS RZ, [RZ] ;  /* 0x00000000fffff984 */ /* 0x000fe20000000800 */
[----:B------:R-:W-:Y:S01]  /*255a0*/  @!PT LDS RZ, [RZ] ;  /* 0x00000000fffff984 */ /* 0x000fe20000000800 */
[----:B------:R0:W-:Y:S04]  /*255b0*/  @!P1 LDGSTS.E.BYPASS.LTC128B.128 [R10+0x1d400], desc[UR60][R6.64], !P0 ;  /* 0x1d400000060a9fae */ /* 0x0001e8000c101d7c */
[----:B------:R-:W-:-:S02]  /*255c0*/  ISETP.GE.AND P1, PT, R5, R3, PT ;  /* 0x000000030500720c */ /* 0x000fc40003f26270 */
[----:B0-----:R-:W-:-:S11]  /*255d0*/  MOV R6, R14 ;  /* 0x0000000e00067202 */ /* 0x001fd60000000f00 */
[----:B------:R-:W-:Y:S05]  /*255e0*/  WARPSYNC.COLLECTIVE R15, `(.L_x_727) ;  /* 0x000000000f087348 */ /* 0x000fea0003c00000 */
[----:B------:R0:W1:Y:S02]  /*255f0*/  SHFL.IDX P6, R14, R13, R12, R11 ;  /* 0x0000000c0d0e7389 */ /* 0x00006400000c000b */
[----:B01----:R-:W-:Y:S01]  /*25600*/  ENDCOLLECTIVE ;  /* 0x000000000000791b */ /* 0x003fe20003800000 */
.L_x_727:
[----:B------:R-:W-:Y:S02]  /*25610*/  IMAD.MOV.U32 R13, RZ, RZ, R0 ;  /* 0x000000ffff0d7224 */ /* 0x000fe400078e0000 */
[----:B------:R-:W-:Y:S02]  /*25620*/  IMAD.MOV.U32 R12, RZ, RZ, 0x4 ;  /* 0x00000004ff0c7424 */ /* 0x000fe400078e00ff */
[----:B------:R-:W-:-:S07]  /*25630*/  IMAD.MOV.U32 R5, RZ, RZ, R14 ;  /* 0x000000ffff057224 */ /* 0x000fce00078e000e */
[----:B------:R-:W-:Y:S05]  /*25640*/  WARPSYNC.COLLECTIVE R15, `(.L_x_728) ;  /* 0x000000000f087348 */ /* 0x000fea0003c00000 */
[----:B------:R0:W1:Y:S02]  /*25650*/  SHFL.IDX P6, R14, R13, R12, R11 ;  /* 0x0000000c0d0e7389 */ /* 0x00006400000c000b */
[----:B01----:R-:W-:Y:S01]  /*25660*/  ENDCOLLECTIVE ;  /* 0x000000000000791b */ /* 0x003fe20003800000 */
.L_x_728:
[----:B------:R-:W-:-:S05]  /*25670*/  @!P1 IADD3 R5, P2, R9, R5, RZ ;  /* 0x0000000509059210 */ /* 0x000fca0007f5e0ff */
[----:B------:R-:W-:-:S04]  /*25680*/  @!P1 IMAD.X R6, RZ, RZ, R6, P2 ;  /* 0x000000ffff069224 */ /* 0x000fc800010e0606 */
[----:B------:R-:W-:Y:S01]  /*25690*/  @!P1 IMAD.MOV.U32 R7, RZ, RZ, R6 ;  /* 0x000000ffff079224 */ /* 0x000fe200078e0006 */
[----:B------:R-:W-:Y:S01]  /*256a0*/  @!P1 MOV R6, R5 ;  /* 0x0000000500069202 */ /* 0x000fe20000000f00 */
[----:B------:R-:W-:Y:S01]  /*256b0*/  VIADD R5, R2, 0x40 ;  /* 0x0000004002057836 */ /* 0x000fe20000000000 */
[----:B------:R-:W-:-:S03]  /*256c0*/  MOV R13, R4 ;  /* 0x00000004000d7202 */ /* 0x000fc60000000f00 */
        /* <DEDUP_REMOVED lines=9> */
.L_x_729:
[----:B------:R-:W-:Y:S02]  /*25760*/  IMAD.MOV.U32 R13, RZ, RZ, R0 ;  /* 0x000000ffff0d7224 */ /* 0x000fe400078e0000 */
[----:B------:R-:W-:Y:S02]  /*25770*/  IMAD.MOV.U32 R12, RZ, RZ, 0x5 ;  /* 0x00000005ff0c7424 */ /* 0x000fe400078e00ff */
[----:B------:R-:W-:-:S07]  /*25780*/  IMAD.MOV.U32 R5, RZ, RZ, R14 ;  /* 0x000000ffff057224 */ /* 0x000fce00078e000e */
[----:B------:R-:W-:Y:S05]  /*25790*/  WARPSYNC.COLLECTIVE R15, `(.L_x_730) ;  /* 0x000000000f087348 */ /* 0x000fea0003c00000 */
[----:B------:R0:W1:Y:S02]  /*257a0*/  SHFL.IDX P6, R14, R13, R12, R11 ;  /* 0x0000000c0d0e7389 */ /* 0x00006400000c000b */
[----:B01----:R-:W-:Y:S01]  /*257b0*/  ENDCOLLECTIVE ;  /* 0x000000000000791b */ /* 0x003fe20003800000 */
.L_x_730:
[----:B------:R-:W-:-:S05]  /*257c0*/  @!P1 IADD3 R5, P2, R9, R5, RZ ;  /* 0x0000000509059210 */ /* 0x000fca0007f5e0ff */
[----:B------:R-:W-:-:S04]  /*257d0*/  @!P1 IMAD.X R6, RZ, RZ, R6, P2 ;  /* 0x000000ffff069224 */ /* 0x000fc800010e0606 */
[----:B------:R-:W-:Y:S02]  /*257e0*/  @!P1 IMAD.MOV.U32 R7, RZ, RZ, R6 ;  /* 0x000000ffff079224 */ /* 0x000fe400078e0006 */
[----:B------:R-:W-:Y:S01]  /*257f0*/  @!P1 IMAD.MOV.U32 R6, RZ, RZ, R5 ;  /* 0x000000ffff069224 */ /* 0x000fe200078e0005 */
[----:B------:R-:W-:Y:S01]  /*25800*/  IADD3 R5, R2, 0x50, RZ ;  /* 0x0000005002057810 */ /* 0x000fe20007ffe0ff */
[----:B------:R-:W-:-:S03]  /*25810*/  IMAD.MOV.U32 R13, RZ, RZ, R4 ;  /* 0x000000ffff0d7224 */ /* 0x000fc600078e0004 */
        /* <DEDUP_REMOVED lines=9> */
.L_x_731:
[----:B------:R-:W-:Y:S01]  /*258b0*/  IMAD.MOV.U32 R13, RZ, RZ, R0 ;  /* 0x000000ffff0d7224 */ /* 0x000fe200078e0000 */
[----:B------:R-:W-:Y:S02]  /*258c0*/  MOV R12, 0x6 ;  /* 0x00000006000c7802 */ /* 0x000fe40000000f00 */
[----:B------:R-:W-:-:S07]  /*258d0*/  MOV R5, R14 ;  /* 0x0000000e00057202 */ /* 0x000fce0000000f00 */
[----:B------:R-:W-:Y:S05]  /*258e0*/  WARPSYNC.COLLECTIVE R15, `(.L_x_732) ;  /* 0x000000000f087348 */ /* 0x000fea0003c00000 */
[----:B------:R0:W1:Y:S02]  /*258f0*/  SHFL.IDX P6, R14, R13, R12, R11 ;  /* 0x0000000c0d0e7389 */ /* 0x00006400000c000b */
[----:B01----:R-:W-:Y:S01]  /*25900*/  ENDCOLLECTIVE ;  /* 0x000000000000791b */ /* 0x003fe20003800000 */
.L_x_732:
[----:B------:R-:W-:-:S05]  /*25910*/  @!P1 IADD3 R5, P2, R9, R5, RZ ;  /* 0x0000000509059210 */ /* 0x000fca0007f5e0ff */
[----:B------:R-:W-:-:S04]  /*25920*/  @!P1 IMAD.X R6, RZ, RZ, R6, P2 ;  /* 0x000000ffff069224 */ /* 0x000fc800010e0606 */
[----:B------:R-:W-:Y:S02]  /*25930*/  @!P1 IMAD.MOV.U32 R7, RZ, RZ, R6 ;  /* 0x000000ffff079224 */ /* 0x000fe400078e0006 */
[----:B------:R-:W-:Y:S02]  /*25940*/  @!P1 IMAD.MOV.U32 R6, RZ, RZ, R5 ;  /* 0x000000ffff069224 */ /* 0x000fe400078e0005 */
        /* <DEDUP_REMOVED lines=10> */
.L_x_733:
[----:B------:R-:W-:Y:S02]  /*259f0*/  IMAD.MOV.U32 R13, RZ, RZ, R0 ;  /* 0x000000ffff0d7224 */ /* 0x000fe400078e0000 */
[----:B------:R-:W-:Y:S02]  /*25a00*/  IMAD.MOV.U32 R12, RZ, RZ, 0x7 ;  /* 0x00000007ff0c7424 */ /* 0x000fe400078e00ff */
[----:B------:R-:W-:-:S07]  /*25a10*/  IMAD.MOV.U32 R5, RZ, RZ, R14 ;  /* 0x000000ffff057224 */ /* 0x000fce00078e000e */
[----:B------:R-:W-:Y:S05]  /*25a20*/  WARPSYNC.COLLECTIVE R15, `(.L_x_734) ;  /* 0x000000000f087348 */ /* 0x000fea0003c00000 */
[----:B------:R0:W1:Y:S02]  /*25a30*/  SHFL.IDX P6, R14, R13, R12, R11 ;  /* 0x0000000c0d0e7389 */ /* 0x00006400000c000b */
[----:B01----:R-:W-:Y:S01]  /*25a40*/  ENDCOLLECTIVE ;  /* 0x000000000000791b */ /* 0x003fe20003800000 */
.L_x_734:
[----:B------:R-:W-:-:S04]  /*25a50*/  @!P1 IADD3 R5, P2, R9, R5, RZ ;  /* 0x0000000509059210 */ /* 0x000fc80007f5e0ff */
[----:B------:R-:W-:-:S05]  /*25a60*/  @!P1 IADD3.X R6, RZ, R6, RZ, P2, !PT ;  /* 0x00000006ff069210 */ /* 0x000fca00017fe4ff */
[----:B------:R-:W-:Y:S02]  /*25a70*/  @!P1 IMAD.MOV.U32 R7, RZ, RZ, R6 ;  /* 0x000000ffff079224 */ /* 0x000fe400078e0006 */
[----:B------:R-:W-:Y:S02]  /*25a80*/  IMAD.MOV.U32 R13, RZ, RZ, R4 ;  /* 0x000000ffff0d7224 */ /* 0x000fe400078e0004 */
[----:B------:R-:W-:-:S05]  /*25a90*/  @!P1 IMAD.MOV.U32 R6, RZ, RZ, R5 ;  /* 0x000000ffff069224 */ /* 0x000fca00078e0005 */
[----:B------:R-:W-:Y:S01]  /*25aa0*/  @!PT LDS RZ, [RZ] ;  /* 0x00000000fffff984 */ /* 0x000fe20000000800 */
[----:B------:R-:W-:Y:S01]  /*25ab0*/  @!PT LDS RZ, [RZ] ;  /* 0x00000000fffff984 */ /* 0x000fe20000000800 */
[----:B------:R-:W-:Y:S01]  /*25ac0*/  @!PT LDS RZ, [RZ] ;  /* 0x00000000fffff984 */ /* 0x000fe20000000800 */
[----:B------:R0:W-:Y:S01]  /*25ad0*/  @!P1 LDGSTS.E.BYPASS.LTC128B.128 [R10+0x1f400], desc[UR60][R6.64], !P0 ;  /* 0x1f400000060a9fae */ /* 0x0001e2000c101d7c */
[----:B------:R-:W-:-:S07]  /*25ae0*/  MOV R0, R14 ;  /* 0x0000000e00007202 */ /* 0x000fce0000000f00 */
[----:B0-----:R-:W-:Y:S05]  /*25af0*/  WARPSYNC.COLLECTIVE R15, `(.L_x_735) ;  /* 0x000000000f087348 */ /* 0x001fea0003c00000 */
[----:B------:R1:W2:Y:S02]  /*25b00*/  SHFL.IDX P6, R14, R13, R12, R11 ;  /* 0x0000000c0d0e7389 */ /* 0x0002a400000c000b */
[----:B012---:R-:W-:Y:S01]  /*25b10*/  ENDCOLLECTIVE ;  /* 0x000000000000791b */ /* 0x007fe20003800000 */
.L_x_735:
[----:B------:R-:W-:Y:S01]  /*25b20*/  IMAD.MOV.U32 R4, RZ, RZ, R14 ;  /* 0x000000ffff047224 */ /* 0x000fe200078e000e */
[----:B------:R-:W-:Y:S06]  /*25b30*/  BRA `(.L_x_736) ;  /* 0xffffffa800947947 */ /* 0x000fec000383ffff */
.L_x_575:
[----:B0-----:R-:W2:Y:S02]  /*25b40*/  LDL R2, [R1+0x4] ;  /* 0x0000040001027983 */ /* 0x001ea40000100800 */
[----:B--2---:R0:W2:Y:S02]  /*25b50*/  SYNCS.PHASECHK.TRANS64.TRYWAIT P0, [R2+URZ+0x2e820], R0 ;  /* 0x02e82000020075a7 */ /* 0x0040a4000800017f */
[----:B--2---:R-:W-:Y:S05]  /*25b60*/  @!P0 NANOSLEEP.SYNCS 0x989680 ;  /* 0x009896800000895d */ /* 0x004fea0003900000 */
[----:B------:R-:W2:Y:S02]  /*25b70*/  @!P0 SYNCS.PHASECHK.TRANS64 P0, [R2+URZ+0x2e820], R0 ;  /* 0x02e82000020085a7 */ /* 0x000ea4000800007f */
[----:B--2---:R-:W-:Y:S05]  /*25b80*/  @!P0 BRA `(.L_x_575) ;  /* 0xfffffffc00ec8947 */ /* 0x004fea000383ffff */
[----:B------:R-:W-:Y:S05]  /*25b90*/  BRA `(.L_x_737) ;  /* 0xffffffac00007947 */ /* 0x000fea000383ffff */
.L_x_581:
[----:B--2---:R2:W3:Y:S02]  /*25ba0*/  SYNCS.PHASECHK.TRANS64.TRYWAIT P0, [R6+URZ+0x2e880], R5 ;  /* 0x02e88005060075a7 */ /* 0x0044e4000800017f */
[----:B---3--:R-:W-:Y:S05]  /*25bb0*/  @!P0 NANOSLEEP.SYNCS 0x989680 ;  /* 0x009896800000895d */ /* 0x008fea0003900000 */
[----:B------:R-:W3:Y:S02]  /*25bc0*/  @!P0 SYNCS.PHASECHK.TRANS64 P0, [R6+URZ+0x2e880], R5 ;  /* 0x02e88005060085a7 */ /* 0x000ee4000800007f */
[----:B---3--:R-:W-:Y:S05]  /*25bd0*/  @!P0 BRA `(.L_x_581) ;  /* 0xfffffffc00f08947 */ /* 0x008fea000383ffff */
[----:B------:R-:W-:Y:S05]  /*25be0*/  BRA `(.L_x_738) ;  /* 0xffffffac00c47947 */ /* 0x000fea000383ffff */
.L_x_586:
[----:B-1----:R1:W3:Y:S02]  /*25bf0*/  SYNCS.PHASECHK.TRANS64.TRYWAIT P0, [R6+URZ+0x2e840], R5 ;  /* 0x02e84005060075a7 */ /* 0x0022e4000800017f */
[----:B---3--:R-:W-:Y:S05]  /*25c00*/  @!P0 NANOSLEEP.SYNCS 0x989680 ;  /* 0x009896800000895d */ /* 0x008fea0003900000 */
[----:B------:R-:W3:Y:S02]  /*25c10*/  @!P0 SYNCS.PHASECHK.TRANS64 P0, [R6+URZ+0x2e840], R5 ;  /* 0x02e84005060085a7 */ /* 0x000ee4000800007f */
[----:B---3--:R-:W-:Y:S05]  /*25c20*/  @!P0 BRA `(.L_x_586) ;  /* 0xfffffffc00f08947 */ /* 0x008fea000383ffff */
[----:B------:R-:W-:Y:S05]  /*25c30*/  BRA `(.L_x_739) ;  /* 0xffffffb0004c7947 */ /* 0x000fea000383ffff */
.L_x_592:
[----:B--2---:R2:W3:Y:S02]  /*25c40*/  SYNCS.PHASECHK.TRANS64.TRYWAIT P0, [R17+URZ+0x2e870], R4 ;  /* 0x02e87004110075a7 */ /* 0x0044e4000800017f */
[----:B---3--:R-:W-:Y:S05]  /*25c50*/  @!P0 NANOSLEEP.SYNCS 0x989680 ;  /* 0x009896800000895d */ /* 0x008fea0003900000 */
[----:B------:R-:W3:Y:S02]  /*25c60*/  @!P0 SYNCS.PHASECHK.TRANS64 P0, [R17+URZ+0x2e870], R4 ;  /* 0x02e87004110085a7 */ /* 0x000ee4000800007f */
[----:B---3--:R-:W-:Y:S05]  /*25c70*/  @!P0 BRA `(.L_x_592) ;  /* 0xfffffffc00f08947 */ /* 0x008fea000383ffff */
[----:B------:R-:W-:Y:S05]  /*25c80*/  BRA `(.L_x_740) ;  /* 0xffffffb000f07947 */ /* 0x000fea000383ffff */
.L_x_594:
[----:B---3--:R3:W4:Y:S02]  /*25c90*/  SYNCS.PHASECHK.TRANS64.TRYWAIT P0, [R17+URZ+0x2e860], R2 ;  /* 0x02e86002110075a7 */ /* 0x008724000800017f */
[----:B----4-:R-:W-:Y:S05]  /*25ca0*/  @!P0 NANOSLEEP.SYNCS 0x989680 ;  /* 0x009896800000895d */ /* 0x010fea0003900000 */
[----:B------:R-:W4:Y:S02]  /*25cb0*/  @!P0 SYNCS.PHASECHK.TRANS64 P0, [R17+URZ+0x2e860], R2 ;  /* 0x02e86002110085a7 */ /* 0x000f24000800007f */
[----:B----4-:R-:W-:Y:S05]  /*25cc0*/  @!P0 BRA `(.L_x_594) ;  /* 0xfffffffc00f08947 */ /* 0x010fea000383ffff */
[----:B------:R-:W-:Y:S05]  /*25cd0*/  BRA `(.L_x_741) ;  /* 0xffffffb000f87947 */ /* 0x000fea000383ffff */
.L_x_601:
[----:B---3--:R3:W4:Y:S02]  /*25ce0*/  SYNCS.PHASECHK.TRANS64.TRYWAIT P1, [R17+URZ+0x2e870], R0 ;  /* 0x02e87000110075a7 */ /* 0x008724000802017f */
[----:B----4-:R-:W-:Y:S05]  /*25cf0*/  @!P1 NANOSLEEP.SYNCS 0x989680 ;  /* 0x009896800000995d */ /* 0x010fea0003900000 */
[----:B------:R-:W4:Y:S02]  /*25d00*/  @!P1 SYNCS.PHASECHK.TRANS64 P1, [R17+URZ+0x2e870], R0 ;  /* 0x02e87000110095a7 */ /* 0x000f24000802007f */
[----:B----4-:R-:W-:Y:S05]  /*25d10*/  @!P1 BRA `(.L_x_601) ;  /* 0xfffffffc00f09947 */ /* 0x010fea000383ffff */
[----:B------:R-:W-:Y:S05]  /*25d20*/  BRA `(.L_x_742) ;  /* 0xffffffbc00347947 */ /* 0x000fea000383ffff */
.L_x_603:
[----:B---3--:R3:W4:Y:S02]  /*25d30*/  SYNCS.PHASECHK.TRANS64.TRYWAIT P1, [R17+URZ+0x2e860], R0 ;  /* 0x02e86000110075a7 */ /* 0x008724000802017f */
[----:B----4-:R-:W-:Y:S05]  /*25d40*/  @!P1 NANOSLEEP.SYNCS 0x989680 ;  /* 0x009896800000995d */ /* 0x010fea0003900000 */
[----:B------:R-:W4:Y:S02]  /*25d50*/  @!P1 SYNCS.PHASECHK.TRANS64 P1, [R17+URZ+0x2e860], R0 ;  /* 0x02e86000110095a7 */ /* 0x000f24000802007f */
[----:B----4-:R-:W-:Y:S05]  /*25d60*/  @!P1 BRA `(.L_x_603) ;  /* 0xfffffffc00f09947 */ /* 0x010fea000383ffff */
[----:B------:R-:W-:Y:S05]  /*25d70*/  BRA `(.L_x_743) ;  /* 0xffffffbc003c7947 */ /* 0x000fea000383ffff */
.L_x_607:
[----:B------:R-:W-:Y:S01]  /*25d80*/  BSSY B0, `(.L_x_744) ;  /* 0x0000008000007945 */ /* 0x000fe20003800000 */
[----:B------:R-:W-:Y:S01]  /*25d90*/  IMAD.MOV.U32 R13, RZ, RZ, R16 ;  /* 0x000000ffff0d7224 */ /* 0x000fe200078e0010 */
[----:B------:R-:W-:Y:S01]  /*25da0*/  MOV R11, 0x1f ;  /* 0x0000001f000b7802 */ /* 0x000fe20000000f00 */
[----:B------:R-:W-:Y:S02]  /*25db0*/  IMAD.MOV.U32 R12, RZ, RZ, RZ ;  /* 0x000000ffff0c7224 */ /* 0x000fe400078e00ff */
[----:B------:R-:W-:-:S07]  /*25dc0*/  IMAD.MOV.U32 R15, RZ, RZ, -0x1 ;  /* 0xffffffffff0f7424 */ /* 0x000fce00078e00ff */
[----:B0-----:R-:W-:Y:S05]  /*25dd0*/  WARPSYNC.COLLECTIVE R15, `(.L_x_745) ;  /* 0x000000000f087348 */ /* 0x001fea0003c00000 */
[----:B------:R1:W2:Y:S02]  /*25de0*/  SHFL.IDX P6, R14, R13, R12, R11 ;  /* 0x0000000c0d0e7389 */ /* 0x0002a400000c000b */
[----:B012---:R-:W-:Y:S01]  /*25df0*/  ENDCOLLECTIVE ;  /* 0x000000000000791b */ /* 0x007fe20003800000 */
.L_x_745:
[----:B------:R-:W-:Y:S05]  /*25e00*/  BSYNC B0 ;  /* 0x0000000000007941 */ /* 0x000fea0003800000 */
.L_x_744:
[----:B------:R-:W-:Y:S01]  /*25e10*/  IMAD.MOV.U32 R13, RZ, RZ, R16 ;  /* 0x000000ffff0d7224 */ /* 0x000fe200078e0010 */
[----:B------:R-:W-:Y:S01]  /*25e20*/  MOV R11, 0x1f ;  /* 0x0000001f000b7802 */ /* 0x000fe20000000f00 */
[----:B------:R-:W-:Y:S02]  /*25e30*/  IMAD.MOV.U32 R12, RZ, RZ, 0x1 ;  /* 0x00000001ff0c7424 */ /* 0x000fe400078e00ff */
[----:B------:R-:W-:Y:S02]  /*25e40*/  IMAD.MOV.U32 R15, RZ, RZ, -0x1 ;  /* 0xffffffffff0f7424 */ /* 0x000fe400078e00ff */
[----:B------:R-:W-:Y:S02]  /*25e50*/  IMAD.IADD R5, R19, 0x1, R7 ;  /* 0x0000000113057824 */ /* 0x000fe400078e0207 */
[----:B------:R-:W-:-:S07]  /*25e60*/  IMAD.MOV.U32 R0, RZ, RZ, R14 ;  /* 0x000000ffff007224 */ /* 0x000fce00078e000e */
[----:B------:R-:W-:Y:S05]  /*25e70*/  WARPSYNC.COLLECTIVE R15, `(.L_x_746) ;  /* 0x000000000f087348 */ /* 0x000fea0003c00000 */
[----:B------:R0:W1:Y:S02]  /*25e80*/  SHFL.IDX P6, R14, R13, R12, R11 ;  /* 0x0000000c0d0e7389 */ /* 0x00006400000c000b */
[----:B01----:R-:W-:Y:S01]  /*25e90*/  ENDCOLLECTIVE ;  /* 0x000000000000791b */ /* 0x003fe20003800000 */
.L_x_746:
[----:B------:R-:W-:Y:S02]  /*25ea0*/  ULDC UR4, c[0x0][0xc3c] ;  /* 0x00030f0000047ab9 */ /* 0x000fe40000000800 */
[----:B------:R-:W-:-:S13]  /*25eb0*/  ISETP.GE.OR P1, PT, R5, UR4, !P0 ;  /* 0x0000000405007c0c */ /* 0x000fda000c726670 */
[----:B------:R-:W0:Y:S01]  /*25ec0*/  @!P1 LDC.64 R2, c[0x0][0xc80] ;  /* 0x00032000ff029b82 */ /* 0x000e220000000a00 */
[----:B------:R-:W-:Y:S02]  /*25ed0*/  IMAD.MOV.U32 R11, RZ, RZ, RZ ;  /* 0x000000ffff0b7224 */ /* 0x000fe400078e00ff */
[----:B------:R-:W-:Y:S02]  /*25ee0*/  IMAD.MOV.U32 R4, RZ, RZ, R14 ;  /* 0x000000ffff047224 */ /* 0x000fe400078e000e */
[----:B0-----:R-:W-:-:S06]  /*25ef0*/  @!P1 IMAD.WIDE R2, R5, 0x4, R2 ;  /* 0x0000000405029825 */ /* 0x001fcc00078e0202 */
[----:B------:R0:W2:Y:S01]  /*25f00*/  @!P1 LDG.E R3, desc[UR60][R2.64] ;  /* 0x0000003c02039981 */ /* 0x0000a2000c1e1900 */
[C---:B------:R-:W-:Y:S02]  /*25f10*/  ISETP.GE.U32.AND P2, PT, R7.reuse, 0x2, PT ;  /* 0x000000020700780c */ /* 0x040fe40003f46070 */
[C---:B------:R-:W-:Y:S02]  /*25f20*/  ISETP.GE.U32.AND P3, PT, R7.reuse, 0x4, PT ;  /* 0x000000040700780c */ /* 0x040fe40003f66070 */
[C---:B------:R-:W-:Y:S02]  /*25f30*/  ISETP.GE.U32.AND P4, PT, R7.reuse, 0x8, PT ;  /* 0x000000080700780c */ /* 0x040fe40003f86070 */
[C---:B------:R-:W-:Y:S01]  /*25f40*/  ISETP.GE.U32.AND P5, PT, R7.reuse, 0x10, PT ;  /* 0x000000100700780c */ /* 0x040fe20003fa6070 */
[----:B0-----:R-:W-:Y:S01]  /*25f50*/  IMAD.MOV.U32 R2, RZ, RZ, RZ ;  /* 0x000000ffff027224 */ /* 0x001fe200078e00ff */
[----:B--2---:R-:W-:Y:S02]  /*25f60*/  @!P1 MOV R2, R3 ;  /* 0x0000000300029202 */ /* 0x004fe40000000f00 */
[----:B------:R-:W-:-:S03]  /*25f70*/  ISETP.NE.AND P1, PT, R7, RZ, PT ;  /* 0x000000ff0700720c */ /* 0x000fc60003f25270 */
[----:B------:R-:W-:-:S10]  /*25f80*/  IMAD.MOV.U32 R13, RZ, RZ, R2 ;  /* 0x000000ffff0d7224 */ /* 0x000fd400078e0002 */
[----:B------:R-:W-:Y:S05]  /*25f90*/  WARPSYNC.COLLECTIVE R15, `(.L_x_747) ;  /* 0x000000000f087348 */ /* 0x000fea0003c00000 */
[----:B------:R0:W1:Y:S02]  /*25fa0*/  SHFL.UP P6, R14, R13, R12, R11 ;  /* 0x0400000c0d0e7389 */ /* 0x00006400000c000b */
[----:B01----:R-:W-:Y:S01]  /*25fb0*/  ENDCOLLECTIVE ;  /* 0x000000000000791b */ /* 0x003fe20003800000 */
.L_x_747:
[----:B------:R-:W-:Y:S02]  /*25fc0*/  IMAD.MOV.U32 R12, RZ, RZ, 0x2 ;  /* 0x00000002ff0c7424 */ /* 0x000fe400078e00ff */
[----:B------:R-:W-:-:S05]  /*25fd0*/  IMAD.MOV.U32 R3, RZ, RZ, R14 ;  /* 0x000000ffff037224 */ /* 0x000fca00078e000e */
[----:B------:R-:W-:-:S05]  /*25fe0*/  SEL R3, R3, RZ, P1 ;  /* 0x000000ff03037207 */ /* 0x000fca0000800000 */
[----:B------:R-:W-:-:S05]  /*25ff0*/  IMAD.IADD R3, R2, 0x1, R3 ;  /* 0x0000000102037824 */ /* 0x000fca00078e0203 */
[----:B------:R-:W-:-:S07]  /*26000*/  MOV R13, R3 ;  /* 0x00000003000d7202 */ /* 0x000fce0000000f00 */
[----:B------:R-:W-:Y:S05]  /*26010*/  WARPSYNC.COLLECTIVE R15, `(.L_x_748) ;  /* 0x000000000f087348 */ /* 0x000fea0003c00000 */
[----:B------:R0:W1:Y:S02]  /*26020*/  SHFL.UP P6, R14, R13, R12, R11 ;  /* 0x0400000c0d0e7389 */ /* 0x00006400000c000b */
[----:B01----:R-:W-:Y:S01]  /*26030*/  ENDCOLLECTIVE ;  /* 0x000000000000791b */ /* 0x003fe20003800000 */
.L_x_748:
[----:B------:R-:W-:Y:S01]  /*26040*/  MOV R12, 0x4 ;  /* 0x00000004000c7802 */ /* 0x000fe20000000f00 */
[----:B------:R-:W-:-:S05]  /*26050*/  IMAD.MOV.U32 R5, RZ, RZ, R14 ;  /* 0x000000ffff057224 */ /* 0x000fca00078e000e */
[----:B------:R-:W-:-:S05]  /*26060*/  SEL R5, R5, RZ, P2 ;  /* 0x000000ff05057207 */ /* 0x000fca0001000000 */
[----:B------:R-:W-:-:S04]  /*26070*/  IMAD.IADD R3, R3, 0x1, R5 ;  /* 0x0000000103037824 */ /* 0x000fc800078e0205 */
[----:B------:R-:W-:-:S07]  /*26080*/  IMAD.MOV.U32 R13, RZ, RZ, R3 ;  /* 0x000000ffff0d7224 */ /* 0x000fce00078e0003 */
[----:B------:R-:W-:Y:S05]  /*26090*/  WARPSYNC.COLLECTIVE R15, `(.L_x_749) ;  /* 0x000000000f087348 */ /* 0x000fea0003c00000 */
[----:B------:R0:W1:Y:S02]  /*260a0*/  SHFL.UP P6, R14, R13, R12, R11 ;  /* 0x0400000c0d0e7389 */ /* 0x00006400000c000b */
[----:B01----:R-:W-:Y:S01]  /*260b0*/  ENDCOLLECTIVE ;  /* 0x000000000000791b */ /* 0x003fe20003800000 */
.L_x_749:
[----:B------:R-:W-:Y:S02]  /*260c0*/  IMAD.MOV.U32 R12, RZ, RZ, 0x8 ;  /* 0x00000008ff0c7424 */ /* 0x000fe400078e00ff */
[----:B------:R-:W-:-:S05]  /*260d0*/  IMAD.MOV.U32 R5, RZ, RZ, R14 ;  /* 0x000000ffff057224 */ /* 0x000fca00078e000e */
[----:B------:R-:W-:-:S05]  /*260e0*/  SEL R5, R5, RZ, P3 ;  /* 0x000000ff05057207 */ /* 0x000fca0001800000 */
[----:B------:R-:W-:-:S04]  /*260f0*/  IMAD.IADD R3, R3, 0x1, R5 ;  /* 0x0000000103037824 */ /* 0x000fc800078e0205 */
[----:B------:R-:W-:-:S07]  /*26100*/  IMAD.MOV.U32 R13, RZ, RZ, R3 ;  /* 0x000000ffff0d7224 */ /* 0x000fce00078e0003 */
[----:B------:R-:W-:Y:S05]  /*26110*/  WARPSYNC.COLLECTIVE R15, `(.L_x_750) ;  /* 0x000000000f087348 */ /* 0x000fea0003c00000 */
[----:B------:R0:W1:Y:S02]  /*26120*/  SHFL.UP P6, R14, R13, R12, R11 ;  /* 0x0400000c0d0e7389 */ /* 0x00006400000c000b */
[----:B01----:R-:W-:Y:S01]  /*26130*/  ENDCOLLECTIVE ;  /* 0x000000000000791b */ /* 0x003fe20003800000 */
.L_x_750:
[----:B------:R-:W-:Y:S01]  /*26140*/  IMAD.MOV.U32 R12, RZ, RZ, 0x10 ;  /* 0x00000010ff0c7424 */ /* 0x000fe200078e00ff */
[----:B------:R-:W-:-:S04]  /*26150*/  MOV R5, R14 ;  /* 0x0000000e00057202 */ /* 0x000fc80000000f00 */
[----:B------:R-:W-:-:S05]  /*26160*/  SEL R5, R5, RZ, P4 ;  /* 0x000000ff05057207 */ /* 0x000fca0002000000 */
[----:B------:R-:W-:-:S04]  /*26170*/  IMAD.IADD R3, R3, 0x1, R5 ;  /* 0x0000000103037824 */ /* 0x000fc800078e0205 */
[----:B------:R-:W-:-:S07]  /*26180*/  IMAD.MOV.U32 R13, RZ, RZ, R3 ;  /* 0x000000ffff0d7224 */ /* 0x000fce00078e0003 */
[----:B------:R-:W-:Y:S05]  /*26190*/  WARPSYNC.COLLECTIVE R15, `(.L_x_751) ;  /* 0x000000000f087348 */ /* 0x000fea0003c00000 */
[----:B------:R0:W1:Y:S02]  /*261a0*/  SHFL.UP P6, R14, R13, R12, R11 ;  /* 0x0400000c0d0e7389 */ /* 0x00006400000c000b */
[----:B01----:R-:W-:Y:S01]  /*261b0*/  ENDCOLLECTIVE ;  /* 0x000000000000791b */ /* 0x003fe20003800000 */
.L_x_751:
[----:B------:R-:W-:Y:S02]  /*261c0*/  IMAD.MOV.U32 R12, RZ, RZ, 0x1f ;  /* 0x0000001fff0c7424 */ /* 0x000fe400078e00ff */
[----:B------:R-:W-:Y:S02]  /*261d0*/  IMAD.MOV.U32 R11, RZ, RZ, 0x1f ;  /* 0x0000001fff0b7424 */ /* 0x000fe400078e00ff */
[----:B------:R-:W-:-:S05]  /*261e0*/  IMAD.MOV.U32 R5, RZ, RZ, R14 ;  /* 0x000000ffff057224 */ /* 0x000fca00078e000e */
[----:B------:R-:W-:-:S04]  /*261f0*/  SEL R5, R5, RZ, P5 ;  /* 0x000000ff05057207 */ /* 0x000fc80002800000 */
[----:B------:R-:W-:-:S05]  /*26200*/  IADD3 R5, R3, R5, RZ ;  /* 0x0000000503057210 */ /* 0x000fca0007ffe0ff */
[----:B------:R-:W-:-:S07]  /*26210*/  IMAD.MOV.U32 R13, RZ, RZ, R5 ;  /* 0x000000ffff0d7224 */ /* 0x000fce00078e0005 */
[----:B------:R-:W-:Y:S05]  /*26220*/  WARPSYNC.COLLECTIVE R15, `(.L_x_752) ;  /* 0x000000000f087348 */ /* 0x000fea0003c00000 */
[----:B------:R0:W1:Y:S02]  /*26230*/  SHFL.IDX P6, R14, R13, R12, R11 ;  /* 0x0000000c0d0e7389 */ /* 0x00006400000c000b */
[----:B01----:R-:W-:Y:S01]  /*26240*/  ENDCOLLECTIVE ;  /* 0x000000000000791b */ /* 0x003fe20003800000 */
.L_x_752:
[----:B------:R-:W-:Y:S01]  /*26250*/  IMAD.MOV.U32 R6, RZ, RZ, R14 ;  /* 0x000000ffff067224 */ /* 0x000fe200078e000e */
[----:B------:R-:W-:Y:S06]  /*26260*/  BRA `(.L_x_753) ;  /* 0xffffffc000987947 */ /* 0x000fec000383ffff */
.L_x_612:
[----:B------:R-:W-:Y:S01]  /*26270*/  BSSY B0, `(.L_x_754) ;  /* 0x0000008000007945 */ /* 0x000fe20003800000 */
[----:B-----5:R-:W-:Y:S01]  /*26280*/  MOV R13, R2 ;  /* 0x00000002000d7202 */ /* 0x020fe20000000f00 */
[----:B------:R-:W-:Y:S02]  /*26290*/  IMAD.MOV.U32 R12, RZ, RZ, 0x1 ;  /* 0x00000001ff0c7424 */ /* 0x000fe400078e00ff */
[----:B------:R-:W-:Y:S02]  /*262a0*/  IMAD.MOV.U32 R11, RZ, RZ, RZ ;  /* 0x000000ffff0b7224 */ /* 0x000fe400078e00ff */
[----:B------:R-:W-:-:S07]  /*262b0*/  IMAD.MOV.U32 R15, RZ, RZ, -0x1 ;  /* 0xffffffffff0f7424 */ /* 0x000fce00078e00ff */
[----:B01----:R-:W-:Y:S05]  /*262c0*/  WARPSYNC.COLLECTIVE R15, `(.L_x_755) ;  /* 0x000000000f087348 */ /* 0x003fea0003c00000 */
[----:B------:R2:W3:Y:S02]  /*262d0*/  SHFL.UP P6, R14, R13, R12, R11 ;  /* 0x0400000c0d0e7389 */ /* 0x0004e400000c000b */
[----:B0123--:R-:W-:Y:S01]  /*262e0*/  ENDCOLLECTIVE ;  /* 0x000000000000791b */ /* 0x00ffe20003800000 */
.L_x_755:
[----:B------:R-:W-:Y:S05]  /*262f0*/  BSYNC B0 ;  /* 0x0000000000007941 */ /* 0x000fea0003800000 */
.L_x_754:
[----:B------:R-:W-:Y:S02]  /*26300*/  IMAD.MOV.U32 R3, RZ, RZ, R14 ;  /* 0x000000ffff037224 */ /* 0x000fe400078e000e */
[----:B------:R-:W-:Y:S02]  /*26310*/  IMAD.MOV.U32 R12, RZ, RZ, 0x2 ;  /* 0x00000002ff0c7424 */ /* 0x000fe400078e00ff */
[----:B------:R-:W-:Y:S01]  /*26320*/  IMAD.MOV.U32 R11, RZ, RZ, RZ ;  /* 0x000000ffff0b7224 */ /* 0x000fe200078e00ff */
[----:B------:R-:W-:Y:S01]  /*26330*/  SEL R3, R3, RZ, P1 ;  /* 0x000000ff03037207 */ /* 0x000fe20000800000 */
[----:B------:R-:W-:-:S03]  /*26340*/  IMAD.MOV.U32 R15, RZ, RZ, -0x1 ;  /* 0xffffffffff0f7424 */ /* 0x000fc600078e00ff */
[----:B------:R-:W-:-:S05]  /*26350*/  IADD3 R3, R2, R3, RZ ;  /* 0x0000000302037210 */ /* 0x000fca0007ffe0ff */
[----:B------:R-:W-:-:S07]  /*26360*/  IMAD.MOV.U32 R13, RZ, RZ, R3 ;  /* 0x000000ffff0d7224 */ /* 0x000fce00078e0003 */
[----:B------:R-:W-:Y:S05]  /*26370*/  WARPSYNC.COLLECTIVE R15, `(.L_x_756) ;  /* 0x000000000f087348 */ /* 0x000fea0003c00000 */
[----:B------:R0:W1:Y:S02]  /*26380*/  SHFL.UP P6, R14, R13, R12, R11 ;  /* 0x0400000c0d0e7389 */ /* 0x00006400000c000b */
[----:B01----:R-:W-:Y:S01]  /*26390*/  ENDCOLLECTIVE ;  /* 0x000000000000791b */ /* 0x003fe20003800000 */
.L_x_756:
        /* <DEDUP_REMOVED lines=8> */
.L_x_757:
[----:B------:R-:W-:Y:S02]  /*26420*/  IMAD.MOV.U32 R12, RZ, RZ, 0x8 ;  /* 0x00000008ff0c7424 */ /* 0x000fe400078e00ff */
[----:B------:R-:W-:-:S05]  /*26430*/  IMAD.MOV.U32 R5, RZ, RZ, R14 ;  /* 0x000000ffff057224 */ /* 0x000fca00078e000e */
[----:B------:R-:W-:-:S04]  /*26440*/  SEL R5, R5, RZ, P3 ;  /* 0x000000ff05057207 */ /* 0x000fc80001800000 */
[----:B------:R-:W-:-:S05]  /*26450*/  IADD3 R3, R3, R5, RZ ;  /* 0x0000000503037210 */ /* 0x000fca0007ffe0ff */
[----:B------:R-:W-:-:S07]  /*26460*/  IMAD.MOV.U32 R13, RZ, RZ, R3 ;  /* 0x000000ffff0d7224 */ /* 0x000fce00078e0003 */
[----:B------:R-:W-:Y:S05]  /*26470*/  WARPSYNC.COLLECTIVE R15, `(.L_x_758) ;  /* 0x000000000f087348 */ /* 0x000fea0003c00000 */
[----:B------:R0:W1:Y:S02]  /*26480*/  SHFL.UP P6, R14, R13, R12, R11 ;  /* 0x0400000c0d0e7389 */ /* 0x00006400000c000b */
[----:B01----:R-:W-:Y:S01]  /*26490*/  ENDCOLLECTIVE ;  /* 0x000000000000791b */ /* 0x003fe20003800000 */
.L_x_758:
        /* <DEDUP_REMOVED lines=8> */
.L_x_759:
[----:B------:R-:W-:Y:S01]  /*26520*/  MOV R12, 0x1f ;  /* 0x0000001f000c7802 */ /* 0x000fe20000000f00 */
[----:B------:R-:W-:Y:S02]  /*26530*/  IMAD.MOV.U32 R11, RZ, RZ, 0x1f ;  /* 0x0000001fff0b7424 */ /* 0x000fe400078e00ff */
[----:B------:R-:W-:-:S05]  /*26540*/  IMAD.MOV.U32 R5, RZ, RZ, R14 ;  /* 0x000000ffff057224 */ /* 0x000fca00078e000e */
[----:B------:R-:W-:-:S05]  /*26550*/  SEL R5, R5, RZ, P5 ;  /* 0x000000ff05057207 */ /* 0x000fca0002800000 */
[----:B------:R-:W-:-:S04]  /*26560*/  IMAD.IADD R5, R3, 0x1, R5 ;  /* 0x0000000103057824 */ /* 0x000fc800078e0205 */
[----:B------:R-:W-:-:S07]  /*26570*/  IMAD.MOV.U32 R13, RZ, RZ, R5 ;  /* 0x000000ffff0d7224 */ /* 0x000fce00078e0005 */
[----:B------:R-:W-:Y:S05]  /*26580*/  WARPSYNC.COLLECTIVE R15, `(.L_x_760) ;  /* 0x000000000f087348 */ /* 0x000fea0003c00000 */
[----:B------:R0:W1:Y:S02]  /*26590*/  SHFL.IDX P6, R14, R13, R12, R11 ;  /* 0x0000000c0d0e7389 */ /* 0x00006400000c000b */
[----:B01----:R-:W-:Y:S01]  /*265a0*/  ENDCOLLECTIVE ;  /* 0x000000000000791b */ /* 0x003fe20003800000 */
.L_x_760:
[----:B------:R-:W-:Y:S01]  /*265b0*/  IMAD.MOV.U32 R6, RZ, RZ, R14 ;  /* 0x000000ffff067224 */ /* 0x000fe200078e000e */
[----:B------:R-:W-:Y:S06]  /*265c0*/  BRA `(.L_x_761) ;  /* 0xffffffc0005c7947 */ /* 0x000fec000383ffff */
.L_x_614:
[----:B------:R-:W-:Y:S01]  /*265d0*/  BSSY B0, `(.L_x_762) ;  /* 0x0000006000007945 */ /* 0x000fe20003800000 */
[----:B------:R-:W-:Y:S01]  /*265e0*/  PLOP3.LUT P6, PT, P6, PT, PT, 0x8, 0x0 ;  /* 0x000000000000781c */ /* 0x000fe200037ce170 */
[----:B------:R-:W-:-:S12]  /*265f0*/  IMAD.MOV.U32 R15, RZ, RZ, -0x1 ;  /* 0xffffffffff0f7424 */ /* 0x000fd800078e00ff */
[----:B01----:R-:W-:Y:S05]  /*26600*/  WARPSYNC.COLLECTIVE R15, `(.L_x_763) ;  /* 0x000000000f087348 */ /* 0x003fea0003c00000 */
[----:B------:R-:W-:Y:S01]  /*26610*/  VOTE.ANY R14, PT, P6 ;  /* 0x00000000000e7806 */ /* 0x000fe200030e0100 */
[----:B01----:R-:W-:Y:S06]  /*26620*/  ENDCOLLECTIVE ;  /* 0x000000000000791b */ /* 0x003fec0003800000 */
.L_x_763:
[----:B------:R-:W-:Y:S05]  /*26630*/  BSYNC B0 ;  /* 0x0000000000007941 */ /* 0x000fea0003800000 */
.L_x_762:
[----:B------:R-:W-:Y:S01]  /*26640*/  IMAD.MOV.U32 R3, RZ, RZ, R14 ;  /* 0x000000ffff037224 */ /* 0x000fe200078e000e */
[----:B------:R-:W-:Y:S01]  /*26650*/  MOV R13, R2 ;  /* 0x00000002000d7202 */ /* 0x000fe20000000f00 */
[----:B------:R-:W-:Y:S02]  /*26660*/  IMAD.MOV.U32 R11, RZ, RZ, 0x1f ;  /* 0x0000001fff0b7424 */ /* 0x000fe400078e00ff */
[----:B------:R-:W0:Y:S01]  /*26670*/  POPC R4, R3 ;  /* 0x0000000300047309 */ /* 0x000e220000000000 */
[----:B------:R-:W-:Y:S02]  /*26680*/  IMAD.MOV.U32 R15, RZ, RZ, -0x1 ;  /* 0xffffffffff0f7424 */ /* 0x000fe400078e00ff */
[----:B0-----:R-:W-:-:S07]  /*26690*/  IMAD.MOV.U32 R12, RZ, RZ, R4 ;  /* 0x000000ffff0c7224 */ /* 0x001fce00078e0004 */
[----:B------:R-:W-:Y:S05]  /*266a0*/  WARPSYNC.COLLECTIVE R15, `(.L_x_764) ;  /* 0x000000000f087348 */ /* 0x000fea0003c00000 */
[----:B------:R0:W1:Y:S02]  /*266b0*/  SHFL.IDX P6, R14, R13, R12, R11 ;  /* 0x0000000c0d0e7389 */ /* 0x00006400000c000b */
[----:B01----:R-:W-:Y:S01]  /*266c0*/  ENDCOLLECTIVE ;  /* 0x000000000000791b */ /* 0x003fe20003800000 */
.L_x_764:
[----:B------:R-:W-:Y:S01]  /*266d0*/  IMAD.MOV.U32 R17, RZ, RZ, R14 ;  /* 0x000000ffff117224 */ /* 0x000fe200078e000e */
[----:B------:R-:W-:Y:S06]  /*266e0*/  BRA `(.L_x_765) ;  /* 0xffffffc0004c7947 */ /* 0x000fec000383ffff */
.L_x_616:
[----:B------:R-:W-:Y:S01]  /*266f0*/  BSSY B0, `(.L_x_766) ;  /* 0x0000007000007945 */ /* 0x000fe20003800000 */
[----:B------:R-:W-:Y:S01]  /*26700*/  MOV R13, R5 ;  /* 0x00000005000d7202 */ /* 0x000fe20000000f00 */
[----:B------:R-:W-:Y:S02]  /*26710*/  IMAD.MOV.U32 R11, RZ, RZ, 0x1f ;  /* 0x0000001fff0b7424 */ /* 0x000fe400078e00ff */
[----:B------:R-:W-:-:S07]  /*26720*/  IMAD.MOV.U32 R15, RZ, RZ, -0x1 ;  /* 0xffffffffff0f7424 */ /* 0x000fce00078e00ff */
[----:B01-3--:R-:W-:Y:S05]  /*26730*/  WARPSYNC.COLLECTIVE R15, `(.L_x_767) ;  /* 0x000000000f087348 */ /* 0x00bfea0003c00000 */
[----:B------:R2:W4:Y:S02]  /*26740*/  SHFL.IDX P6, R14, R13, R12, R11 ;  /* 0x0000000c0d0e7389 */ /* 0x00052400000c000b */
[----:B01234-:R-:W-:Y:S01]  /*26750*/  ENDCOLLECTIVE ;  /* 0x000000000000791b */ /* 0x01ffe20003800000 */
.L_x_767:
[----:B------:R-:W-:Y:S05]  /*26760*/  BSYNC B0 ;  /* 0x0000000000007941 */ /* 0x000fea0003800000 */
.L_x_766:
[----:B------:R-:W-:Y:S01]  /*26770*/  IMAD.MOV.U32 R2, RZ, RZ, R14 ;  /* 0x000000ffff027224 */ /* 0x000fe200078e000e */
[----:B------:R-:W-:Y:S06]  /*26780*/  BRA `(.L_x_615) ;  /* 0xffffffc000407947 */ /* 0x000fec000383ffff */
.L_x_620:
[----:B0-----:R0:W1:Y:S02]  /*26790*/  SYNCS.PHASECHK.TRANS64.TRYWAIT P0, [R0+URZ+0x2e820], R3 ;  /* 0x02e82003000075a7 */ /* 0x001064000800017f */
[----:B-1----:R-:W-:Y:S05]  /*267a0*/  @!P0 NANOSLEEP.SYNCS 0x989680 ;  /* 0x009896800000895d */ /* 0x002fea0003900000 */
[----:B------:R-:W1:Y:S02]  /*267b0*/  @!P0 SYNCS.PHASECHK.TRANS64 P0, [R0+URZ+0x2e820], R3 ;  /* 0x02e82003000085a7 */ /* 0x000e64000800007f */
[----:B-1----:R-:W-:Y:S05]  /*267c0*/  @!P0 BRA `(.L_x_620) ;  /* 0xfffffffc00f08947 */ /* 0x002fea000383ffff */
[----:B------:R-:W-:Y:S05]  /*267d0*/  BRA `(.L_x_768) ;  /* 0xffffffc400347947 */ /* 0x000fea000383ffff */
.L_x_621:
[----:B------:R-:W1:Y:S01]  /*267e0*/  S2R R2, SR_TID.X ;  /* 0x0000000000027919 */ /* 0x000e620000002100 */
[----:B------:R-:W-:Y:S01]  /*267f0*/  BSSY B0, `(.L_x_769) ;  /* 0x000000a000007945 */ /* 0x000fe20003800000 */
[----:B------:R-:W-:Y:S01]  /*26800*/  MOV R12, RZ ;  /* 0x000000ff000c7202 */ /* 0x000fe20000000f00 */
        /* <DEDUP_REMOVED lines=8> */
.L_x_770:
[----:B------:R-:W-:Y:S05]  /*26890*/  BSYNC B0 ;  /* 0x0000000000007941 */ /* 0x000fea0003800000 */
.L_x_769:
[----:B------:R-:W-:Y:S05]  /*268a0*/  BRA `(.L_x_771) ;  /* 0xffffffc4001c7947 */ /* 0x000fea000383ffff */
.L_x_622:
[----:B------:R-:W-:Y:S01]  /*268b0*/  BSSY B0, `(.L_x_772) ;  /* 0x0000006000007945 */ /* 0x000fe20003800000 */
[----:B------:R-:W-:-:S07]  /*268c0*/  IMAD.MOV.U32 R15, RZ, RZ, -0x1 ;  /* 0xffffffffff0f7424 */ /* 0x000fce00078e00ff */
[----:B01----:R-:W-:Y:S05]  /*268d0*/  WARPSYNC.COLLECTIVE R15, `(.L_x_773) ;  /* 0x000000000f0c7348 */ /* 0x003fea0003c00000 */
[----:B------:R-:W-:Y:S02]  /*268e0*/  ELECT P6, UR62, PT ;  /* 0x00000000003e782f */ /* 0x000fe400038c0000 */
[----:B------:R-:W-:Y:S01]  /*268f0*/  MOV R14, UR62 ;  /* 0x0000003e000e7c02 */ /* 0x000fe20008000f00 */
[----:B01----:R-:W-:Y:S10]  /*26900*/  ENDCOLLECTIVE ;  /* 0x000000000000791b */ /* 0x003ff40003800000 */
.L_x_773:
[----:B------:R-:W-:Y:S05]  /*26910*/  BSYNC B0 ;  /* 0x0000000000007941 */ /* 0x000fea0003800000 */
.L_x_772:
[----:B------:R-:W-:Y:S05]  /*26920*/  BRA `(.L_x_774) ;  /* 0xffffffc400107947 */ /* 0x000fea000383ffff */
.L_x_624:
[----:B0-----:R0:W1:Y:S02]  /*26930*/  SYNCS.PHASECHK.TRANS64.TRYWAIT P1, [R6+URZ], R5 ;  /* 0x00000005060075a7 */ /* 0x001064000802017f */
[----:B-1----:R-:W-:Y:S05]  /*26940*/  @!P1 NANOSLEEP.SYNCS 0x989680 ;  /* 0x009896800000995d */ /* 0x002fea0003900000 */
[----:B------:R-:W1:Y:S02]  /*26950*/  @!P1 SYNCS.PHASECHK.TRANS64 P1, [R6+URZ], R5 ;  /* 0x00000005060095a7 */ /* 0x000e64000802007f */
[----:B-1----:R-:W-:Y:S05]  /*26960*/  @!P1 BRA `(.L_x_624) ;  /* 0xfffffffc00f09947 */ /* 0x002fea000383ffff */
[----:B------:R-:W-:Y:S05]  /*26970*/  BRA `(.L_x_775) ;  /* 0xffffffc400547947 */ /* 0x000fea000383ffff */
.L_x_625:
[----:B-1----:R1:W2:Y:S02]  /*26980*/  SYNCS.PHASECHK.TRANS64.TRYWAIT P1, [R7+URZ], R2 ;  /* 0x00000002070075a7 */ /* 0x0022a4000802017f */
[----:B--2---:R-:W-:Y:S05]  /*26990*/  @!P1 NANOSLEEP.SYNCS 0x989680 ;  /* 0x009896800000995d */ /* 0x004fea0003900000 */
[----:B------:R-:W2:Y:S02]  /*269a0*/  @!P1 SYNCS.PHASECHK.TRANS64 P1, [R7+URZ], R2 ;  /* 0x00000002070095a7 */ /* 0x000ea4000802007f */
[----:B--2---:R-:W-:Y:S05]  /*269b0*/  @!P1 BRA `(.L_x_625) ;  /* 0xfffffffc00f09947 */ /* 0x004fea000383ffff */
[----:B------:R-:W-:Y:S05]  /*269c0*/  BRA `(.L_x_776) ;  /* 0xffffffc400487947 */ /* 0x000fea000383ffff */
.L_x_627:
[----:B--2---:R2:W3:Y:S02]  /*269d0*/  SYNCS.PHASECHK.TRANS64.TRYWAIT P1, [R4+URZ+0x2e860], R5 ;  /* 0x02e86005040075a7 */ /* 0x0044e4000802017f */
[----:B---3--:R-:W-:Y:S05]  /*269e0*/  @!P1 NANOSLEEP.SYNCS 0x989680 ;  /* 0x009896800000995d */ /* 0x008fea0003900000 */
[----:B------:R-:W3:Y:S02]  /*269f0*/  @!P1 SYNCS.PHASECHK.TRANS64 P1, [R4+URZ+0x2e860], R5 ;  /* 0x02e86005040095a7 */ /* 0x000ee4000802007f */
[----:B---3--:R-:W-:Y:S05]  /*26a00*/  @!P1 BRA `(.L_x_627) ;  /* 0xfffffffc00f09947 */ /* 0x008fea000383ffff */
[----:B------:R-:W-:Y:S05]  /*26a10*/  BRA `(.L_x_777) ;  /* 0xffffffc4004c7947 */ /* 0x000fea000383ffff */
.L_x_629:
[----:B---3--:R3:W4:Y:S02]  /*26a20*/  SYNCS.PHASECHK.TRANS64.TRYWAIT P1, [R3+URZ+0x2e860], R2 ;  /* 0x02e86002030075a7 */ /* 0x008724000802017f */
[----:B----4-:R-:W-:Y:S05]  /*26a30*/  @!P1 NANOSLEEP.SYNCS 0x989680 ;  /* 0x009896800000995d */ /* 0x010fea0003900000 */
[----:B------:R-:W4:Y:S02]  /*26a40*/  @!P1 SYNCS.PHASECHK.TRANS64 P1, [R3+URZ+0x2e860], R2 ;  /* 0x02e86002030095a7 */ /* 0x000f24000802007f */
[----:B----4-:R-:W-:Y:S05]  /*26a50*/  @!P1 BRA `(.L_x_629) ;  /* 0xfffffffc00f09947 */ /* 0x010fea000383ffff */
[----:B------:R-:W-:Y:S05]  /*26a60*/  BRA `(.L_x_778) ;  /* 0xffffffc4004c7947 */ /* 0x000fea000383ffff */
.L_x_631:
[----:B----4-:R4:W0:Y:S02]  /*26a70*/  SYNCS.PHASECHK.TRANS64.TRYWAIT P0, [R4+URZ+0x2e880], R5 ;  /* 0x02e88005040075a7 */ /* 0x010824000800017f */
[----:B0-----:R-:W-:Y:S05]  /*26a80*/  @!P0 NANOSLEEP.SYNCS 0x989680 ;  /* 0x009896800000895d */ /* 0x001fea0003900000 */
[----:B------:R-:W0:Y:S02]  /*26a90*/  @!P0 SYNCS.PHASECHK.TRANS64 P0, [R4+URZ+0x2e880], R5 ;  /* 0x02e88005040085a7 */ /* 0x000e24000800007f */
[----:B0-----:R-:W-:Y:S05]  /*26aa0*/  @!P0 BRA `(.L_x_631) ;  /* 0xfffffffc00f08947 */ /* 0x001fea000383ffff */
[----:B------:R-:W-:Y:S05]  /*26ab0*/  BRA `(.L_x_632) ;  /* 0xffffffc400487947 */ /* 0x000fea000383ffff */
.L_x_779:
        /* <DEDUP_REMOVED lines=12> */
.L_x_2696:


//--------------------- .text._ZN7cutlass13device_kernelIN5flash11enable_sm90INS1_16FlashAttnFwdSm90INS1_25CollectiveMainloopFwdSm90ILi2EN4cute5tupleIJNS5_1CILi1EEES8_S8_EEENS6_IJNS7_ILi128EEENS7_ILi224EEESA_EEELi128ENS_12float_e4m3_tEfNS_4arch4Sm90ELb0ELb1ELb0ELb0ELb0ELb0ELb0ELb1ELb1ELb1ELb0ELb0EEENS1_21CollectiveEpilogueFwdINS6_IJSA_SA_SB_EEES9_NS_10bfloat16_tESF_Li256ELb0ELb1ELb0ELb1EEENS1_30DynamicPersistentTileSchedulerILi256ELi128ELb0ELb1ELb1EEEEEEEEEvNT_6ParamsE --------------------------
	.section	.text._ZN7cutlass13device_kernelIN5flash11enable_sm90INS1_16FlashAttnFwdSm90INS1_25CollectiveMainloopFwdSm90ILi2EN4cute5tupleIJNS5_1CILi1EEES8_S8_EEENS6_IJNS7_ILi128EEENS7_ILi224EEESA_EEELi128ENS_12float_e4m3_tEfNS_4arch4Sm90ELb0ELb1ELb0ELb0ELb0ELb0ELb0ELb1ELb1ELb1ELb0ELb0EEENS1_21CollectiveEpilogueFwdINS6_IJSA_SA_SB_EEES9_NS_10bfloat16_tESF_Li256ELb0ELb1ELb0ELb1EEENS1_30DynamicPersistentTileSchedulerILi256ELi128ELb0ELb1ELb1EEEEEEEEEvNT_6ParamsE,"ax",@progbits
	.align	128
.text._ZN7cutlass13device_kernelIN5flash11enable_sm90INS1_16FlashAttnFwdSm90INS1_25CollectiveMainloopFwdSm90ILi2EN4cute5tupleIJNS5_1CILi1EEES8_S8_EEENS6_IJNS7_ILi128EEENS7_ILi224EEESA_EEELi128ENS_12float_e4m3_tEfNS_4arch4Sm90ELb0ELb1ELb0ELb0ELb0ELb0ELb0ELb1ELb1ELb1ELb0ELb0EEENS1_21CollectiveEpilogueFwdINS6_IJSA_SA_SB_EEES9_NS_10bfloat16_tESF_Li256ELb0ELb1ELb0ELb1EEENS1_30DynamicPersistentTileSchedulerILi256ELi128ELb0ELb1ELb1EEEEEEEEEvNT_6ParamsE:
        .type           _ZN7cutlass13device_kernelIN5flash11enable_sm90INS1_16FlashAttnFwdSm90INS1_25CollectiveMainloopFwdSm90ILi2EN4cute5tupleIJNS5_1CILi1EEES8_S8_EEENS6_IJNS7_ILi128EEENS7_ILi224EEESA_EEELi128ENS_12float_e4m3_tEfNS_4arch4Sm90ELb0ELb1ELb0ELb0ELb0ELb0ELb0ELb1ELb1ELb1ELb0ELb0EEENS1_21CollectiveEpilogueFwdINS6_IJSA_SA_SB_EEES9_NS_10bfloat16_tESF_Li256ELb0ELb1ELb0ELb1EEENS1_30DynamicPersistentTileSchedulerILi256ELi128ELb0ELb1ELb1EEEEEEEEEvNT_6ParamsE,@function
        .size           _ZN7cutlass13device_kernelIN5flash11enable_sm90INS1_16FlashAttnFwdSm90INS1_25CollectiveMainloopFwdSm90ILi2EN4cute5tupleIJNS5_1CILi1EEES8_S8_EEENS6_IJNS7_ILi128EEENS7_ILi224EEESA_EEELi128ENS_12float_e4m3_tEfNS_4arch4Sm90ELb0ELb1ELb0ELb0ELb0ELb0ELb0ELb1ELb1ELb1ELb0ELb0EEENS1_21CollectiveEpilogueFwdINS6_IJSA_SA_SB_EEES9_NS_10bfloat16_tESF_Li256ELb0ELb1ELb0ELb1EEENS1_30DynamicPersistentTileSchedulerILi256ELi128ELb0ELb1ELb1EEEEEEEEEvNT_6ParamsE,(.L_x_2697 - _ZN7cutlass13device_kernelIN5flash11enable_sm90INS1_16FlashAttnFwdSm90INS1_25CollectiveMainloopFwdSm90ILi2EN4cute5tupleIJNS5_1CILi1EEES8_S8_EEENS6_IJNS7_ILi128EEENS7_ILi224EEESA_EEELi128ENS_12float_e4m3_tEfNS_4arch4Sm90ELb0ELb1ELb0ELb0ELb0ELb0ELb0ELb1ELb1ELb1ELb0ELb0EEENS1_21CollectiveEpilogueFwdINS6_IJSA_SA_SB_EEES9_NS_10bfloat16_tESF_Li256ELb0ELb1ELb0ELb1EEENS1_30DynamicPersistentTileSchedulerILi256ELi128ELb0ELb1ELb1EEEEEEEEEvNT_6ParamsE)
        .other          _ZN7cutlass13device_kernelIN5flash11enable_sm90INS1_16FlashAttnFwdSm90INS1_25CollectiveMainloopFwdSm90ILi2EN4cute5tupleIJNS5_1CILi1EEES8_S8_EEENS6_IJNS7_ILi128EEENS7_ILi224EEESA_EEELi128ENS_12float_e4m3_tEfNS_4arch4Sm90ELb0ELb1ELb0ELb0ELb0ELb0ELb0ELb1ELb1ELb1ELb0ELb0EEENS1_21CollectiveEpilogueFwdINS6_IJSA_SA_SB_EEES9_NS_10bfloat16_tESF_Li256ELb0ELb1ELb0ELb1EEENS1_30DynamicPersistentTileSchedulerILi256ELi128ELb0ELb1ELb1EEEEEEEEEvNT_6ParamsE,@"STO_CUDA_ENTRY STV_DEFAULT"
_ZN7cutlass13device_kernelIN5flash11enable_sm90INS1_16FlashAttnFwdSm90INS1_25CollectiveMainloopFwdSm90ILi2EN4cute5tupleIJNS5_1CILi1EEES8_S8_EEENS6_IJNS7_ILi128EEENS7_ILi224EEESA_EEELi128ENS_12float_e4m3_tEfNS_4arch4Sm90ELb0ELb1ELb0ELb0ELb0ELb0ELb0ELb1ELb1ELb1ELb0ELb0EEENS1_21CollectiveEpilogueFwdINS6_IJSA_SA_SB_EEES9_NS_10bfloat16_tESF_Li256ELb0ELb1ELb0ELb1EEENS1_30DynamicPersistentTileSchedulerILi256ELi128ELb0ELb1ELb1EEEEEEEEEvNT_6ParamsE:
        /* <DEDUP_REMOVED lines=18> */
.L_x_781:
[----:B------:R-:W-:Y:S05]  /*0120*/  BSYNC B0 ;  /* 0x0000000000007941 */ /* 0x000fea0003800000 */
.L_x_780:
        /* <DEDUP_REMOVED lines=41> */
.L_x_782:
        /* <DEDUP_REMOVED lines=22> */
.L_x_783:
        /* <DEDUP_REMOVED lines=18> */
.L_x_784:
        /* <DEDUP_REMOVED lines=22> */
.L_x_785:
        /* <DEDUP_REMOVED lines=22> */
.L_x_786:
[----:B------:R-:W-:Y:S01]  /*0900*/  PLOP3.LUT P0, PT, PT, PT, UP0, 0x80, 0x0 ;  /* 0x000000000000781c */ /* 0x000fe20003f0f008 */
[----:B------:R-:W-:Y:S01]  /*0910*/  UMOV UR38, 0x1 ;  /* 0x0000000100267882 */ /* 0x000fe20000000000 */
[----:B------:R-:W-:Y:S01]  /*0920*/  NOP ;  /* 0x0000000000007918 */ /* 0x000fe20000000000 */
[----:B------:R-:W-:Y:S01]  /*0930*/  USEL UR38, UR38, 0x2, !UP0 ;  /* 0x0000000226267887 */ /* 0x000fe2000c000000 */
[----:B------:R-:W-:Y:S01]  /*0940*/  ULDC.64 UR50, c[0x0][0x208] ;  /* 0x0000820000327ab9 */ /* 0x000fe20000000a00 */
[----:B012-4-:R-:W-:Y:S08]  /*0950*/  BAR.SYNC.DEFER_BLOCKING 0x0 ;  /* 0x0000000000007b1d */ /* 0x017ff00000010000 */
[----:B------:R-:W-:Y:S05]  /*0960*/  @!P0 BRA `(.L_x_787) ;  /* 0x0000018800a48947 */ /* 0x000fea0003800000 */
.L_x_788:
[----:B------:R-:W-:-:S08]  /*0970*/  NOP ;  /* 0x0000000000007918 */ /* 0x000fd00000000000 */
[----:B------:R-:W0:Y:S02]  /*0980*/  USETMAXREG.TRY_ALLOC.CTAPOOL UP0, 0xf0 ;  /* 0x000000f0000079c8 */ /* 0x000e240008000600 */
[----:B0-----:R-:W-:-:S13]  /*0990*/  PLOP3.LUT P0, PT, PT, PT, UP0, 0x80, 0x0 ;  /* 0x000000000000781c */ /* 0x001fda0003f0f008 */
[----:B------:R-:W-:Y:S05]  /*09a0*/  @!P0 BRA `(.L_x_788) ;  /* 0xfffffffc00f08947 */ /* 0x000fea000383ffff */
[----:B------:R-:W0:Y:S01]  /*09b0*/  S2R R2, SR_TID.X ;  /* 0x0000000000027919 */ /* 0x000e220000002100 */
[----:B------:R-:W1:Y:S08]  /*09c0*/  S2UR UR4, SR_CTAID.X ;  /* 0x00000000000479c3 */ /* 0x000e700000002500 */
[----:B------:R-:W-:Y:S08]  /*09d0*/  BAR.ARV 0x4, 0x180 ;  /* 0x0106000000007b1d */ /* 0x000ff00000002000 */
        /* <DEDUP_REMOVED lines=9> */
[----:B------:R-:W-:Y:S01]  /*0a70*/  UMOV UR46, URZ ;  /* 0x0000003f002e7c82 */ /* 0x000fe20008000000 */
[----:B------:R-:W-:Y:S02]  /*0a80*/  UMOV UR45, URZ ;  /* 0x0000003f002d7c82 */ /* 0x000fe40008000000 */
[----:B------:R-:W-:Y:S01]  /*0a90*/  SHF.R.S32.HI R3, RZ, 0x1f, R0 ;  /* 0x0000001fff037819 */ /* 0x000fe20000011400 */
[----:B------:R-:W-:-:S03]  /*0aa0*/  UMOV UR48, URZ ;  /* 0x0000003f00307c82 */ /* 0x000fc60008000000 */
[CC--:B------:R-:W-:Y:S02]  /*0ab0*/  LEA.HI R2, R3.reuse, R0.reuse, RZ, 0x7 ;  /* 0x0000000003027211 */ /* 0x0c0fe400078f38ff */
[CC--:B------:R-:W-:Y:S02]  /*0ac0*/  LEA.HI R4, R3.reuse, R0.reuse, RZ, 0x4 ;  /* 0x0000000003047211 */ /* 0x0c0fe400078f20ff */
[----:B------:R-:W-:Y:S02]  /*0ad0*/  LOP3.LUT R5, R2, 0xffffff80, RZ, 0xc0, !PT ;  /* 0xffffff8002057812 */ /* 0x000fe400078ec0ff */
[CC--:B------:R-:W-:Y:S02]  /*0ae0*/  LEA.HI R6, R3.reuse, R0.reuse, RZ, 0x5 ;  /* 0x0000000003067211 */ /* 0x0c0fe400078f28ff */
[----:B------:R-:W-:Y:S01]  /*0af0*/  SHF.R.S32.HI R7, RZ, 0x4, R4 ;  /* 0x00000004ff077819 */ /* 0x000fe20000011404 */
[----:B------:R-:W-:Y:S01]  /*0b00*/  IMAD.IADD R18, R0, 0x1, -R5 ;  /* 0x0000000100127824 */ /* 0x000fe200078e0a05 */
[----:B------:R-:W-:Y:S01]  /*0b10*/  LEA.HI R5, R3, R0, RZ, 0x2 ;  /* 0x0000000003057211 */ /* 0x000fe200078f10ff */
[----:B------:R-:W-:Y:S01]  /*0b20*/  IMAD.SHL.U32 R6, R6, 0x20, RZ ;  /* 0x0000002006067824 */ /* 0x000fe200078e00ff */
[----:B------:R-:W-:-:S02]  /*0b30*/  LOP3.LUT R3, R4, 0x3fffff0, RZ, 0xc0, !PT ;  /* 0x03fffff004037812 */ /* 0x000fc400078ec0ff */
[----:B------:R-:W-:Y:S02]  /*0b40*/  SHF.R.S32.HI R9, RZ, 0x1f, R18 ;  /* 0x0000001fff097819 */ /* 0x000fe40000011412 */
[----:B------:R-:W-:Y:S01]  /*0b50*/  LOP3.LUT R11, R5, 0xfffffffc, RZ, 0xc0, !PT ;  /* 0xfffffffc050b7812 */ /* 0x000fe200078ec0ff */
[C---:B------:R-:W-:Y:S01]  /*0b60*/  IMAD.IADD R5, R0.reuse, 0x1, -R3 ;  /* 0x0000000100057824 */ /* 0x040fe200078e0a03 */
[----:B------:R-:W-:Y:S02]  /*0b70*/  LEA.HI R8, R9, R18, RZ, 0x2 ;  /* 0x0000001209087211 */ /* 0x000fe400078f10ff */
[----:B------:R-:W-:Y:S01]  /*0b80*/  SHF.R.S32.HI R3, RZ, 0x7, R2 ;  /* 0x00000007ff037819 */ /* 0x000fe20000011402 */
[----:B------:R-:W-:Y:S01]  /*0b90*/  IMAD.IADD R10, R0, 0x1, -R11 ;  /* 0x00000001000a7824 */ /* 0x000fe200078e0a0b */
[--C-:B------:R-:W-:Y:S02]  /*0ba0*/  SHF.R.S32.HI R0, RZ, 0x2, R8.reuse ;  /* 0x00000002ff007819 */ /* 0x100fe40000011408 */
[----:B------:R-:W-:-:S02]  /*0bb0*/  SHF.R.S32.HI R11, RZ, 0x1f, R8 ;  /* 0x0000001fff0b7819 */ /* 0x000fc40000011408 */
[----:B------:R-:W-:Y:S02]  /*0bc0*/  LEA.HI R4, R4, R7, RZ, 0x1 ;  /* 0x0000000704047211 */ /* 0x000fe400078f08ff */
[----:B------:R-:W-:Y:S02]  /*0bd0*/  LEA.HI R11, R11, R0, RZ, 0x3 ;  /* 0x000000000b0b7211 */ /* 0x000fe400078f18ff */
[----:B------:R-:W-:Y:S02]  /*0be0*/  LOP3.LUT R6, R6, 0xfffffc00, RZ, 0xc0, !PT ;  /* 0xfffffc0006067812 */ /* 0x000fe400078ec0ff */
[----:B------:R-:W-:Y:S02]  /*0bf0*/  LEA.HI R2, R2, R3, RZ, 0x1 ;  /* 0x0000000302027211 */ /* 0x000fe400078f08ff */
[----:B------:R-:W-:Y:S01]  /*0c00*/  LOP3.LUT R11, R11, 0xfffffff8, RZ, 0xc0, !PT ;  /* 0xfffffff80b0b7812 */ /* 0x000fe200078ec0ff */
[----:B------:R-:W-:Y:S01]  /*0c10*/  IMAD R5, R5, 0x40, R6 ;  /* 0x0000004005057824 */ /* 0x000fe200078e0206 */
[----:B------:R-:W-:-:S02]  /*0c20*/  LEA.HI R9, R9, R18, RZ, 0x5 ;  /* 0x0000001209097211 */ /* 0x000fc400078f28ff */
[----:B------:R-:W-:Y:S01]  /*0c30*/  LOP3.LUT R4, R4, 0x1ffffffe, RZ, 0xc0, !PT ;  /* 0x1ffffffe04047812 */ /* 0x000fe200078ec0ff */
[----:B------:R-:W-:Y:S01]  /*0c40*/  IMAD.IADD R0, R0, 0x1, -R11 ;  /* 0x0000000100007824 */ /* 0x000fe200078e0a0b */
[----:B------:R-:W-:Y:S02]  /*0c50*/  LOP3.LUT R2, R2, 0x3fffffe, RZ, 0xc0, !PT ;  /* 0x03fffffe02027812 */ /* 0x000fe400078ec0ff */
[----:B------:R-:W-:Y:S01]  /*0c60*/  LEA.HI R6, R10, R10, RZ, 0x1 ;  /* 0x0000000a0a067211 */ /* 0x000fe200078f08ff */
[----:B------:R-:W-:Y:S01]  /*0c70*/  IMAD.IADD R4, R7, 0x1, -R4 ;  /* 0x0000000107047824 */ /* 0x000fe200078e0a04 */
[----:B------:R-:W-:Y:S01]  /*0c80*/  SHF.R.S32.HI R9, RZ, 0x5, R9 ;  /* 0x00000005ff097819 */ /* 0x000fe20000011409 */
[----:B------:R-:W-:Y:S01]  /*0c90*/  IMAD.IADD R2, R3, 0x1, -R2 ;  /* 0x0000000103027824 */ /* 0x000fe200078e0a02 */
[----:B------:R-:W-:Y:S01]  /*0ca0*/  LOP3.LUT R3, R6, 0x1ffffffe, RZ, 0xc0, !PT ;  /* 0x1ffffffe06037812 */ /* 0x000fe200078ec0ff */
[----:B------:R-:W-:Y:S01]  /*0cb0*/  IMAD R228, R4, 0x8, R5 ;  /* 0x0000000804e47824 */ /* 0x000fe200078e0205 */
[----:B------:R-:W-:Y:S01]  /*0cc0*/  LOP3.LUT R5, R8, 0x7ffffffc, RZ, 0xc0, !PT ;  /* 0x7ffffffc08057812 */ /* 0x000fe200078ec0ff */
[----:B------:R-:W-:-:S02]  /*0cd0*/  IMAD R9, R9, 0x10, R0 ;  /* 0x0000001009097824 */ /* 0x000fc400078e0200 */
[----:B------:R-:W-:Y:S02]  /*0ce0*/  IMAD.IADD R10, R10, 0x1, -R3 ;  /* 0x000000010a0a7824 */ /* 0x000fe400078e0a03 */
[----:B------:R-:W-:Y:S02]  /*0cf0*/  IMAD R23, R2, 0x40, R9 ;  /* 0x0000004002177824 */ /* 0x000fe400078e0209 */
[----:B------:R-:W-:Y:S02]  /*0d00*/  IMAD.IADD R18, R18, 0x1, -R5 ;  /* 0x0000000112127824 */ /* 0x000fe400078e0a05 */
[----:B------:R-:W-:-:S07]  /*0d10*/  IMAD R19, R10, 0x8, R23 ;  /* 0x000000080a137824 */ /* 0x000fce00078e0217 */
.L_x_889:
[----:B------:R-:W-:Y:S01]  /*0d20*/  ULDC UR5, c[0x0][0xc60] ;  /* 0x0003180000057ab9 */ /* 0x000fe20000000800 */
[----:B------:R-:W-:Y:S01]  /*0d30*/  UMOV UR9, UR4 ;  /* 0x0000000400097c82 */ /* 0x000fe20008000000 */
[----:B------:R-:W-:-:S11]  /*0d40*/  UISETP.NE.AND UP0, UPT, UR5, 0x1, UPT ;  /* 0x000000010500788c */ /* 0x000fd6000bf05270 */
[----:B------:R-:W-:Y:S01]  /*0d50*/  @UP0 ULDC UR6, c[0x0][0xc64] ;  /* 0x0003190000060ab9 */ /* 0x000fe20000000800 */
[----:B------:R-:W-:Y:S01]  /*0d60*/  @UP0 ULDC UR8, c[0x0][0xc68] ;  /* 0x00031a0000080ab9 */ /* 0x000fe20000000800 */
[----:B------:R-:W-:-:S04]  /*0d70*/  UIMAD.WIDE.U32 UR6, UR4, UR6, URZ ;  /* 0x00000006040672a5 */ /* 0x000fc8000f8e003f */
[----:B------:R-:W-:-:S03]  /*0d80*/  @UP0 USHF.R.U32.HI UR9, URZ, UR8, UR7 ;  /* 0x000000083f090299 */ /* 0x000fc60008011607 */
[----:B------:R-:W-:Y:S02]  /*0d90*/  ULDC UR6, c[0x0][0xc78] ;  /* 0x00031e0000067ab9 */ /* 0x000fe40000000800 */
[----:B------:R-:W-:Y:S02]  /*0da0*/  UISETP.GE.AND UP0, UPT, UR9, UR6, UPT ;  /* 0x000000060900728c */ /* 0x000fe4000bf06270 */
[----:B------:R-:W-:-:S04]  /*0db0*/  UIADD3 UR6, -UR9, URZ, URZ ;  /* 0x0000003f09067290 */ /* 0x000fc8000fffe13f */
[----:B------:R-:W-:Y:S01]  /*0dc0*/  PLOP3.LUT P0, PT, PT, PT, UP0, 0x80, 0x0 ;  /* 0x000000000000781c */ /* 0x000fe20003f0f008 */
[----:B------:R-:W-:-:S12]  /*0dd0*/  UIMAD UR7, UR5, UR6, UR4 ;  /* 0x00000006050772a4 */ /* 0x000fd8000f8e0204 */
[----:B012345:R-:W-:Y:S05]  /*0de0*/  @!P0 BRA `(.L_x_789) ;  /* 0x0000000000208947 */ /* 0x03ffea0003800000 */
[----:B------:R-:W-:Y:S01]  /*0df0*/  ULDC UR6, c[0x0][0xc6c] ;  /* 0x00031b0000067ab9 */ /* 0x000fe20000000800 */
[----:B------:R-:W-:Y:S01]  /*0e00*/  UMOV UR8, UR7 ;  /* 0x0000000700087c82 */ /* 0x000fe20008000000 */
[----:B------:R-:W-:-:S11]  /*0e10*/  UISETP.NE.AND UP0, UPT, UR6, 0x1, UPT ;  /* 0x000000010600788c */ /* 0x000fd6000bf05270 */
[----:B------:R-:W-:Y:S02]  /*0e20*/  @UP0 ULDC.64 UR10, c[0x0][0xc70] ;  /* 0x00031c00000a0ab9 */ /* 0x000fe40000000a00 */
[----:B------:R-:W-:-:S04]  /*0e30*/  UIMAD.WIDE.U32 UR4, UR7, UR10, URZ ;  /* 0x0000000a070472a5 */ /* 0x000fc8000f8e003f */
[----:B------:R-:W-:-:S04]  /*0e40*/  @UP0 USHF.R.U32.HI UR8, URZ, UR11, UR5 ;  /* 0x0000000b3f080299 */ /* 0x000fc80008011605 */
[----:B------:R-:W-:Y:S01]  /*0e50*/  UIMAD UR4, UR8, UR6, URZ ;  /* 0x00000006080472a4 */ /* 0x000fe2000f8e023f */
[----:B------:R-:W-:Y:S11]  /*0e60*/  BRA `(.L_x_790) ;  /* 0x00000000001c7947 */ /* 0x000ff60003800000 */
.L_x_789:
[----:B------:R-:W-:Y:S01]  /*0e70*/  ULDC UR6, c[0x0][0xc54] ;  /* 0x0003150000067ab9 */ /* 0x000fe20000000800 */
[----:B------:R-:W-:Y:S01]  /*0e80*/  UMOV UR8, UR7 ;  /* 0x0000000700087c82 */ /* 0x000fe20008000000 */
[----:B------:R-:W-:-:S11]  /*0e90*/  UISETP.NE.AND UP0, UPT, UR6, 0x1, UPT ;  /* 0x000000010600788c */ /* 0x000fd6000bf05270 */
[----:B------:R-:W-:Y:S02]  /*0ea0*/  @UP0 ULDC.64 UR10, c[0x0][0xc58] ;  /* 0x00031600000a0ab9 */ /* 0x000fe40000000a00 */
[----:B------:R-:W-:-:S04]  /*0eb0*/  UIMAD.WIDE.U32 UR4, UR7, UR10, URZ ;  /* 0x0000000a070472a5 */ /* 0x000fc8000f8e003f */
[----:B------:R-:W-:-:S04]  /*0ec0*/  @UP0 USHF.R.U32.HI UR8, URZ, UR11, UR5 ;  /* 0x0000000b3f080299 */ /* 0x000fc80008011605 */
[----:B------:R-:W-:-:S12]  /*0ed0*/  UIMAD UR4, UR8, UR6, URZ ;  /* 0x00000006080472a4 */ /* 0x000fd8000f8e023f */
.L_x_790:
[----:B------:R-:W-:Y:S01]  /*0ee0*/  ULDC UR42, c[0x0][0xc48] ;  /* 0x00031200002a7ab9 */ /* 0x000fe20000000800 */
[----:B------:R-:W-:Y:S01]  /*0ef0*/  UIADD3 UR6, UR7, -UR4, URZ ;  /* 0x8000000407067290 */ /* 0x000fe2000fffe03f */
[----:B------:R-:W-:Y:S01]  /*0f00*/  IMAD.MOV.U32 R3, RZ, RZ, 0x3f800000 ;  /* 0x3f800000ff037424 */ /* 0x000fe200078e00ff */
[----:B------:R-:W-:Y:S01]  /*0f10*/  UISETP.NE.AND UP2, UPT, UR42, 0x1, UPT ;  /* 0x000000012a00788c */ /* 0x000fe2000bf45270 */
[----:B------:R-:W-:Y:S01]  /*0f20*/  IMAD.MOV.U32 R0, RZ, RZ, 0x3f800000 ;  /* 0x3f800000ff007424 */ /* 0x000fe200078e00ff */
[----:B------:R-:W-:Y:S01]  /*0f30*/  ULDC.64 UR4, c[0x0][0x990] ;  /* 0x0002640000047ab9 */ /* 0x000fe20000000a00 */
[----:B------:R-:W-:Y:S01]  /*0f40*/  ULDC UR18, c[0x0][0xc54] ;  /* 0x0003150000127ab9 */ /* 0x000fe20000000800 */
[----:B------:R-:W-:Y:S01]  /*0f50*/  UISETP.NE.U32.AND UP0, UPT, UR4, URZ, UPT ;  /* 0x0000003f0400728c */ /* 0x000fe2000bf05070 */
[----:B------:R-:W0:Y:S01]  /*0f60*/  LDC R8, c[0x0][0x448] ;  /* 0x00011200ff087b82 */ /* 0x000e220000000800 */
[----:B------:R-:W-:Y:S02]  /*0f70*/  UIMAD UR18, UR9, UR18, UR6 ;  /* 0x00000012091272a4 */ /* 0x000fe4000f8e0206 */
[----:B------:R-:W-:Y:S01]  /*0f80*/  UISETP.NE.AND.EX UP0, UPT, UR5, URZ, UPT, UP0 ;  /* 0x0000003f0500728c */ /* 0x000fe2000bf05300 */
[----:B------:R-:W-:-:S02]  /*0f90*/  ULDC.64 UR6, c[0x0][0x998] ;  /* 0x0002660000067ab9 */ /* 0x000fc40000000a00 */
[----:B------:R-:W-:Y:S01]  /*0fa0*/  @UP2 ULDC UR10, c[0x0][0xc4c] ;  /* 0x00031300000a2ab9 */ /* 0x000fe20000000800 */
[----:B------:R-:W-:Y:S01]  /*0fb0*/  UISETP.NE.U32.AND UP1, UPT, UR6, URZ, UPT ;  /* 0x0000003f0600728c */ /* 0x000fe2000bf25070 */
[----:B------:R-:W1:Y:S01]  /*0fc0*/  LDC.64 R12, c[0x0][0x9e0] ;  /* 0x00027800ff0c7b82 */ /* 0x000e620000000a00 */
[----:B------:R-:W-:Y:S01]  /*0fd0*/  UIMAD.WIDE.U32 UR10, UR18, UR10, URZ ;  /* 0x0000000a120a72a5 */ /* 0x000fe2000f8e003f */
[----:B------:R-:W-:Y:S01]  /*0fe0*/  PLOP3.LUT P0, PT, PT, PT, UP0, 0x80, 0x0 ;  /* 0x000000000000781c */ /* 0x000fe20003f0f008 */
[----:B------:R-:W-:Y:S01]  /*0ff0*/  @UP2 ULDC UR9, c[0x0][0xc50] ;  /* 0x0003140000092ab9 */ /* 0x000fe20000000800 */
[----:B------:R-:W-:Y:S01]  /*1000*/  UISETP.NE.AND.EX UP1, UPT, UR7, URZ, UPT, UP1 ;  /* 0x0000003f0700728c */ /* 0x000fe2000bf25310 */
[----:B------:R-:W-:Y:S01]  /*1010*/  UMOV UR44, UR18 ;  /* 0x00000012002c7c82 */ /* 0x000fe20008000000 */
[----:B------:R-:W-:Y:S02]  /*1020*/  @UP2 USHF.R.U32.HI UR44, URZ, UR9, UR11 ;  /* 0x000000093f2c2299 */ /* 0x000fe4000801160b */
[----:B------:R-:W2:Y:S01]  /*1030*/  LDC R11, c[0x0][0x288] ;  /* 0x0000a200ff0b7b82 */ /* 0x000ea20000000800 */
[----:B------:R-:W-:Y:S01]  /*1040*/  @UP0 ULDC.64 UR10, c[0x0][0x9a8] ;  /* 0x00026a00000a0ab9 */ /* 0x000fe20000000a00 */
[----:B------:R-:W-:Y:S01]  /*1050*/  @UP0 USHF.R.S32.HI UR9, URZ, 0x1f, UR44 ;  /* 0x0000001f3f090899 */ /* 0x000fe2000801142c */
[----:B------:R-:W-:Y:S01]  /*1060*/  PLOP3.LUT P1, PT, PT, PT, UP1, 0x80, 0x0 ;  /* 0x000000000000781c */ /* 0x000fe20003f2f018 */
[----:B------:R-:W-:-:S02]  /*1070*/  @UP0 UIMAD.WIDE.U32 UR12, UR44, UR10, URZ ;  /* 0x0000000a2c0c02a5 */ /* 0x000fc4000f8e003f */
[----:B------:R-:W-:Y:S02]  /*1080*/  @UP0 UIMAD UR9, UR9, UR10, URZ ;  /* 0x0000000a090902a4 */ /* 0x000fe4000f8e023f */
[----:B------:R-:W3:Y:S01]  /*1090*/  LDC R137, c[0x0][0x424] ;  /* 0x00010900ff897b82 */ /* 0x000ee20000000800 */
[----:B------:R-:W-:Y:S02]  /*10a0*/  @UP1 USHF.R.S32.HI UR10, URZ, 0x1f, UR44 ;  /* 0x0000001f3f0a1899 */ /* 0x000fe4000801142c */
[----:B------:R-:W-:Y:S01]  /*10b0*/  UIADD3 UR15, -UR44, URZ, URZ ;  /* 0x0000003f2c0f7290 */ /* 0x000fe2000fffe13f */
[----:B------:R-:W-:Y:S01]  /*10c0*/  @UP1 ULDC.64 UR16, c[0x0][0x9b8] ;  /* 0x00026e0000101ab9 */ /* 0x000fe20000000a00 */
[----:B------:R-:W-:Y:S02]  /*10d0*/  @UP0 UIMAD UR14, UR44, UR11, UR9 ;  /* 0x0000000b2c0e02a4 */ /* 0x000fe4000f8e0209 */
[----:B------:R-:W-:Y:S02]  /*10e0*/  @UP1 UIMAD UR9, UR10, UR16, URZ ;  /* 0x000000100a0912a4 */ /* 0x000fe4000f8e023f */
[----:B------:R-:W-:-:S02]  /*10f0*/  UIMAD UR42, UR42, UR15, UR18 ;  /* 0x0000000f2a2a72a4 */ /* 0x000fc4000f8e0212 */
[----:B------:R-:W-:Y:S02]  /*1100*/  @UP1 UIMAD UR15, UR44, UR17, UR9 ;  /* 0x000000112c0f12a4 */ /* 0x000fe4000f8e0209 */
[----:B------:R-:W-:Y:S02]  /*1110*/  @UP0 USHF.R.S32.HI UR9, URZ, 0x1f, UR42 ;  /* 0x0000001f3f090899 */ /* 0x000fe4000801142a */
[----:B------:R-:W-:Y:S02]  /*1120*/  @UP1 UIMAD.WIDE.U32 UR10, UR44, UR16, URZ ;  /* 0x000000102c0a12a5 */ /* 0x000fe4000f8e003f */
[----:B------:R-:W-:Y:S01]  /*1130*/  @UP1 USHF.R.S32.HI UR20, URZ, 0x1f, UR42 ;  /* 0x0000001f3f141899 */ /* 0x000fe2000801142a */
[----:B------:R-:W-:Y:S01]  /*1140*/  @UP0 ULDC.64 UR16, c[0x0][0x9b0] ;  /* 0x00026c0000100ab9 */ /* 0x000fe20000000a00 */
[----:B------:R-:W-:Y:S01]  /*1150*/  @UP1 ULDC.64 UR18, c[0x0][0x9c0] ;  /* 0x0002700000121ab9 */ /* 0x000fe20000000a00 */
[----:B------:R-:W-:Y:S02]  /*1160*/  @UP0 UIADD3 UR13, UR13, UR14, URZ ;  /* 0x0000000e0d0d0290 */ /* 0x000fe4000fffe03f */
[----:B------:R-:W-:-:S02]  /*1170*/  @UP0 UIMAD UR9, UR9, UR16, URZ ;  /* 0x00000010090902a4 */ /* 0x000fc4000f8e023f */
[----:B------:R-:W-:Y:S02]  /*1180*/  @UP1 UIADD3 UR11, UR11, UR15, URZ ;  /* 0x0000000f0b0b1290 */ /* 0x000fe4000fffe03f */
[----:B------:R-:W-:Y:S02]  /*1190*/  @UP1 UIMAD UR14, UR20, UR18, URZ ;  /* 0x00000012140e12a4 */ /* 0x000fe4000f8e023f */
        /* <DEDUP_REMOVED lines=9> */
[----:B------:R-:W-:Y:S01]  /*1230*/  IMAD.U32 R4, RZ, RZ, UR4 ;  /* 0x00000004ff047e24 */ /* 0x000fe2000f8e00ff */
[----:B------:R-:W-:-:S02]  /*1240*/  @UP1 ULEA.HI.X UR7, UR10, UR7, UR9, 0x2, UP3 ;  /* 0x000000070a071291 */ /* 0x000fc400098f1409 */
[----:B------:R-:W-:Y:S01]  /*1250*/  IMAD.U32 R6, RZ, RZ, UR6 ;  /* 0x00000006ff067e24 */ /* 0x000fe2000f8e00ff */
[----:B------:R-:W-:Y:S01]  /*1260*/  ULOP3.LUT UR8, UR8, 0x1ffffff, URZ, 0x3c, !UPT ;  /* 0x01ffffff08087892 */ /* 0x000fe2000f8e3c3f */
[----:B------:R-:W-:Y:S01]  /*1270*/  IMAD.U32 R5, RZ, RZ, UR5 ;  /* 0x00000005ff057e24 */ /* 0x000fe2000f8e00ff */
[----:B------:R-:W-:Y:S01]  /*1280*/  ULDC UR4, c[0x0][0xc3c] ;  /* 0x00030f0000047ab9 */ /* 0x000fe20000000800 */
[----:B------:R-:W-:Y:S01]  /*1290*/  IMAD.U32 R7, RZ, RZ, UR7 ;  /* 0x00000007ff077e24 */ /* 0x000fe2000f8e00ff */
[----:B------:R-:W-:Y:S02]  /*12a0*/  ULDC UR5, c[0x0][0x988] ;  /* 0x0002620000057ab9 */ /* 0x000fe40000000800 */
[----:B------:R2:W4:Y:S01]  /*12b0*/  @P0 LDG.E R3, desc[UR50][R4.64] ;  /* 0x0000003204030981 */ /* 0x000522000c1e1900 */
[----:B------:R-:W-:Y:S01]  /*12c0*/  UIADD3 UR4, UR8, UR4, URZ ;  /* 0x0000000408047290 */ /* 0x000fe2000fffe03f */
[----:B------:R-:W-:Y:S02]  /*12d0*/  ULDC.64 UR6, c[0x0][0x418] ;  /* 0x0001060000067ab9 */ /* 0x000fe40000000a00 */
[----:B------:R-:W4:Y:S01]  /*12e0*/  @P1 LDG.E R0, desc[UR50][R6.64] ;  /* 0x0000003206001981 */ /* 0x000f22000c1e1900 */
[----:B0-----:R-:W-:Y:S01]  /*12f0*/  ISETP.NE.AND P1, PT, R8, 0x1, PT ;  /* 0x000000010800780c */ /* 0x001fe20003f25270 */
[----:B------:R-:W-:Y:S01]  /*1300*/  USHF.L.U32 UR36, UR4, 0x7, URZ ;  /* 0x0000000704247899 */ /* 0x000fe2000800063f */
[----:B------:R-:W0:Y:S01]  /*1310*/  LDC R8, c[0x0][0x2f0] ;  /* 0x0000bc00ff087b82 */ /* 0x000e220000000800 */
[----:B------:R-:W-:-:S02]  /*1320*/  ISETP.NE.U32.AND P0, PT, RZ, UR6, PT ;  /* 0x00000006ff007c0c */ /* 0x000fc4000bf05070 */
[----:B------:R-:W-:Y:S01]  /*1330*/  UIADD3 UR4, UR36, 0x7f, URZ ;  /* 0x0000007f24047890 */ /* 0x000fe2000fffe03f */
[----:B-1----:R-:W-:Y:S02]  /*1340*/  ISETP.GE.AND P2, PT, R13, 0x1, PT ;  /* 0x000000010d00780c */ /* 0x002fe40003f46270 */
[----:B------:R-:W-:Y:S02]  /*1350*/  ISETP.NE.AND.EX P0, PT, RZ, UR7, PT, P0 ;  /* 0x00000007ff007c0c */ /* 0x000fe4000bf05300 */
[----:B--2---:R-:W-:Y:S02]  /*1360*/  IADD3 R4, -R11, 0x1, RZ ;  /* 0x000000010b047810 */ /* 0x004fe40007ffe1ff */
[----:B---3--:R-:W-:Y:S01]  /*1370*/  SEL R137, R137, 0x1, P0 ;  /* 0x0000000189897807 */ /* 0x008fe20000000000 */
[----:B------:R-:W1:Y:S08]  /*1380*/  @P1 LDC R9, c[0x0][0x44c] ;  /* 0x00011300ff091b82 */ /* 0x000e700000000800 */
[----:B------:R-:W2:Y:S01]  /*1390*/  @P1 LDC R10, c[0x0][0x450] ;  /* 0x00011400ff0a1b82 */ /* 0x000ea20000000800 */
[----:B0-----:R-:W-:-:S02]  /*13a0*/  IMAD R17, R137, R8, RZ ;  /* 0x0000000889117224 */ /* 0x001fc400078e02ff */
[----:B----4-:R-:W-:Y:S01]  /*13b0*/  FMUL.FTZ R0, R3, R0 ;  /* 0x0000000003007220 */ /* 0x010fe20000410000 */
[----:B-1----:R-:W-:-:S04]  /*13c0*/  @P1 IMAD.HI.U32 R3, R9, UR4, RZ ;  /* 0x0000000409031c27 */ /* 0x002fc8000f8e00ff */
[----:B------:R-:W-:Y:S01]  /*13d0*/  FMUL.FTZ R5, R0, UR5 ;  /* 0x0000000500057c20 */ /* 0x000fe20008410000 */
[----:B------:R-:W-:Y:S01]  /*13e0*/  IMAD.U32 R0, RZ, RZ, UR4 ;  /* 0x00000004ff007e24 */ /* 0x000fe2000f8e00ff */
[----:B--2---:R-:W-:-:S03]  /*13f0*/  @P1 SHF.R.U32.HI R0, RZ, R10, R3 ;  /* 0x0000000aff001219 */ /* 0x004fc60000011603 */
[----:B------:R-:W-:Y:S01]  /*1400*/  R2UR UR37, R5 ;  /* 0x00000000052572ca */ /* 0x000fe200000e0000 */
[----:B------:R-:W-:-:S04]  /*1410*/  IMAD R5, R137, R8, R4 ;  /* 0x0000000889057224 */ /* 0x000fc800078e0204 */
[----:B------:R-:W-:-:S04]  /*1420*/  IMAD.IADD R3, R5, 0x1, R0 ;  /* 0x0000000105037824 */ /* 0x000fc800078e0200 */
[----:B------:R-:W-:Y:S01]  /*1430*/  IMAD.IADD R6, R3, 0x1, R12 ;  /* 0x0000000103067824 */ /* 0x000fe200078e020c */
[----:B------:R-:W-:Y:S06]  /*1440*/  @!P2 BRA `(.L_x_791) ;  /* 0x000000000040a947 */ /* 0x000fec0003800000 */
[C---:B------:R-:W-:Y:S01]  /*1450*/  ISETP.GT.AND P0, PT, R3.reuse, RZ, PT ;  /* 0x000000ff0300720c */ /* 0x040fe20003f04270 */
[----:B------:R-:W-:-:S12]  /*1460*/  VIADD R0, R3, 0xffffffff ;  /* 0xffffffff03007836 */ /* 0x000fd80000000000 */
[----:B------:R-:W-:Y:S05]  /*1470*/  @P0 BRA `(.L_x_792) ;  /* 0x00000000001c0947 */ /* 0x000fea0003800000 */
[----:B------:R-:W-:Y:S01]  /*1480*/  ISETP.NE.AND P0, PT, R13, 0x1, PT ;  /* 0x000000010d00780c */ /* 0x000fe20003f05270 */
[----:B------:R-:W-:-:S12]  /*1490*/  IMAD.MOV R3, RZ, RZ, -R3 ;  /* 0x000000ffff037224 */ /* 0x000fd800078e0a03 */
[----:B------:R-:W0:Y:S02]  /*14a0*/  @P0 LDC.64 R4, c[0x0][0x9e8] ;  /* 0x00027a00ff040b82 */ /* 0x000e240000000a00 */
[----:B0-----:R-:W-:-:S05]  /*14b0*/  @P0 IMAD.HI.U32 R0, R3, R4, RZ ;  /* 0x0000000403000227 */ /* 0x001fca00078e00ff */
[----:B------:R-:W-:-:S04]  /*14c0*/  @P0 SHF.R.U32.HI R3, RZ, R5, R0 ;  /* 0x00000005ff030219 */ /* 0x000fc80000011600 */
[----:B------:R-:W-:Y:S01]  /*14d0*/  LOP3.LUT R0, RZ, R3, RZ, 0x33, !PT ;  /* 0x00000003ff007212 */ /* 0x000fe200078e33ff */
[----:B------:R-:W-:Y:S06]  /*14e0*/  BRA `(.L_x_793) ;  /* 0x0000000000107947 */ /* 0x000fec0003800000 */
.L_x_792:
[----:B------:R-:W-:-:S13]  /*14f0*/  ISETP.NE.AND P0, PT, R13, 0x1, PT ;  /* 0x000000010d00780c */ /* 0x000fda0003f05270 */
[----:B------:R-:W0:Y:S02]  /*1500*/  @P0 LDC.64 R4, c[0x0][0x9e8] ;  /* 0x00027a00ff040b82 */ /* 0x000e240000000a00 */
[----:B0-----:R-:W-:-:S05]  /*1510*/  @P0 IMAD.HI.U32 R4, R0, R4, RZ ;  /* 0x0000000400040227 */ /* 0x001fca00078e00ff */
[----:B------:R-:W-:-:S07]  /*1520*/  @P0 SHF.R.U32.HI R0, RZ, R5, R4 ;  /* 0x00000005ff000219 */ /* 0x000fce0000011604 */
.L_x_793:
[----:B------:R-:W-:-:S05]  /*1530*/  IMAD R3, R0, R13, R13 ;  /* 0x0000000d00037224 */ /* 0x000fca00078e020d */
[----:B------:R-:W-:-:S07]  /*1540*/  VIMNMX R6, R6, R3, PT ;  /* 0x0000000306067248 */ /* 0x000fce0003fe0100 */
.L_x_791:
[----:B------:R-:W0:Y:S01]  /*1550*/  @P1 LDC R3, c[0x0][0x44c] ;  /* 0x00011300ff031b82 */ /* 0x000e220000000800 */
[----:B------:R-:W-:Y:S01]  /*1560*/  IMAD.U32 R0, RZ, RZ, UR36 ;  /* 0x00000024ff007e24 */ /* 0x000fe2000f8e00ff */
[----:B------:R-:W-:Y:S01]  /*1570*/  ULDC UR4, c[0x0][0x9dc] ;  /* 0x0002770000047ab9 */ /* 0x000fe20000000800 */
[----:B------:R-:W-:Y:S02]  /*1580*/  VIADD R7, R6, 0xdf ;  /* 0x000000df06077836 */ /* 0x000fe40000000000 */
[CC--:B------:R-:W-:Y:S02]  /*1590*/  IMAD R5, R137.reuse, R8.reuse, 0xdf ;  /* 0x000000df89057424 */ /* 0x0c0fe400078e0208 */
[----:B------:R-:W-:Y:S01]  /*15a0*/  IMAD.MOV.U32 R6, RZ, RZ, RZ ;  /* 0x000000ffff067224 */ /* 0x000fe200078e00ff */
[----:B------:R-:W1:Y:S01]  /*15b0*/  @P1 LDC R4, c[0x0][0x450] ;  /* 0x00011400ff041b82 */ /* 0x000e620000000800 */
[----:B------:R-:W-:Y:S02]  /*15c0*/  IMAD R137, R137, R8, -R11 ;  /* 0x0000000889897224 */ /* 0x000fe400078e0a0b */
[----:B------:R-:W-:-:S04]  /*15d0*/  IMAD.HI R6, R7, -0x6db6db6d, R6 ;  /* 0x9249249307067827 */ /* 0x000fc800078e0206 */
[----:B0-----:R-:W-:-:S05]  /*15e0*/  @P1 IMAD.HI.U32 R3, R3, UR36, RZ ;  /* 0x0000002403031c27 */ /* 0x001fca000f8e00ff */
[----:B-1----:R-:W-:Y:S01]  /*15f0*/  @P1 SHF.R.U32.HI R0, RZ, R4, R3 ;  /* 0x00000004ff001219 */ /* 0x002fe20000011603 */
[----:B------:R-:W-:-:S04]  /*1600*/  IMAD.MOV.U32 R4, RZ, RZ, RZ ;  /* 0x000000ffff047224 */ /* 0x000fc800078e00ff */
[----:B------:R-:W-:Y:S01]  /*1610*/  IMAD.HI R4, R5, -0x6db6db6d, R4 ;  /* 0x9249249305047827 */ /* 0x000fe200078e0204 */
[----:B------:R-:W-:-:S03]  /*1620*/  SHF.R.U32.HI R5, RZ, 0x1f, R6 ;  /* 0x0000001fff057819 */ /* 0x000fc60000011606 */
[----:B------:R-:W-:Y:S01]  /*1630*/  IMAD.IADD R0, R137, 0x1, R0 ;  /* 0x0000000189007824 */ /* 0x000fe200078e0200 */
[----:B------:R-:W-:Y:S02]  /*1640*/  SHF.R.U32.HI R3, RZ, 0x1f, R4 ;  /* 0x0000001fff037819 */ /* 0x000fe40000011604 */
[----:B------:R-:W-:Y:S01]  /*1650*/  LEA.HI.SX32 R136, R6, R5, 0x19 ;  /* 0x0000000506887211 */ /* 0x000fe200078fcaff */
[----:B------:R-:W-:Y:S01]  /*1660*/  VIADD R7, R0, -UR4 ;  /* 0x8000000400077c36 */ /* 0x000fe20008000000 */
[----:B------:R-:W-:-:S04]  /*1670*/  LEA.HI.SX32 R3, R4, R3, 0x19 ;  /* 0x0000000304037211 */ /* 0x000fc800078fcaff */
[----:B------:R-:W-:Y:S02]  /*1680*/  R2UR UR5, R7 ;  /* 0x00000000070572ca */ /* 0x000fe400000e0000 */
[----:B------:R-:W-:Y:S01]  /*1690*/  VIMNMX R136, R3, R136, PT ;  /* 0x0000008803887248 */ /* 0x000fe20003fe0100 */
[----:B------:R-:W-:-:S12]  /*16a0*/  @!P2 BRA `(.L_x_794) ;  /* 0x000000000044a947 */ /* 0x000fd80003800000 */
[----:B------:R-:W-:-:S13]  /*16b0*/  ISETP.GT.AND P0, PT, R0, -0x1, PT ;  /* 0xffffffff0000780c */ /* 0x000fda0003f04270 */
[----:B------:R-:W-:Y:S05]  /*16c0*/  @P0 BRA `(.L_x_795) ;  /* 0x00000000001c0947 */ /* 0x000fea0003800000 */
[----:B------:R-:W-:Y:S02]  /*16d0*/  ISETP.NE.AND P0, PT, R13, 0x1, PT ;  /* 0x000000010d00780c */ /* 0x000fe40003f05270 */
[----:B------:R-:W-:-:S11]  /*16e0*/  LOP3.LUT R3, RZ, R0, RZ, 0x33, !PT ;  /* 0x00000000ff037212 */ /* 0x000fd600078e33ff */
[----:B------:R-:W0:Y:S02]  /*16f0*/  @P0 LDC.64 R4, c[0x0][0x9e8] ;  /* 0x00027a00ff040b82 */ /* 0x000e240000000a00 */
[----:B0-----:R-:W-:-:S05]  /*1700*/  @P0 IMAD.HI.U32 R0, R3, R4, RZ ;  /* 0x0000000403000227 */ /* 0x001fca00078e00ff */
[----:B------:R-:W-:-:S04]  /*1710*/  @P0 SHF.R.U32.HI R3, RZ, R5, R0 ;  /* 0x00000005ff030219 */ /* 0x000fc80000011600 */
[----:B------:R-:W-:Y:S01]  /*1720*/  LOP3.LUT R0, RZ, R3, RZ, 0x33, !PT ;  /* 0x00000003ff007212 */ /* 0x000fe200078e33ff */
[----:B------:R-:W-:Y:S06]  /*1730*/  BRA `(.L_x_796) ;  /* 0x0000000000107947 */ /* 0x000fec0003800000 */
.L_x_795:
[----:B------:R-:W-:-:S13]  /*1740*/  ISETP.NE.AND P0, PT, R13, 0x1, PT ;  /* 0x000000010d00780c */ /* 0x000fda0003f05270 */
[----:B------:R-:W0:Y:S02]  /*1750*/  @P0 LDC.64 R4, c[0x0][0x9e8] ;  /* 0x00027a00ff040b82 */ /* 0x000e240000000a00 */
[----:B0-----:R-:W-:-:S05]  /*1760*/  @P0 IMAD.HI.U32 R4, R0, R4, RZ ;  /* 0x0000000400040227 */ /* 0x001fca00078e00ff */
[----:B------:R-:W-:-:S07]  /*1770*/  @P0 SHF.R.U32.HI R0, RZ, R5, R4 ;  /* 0x00000005ff000219 */ /* 0x000fce0000011604 */
.L_x_796:
[----:B------:R-:W-:-:S05]  /*1780*/  IMAD R0, R0, R13, RZ ;  /* 0x0000000d00007224 */ /* 0x000fca00078e02ff */
[----:B------:R-:W-:-:S13]  /*1790*/  R2UR UR4, R0 ;  /* 0x00000000000472ca */ /* 0x000fda00000e0000 */
[----:B------:R-:W-:-:S04]  /*17a0*/  UISETP.LT.AND UP0, UPT, UR5, UR4, UPT ;  /* 0x000000040500728c */ /* 0x000fc8000bf01270 */
[----:B------:R-:W-:-:S12]  /*17b0*/  USEL UR5, UR5, UR4, !UP0 ;  /* 0x0000000405057287 */ /* 0x000fd8000c000000 */
.L_x_794:
[----:B------:R-:W-:Y:S01]  /*17c0*/  UMOV UR4, URZ ;  /* 0x0000003f00047c82 */ /* 0x000fe20008000000 */
[----:B------:R-:W-:Y:S01]  /*17d0*/  PLOP3.LUT P0, PT, PT, PT, PT, 0x80, 0x0 ;  /* 0x000000000000781c */ /* 0x000fe20003f0f070 */
[----:B------:R-:W-:Y:S01]  /*17e0*/  UIMAD.WIDE UR4, UR5, -0x6db6db6d, UR4 ;  /* 0x92492493050478a5 */ /* 0x000fe2000f8e0204 */
[----:B------:R-:W-:Y:S02]  /*17f0*/  CS2R R6, SRZ ;  /* 0x0000000000067805 */ /* 0x000fe4000001ff00 */
[----:B------:R-:W-:Y:S02]  /*1800*/  CS2R R86, SRZ ;  /* 0x0000000000567805 */ /* 0x000fe4000001ff00 */
[----:B------:R-:W-:Y:S01]  /*1810*/  CS2R R14, SRZ ;  /* 0x00000000000e7805 */ /* 0x000fe2000001ff00 */
[----:B------:R-:W-:Y:S01]  /*1820*/  USHF.R.U32.HI UR4, URZ, 0x1f, UR5 ;  /* 0x0000001f3f047899 */ /* 0x000fe20008011605 */
[----:B------:R-:W-:Y:S02]  /*1830*/  CS2R R84, SRZ ;  /* 0x0000000000547805 */ /* 0x000fe4000001ff00 */
[----:B------:R-:W-:-:S02]  /*1840*/  CS2R R20, SRZ ;  /* 0x0000000000147805 */ /* 0x000fc4000001ff00 */
[----:B------:R-:W-:Y:S01]  /*1850*/  CS2R R78, SRZ ;  /* 0x00000000004e7805 */ /* 0x000fe2000001ff00 */
[----:B------:R-:W-:Y:S01]  /*1860*/  ULEA.HI.SX32 UR4, UR5, UR4, 0x19 ;  /* 0x0000000405047291 */ /* 0x000fe2000f8fca3f */
[----:B------:R-:W-:Y:S02]  /*1870*/  CS2R R24, SRZ ;  /* 0x0000000000187805 */ /* 0x000fe4000001ff00 */
[----:B------:R-:W-:Y:S02]  /*1880*/  CS2R R76, SRZ ;  /* 0x00000000004c7805 */ /* 0x000fe4000001ff00 */
[----:B------:R-:W-:Y:S01]  /*1890*/  CS2R R28, SRZ ;  /* 0x00000000001c7805 */ /* 0x000fe2000001ff00 */
[----:B------:R-:W-:Y:S01]  /*18a0*/  UISETP.LT.AND UP0, UPT, URZ, UR4, UPT ;  /* 0x000000043f00728c */ /* 0x000fe2000bf01270 */
[----:B------:R-:W-:Y:S02]  /*18b0*/  CS2R R70, SRZ ;  /* 0x0000000000467805 */ /* 0x000fe4000001ff00 */
[----:B------:R-:W-:-:S02]  /*18c0*/  CS2R R26, SRZ ;  /* 0x00000000001a7805 */ /* 0x000fc4000001ff00 */
[----:B------:R-:W-:Y:S01]  /*18d0*/  CS2R R68, SRZ ;  /* 0x0000000000447805 */ /* 0x000fe2000001ff00 */
[----:B------:R-:W-:Y:S01]  /*18e0*/  USEL UR39, URZ, UR4, !UP0 ;  /* 0x000000043f277287 */ /* 0x000fe2000c000000 */
[----:B------:R-:W-:Y:S02]  /*18f0*/  CS2R R32, SRZ ;  /* 0x0000000000207805 */ /* 0x000fe4000001ff00 */
[----:B------:R-:W-:Y:S02]  /*1900*/  CS2R R62, SRZ ;  /* 0x00000000003e7805 */ /* 0x000fe4000001ff00 */
[----:B------:R-:W-:Y:S02]  /*1910*/  CS2R R30, SRZ ;  /* 0x00000000001e7805 */ /* 0x000fe4000001ff00 */
[----:B------:R-:W-:Y:S02]  /*1920*/  CS2R R60, SRZ ;  /* 0x00000000003c7805 */ /* 0x000fe4000001ff00 */
[----:B------:R-:W-:-:S02]  /*1930*/  CS2R R36, SRZ ;  /* 0x0000000000247805 */ /* 0x000fc4000001ff00 */
[----:B------:R-:W-:Y:S02]  /*1940*/  ISETP.GT.AND P1, PT, R136, UR39, PT ;  /* 0x0000002788007c0c */ /* 0x000fe4000bf24270 */
        /* <DEDUP_REMOVED lines=15> */
[----:B------:R-:W-:Y:S01]  /*1a40*/  CS2R R96, SRZ ;  /* 0x0000000000607805 */ /* 0x000fe2000001ff00 */
[----:B------:R-:W-:Y:S06]  /*1a50*/  @!P1 BRA `(.L_x_797) ;  /* 0x0000015400589947 */ /* 0x000fec0003800000 */
[----:B------:R-:W0:Y:S01]  /*1a60*/  S2R R0, SR_TID.X ;  /* 0x0000000000007919 */ /* 0x000e220000002100 */
[----:B------:R-:W1:Y:S01]  /*1a70*/  S2UR UR40, SR_CgaCtaId ;  /* 0x00000000002879c3 */ /* 0x000e620000008800 */
[----:B------:R-:W-:Y:S02]  /*1a80*/  UMOV UR41, 0x400 ;  /* 0x0000040000297882 */ /* 0x000fe40000000000 */
[----:B-1----:R-:W-:-:S04]  /*1a90*/  ULEA UR41, UR40, UR41, 0x18 ;  /* 0x0000002928297291 */ /* 0x002fc8000f8ec03f */
[----:B------:R-:W-:Y:S01]  /*1aa0*/  UIADD3 UR5, UR41, 0x1c400, URZ ;  /* 0x0001c40029057890 */ /* 0x000fe2000fffe03f */
[----:B0-----:R-:W-:-:S03]  /*1ab0*/  VIADD R0, R0, 0xffffff80 ;  /* 0xffffff8000007836 */ /* 0x001fc60000000000 */
[----:B------:R-:W-:Y:S02]  /*1ac0*/  ULOP3.LUT UP0, URZ, UR5, 0x9f, URZ, 0xc0, !UPT ;  /* 0x0000009f053f7892 */ /* 0x000fe4000f80c03f */
[----:B------:R-:W-:-:S04]  /*1ad0*/  SHF.R.S32.HI R3, RZ, 0x1f, R0 ;  /* 0x0000001fff037819 */ /* 0x000fc80000011400 */
[----:B------:R-:W-:Y:S02]  /*1ae0*/  PLOP3.LUT P0, PT, PT, PT, UP0, 0x80, 0x0 ;  /* 0x000000000000781c */ /* 0x000fe40003f0f008 */
[----:B------:R-:W-:-:S04]  /*1af0*/  LEA.HI R3, R3, R0, RZ, 0x7 ;  /* 0x0000000003037211 */ /* 0x000fc800078f38ff */
[----:B------:R-:W-:-:S06]  /*1b00*/  SHF.R.S32.HI R3, RZ, 0x7, R3 ;  /* 0x00000007ff037819 */ /* 0x000fcc0000011403 */
[----:B------:R-:W0:Y:S02]  /*1b10*/  SHFL.IDX PT, R3, R3, RZ, 0x1f ;  /* 0x00001fff03037589 */ /* 0x000e2400000e0000 */
[----:B0-----:R-:W-:-:S13]  /*1b20*/  R2UR UR43, R3 ;  /* 0x00000000032b72ca */ /* 0x001fda00000e0000 */
[----:B------:R-:W-:-:S04]  /*1b30*/  ULEA.HI UR4, UR43, UR43, URZ, 0x1 ;  /* 0x0000002b2b047291 */ /* 0x000fc8000f8f083f */
        /* <DEDUP_REMOVED lines=22> */
.L_x_798:
[----:B------:R-:W-:Y:S01]  /*1ca0*/  ULEA.HI UR4, UR46, UR46, URZ, 0x1 ;  /* 0x0000002e2e047291 */ /* 0x000fe2000f8f083f */
[----:B------:R-:W-:-:S03]  /*1cb0*/  IMAD.U32 R3, RZ, RZ, UR47 ;  /* 0x0000002fff037e24 */ /* 0x000fc6000f8e00ff */
[----:B------:R-:W-:Y:S02]  /*1cc0*/  ULOP3.LUT UR4, UR4, 0xfffffffe, URZ, 0xc0, !UPT ;  /* 0xfffffffe04047892 */ /* 0x000fe4000f8ec03f */
[----:B------:R-:W-:Y:S02]  /*1cd0*/  ISETP.NE.AND P0, PT, R3, 0x3, PT ;  /* 0x000000030300780c */ /* 0x000fe40003f05270 */
[----:B------:R-:W-:-:S06]  /*1ce0*/  UIADD3 UR4, UR46, -UR4, URZ ;  /* 0x800000042e047290 */ /* 0x000fcc000fffe03f */
[----:B------:R-:W-:-:S05]  /*1cf0*/  IMAD.U32 R0, RZ, RZ, UR4 ;  /* 0x00000004ff007e24 */ /* 0x000fca000f8e00ff */
[----:B------:R-:W-:-:S04]  /*1d00*/  SHF.L.U32 R0, R0, 0x1f, RZ ;  /* 0x0000001f00007819 */ /* 0x000fc800000006ff */
[----:B------:R-:W0:Y:S02]  /*1d10*/  SYNCS.PHASECHK.TRANS64.TRYWAIT P1, [UR41+0x2e800], R0 ;  /* 0x02e80000ff0075a7 */ /* 0x000e240008020169 */
[----:B0-----:R-:W-:Y:S05]  /*1d20*/  @!P1 BRA `(.L_x_799) ;  /* 0x000001b800a89947 */ /* 0x001fea0003800000 */
.L_x_972:
[----:B------:R-:W-:Y:S05]  /*1d30*/  @!P0 BRA `(.L_x_800) ;  /* 0x0000000000048947 */ /* 0x000fea0003800000 */
[----:B------:R-:W-:Y:S01]  /*1d40*/  BPT.TRAP 0x1 ;  /* 0x000000040000795c */ /* 0x000fe20000300000 */
.L_x_800:
[----:B------:R-:W-:Y:S02]  /*1d50*/  IMAD.U32 R5, RZ, RZ, UR48 ;  /* 0x00000030ff057e24 */ /* 0x000fe4000f8e00ff */
[----:B0-----:R-:W-:-:S03]  /*1d60*/  IMAD.U32 R0, RZ, RZ, UR45 ;  /* 0x0000002dff007e24 */ /* 0x001fc6000f8e00ff */
[----:B------:R-:W-:Y:S02]  /*1d70*/  LEA R5, R5, UR41, 0x3 ;  /* 0x0000002905057c11 */ /* 0x000fe4000f8e18ff */
[----:B------:R-:W-:-:S04]  /*1d80*/  SHF.L.U32 R0, R0, 0x1f, RZ ;  /* 0x0000001f00007819 */ /* 0x000fc800000006ff */
[----:B------:R0:W1:Y:S01]  /*1d90*/  SYNCS.PHASECHK.TRANS64.TRYWAIT P1, [R5+URZ+0x2e830], R0 ;  /* 0x02e83000050075a7 */ /* 0x000062000802017f */
[----:B------:R-:W-:Y:S05]  /*1da0*/  @!P0 BRA `(.L_x_801) ;  /* 0x0000000000048947 */ /* 0x000fea0003800000 */
[----:B------:R-:W-:Y:S01]  /*1db0*/  BPT.TRAP 0x1 ;  /* 0x000000040000795c */ /* 0x000fe20000300000 */
.L_x_801:
[----:B-1----:R-:W-:Y:S05]  /*1dc0*/  @P1 BRA `(.L_x_802) ;  /* 0x0000000000081947 */ /* 0x002fea0003800000 */
[----:B------:R-:W1:Y:S02]  /*1dd0*/  SYNCS.PHASECHK.TRANS64.TRYWAIT P1, [R5+URZ+0x2e830], R0 ;  /* 0x02e83000050075a7 */ /* 0x000e64000802017f */
[----:B-1----:R-:W-:Y:S05]  /*1de0*/  @!P1 BRA `(.L_x_803) ;  /* 0x000001b800909947 */ /* 0x002fea0003800000 */
.L_x_802:
[----:B------:R-:W2:Y:S01]  /*1df0*/  S2R R3, SR_TID.X ;  /* 0x0000000000037919 */ /* 0x000ea20000002100 */
[----:B------:R-:W-:Y:S01]  /*1e00*/  UIADD3 UR4, UR41, 0x20400, URZ ;  /* 0x0002040029047890 */ /* 0x000fe2000fffe03f */
[----:B------:R-:W-:-:S03]  /*1e10*/  LOP3.LUT R2, R2, 0xfff7ffff, RZ, 0xc0, !PT ;  /* 0xfff7ffff02027812 */ /* 0x000fc600078ec0ff */
[----:B------:R-:W-:-:S04]  /*1e20*/  USHF.R.U32.HI UR4, URZ, 0x4, UR4 ;  /* 0x000000043f047899 */ /* 0x000fc80008011604 */
[----:B------:R-:W-:-:S06]  /*1e30*/  ULOP3.LUT UR4, UR4, 0x3fff, URZ, 0xc0, !UPT ;  /* 0x00003fff04047892 */ /* 0x000fcc000f8ec03f */
[----:B------:R-:W-:Y:S01]  /*1e40*/  IMAD.U32 R7, RZ, RZ, UR4 ;  /* 0x00000004ff077e24 */ /* 0x000fe2000f8e00ff */
[----:B------:R-:W-:Y:S05]  /*1e50*/  WARPSYNC.ALL ;  /* 0x0000000000007948 */ /* 0x000fea0003800000 */
[----:B------:R-:W-:Y:S02]  /*1e60*/  LOP3.LUT R7, R7, 0x10000, RZ, 0xfc, !PT ;  /* 0x0001000007077812 */ /* 0x000fe400078efcff */
[----:B--2---:R-:W-:-:S13]  /*1e70*/  LOP3.LUT P3, RZ, R3, 0x7f, RZ, 0xc0, !PT ;  /* 0x0000007f03ff7812 */ /* 0x004fda000786c0ff */
[----:B------:R-:W-:Y:S02]  /*1e80*/  @P3 LOP3.LUT R2, R2, 0x80000, RZ, 0xfc, !PT ;  /* 0x0008000002023812 */ /* 0x000fe400078efcff */
[----:B------:R-:W-:Y:S01]  /*1e90*/  R2UR UR20, R7 ;  /* 0x00000000071472ca */ /* 0x000fe200000e0000 */
[----:B------:R-:W-:Y:S01]  /*1ea0*/  ULOP3.LUT UR12, UR49, 0x10000, URZ, 0xfc, !UPT ;  /* 0x00010000310c7892 */ /* 0x000fe2000f8efc3f */
[----:B------:R-:W-:Y:S01]  /*1eb0*/  WARPGROUP.ARRIVE ;  /* 0x00000000000079c5 */ /* 0x000fe20000000000 */
[----:B------:R-:W-:Y:S01]  /*1ec0*/  UMOV UR17, 0x40000040 ;  /* 0x4000004000117882 */ /* 0x000fe20000000000 */
[----:B------:R-:W-:Y:S01]  /*1ed0*/  UMOV UR19, 0x40000040 ;  /* 0x4000004000137882 */ /* 0x000fe20000000000 */
[----:B------:R-:W-:Y:S01]  /*1ee0*/  UMOV UR7, 0x40000040 ;  /* 0x4000004000077882 */ /* 0x000fe20000000000 */
[----:B------:R-:W-:Y:S01]  /*1ef0*/  UMOV UR11, 0x40000040 ;  /* 0x40000040000b7882 */ /* 0x000fe20000000000 */
[----:B------:R-:W-:Y:S01]  /*1f00*/  UMOV UR13, 0x40000040 ;  /* 0x40000040000d7882 */ /* 0x000fe20000000000 */
[----:B------:R-:W-:Y:S01]  /*1f10*/  UMOV UR16, UR12 ;  /* 0x0000000c00107c82 */ /* 0x000fe20008000000 */
[----:B------:R-:W-:Y:S01]  /*1f20*/  UMOV UR15, 0x40000040 ;  /* 0x40000040000f7882 */ /* 0x000fe20000000000 */
[----:B------:R-:W-:Y:S01]  /*1f30*/  VIADD R3, R19, UR36 ;  /* 0x0000002413037c36 */ /* 0x000fe20008000000 */
[----:B------:R-:W2:Y:S01]  /*1f40*/  LDC R8, c[0x0][0x288] ;  /* 0x0000a200ff087b82 */ /* 0x000ea20000000800 */
[----:B------:R-:W-:Y:S01]  /*1f50*/  ULDC UR52, c[0x0][0x9dc] ;  /* 0x0002770000347ab9 */ /* 0x000fe20000000800 */
[----:B------:R-:W-:-:S04]  /*1f60*/  UIMAD UR20, UR48, 0x700, UR20 ;  /* 0x00000700301478a4 */ /* 0x000fc8000f8e0214 */
[----:B------:R-:W-:Y:S02]  /*1f70*/  UIADD3 UR4, UR20, 0x100, URZ ;  /* 0x0000010014047890 */ /* 0x000fe4000fffe03f */
[----:B------:R-:W-:Y:S02]  /*1f80*/  UIADD3 UR5, UR20, 0x200, URZ ;  /* 0x0000020014057890 */ /* 0x000fe4000fffe03f */
[----:B------:R-:W-:Y:S01]  /*1f90*/  UMOV UR18, UR20 ;  /* 0x0000001400127c82 */ /* 0x000fe20008000000 */
[----:B------:R-:W-:Y:S01]  /*1fa0*/  UIADD3 UR6, UR20, 0x2, URZ ;  /* 0x0000000214067890 */ /* 0x000fe2000fffe03f */
[----:B------:R-:W-:Y:S01]  /*1fb0*/  QGMMA.64x32x32.F32.E4M3.E4M3 R120, gdesc[UR16], RZ, !UPT, gsb0 ;  /* 0x00600000107879f3 */ /* 0x000fe2000c0008ff */
[----:B------:R-:W-:Y:S01]  /*1fc0*/  UMOV UR18, UR4 ;  /* 0x0000000400127c82 */ /* 0x000fe20008000000 */
[----:B------:R-:W-:Y:S01]  /*1fd0*/  UMOV UR19, 0x40000040 ;  /* 0x4000004000137882 */ /* 0x000fe20000000000 */
[----:B------:R-:W-:Y:S02]  /*1fe0*/  UIADD3 UR4, UR20, 0x300, URZ ;  /* 0x0000030014047890 */ /* 0x000fe4000fffe03f */
[----:B------:R-:W-:-:S02]  /*1ff0*/  UIADD3 UR8, UR20, 0x102, URZ ;  /* 0x0000010214087890 */ /* 0x000fc4000fffe03f */
[----:B------:R-:W-:Y:S02]  /*2000*/  UIADD3 UR9, UR20, 0x202, URZ ;  /* 0x0000020214097890 */ /* 0x000fe4000fffe03f */
[----:B------:R-:W-:Y:S02]  /*2010*/  UIADD3 UR10, UR20, 0x4, URZ ;  /* 0x00000004140a7890 */ /* 0x000fe4000fffe03f */
[----:B------:R-:W-:Y:S01]  /*2020*/  UIADD3 UR14, UR20, 0x6, URZ ;  /* 0x00000006140e7890 */ /* 0x000fe2000fffe03f */
        /* <DEDUP_REMOVED lines=32> */
[----:B------:R-:W-:Y:S03]  /*2230*/  QGMMA.64x32x32.F32.E4M3.E4M3 R24, gdesc[UR16], RZ, !UPT, gsb0 ;  /* 0x00600000101879f3 */ /* 0x000fe6000c0008ff */
        /* <DEDUP_REMOVED lines=29> */
[----:B------:R-:W-:Y:S02]  /*2410*/  UIADD3 UR8, UR12, 0x4, URZ ;  /* 0x000000040c087890 */ /* 0x000fe4000fffe03f */
        /* <DEDUP_REMOVED lines=51> */
[----:B------:R-:W-:Y:S02]  /*2750*/  ULDC UR10, c[0x0][0x448] ;  /* 0x00011200000a7ab9 */ /* 0x000fe40000000800 */
[----:B------:R-:W-:Y:S02]  /*2760*/  UISETP.NE.AND UP0, UPT, UR10, 0x1, UPT ;  /* 0x000000010a00788c */ /* 0x000fe4000bf05270 */
[----:B------:R-:W-:-:S04]  /*2770*/  ULOP3.LUT UR10, URZ, UR52, URZ, 0x33, !UPT ;  /* 0x000000343f0a7292 */ /* 0x000fc8000f8e333f */
[----:B------:R-:W-:Y:S02]  /*2780*/  PLOP3.LUT P1, PT, PT, PT, UP0, 0x80, 0x0 ;  /* 0x000000000000781c */ /* 0x000fe40003f2f008 */
[----:B------:R-:W-:Y:S01]  /*2790*/  PLOP3.LUT P2, PT, PT, PT, UP0, 0x80, 0x0 ;  /* 0x000000000000781c */ /* 0x000fe20003f4f008 */
        /* <DEDUP_REMOVED lines=24> */
[----:B------:R-:W-:Y:S02]  /*2920*/  WARPGROUP.DEPBAR.LE gsb0, 0x0 ;  /* 0x00008000000079c5 */ /* 0x000fe40000010000 */
[----:B------:R-:W-:-:S06]  /*2930*/  WARPGROUP.ARRIVE ;  /* 0x00000000000079c5 */ /* 0x000fcc0000000000 */
[----:B------:R-:W-:Y:S01]  /*2940*/  QGMMA.64x32x32.F32.E4M3.E4M3 R56, gdesc[UR12], R56, gsb0 ;  /* 0x006000000c3879f3 */ /* 0x000fe20008000838 */
[----:B------:R-:W-:Y:S01]  /*2950*/  UMOV UR14, UR6 ;  /* 0x00000006000e7c82 */ /* 0x000fe20008000000 */
[----:B------:R-:W-:Y:S01]  /*2960*/  UMOV UR15, 0x40000040 ;  /* 0x40000040000f7882 */ /* 0x000fe20000000000 */
[----:B------:R-:W-:Y:S02]  /*2970*/  @UP0 ULDC UR6, c[0x0][0x44c] ;  /* 0x0001130000060ab9 */ /* 0x000fe40000000800 */
[----:B01----:R-:W-:Y:S01]  /*2980*/  @P1 IMAD.HI.U32 R0, R3, UR6, RZ ;  /* 0x0000000603001c27 */ /* 0x003fe2000f8e00ff */
[----:B------:R-:W-:-:S04]  /*2990*/  @UP0 ULDC UR6, c[0x0][0x450] ;  /* 0x0001140000060ab9 */ /* 0x000fc80000000800 */
[----:B------:R-:W-:Y:S01]  /*29a0*/  @P2 SHF.R.U32.HI R3, RZ, UR6, R0 ;  /* 0x00000006ff032c19 */ /* 0x000fe20008011600 */
[----:B------:R-:W-:Y:S01]  /*29b0*/  @!P3 VIADD R0, R5, 0x2e840 ;  /* 0x0002e8400500b836 */ /* 0x000fe20000000000 */
[----:B------:R-:W-:Y:S01]  /*29c0*/  ULDC.64 UR6, c[0x0][0x9e0] ;  /* 0x0002780000067ab9 */ /* 0x000fe20000000a00 */
[----:B------:R-:W-:Y:S01]  /*29d0*/  IMAD.MOV.U32 R5, RZ, RZ, -0xe0 ;  /* 0xffffff20ff057424 */ /* 0x000fe200078e00ff */
[----:B------:R-:W-:Y:S01]  /*29e0*/  UISETP.GE.AND UP1, UPT, UR7, 0x1, UPT ;  /* 0x000000010700788c */ /* 0x000fe2000bf26270 */
[----:B------:R-:W0:Y:S01]  /*29f0*/  SHFL.IDX PT, R11, R3, RZ, 0x1c1f ;  /* 0x001c1fff030b7589 */ /* 0x000e2200000e0000 */
[----:B------:R-:W-:Y:S01]  /*2a00*/  @!P3 PRMT R0, RZ, 0x654, R0 ;  /* 0x00000654ff00b816 */ /* 0x000fe20000000000 */
[----:B------:R-:W-:-:S03]  /*2a10*/  IMAD R5, R136, R5, 0xe1 ;  /* 0x000000e188057424 */ /* 0x000fc600078e0205 */
[----:B------:R-:W-:Y:S01]  /*2a20*/  PLOP3.LUT P1, PT, PT, PT, UP1, 0x40, 0x0 ;  /* 0x000000000000781c */ /* 0x000fe20003f2e818 */
[----:B------:R-:W-:Y:S02]  /*2a30*/  IMAD R6, R18, -0x2, R5 ;  /* 0xfffffffe12067824 */ /* 0x000fe400078e0205 */
[----:B------:R-:W-:Y:S02]  /*2a40*/  VIADD R138, R5, 0xffffffff ;  /* 0xffffffff058a7836 */ /* 0x000fe40000000000 */
[C---:B------:R-:W-:Y:S01]  /*2a50*/  VIADD R5, R6.reuse, 0xffffffff ;  /* 0xffffffff06057836 */ /* 0x040fe20000000000 */
[----:B--2---:R-:W-:Y:S01]  /*2a60*/  IADD3 R4, R6, -R8, R17 ;  /* 0x8000000806047210 */ /* 0x004fe20007ffe011 */
        /* <DEDUP_REMOVED lines=9> */
[----:B------:R1:W-:Y:S02]  /*2b00*/  @!P3 SYNCS.ARRIVE.TRANS64.RED.A1T0 RZ, [R0+URZ], RZ ;  /* 0x000000ff00ffb9a7 */ /* 0x0003e4000810043f */
[----:B-1----:R-:W-:-:S04]  /*2b10*/  IMAD R0, R136, -0xe0, R17 ;  /* 0xffffff2088007824 */ /* 0x002fc800078e0211 */
[----:B------:R-:W-:Y:S02]  /*2b20*/  VIADD R9, R0, 0xe0 ;  /* 0x000000e000097836 */ /* 0x000fe40000000000 */
[----:B------:R-:W-:Y:S02]  /*2b30*/  VIADD R0, R4, UR6 ;  /* 0x0000000604007c36 */ /* 0x000fe40008000000 */
[----:B------:R-:W-:Y:S02]  /*2b40*/  IMAD R9, R18, -0x2, R9 ;  /* 0xfffffffe12097824 */ /* 0x000fe400078e0209 */
[----:B------:R-:W-:-:S03]  /*2b50*/  VIADD R4, R4, UR10 ;  /* 0x0000000a04047c36 */ /* 0x000fc60008000000 */
[----:B0-----:R-:W-:Y:S01]  /*2b60*/  VIADDMNMX R10, R11, R0, R9, PT ;  /* 0x000000000b0a7246 */ /* 0x001fe20003800109 */
[----:B------:R-:W-:Y:S01]  /*2b70*/  IMAD.IADD R6, R4, 0x1, R11 ;  /* 0x0000000104067824 */ /* 0x000fe200078e020b */
[----:B------:R-:W-:Y:S06]  /*2b80*/  @P1 BRA `(.L_x_804) ;  /* 0x0000000000541947 */ /* 0x000fec0003800000 */
[----:B------:R-:W-:Y:S01]  /*2b90*/  IADD3 R12, R17, -R8, R11 ;  /* 0x80000008110c7210 */ /* 0x000fe20007ffe00b */
[----:B------:R-:W-:Y:S03]  /*2ba0*/  BSSY B0, `(.L_x_805) ;  /* 0x0000010000007945 */ /* 0x000fe60003800000 */
[----:B------:R-:W-:-:S13]  /*2bb0*/  ISETP.GT.AND P1, PT, R12, -0x1, PT ;  /* 0xffffffff0c00780c */ /* 0x000fda0003f24270 */
[----:B------:R-:W-:Y:S05]  /*2bc0*/  @P1 BRA `(.L_x_806) ;  /* 0x0000000000201947 */ /* 0x000fea0003800000 */
[----:B------:R-:W-:Y:S01]  /*2bd0*/  UISETP.NE.AND UP2, UPT, UR7, 0x1, UPT ;  /* 0x000000010700788c */ /* 0x000fe2000bf45270 */
[----:B------:R-:W-:-:S05]  /*2be0*/  LOP3.LUT R12, RZ, R12, RZ, 0x33, !PT ;  /* 0x0000000cff0c7212 */ /* 0x000fca00078e33ff */
[----:B------:R-:W-:-:S05]  /*2bf0*/  PLOP3.LUT P1, PT, PT, PT, UP2, 0x80, 0x0 ;  /* 0x000000000000781c */ /* 0x000fca0003f2f028 */
[----:B------:R-:W-:-:S08]  /*2c00*/  @UP2 ULDC.64 UR10, c[0x0][0x9e8] ;  /* 0x00027a00000a2ab9 */ /* 0x000fd00000000a00 */
[----:B------:R-:W-:-:S05]  /*2c10*/  @P1 IMAD.HI.U32 R11, R12, UR10, RZ ;  /* 0x0000000a0c0b1c27 */ /* 0x000fca000f8e00ff */
[----:B------:R-:W-:-:S04]  /*2c20*/  @P1 SHF.R.U32.HI R12, RZ, UR11, R11 ;  /* 0x0000000bff0c1c19 */ /* 0x000fc8000801160b */
[----:B------:R-:W-:Y:S01]  /*2c30*/  LOP3.LUT R12, RZ, R12, RZ, 0x33, !PT ;  /* 0x0000000cff0c7212 */ /* 0x000fe200078e33ff */
[----:B------:R-:W-:Y:S06]  /*2c40*/  BRA `(.L_x_807) ;  /* 0x0000000000147947 */ /* 0x000fec0003800000 */
.L_x_806:
[----:B------:R-:W-:-:S06]  /*2c50*/  UISETP.NE.AND UP2, UPT, UR7, 0x1, UPT ;  /* 0x000000010700788c */ /* 0x000fcc000bf45270 */
[----:B------:R-:W-:-:S05]  /*2c60*/  PLOP3.LUT P1, PT, PT, PT, UP2, 0x80, 0x0 ;  /* 0x000000000000781c */ /* 0x000fca0003f2f028 */
[----:B------:R-:W-:-:S08]  /*2c70*/  @UP2 ULDC.64 UR10, c[0x0][0x9e8] ;  /* 0x00027a00000a2ab9 */ /* 0x000fd00000000a00 */
[----:B------:R-:W-:-:S05]  /*2c80*/  @P1 IMAD.HI.U32 R11, R12, UR10, RZ ;  /* 0x0000000a0c0b1c27 */ /* 0x000fca000f8e00ff */
[----:B------:R-:W-:-:S07]  /*2c90*/  @P1 SHF.R.U32.HI R12, RZ, UR11, R11 ;  /* 0x0000000bff0c1c19 */ /* 0x000fce000801160b */
.L_x_807:
[----:B------:R-:W-:Y:S05]  /*2ca0*/  BSYNC B0 ;  /* 0x0000000000007941 */ /* 0x000fea0003800000 */
.L_x_805:
[----:B------:R-:W-:-:S05]  /*2cb0*/  IMAD R11, R12, UR7, R5 ;  /* 0x000000070c0b7c24 */ /* 0x000fca000f8e0205 */
[----:B------:R-:W-:Y:S02]  /*2cc0*/  VIMNMX R6, R6, R11, !PT ;  /* 0x0000000b06067248 */ /* 0x000fe40007fe0100 */
[----:B------:R-:W-:-:S07]  /*2cd0*/  VIADDMNMX R10, R11, UR7, R10, PT ;  /* 0x000000070b0a7c46 */ /* 0x000fce000b80010a */
.L_x_804:
[C---:B------:R-:W-:Y:S01]  /*2ce0*/  ISETP.GE.AND P1, PT, R138.reuse, 0x2, PT ;  /* 0x000000028a00780c */ /* 0x040fe20003f26270 */
[----:B------:R-:W0:Y:S01]  /*2cf0*/  SHFL.IDX PT, R3, R3, 0x1, 0x1c1f ;  /* 0x003c1f0003037f89 */ /* 0x000e2200000e0000 */
[----:B------:R-:W-:Y:S02]  /*2d00*/  ISETP.GE.AND P3, PT, R138, 0xa, PT ;  /* 0x0000000a8a00780c */ /* 0x000fe40003f66270 */
[----:B------:R-:W-:Y:S02]  /*2d10*/  P2R R13, PR, RZ, 0x2 ;  /* 0x00000002ff0d7803 */ /* 0x000fe40000000000 */
[----:B------:R-:W-:Y:S02]  /*2d20*/  ISETP.GT.AND P1, PT, R6, 0x1, !P1 ;  /* 0x000000010600780c */ /* 0x000fe40004f24270 */
[----:B------:R-:W-:Y:S02]  /*2d30*/  ISETP.GE.AND P2, PT, R138, 0x9, PT ;  /* 0x000000098a00780c */ /* 0x000fe40003f46270 */
[----:B------:R-:W-:-:S02]  /*2d40*/  ISETP.LT.OR P1, PT, R10, 0x2, P1 ;  /* 0x000000020a00780c */ /* 0x000fc40000f21670 */
[----:B------:R-:W-:Y:S02]  /*2d50*/  P2R R12, PR, RZ, 0x4 ;  /* 0x00000004ff0c7803 */ /* 0x000fe40000000000 */
[----:B------:R-:W-:Y:S02]  /*2d60*/  FSEL R121, R121, -INF , !P1 ;  /* 0xff80000079797808 */ /* 0x000fe40004800000 */
[----:B------:R-:W-:Y:S02]  /*2d70*/  ISETP.GT.AND P1, PT, R6, 0x9, !P3 ;  /* 0x000000090600780c */ /* 0x000fe40005f24270 */
[----:B------:R-:W-:Y:S02]  /*2d80*/  P2R R11, PR, RZ, 0x8 ;  /* 0x00000008ff0b7803 */ /* 0x000fe40000000000 */
[----:B------:R-:W-:Y:S02]  /*2d90*/  ISETP.LT.OR P1, PT, R10, 0xa, P1 ;  /* 0x0000000a0a00780c */ /* 0x000fe40000f21670 */
[----:B------:R-:W-:-:S02]  /*2da0*/  ISETP.GT.AND P2, PT, R6, 0x8, !P2 ;  /* 0x000000080600780c */ /* 0x000fc40005744270 */
[----:B------:R-:W-:Y:S01]  /*2db0*/  ISETP.GE.AND P3, PT, R138, 0x11, PT ;  /* 0x000000118a00780c */ /* 0x000fe20003f66270 */
[----:B0-----:R-:W-:Y:S01]  /*2dc0*/  IMAD.IADD R4, R4, 0x1, R3 ;  /* 0x0000000104047824 */ /* 0x001fe200078e0203 */
[----:B------:R-:W-:Y:S02]  /*2dd0*/  FSEL R125, R125, -INF , !P1 ;  /* 0xff8000007d7d7808 */ /* 0x000fe40004800000 */
[----:B------:R-:W-:Y:S02]  /*2de0*/  ISETP.LT.OR P2, PT, R10, 0x9, P2 ;  /* 0x000000090a00780c */ /* 0x000fe40001741670 */
[----:B------:R-:W-:Y:S02]  /*2df0*/  ISETP.GT.AND P1, PT, R6, 0x10, !P3 ;  /* 0x000000100600780c */ /* 0x000fe40005f24270 */
[----:B------:R-:W-:Y:S02]  /*2e00*/  FSEL R124, R124, -INF , !P2 ;  /* 0xff8000007c7c7808 */ /* 0x000fe40005000000 */
[----:B------:R-:W-:-:S02]  /*2e10*/  ISETP.LT.OR P1, PT, R10, 0x11, P1 ;  /* 0x000000110a00780c */ /* 0x000fc40000f21670 */
[----:B------:R-:W-:Y:S02]  /*2e20*/  ISETP.GE.AND P2, PT, R138, 0x12, PT ;  /* 0x000000128a00780c */ /* 0x000fe40003f46270 */
[----:B------:R-:W-:Y:S02]  /*2e30*/  FSEL R128, R128, -INF , !P1 ;  /* 0xff80000080807808 */ /* 0x000fe40004800000 */
[----:B------:R-:W-:Y:S02]  /*2e40*/  ISETP.GT.AND P1, PT, R6, 0x11, !P2 ;  /* 0x000000110600780c */ /* 0x000fe40005724270 */
[----:B------:R-:W-:Y:S02]  /*2e50*/  P2R R15, PR, RZ, 0x4 ;  /* 0x00000004ff0f7803 */ /* 0x000fe40000000000 */
[----:B------:R-:W-:Y:S02]  /*2e60*/  ISETP.LT.OR P1, PT, R10, 0x12, P1 ;  /* 0x000000120a00780c */ /* 0x000fe40000f21670 */
[----:B------:R-:W-:-:S02]  /*2e70*/  ISETP.GE.AND P2, PT, R138, 0x19, PT ;  /* 0x000000198a00780c */ /* 0x000fc40003f46270 */
[----:B------:R-:W-:Y:S02]  /*2e80*/  FSEL R129, R129, -INF , !P1 ;  /* 0xff80000081817808 */ /* 0x000fe40004800000 */
[----:B------:R-:W-:Y:S02]  /*2e90*/  ISETP.GT.AND P1, PT, R6, 0x18, !P2 ;  /* 0x000000180600780c */ /* 0x000fe40005724270 */
[----:B------:R-:W-:Y:S02]  /*2ea0*/  P2R R20, PR, RZ, 0x4 ;  /* 0x00000004ff147803 */ /* 0x000fe40000000000 */
[----:B------:R-:W-:Y:S02]  /*2eb0*/  ISETP.LT.OR P1, PT, R10, 0x19, P1 ;  /* 0x000000190a00780c */ /* 0x000fe40000f21670 */
[----:B------:R-:W-:Y:S02]  /*2ec0*/  ISETP.GE.AND P2, PT, R138, 0x1a, PT ;  /* 0x0000001a8a00780c */ /* 0x000fe40003f46270 */
[----:B------:R-:W-:-:S02]  /*2ed0*/  FSEL R132, R132, -INF , !P1 ;  /* 0xff80000084847808 */ /* 0x000fc40004800000 */
[----:B------:R-:W-:Y:S02]  /*2ee0*/  ISETP.GT.AND P1, PT, R6, 0x19, !P2 ;  /* 0x000000190600780c */ /* 0x000fe40005724270 */
[----:B------:R-:W-:Y:S02]  /*2ef0*/  P2R R21, PR, RZ, 0x4 ;  /* 0x00000004ff157803 */ /* 0x000fe40000000000 */
[----:B------:R-:W-:Y:S02]  /*2f00*/  ISETP.LT.OR P1, PT, R10, 0x1a, P1 ;  /* 0x0000001a0a00780c */ /* 0x000fe40000f21670 */
[----:B------:R-:W-:Y:S02]  /*2f10*/  P2R R14, PR, RZ, 0x8 ;  /* 0x00000008ff0e7803 */ /* 0x000fe40000000000 */
[----:B------:R-:W-:Y:S02]  /*2f20*/  FSEL R133, R133, -INF , !P1 ;  /* 0xff80000085857808 */ /* 0x000fe40004800000 */
[----:B------:R-:W-:-:S02]  /*2f30*/  ISETP.GE.AND P1, PT, R138, 0x21, PT ;  /* 0x000000218a00780c */ /* 0x000fc40003f26270 */
[----:B------:R-:W-:Y:S02]  /*2f40*/  ISETP.GE.AND P3, PT, R138, 0x22, PT ;  /* 0x000000228a00780c */ /* 0x000fe40003f66270 */
[----:B------:R-:W-:Y:S02]  /*2f50*/  ISETP.GT.AND P2, PT, R6, 0x20, !P1 ;  /* 0x000000200600780c */ /* 0x000fe40004f44270 */
[----:B------:R-:W-:Y:S02]  /*2f60*/  P2R R161, PR, RZ, 0x8 ;  /* 0x00000008ffa17803 */ /* 0x000fe40000000000 */
[----:B------:R-:W-:Y:S02]  /*2f70*/  ISETP.LT.OR P2, PT, R10, 0x21, P2 ;  /* 0x000000210a00780c */ /* 0x000fe40001741670 */
[----:B------:R-:W-:Y:S02]  /*2f80*/  ISETP.GE.AND P4, PT, R138, 0x31, PT ;  /* 0x000000318a00780c */ /* 0x000fe40003f86270 */
[----:B------:R-:W-:-:S02]  /*2f90*/  FSEL R104, R104, -INF , !P2 ;  /* 0xff80000068687808 */ /* 0x000fc40005000000 */
[----:B------:R-:W-:Y:S02]  /*2fa0*/  ISETP.GT.AND P2, PT, R6, 0x21, !P3 ;  /* 0x000000210600780c */ /* 0x000fe40005f44270 */
[----:B------:R-:W-:Y:S02]  /*2fb0*/  ISETP.GE.AND P3, PT, R138, 0x29, PT ;  /* 0x000000298a00780c */ /* 0x000fe40003f66270 */
[----:B------:R-:W-:Y:S02]  /*2fc0*/  ISETP.LT.OR P2, PT, R10, 0x22, P2 ;  /* 0x000000220a00780c */ /* 0x000fe40001741670 */
[----:B------:R-:W-:Y:S02]  /*2fd0*/  P2R R160, PR, RZ, 0x8 ;  /* 0x00000008ffa07803 */ /* 0x000fe40000000000 */
[----:B------:R-:W-:Y:S02]  /*2fe0*/  FSEL R105, R105, -INF , !P2 ;  /* 0xff80000069697808 */ /* 0x000fe40005000000 */
[----:B------:R-:W-:-:S02]  /*2ff0*/  ISETP.GT.AND P2, PT, R6, 0x28, !P3 ;  /* 0x000000280600780c */ /* 0x000fc40005f44270 */
[----:B------:R-:W-:Y:S02]  /*3000*/  P2R R173, PR, RZ, 0x10 ;  /* 0x00000010ffad7803 */ /* 0x000fe40000000000 */
[----:B------:R-:W-:Y:S02]  /*3010*/  ISETP.LT.OR P2, PT, R10, 0x29, P2 ;  /* 0x000000290a00780c */ /* 0x000fe40001741670 */
[----:B------:R-:W-:Y:S02]  /*3020*/  VIADDMNMX R0, R3, R0, R9, PT ;  /* 0x0000000003007246 */ /* 0x000fe40003800109 */
[----:B------:R-:W-:Y:S02]  /*3030*/  FSEL R108, R108, -INF , !P2 ;  /* 0xff8000006c6c7808 */ /* 0x000fe40005000000 */
[----:B------:R-:W-:-:S04]  /*3040*/  ISETP.GE.AND P2, PT, R138, 0x2a, PT ;  /* 0x0000002a8a00780c */ /* 0x000fc80003f46270 */
[----:B------:R-:W-:-:S04]  /*3050*/  ISETP.GT.AND P3, PT, R6, 0x29, !P2 ;  /* 0x000000290600780c */ /* 0x000fc80005764270 */
[----:B------:R-:W-:-:S04]  /*3060*/  ISETP.LT.OR P3, PT, R10, 0x2a, P3 ;  /* 0x0000002a0a00780c */ /* 0x000fc80001f61670 */
[----:B------:R-:W-:Y:S02]  /*3070*/  FSEL R109, R109, -INF , !P3 ;  /* 0xff8000006d6d7808 */ /* 0x000fe40005800000 */
[----:B------:R-:W-:Y:S02]  /*3080*/  ISETP.GT.AND P3, PT, R6, 0x30, !P4 ;  /* 0x000000300600780c */ /* 0x000fe40006764270 */
[----:B------:R-:W-:Y:S02]  /*3090*/  ISETP.GE.AND P4, PT, R138, 0x32, PT ;  /* 0x000000328a00780c */ /* 0x000fe40003f86270 */
[----:B------:R-:W-:Y:S02]  /*30a0*/  ISETP.LT.OR P3, PT, R10, 0x31, P3 ;  /* 0x000000310a00780c */ /* 0x000fe40001f61670 */
[----:B------:R-:W-:Y:S02]  /*30b0*/  P2R R176, PR, RZ, 0x10 ;  /* 0x00000010ffb07803 */ /* 0x000fe40000000000 */
[----:B------:R-:W-:-:S02]  /*30c0*/  FSEL R112, R112, -INF , !P3 ;  /* 0xff80000070707808 */ /* 0x000fc40005800000 */
[----:B------:R-:W-:Y:S02]  /*30d0*/  ISETP.GT.AND P3, PT, R6, 0x31, !P4 ;  /* 0x000000310600780c */ /* 0x000fe40006764270 */
[----:B------:R-:W-:Y:S02]  /*30e0*/  ISETP.GE.AND P4, PT, R138, 0x39, PT ;  /* 0x000000398a00780c */ /* 0x000fe40003f86270 */
[----:B------:R-:W-:Y:S02]  /*30f0*/  ISETP.LT.OR P3, PT, R10, 0x32, P3 ;  /* 0x000000320a00780c */ /* 0x000fe40001f61670 */
[----:B------:R-:W-:Y:S02]  /*3100*/  P2R R159, PR, RZ, 0x10 ;  /* 0x00000010ff9f7803 */ /* 0x000fe40000000000 */
[----:B------:R-:W-:Y:S02]  /*3110*/  FSEL R113, R113, -INF , !P3 ;  /* 0xff80000071717808 */ /* 0x000fe40005800000 */
[----:B------:R-:W-:-:S02]  /*3120*/  ISETP.GT.AND P3, PT, R6, 0x38, !P4 ;  /* 0x000000380600780c */ /* 0x000fc40006764270 */
[----:B------:R-:W-:Y:S02]  /*3130*/  ISETP.GE.AND P4, PT, R138, 0x3a, PT ;  /* 0x0000003a8a00780c */ /* 0x000fe40003f86270 */
[----:B------:R-:W-:Y:S02]  /*3140*/  ISETP.LT.OR P3, PT, R10, 0x39, P3 ;  /* 0x000000390a00780c */ /* 0x000fe40001f61670 */
[----:B------:R-:W-:Y:S02]  /*3150*/  P2R R158, PR, RZ, 0x10 ;  /* 0x00000010ff9e7803 */ /* 0x000fe40000000000 */
[----:B------:R-:W-:Y:S02]  /*3160*/  FSEL R116, R116, -INF , !P3 ;  /* 0xff80000074747808 */ /* 0x000fe40005800000 */
[----:B------:R-:W-:Y:S02]  /*3170*/  ISETP.GT.AND P3, PT, R6, 0x39, !P4 ;  /* 0x000000390600780c */ /* 0x000fe40006764270 */
[----:B------:R-:W-:-:S02]  /*3180*/  ISETP.GE.AND P4, PT, R138, 0x41, PT ;  /* 0x000000418a00780c */ /* 0x000fc40003f86270 */
[----:B------:R-:W-:Y:S02]  /*3190*/  ISETP.LT.OR P3, PT, R10, 0x3a, P3 ;  /* 0x0000003a0a00780c */ /* 0x000fe40001f61670 */
[----:B------:R-:W-:Y:S02]  /*31a0*/  P2R R157, PR, RZ, 0x10 ;  /* 0x00000010ff9d7803 */ /* 0x000fe40000000000 */
[----:B------:R-:W-:Y:S02]  /*31b0*/  FSEL R117, R117, -INF , !P3 ;  /* 0xff80000075757808 */ /* 0x000fe40005800000 */
[----:B------:R-:W-:Y:S02]  /*31c0*/  ISETP.GT.AND P3, PT, R6, 0x40, !P4 ;  /* 0x000000400600780c */ /* 0x000fe40006764270 */
[----:B------:R-:W-:Y:S02]  /*31d0*/  ISETP.GE.AND P4, PT, R138, 0x42, PT ;  /* 0x000000428a00780c */ /* 0x000fe40003f86270 */
[----:B------:R-:W-:-:S02]  /*31e0*/  ISETP.LT.OR P3, PT, R10, 0x41, P3 ;  /* 0x000000410a00780c */ /* 0x000fc40001f61670 */
[----:B------:R-:W-:Y:S02]  /*31f0*/  P2R R156, PR, RZ, 0x10 ;  /* 0x00000010ff9c7803 */ /* 0x000fe40000000000 */
[----:B------:R-:W-:Y:S02]  /*3200*/  FSEL R88, R88, -INF , !P3 ;  /* 0xff80000058587808 */ /* 0x000fe40005800000 */
[----:B------:R-:W-:Y:S02]  /*3210*/  ISETP.GT.AND P3, PT, R6, 0x41, !P4 ;  /* 0x000000410600780c */ /* 0x000fe40006764270 */
[----:B------:R-:W-:Y:S02]  /*3220*/  ISETP.GE.AND P4, PT, R138, 0x49, PT ;  /* 0x000000498a00780c */ /* 0x000fe40003f86270 */
[----:B------:R-:W-:Y:S02]  /*3230*/  ISETP.LT.OR P3, PT, R10, 0x42, P3 ;  /* 0x000000420a00780c */ /* 0x000fe40001f61670 */
[----:B------:R-:W-:-:S02]  /*3240*/  P2R R155, PR, RZ, 0x10 ;  /* 0x00000010ff9b7803 */ /* 0x000fc40000000000 */
        /* <DEDUP_REMOVED lines=166> */
[----:B------:R-:W-:-:S04]  /*3cb0*/  ISETP.GT.AND P3, PT, R6, 0xc9, !P4 ;  /* 0x000000c90600780c */ /* 0x000fc80006764270 */
[----:B------:R-:W-:-:S04]  /*3cc0*/  ISETP.LT.OR P3, PT, R10, 0xca, P3 ;  /* 0x000000ca0a00780c */ /* 0x000fc80001f61670 */
[----:B------:R-:W-:Y:S02]  /*3cd0*/  FSEL R29, R29, -INF , !P3 ;  /* 0xff8000001d1d7808 */ /* 0x000fe40005800000 */
[----:B------:R-:W-:-:S04]  /*3ce0*/  ISETP.GE.AND P3, PT, R138, 0xd1, PT ;  /* 0x000000d18a00780c */ /* 0x000fc80003f66270 */
        /* <DEDUP_REMOVED lines=12> */
[----:B------:R-:W-:Y:S02]  /*3db0*/  P2R R172, PR, RZ, 0x40 ;  /* 0x00000040ffac7803 */ /* 0x000fe40000000000 */
[----:B------:R-:W-:-:S04]  /*3dc0*/  ISETP.GT.AND P6, PT, R6, RZ, !P6 ;  /* 0x000000ff0600720c */ /* 0x000fc800077c4270 */
[----:B------:R-:W-:-:S04]  /*3dd0*/  ISETP.LT.OR P6, PT, R10, 0x1, P6 ;  /* 0x000000010a00780c */ /* 0x000fc800037c1670 */
[----:B------:R-:W-:Y:S02]  /*3de0*/  FSEL R120, R120, -INF , !P6 ;  /* 0xff80000078787808 */ /* 0x000fe40007000000 */
[----:B------:R-:W-:-:S04]  /*3df0*/  ISETP.GE.AND P6, PT, R138, 0xda, PT ;  /* 0x000000da8a00780c */ /* 0x000fc80003fc6270 */
[----:B------:R-:W-:Y:S02]  /*3e00*/  P2R R140, PR, RZ, 0x40 ;  /* 0x00000040ff8c7803 */ /* 0x000fe40000000000 */
[----:B------:R-:W-:-:S04]  /*3e10*/  ISETP.GT.AND P6, PT, R6, 0xd9, !P6 ;  /* 0x000000d90600780c */ /* 0x000fc800077c4270 */
[----:B------:R-:W-:-:S04]  /*3e20*/  ISETP.LT.OR P6, PT, R10, 0xda, P6 ;  /* 0x000000da0a00780c */ /* 0x000fc800037c1670 */
[----:B------:R-:W-:Y:S02]  /*3e30*/  FSEL R37, R37, -INF , !P6 ;  /* 0xff80000025257808 */ /* 0x000fe40007000000 */
[----:B------:R-:W-:-:S13]  /*3e40*/  PLOP3.LUT P6, PT, PT, PT, UP1, 0x40, 0x0 ;  /* 0x000000000000781c */ /* 0x000fda0003fce818 */
[----:B------:R-:W-:Y:S05]  /*3e50*/  @P6 BRA `(.L_x_808) ;  /* 0x00000000005c6947 */ /* 0x000fea0003800000 */
        /* <DEDUP_REMOVED lines=8> */
[----:B------:R-:W-:Y:S01]  /*3ee0*/  @P6 IMAD.HI.U32 R3, R6, UR10, RZ ;  /* 0x0000000a06036c27 */ /* 0x000fe2000f8e00ff */
[----:B------:R-:W-:-:S13]  /*3ef0*/  PLOP3.LUT P6, PT, PT, PT, UP2, 0x80, 0x0 ;  /* 0x000000000000781c */ /* 0x000fda0003fcf028 */
[----:B------:R-:W-:-:S04]  /*3f00*/  @P6 SHF.R.U32.HI R6, RZ, UR11, R3 ;  /* 0x0000000bff066c19 */ /* 0x000fc80008011603 */
[----:B------:R-:W-:Y:S01]  /*3f10*/  LOP3.LUT R6, RZ, R6, RZ, 0x33, !PT ;  /* 0x00000006ff067212 */ /* 0x000fe200078e33ff */
[----:B------:R-:W-:Y:S06]  /*3f20*/  BRA `(.L_x_811) ;  /* 0x0000000000187947 */ /* 0x000fec0003800000 */
.L_x_810:
[----:B------:R-:W-:-:S06]  /*3f30*/  UISETP.NE.AND UP2, UPT, UR7, 0x1, UPT ;  /* 0x000000010700788c */ /* 0x000fcc000bf45270 */
[----:B------:R-:W-:-:S05]  /*3f40*/  PLOP3.LUT P6, PT, PT, PT, UP2, 0x80, 0x0 ;  /* 0x000000000000781c */ /* 0x000fca0003fcf028 */
[----:B------:R-:W-:-:S08]  /*3f50*/  @UP2 ULDC.64 UR10, c[0x0][0x9e8] ;  /* 0x00027a00000a2ab9 */ /* 0x000fd00000000a00 */
[----:B------:R-:W-:Y:S01]  /*3f60*/  @P6 IMAD.HI.U32 R3, R6, UR10, RZ ;  /* 0x0000000a06036c27 */ /* 0x000fe2000f8e00ff */
[----:B------:R-:W-:-:S13]  /*3f70*/  PLOP3.LUT P6, PT, PT, PT, UP2, 0x80, 0x0 ;  /* 0x000000000000781c */ /* 0x000fda0003fcf028 */
[----:B------:R-:W-:-:S07]  /*3f80*/  @P6 SHF.R.U32.HI R6, RZ, UR11, R3 ;  /* 0x0000000bff066c19 */ /* 0x000fce0008011603 */
.L_x_811:
[----:B------:R-:W-:Y:S05]  /*3f90*/  BSYNC B0 ;  /* 0x0000000000007941 */ /* 0x000fea0003800000 */
.L_x_809:
[----:B------:R-:W-:-:S05]  /*3fa0*/  IMAD R5, R6, UR7, R5 ;  /* 0x0000000706057c24 */ /* 0x000fca000f8e0205 */
[----:B------:R-:W-:Y:S02]  /*3fb0*/  VIMNMX R4, R4, R5, !PT ;  /* 0x0000000504047248 */ /* 0x000fe40007fe0100 */
[----:B------:R-:W-:-:S07]  /*3fc0*/  VIADDMNMX R0, R5, UR7, R0, PT ;  /* 0x0000000705007c46 */ /* 0x000fce000b800100 */
.L_x_808:
[----:B------:R-:W-:Y:S01]  /*3fd0*/  ISETP.GT.AND P1, PT, R4, 0x20, !P1 ;  /* 0x000000200400780c */ /* 0x000fe20004f24270 */
[----:B------:R-:W-:Y:S01]  /*3fe0*/  IMAD.U32 R138, RZ, RZ, UR37 ;  /* 0x00000025ff8a7e24 */ /* 0x000fe2000f8e00ff */
[----:B------:R-:W-:Y:S01]  /*3ff0*/  ISETP.NE.AND P6, PT, R176, RZ, PT ;  /* 0x000000ffb000720c */ /* 0x000fe20003fc5270 */
[----:B------:R-:W-:Y:S01]  /*4000*/  @UP0 ULDC UR10, c[0x0][0x44c] ;  /* 0x00011300000a0ab9 */ /* 0x000fe20000000800 */
[----:B------:R-:W-:Y:S01]  /*4010*/  ISETP.LT.OR P1, PT, R0, 0x21, P1 ;  /* 0x000000210000780c */ /* 0x000fe20000f21670 */
[----:B------:R-:W-:Y:S01]  /*4020*/  UIMAD.WIDE.U32 UR10, UR36, UR10, URZ ;  /* 0x0000000a240a72a5 */ /* 0x000fe2000f8e003f */
[----:B------:R-:W-:Y:S01]  /*4030*/  ISETP.GT.AND P2, PT, R4, 0x29, !P2 ;  /* 0x000000290400780c */ /* 0x000fe20005744270 */
[----:B------:R-:W-:Y:S01]  /*4040*/  @UP0 ULDC UR18, c[0x0][0x450] ;  /* 0x0001140000120ab9 */ /* 0x000fe20000000800 */
[----:B------:R-:W-:Y:S01]  /*4050*/  FSEL R106, R106, -INF , !P1 ;  /* 0xff8000006a6a7808 */ /* 0x000fe20004800000 */
[----:B------:R-:W-:Y:S01]  /*4060*/  UMOV UR14, UR36 ;  /* 0x00000024000e7c82 */ /* 0x000fe20008000000 */
[----:B------:R-:W-:Y:S01]  /*4070*/  ISETP.NE.AND P1, PT, R161, RZ, PT ;  /* 0x000000ffa100720c */ /* 0x000fe20003f25270 */
[----:B------:R-:W-:Y:S01]  /*4080*/  @UP0 USHF.R.U32.HI UR14, URZ, UR18, UR11 ;  /* 0x000000123f0e0299 */ /* 0x000fe2000801160b */
[----:B------:R-:W-:-:S02]  /*4090*/  ISETP.LT.OR P2, PT, R0, 0x2a, P2 ;  /* 0x0000002a0000780c */ /* 0x000fc40001741670 */
[----:B------:R-:W-:Y:S02]  /*40a0*/  ISETP.GT.AND P1, PT, R4, 0x21, !P1 ;  /* 0x000000210400780c */ /* 0x000fe40004f24270 */
[----:B------:R-:W-:Y:S02]  /*40b0*/  FSEL R111, R111, -INF , !P2 ;  /* 0xff8000006f6f7808 */ /* 0x000fe40005000000 */
[----:B------:R-:W-:Y:S02]  /*40c0*/  ISETP.LT.OR P1, PT, R0, 0x22, P1 ;  /* 0x000000220000780c */ /* 0x000fe40000f21670 */
[----:B------:R-:W-:Y:S02]  /*40d0*/  ISETP.NE.AND P2, PT, R177, RZ, PT ;  /* 0x000000ffb100720c */ /* 0x000fe40003f45270 */
[----:B------:R-:W-:Y:S02]  /*40e0*/  FSEL R107, R107, -INF , !P1 ;  /* 0xff8000006b6b7808 */ /* 0x000fe40004800000 */
[----:B------:R-:W-:-:S02]  /*40f0*/  ISETP.NE.AND P1, PT, R160, RZ, PT ;  /* 0x000000ffa000720c */ /* 0x000fc40003f25270 */
[----:B------:R-:W-:Y:S02]  /*4100*/  FMNMX.FTZ R3, R120, R121, !PT ;  /* 0x0000007978037209 */ /* 0x000fe40007810000 */
[----:B------:R-:W-:Y:S02]  /*4110*/  ISETP.GT.AND P1, PT, R4, 0x28, !P1 ;  /* 0x000000280400780c */ /* 0x000fe40004f24270 */
[----:B------:R-:W-:Y:S02]  /*4120*/  FMNMX.FTZ R6, R124, R3, !PT ;  /* 0x000000037c067209 */ /* 0x000fe40007810000 */
[----:B------:R-:W-:Y:S02]  /*4130*/  ISETP.LT.OR P1, PT, R0, 0x29, P1 ;  /* 0x000000290000780c */ /* 0x000fe40000f21670 */
[----:B------:R-:W-:Y:S02]  /*4140*/  FMNMX.FTZ R3, R125, R6, !PT ;  /* 0x000000067d037209 */ /* 0x000fe40007810000 */
[----:B------:R-:W-:-:S02]  /*4150*/  FSEL R110, R110, -INF , !P1 ;  /* 0xff8000006e6e7808 */ /* 0x000fc40004800000 */
[----:B------:R-:W-:Y:S02]  /*4160*/  ISETP.NE.AND P1, PT, R173, RZ, PT ;  /* 0x000000ffad00720c */ /* 0x000fe40003f25270 */
[----:B------:R-:W-:Y:S02]  /*4170*/  FMNMX.FTZ R6, R128, R3, !PT ;  /* 0x0000000380067209 */ /* 0x000fe40007810000 */
[----:B------:R-:W-:Y:S02]  /*4180*/  ISETP.GT.AND P1, PT, R4, 0x30, !P1 ;  /* 0x000000300400780c */ /* 0x000fe40004f24270 */
[----:B------:R-:W-:Y:S02]  /*4190*/  FMNMX.FTZ R3, R129, R6, !PT ;  /* 0x0000000681037209 */ /* 0x000fe40007810000 */
[----:B------:R-:W-:Y:S02]  /*41a0*/  ISETP.LT.OR P1, PT, R0, 0x31, P1 ;  /* 0x000000310000780c */ /* 0x000fe40000f21670 */
[----:B------:R-:W-:-:S02]  /*41b0*/  FMNMX.FTZ R6, R132, R3, !PT ;  /* 0x0000000384067209 */ /* 0x000fc40007810000 */
[----:B------:R-:W-:Y:S02]  /*41c0*/  FSEL R114, R114, -INF , !P1 ;  /* 0xff80000072727808 */ /* 0x000fe40004800000 */
[----:B------:R-:W-:Y:S02]  /*41d0*/  ISETP.GT.AND P1, PT, R4, 0x31, !P6 ;  /* 0x000000310400780c */ /* 0x000fe40007724270 */
[----:B------:R-:W-:Y:S02]  /*41e0*/  ISETP.NE.AND P6, PT, R178, RZ, PT ;  /* 0x000000ffb200720c */ /* 0x000fe40003fc5270 */
        /* <DEDUP_REMOVED lines=10> */
[----:B------:R-:W-:Y:S02]  /*4290*/  ISETP.NE.AND P1, PT, R158, RZ, PT ;  /* 0x000000ff9e00720c */ /* 0x000fe40003f25270 */
[----:B------:R-:W-:Y:S02]  /*42a0*/  FMNMX.FTZ R3, R109, R6, !PT ;  /* 0x000000066d037209 */ /* 0x000fe40007810000 */
[----:B------:R-:W-:Y:S02]  /*42b0*/  ISETP.GT.AND P1, PT, R4, 0x39, !P1 ;  /* 0x000000390400780c */ /* 0x000fe40004f24270 */
[----:B------:R-:W-:Y:S02]  /*42c0*/  FMNMX.FTZ R6, R112, R3, !PT ;  /* 0x0000000370067209 */ /* 0x000fe40007810000 */
[----:B------:R-:W-:-:S02]  /*42d0*/  ISETP.LT.OR P1, PT, R0, 0x3a, P1 ;  /* 0x0000003a0000780c */ /* 0x000fc40000f21670 */
[----:B------:R-:W-:Y:S02]  /*42e0*/  FMNMX.FTZ R3, R113, R6, !PT ;  /* 0x0000000671037209 */ /* 0x000fe40007810000 */
[----:B------:R-:W-:Y:S02]  /*42f0*/  FSEL R119, R119, -INF , !P1 ;  /* 0xff80000077777808 */ /* 0x000fe40004800000 */
[----:B------:R-:W-:Y:S02]  /*4300*/  ISETP.NE.AND P1, PT, R157, RZ, PT ;  /* 0x000000ff9d00720c */ /* 0x000fe40003f25270 */
[----:B------:R-:W-:Y:S02]  /*4310*/  FMNMX.FTZ R6, R116, R3, !PT ;  /* 0x0000000374067209 */ /* 0x000fe40007810000 */
[----:B------:R-:W-:Y:S02]  /*4320*/  ISETP.GT.AND P1, PT, R4, 0x40, !P1 ;  /* 0x000000400400780c */ /* 0x000fe40004f24270 */
[----:B------:R-:W-:-:S02]  /*4330*/  FMNMX.FTZ R3, R117, R6, !PT ;  /* 0x0000000675037209 */ /* 0x000fc40007810000 */
[----:B------:R-:W-:Y:S02]  /*4340*/  ISETP.LT.OR P1, PT, R0, 0x41, P1 ;  /* 0x000000410000780c */ /* 0x000fe40000f21670 */
[----:B------:R-:W-:Y:S02]  /*4350*/  FMNMX.FTZ R6, R88, R3, !PT ;  /* 0x0000000358067209 */ /* 0x000fe40007810000 */
[----:B------:R-:W-:Y:S02]  /*4360*/  FSEL R90, R90, -INF , !P1 ;  /* 0xff8000005a5a7808 */ /* 0x000fe40004800000 */
[----:B------:R-:W-:Y:S02]  /*4370*/  ISETP.NE.AND P1, PT, R156, RZ, PT ;  /* 0x000000ff9c00720c */ /* 0x000fe40003f25270 */
[----:B------:R-:W-:Y:S02]  /*4380*/  FMNMX.FTZ R3, R89, R6, !PT ;  /* 0x0000000659037209 */ /* 0x000fe40007810000 */
[----:B------:R-:W-:-:S02]  /*4390*/  ISETP.GT.AND P1, PT, R4, 0x41, !P1 ;  /* 0x000000410400780c */ /* 0x000fc40004f24270 */
[----:B------:R-:W-:Y:S02]  /*43a0*/  FMNMX.FTZ R6, R92, R3, !PT ;  /* 0x000000035c067209 */ /* 0x000fe40007810000 */
[----:B------:R-:W-:Y:S02]  /*43b0*/  ISETP.LT.OR P1, PT, R0, 0x42, P1 ;  /* 0x000000420000780c */ /* 0x000fe40000f21670 */
[----:B------:R-:W-:Y:S02]  /*43c0*/  FMNMX.FTZ R3, R93, R6, !PT ;  /* 0x000000065d037209 */ /* 0x000fe40007810000 */
[----:B------:R-:W-:Y:S02]  /*43d0*/  FSEL R91, R91, -INF , !P1 ;  /* 0xff8000005b5b7808 */ /* 0x000fe40004800000 */
[----:B------:R-:W-:Y:S02]  /*43e0*/  ISETP.NE.AND P1, PT, R155, RZ, PT ;  /* 0x000000ff9b00720c */ /* 0x000fe40003f25270 */
[----:B------:R-:W-:-:S02]  /*43f0*/  FMNMX.FTZ R6, R96, R3, !PT ;  /* 0x0000000360067209 */ /* 0x000fc40007810000 */
[----:B------:R-:W-:Y:S02]  /*4400*/  ISETP.GT.AND P1, PT, R4, 0x48, !P1 ;  /* 0x000000480400780c */ /* 0x000fe40004f24270 */
[----:B------:R-:W-:Y:S02]  /*4410*/  FMNMX.FTZ R3, R97, R6, !PT ;  /* 0x0000000661037209 */ /* 0x000fe40007810000 */
[----:B------:R-:W-:Y:S02]  /*4420*/  ISETP.LT.OR P1, PT, R0, 0x49, P1 ;  /* 0x000000490000780c */ /* 0x000fe40000f21670 */
[----:B------:R-:W-:Y:S02]  /*4430*/  FMNMX.FTZ R6, R100, R3, !PT ;  /* 0x0000000364067209 */ /* 0x000fe40007810000 */
        /* <DEDUP_REMOVED lines=29> */
[----:B------:R-:W-:Y:S02]  /*4610*/  ISETP.GT.AND P1, PT, R4, 0x59, !P2 ;  /* 0x000000590400780c */ /* 0x000fe40005724270 */
[----:B------:R-:W-:Y:S02]  /*4620*/  ISETP.NE.AND P2, PT, R179, RZ, PT ;  /* 0x000000ffb300720c */ /* 0x000fe40003f45270 */
[----:B------:R-:W-:-:S02]  /*4630*/  ISETP.LT.OR P1, PT, R0, 0x5a, P1 ;  /* 0x0000005a0000780c */ /* 0x000fc40000f21670 */
[----:B------:R-:W-:Y:S02]  /*4640*/  FMNMX.FTZ R3, R61, R6, !PT ;  /* 0x000000063d037209 */ /* 0x000fe40007810000 */
[----:B------:R-:W-:Y:S02]  /*4650*/  FSEL R103, R103, -INF , !P1 ;  /* 0xff80000067677808 */ /* 0x000fe40004800000 */
[----:B------:R-:W-:Y:S02]  /*4660*/  ISETP.GT.AND P1, PT, R4, 0x60, !P6 ;  /* 0x000000600400780c */ /* 0x000fe40007724270 */
[----:B------:R-:W-:Y:S02]  /*4670*/  ISETP.NE.AND P6, PT, R180, RZ, PT ;  /* 0x000000ffb400720c */ /* 0x000fe40003fc5270 */
        /* <DEDUP_REMOVED lines=47> */
[C---:B------:R-:W-:Y:S02]  /*4970*/  ISETP.GT.AND P1, PT, R4.reuse, 0x79, !P1 ;  /* 0x000000790400780c */ /* 0x040fe40004f24270 */
[----:B------:R-:W-:Y:S01]  /*4980*/  ISETP.GT.AND P3, PT, R4, 0xd0, !P3 ;  /* 0x000000d00400780c */ /* 0x000fe20005f64270 */
[----:B------:R-:W0:Y:S01]  /*4990*/  SHFL.BFLY PT, R3, R6, 0x2, 0x1f ;  /* 0x0c401f0006037f89 */ /* 0x000e2200000e0000 */
[----:B------:R-:W-:-:S02]  /*49a0*/  ISETP.LT.OR P1, PT, R0, 0x7a, P1 ;  /* 0x0000007a0000780c */ /* 0x000fc40000f21670 */
[C---:B------:R-:W-:Y:S02]  /*49b0*/  ISETP.GT.AND P4, PT, R4.reuse, 0xd1, !P4 ;  /* 0x000000d10400780c */ /* 0x040fe40006784270 */
[----:B------:R-:W-:Y:S02]  /*49c0*/  FSEL R87, R87, -INF , !P1 ;  /* 0xff80000057577808 */ /* 0x000fe40004800000 */
[----:B------:R-:W-:Y:S02]  /*49d0*/  ISETP.NE.AND P1, PT, R143, RZ, PT ;  /* 0x000000ff8f00720c */ /* 0x000fe40003f25270 */
[C---:B------:R-:W-:Y:S02]  /*49e0*/  ISETP.GT.AND P5, PT, R4.reuse, 0xd8, !P5 ;  /* 0x000000d80400780c */ /* 0x040fe40006fa4270 */
[----:B------:R-:W-:Y:S02]  /*49f0*/  ISETP.GT.AND P1, PT, R4, 0x80, !P1 ;  /* 0x000000800400780c */ /* 0x000fe40004f24270 */
[----:B------:R-:W-:-:S02]  /*4a00*/  ISETP.LT.OR P3, PT, R0, 0xd1, P3 ;  /* 0x000000d10000780c */ /* 0x000fc40001f61670 */
[C---:B------:R-:W-:Y:S02]  /*4a10*/  ISETP.LT.OR P1, PT, R0.reuse, 0x81, P1 ;  /* 0x000000810000780c */ /* 0x040fe40000f21670 */
[----:B------:R-:W-:Y:S02]  /*4a20*/  ISETP.LT.OR P4, PT, R0, 0xd2, P4 ;  /* 0x000000d20000780c */ /* 0x000fe40002781670 */
[----:B------:R-:W-:Y:S02]  /*4a30*/  FSEL R58, R58, -INF , !P1 ;  /* 0xff8000003a3a7808 */ /* 0x000fe40004800000 */
[----:B------:R-:W-:Y:S02]  /*4a40*/  ISETP.NE.AND P1, PT, R142, RZ, PT ;  /* 0x000000ff8e00720c */ /* 0x000fe40003f25270 */
[----:B------:R-:W-:Y:S02]  /*4a50*/  FSEL R34, R34, -INF , !P3 ;  /* 0xff80000022227808 */ /* 0x000fe40005800000 */
[----:B------:R-:W-:-:S02]  /*4a60*/  ISETP.GT.AND P1, PT, R4, 0x81, !P1 ;  /* 0x000000810400780c */ /* 0x000fc40004f24270 */
[----:B0-----:R-:W-:Y:S02]  /*4a70*/  FMNMX.FTZ R9, R6, R3, !PT ;  /* 0x0000000306097209 */ /* 0x001fe40007810000 */
[C---:B------:R-:W-:Y:S02]  /*4a80*/  ISETP.LT.OR P1, PT, R0.reuse, 0x82, P1 ;  /* 0x000000820000780c */ /* 0x040fe40000f21670 */
[----:B------:R-:W-:Y:S01]  /*4a90*/  ISETP.LT.OR P5, PT, R0, 0xd9, P5 ;  /* 0x000000d90000780c */ /* 0x000fe20002fa1670 */
[----:B------:R-:W0:Y:S01]  /*4aa0*/  SHFL.BFLY PT, R10, R9, 0x1, 0x1f ;  /* 0x0c201f00090a7f89 */ /* 0x000e2200000e0000 */
[----:B------:R-:W-:Y:S02]  /*4ab0*/  FSEL R59, R59, -INF , !P1 ;  /* 0xff8000003b3b7808 */ /* 0x000fe40004800000 */
[----:B------:R-:W-:Y:S02]  /*4ac0*/  ISETP.GT.AND P1, PT, R4, 0x88, !P2 ;  /* 0x000000880400780c */ /* 0x000fe40005724270 */
[----:B------:R-:W-:-:S02]  /*4ad0*/  ISETP.NE.AND P2, PT, R181, RZ, PT ;  /* 0x000000ffb500720c */ /* 0x000fc40003f45270 */
[----:B------:R-:W-:Y:S02]  /*4ae0*/  ISETP.LT.OR P1, PT, R0, 0x89, P1 ;  /* 0x000000890000780c */ /* 0x000fe40000f21670 */
[----:B------:R-:W-:Y:S02]  /*4af0*/  FSEL R35, R35, -INF , !P4 ;  /* 0xff80000023237808 */ /* 0x000fe40006000000 */
[----:B------:R-:W-:Y:S02]  /*4b00*/  FSEL R62, R62, -INF , !P1 ;  /* 0xff8000003e3e7808 */ /* 0x000fe40004800000 */
[----:B------:R-:W-:Y:S02]  /*4b10*/  ISETP.GT.AND P1, PT, R4, 0x89, !P6 ;  /* 0x000000890400780c */ /* 0x000fe40007724270 */
[----:B------:R-:W-:Y:S02]  /*4b20*/  ISETP.NE.AND P6, PT, R182, RZ, PT ;  /* 0x000000ffb600720c */ /* 0x000fe40003fc5270 */
[----:B------:R-:W-:-:S02]  /*4b30*/  ISETP.LT.OR P1, PT, R0, 0x8a, P1 ;  /* 0x0000008a0000780c */ /* 0x000fc40000f21670 */
[----:B------:R-:W-:Y:S02]  /*4b40*/  FSEL R38, R38, -INF , !P5 ;  /* 0xff80000026267808 */ /* 0x000fe40006800000 */
[----:B------:R-:W-:Y:S02]  /*4b50*/  FSEL R63, R63, -INF , !P1 ;  /* 0xff8000003f3f7808 */ /* 0x000fe40004800000 */
[----:B------:R-:W-:Y:S02]  /*4b60*/  ISETP.NE.AND P1, PT, R162, RZ, PT ;  /* 0x000000ffa200720c */ /* 0x000fe40003f25270 */
[----:B0-----:R-:W-:Y:S02]  /*4b70*/  FMNMX.FTZ R3, R9, R10, !PT ;  /* 0x0000000a09037209 */ /* 0x001fe40007810000 */
[----:B------:R-:W-:Y:S02]  /*4b80*/  ISETP.GT.AND P1, PT, R4, 0x90, !P1 ;  /* 0x000000900400780c */ /* 0x000fe40004f24270 */
[----:B------:R-:W-:Y:S01]  /*4b90*/  R2UR UR15, R137 ;  /* 0x00000000890f72ca */ /* 0x000fe200000e0000 */
[----:B------:R-:W-:-:S01]  /*4ba0*/  FFMA.FTZ R138, R3, R138, -8 ;  /* 0xc1000000038a7423 */ /* 0x000fc2000001008a */
[----:B------:R-:W-:-:S04]  /*4bb0*/  ISETP.LT.OR P1, PT, R0, 0x91, P1 ;  /* 0x000000910000780c */ /* 0x000fc80000f21670 */
[----:B------:R-:W-:Y:S02]  /*4bc0*/  FSEL R66, R66, -INF , !P1 ;  /* 0xff80000042427808 */ /* 0x000fe40004800000 */
[----:B------:R-:W-:-:S04]  /*4bd0*/  ISETP.NE.AND P1, PT, R163, RZ, PT ;  /* 0x000000ffa300720c */ /* 0x000fc80003f25270 */
[----:B------:R-:W-:Y:S01]  /*4be0*/  ISETP.GT.AND P1, PT, R4, 0x91, !P1 ;  /* 0x000000910400780c */ /* 0x000fe20004f24270 */
[----:B------:R-:W-:-:S03]  /*4bf0*/  UIADD3 UR10, UR15, UR14, URZ ;  /* 0x0000000e0f0a7290 */ /* 0x000fc6000fffe03f */
[----:B------:R-:W-:Y:S01]  /*4c00*/  ISETP.LT.OR P1, PT, R0, 0x92, P1 ;  /* 0x000000920000780c */ /* 0x000fe20000f21670 */
[----:B------:R-:W-:-:S03]  /*4c10*/  UIADD3 UR14, UR10, UR6, URZ ;  /* 0x000000060a0e7290 */ /* 0x000fc6000fffe03f */
[----:B------:R-:W-:Y:S02]  /*4c20*/  FSEL R67, R67, -INF , !P1 ;  /* 0xff80000043437808 */ /* 0x000fe40004800000 */
[----:B------:R-:W-:-:S04]  /*4c30*/  ISETP.NE.AND P1, PT, R164, RZ, PT ;  /* 0x000000ffa400720c */ /* 0x000fc80003f25270 */
[----:B------:R-:W-:-:S04]  /*4c40*/  ISETP.GT.AND P1, PT, R4, 0x98, !P1 ;  /* 0x000000980400780c */ /* 0x000fc80004f24270 */
[----:B------:R-:W-:-:S04]  /*4c50*/  ISETP.LT.OR P1, PT, R0, 0x99, P1 ;  /* 0x000000990000780c */ /* 0x000fc80000f21670 */
        /* <DEDUP_REMOVED lines=25> */
[----:B------:R-:W-:Y:S02]  /*4df0*/  ISETP.GT.AND P1, PT, R4, 0xb1, !P2 ;  /* 0x000000b10400780c */ /* 0x000fe40005724270 */
[----:B------:R-:W-:Y:S02]  /*4e00*/  ISETP.NE.AND P2, PT, R174, RZ, PT ;  /* 0x000000ffae00720c */ /* 0x000fe40003f45270 */
[----:B------:R-:W-:-:S04]  /*4e10*/  ISETP.LT.OR P1, PT, R0, 0xb2, P1 ;  /* 0x000000b20000780c */ /* 0x000fc80000f21670 */
[----:B------:R-:W-:Y:S02]  /*4e20*/  FSEL R51, R51, -INF , !P1 ;  /* 0xff80000033337808 */ /* 0x000fe40004800000 */
[----:B------:R-:W-:Y:S02]  /*4e30*/  ISETP.GT.AND P1, PT, R4, 0xb8, !P6 ;  /* 0x000000b80400780c */ /* 0x000fe40007724270 */
[----:B------:R-:W-:Y:S02]  /*4e40*/  ISETP.NE.AND P6, PT, R175, RZ, PT ;  /* 0x000000ffaf00720c */ /* 0x000fe40003fc5270 */
        /* <DEDUP_REMOVED lines=35> */
[----:B------:R-:W-:-:S04]  /*5080*/  ISETP.GT.AND P1, PT, R4, RZ, !P1 ;  /* 0x000000ff0400720c */ /* 0x000fc80004f24270 */
        /* <DEDUP_REMOVED lines=10> */
[----:B------:R-:W-:-:S04]  /*5130*/  FSETP.NEU.FTZ.AND P1, PT, R3, -INF , PT ;  /* 0xff8000000300780b */ /* 0x000fc80003f3d000 */
[----:B------:R-:W-:Y:S02]  /*5140*/  FSEL R138, R138, RZ, P1 ;  /* 0x000000ff8a8a7208 */ /* 0x000fe40000800000 */
[----:B------:R-:W-:Y:S02]  /*5150*/  ISETP.GT.AND P1, PT, R4, 0xc8, !P6 ;  /* 0x000000c80400780c */ /* 0x000fe40007724270 */
[----:B------:R-:W-:Y:S01]  /*5160*/  ISETP.NE.AND P6, PT, R140, RZ, PT ;  /* 0x000000ff8c00720c */ /* 0x000fe20003fc5270 */
        /* <DEDUP_REMOVED lines=19> */
[----:B------:R-:W-:Y:S01]  /*52a0*/  ISETP.LT.OR P1, PT, R0, 0xc9, P1 ;  /* 0x000000c90000780c */ /* 0x000fe20000f21670 */
[----:B------:R-:W-:Y:S01]  /*52b0*/  MUFU.EX2 R6, R6 ;  /* 0x0000000600067308 */ /* 0x000fe20000000800 */
[----:B------:R-:W-:Y:S01]  /*52c0*/  FMNMX.FTZ R112, R134, R113, !PT ;  /* 0x0000007186707209 */ /* 0x000fe20007810000 */
[--C-:B------:R-:W-:Y:S01]  /*52d0*/  FFMA.FTZ R11, R125, UR37, -R138.reuse ;  /* 0x000000257d0b7c23 */ /* 0x100fe2000801088a */
[----:B------:R-:W-:Y:S01]  /*52e0*/  FSEL R30, R30, -INF , !P1 ;  /* 0xff8000001e1e7808 */ /* 0x000fe20004800000 */
[--C-:B------:R-:W-:Y:S01]  /*52f0*/  FFMA.FTZ R9, R128, UR37, -R138.reuse ;  /* 0x0000002580097c23 */ /* 0x100fe2000801088a */
[----:B------:R-:W-:Y:S01]  /*5300*/  FMNMX.FTZ R113, R135, R112, !PT ;  /* 0x0000007087717209 */ /* 0x000fe20007810000 */
[--C-:B------:R-:W-:Y:S01]  /*5310*/  FFMA.FTZ R12, R129, UR37, -R138.reuse ;  /* 0x00000025810c7c23 */ /* 0x100fe2000801088a */
[----:B------:R-:W-:Y:S01]  /*5320*/  ISETP.GT.AND P1, PT, R4, 0xc9, !P2 ;  /* 0x000000c90400780c */ /* 0x000fe20005724270 */
[----:B------:R-:W-:Y:S01]  /*5330*/  MUFU.EX2 R5, R5 ;  /* 0x0000000500057308 */ /* 0x000fe20000000800 */
[----:B------:R-:W-:Y:S01]  /*5340*/  FMNMX.FTZ R112, R106, R113, !PT ;  /* 0x000000716a707209 */ /* 0x000fe20007810000 */
[--C-:B------:R-:W-:Y:S01]  /*5350*/  FFMA.FTZ R15, R132, UR37, -R138.reuse ;  /* 0x00000025840f7c23 */ /* 0x100fe2000801088a */
[----:B------:R-:W-:Y:S01]  /*5360*/  ISETP.LT.OR P1, PT, R0, 0xca, P1 ;  /* 0x000000ca0000780c */ /* 0x000fe20000f21670 */
[--C-:B------:R-:W-:Y:S01]  /*5370*/  FFMA.FTZ R120, R133, UR37, -R138.reuse ;  /* 0x0000002585787c23 */ /* 0x100fe2000801088a */
[----:B------:R-:W-:Y:S01]  /*5380*/  FMNMX.FTZ R93, R107, R112, !PT ;  /* 0x000000706b5d7209 */ /* 0x000fe20007810000 */
[--C-:B------:R-:W-:Y:S01]  /*5390*/  FFMA.FTZ R88, R88, UR37, -R138.reuse ;  /* 0x0000002558587c23 */ /* 0x100fe2000801088a */
[----:B------:R-:W-:Y:S01]  /*53a0*/  ISETP.GT.AND P2, PT, R4, 0xd9, !P6 ;  /* 0x000000d90400780c */ /* 0x000fe20007744270 */
[--C-:B------:R-:W-:Y:S01]  /*53b0*/  FFMA.FTZ R4, R40, UR37, -R138.reuse ;  /* 0x0000002528047c23 */ /* 0x100fe2000801088a */
[----:B------:R-:W-:Y:S01]  /*53c0*/  FMNMX.FTZ R96, R110, R93, !PT ;  /* 0x0000005d6e607209 */ /* 0x000fe20007810000 */
[----:B------:R-:W-:Y:S01]  /*53d0*/  MUFU.EX2 R10, R10 ;  /* 0x0000000a000a7308 */ /* 0x000fe20000000800 */
[----:B------:R-:W-:Y:S01]  /*53e0*/  FSEL R31, R31, -INF , !P1 ;  /* 0xff8000001f1f7808 */ /* 0x000fe20004800000 */
[--C-:B------:R-:W-:Y:S01]  /*53f0*/  FFMA.FTZ R89, R89, UR37, -R138.reuse ;  /* 0x0000002559597c23 */ /* 0x100fe2000801088a */
[----:B------:R-:W-:Y:S01]  /*5400*/  FMNMX.FTZ R117, R111, R96, !PT ;  /* 0x000000606f757209 */ /* 0x000fe20007810000 */
[--C-:B------:R-:W-:Y:S01]  /*5410*/  FFMA.FTZ R96, R97, UR37, -R138.reuse ;  /* 0x0000002561607c23 */ /* 0x100fe2000801088a */
[----:B------:R-:W-:Y:S01]  /*5420*/  ISETP.LT.OR P2, PT, R0, 0xda, P2 ;  /* 0x000000da0000780c */ /* 0x000fe20001741670 */
[--C-:B------:R-:W-:Y:S01]  /*5430*/  FFMA.FTZ R92, R92, UR37, -R138.reuse ;  /* 0x000000255c5c7c23 */ /* 0x100fe2000801088a */
[----:B------:R-:W-:Y:S01]  /*5440*/  FMNMX.FTZ R112, R114, R117, !PT ;  /* 0x0000007572707209 */ /* 0x000fe20007810000 */
[----:B------:R-:W0:Y:S01]  /*5450*/  MUFU.EX2 R11, R11 ;  /* 0x0000000b000b7308 */ /* 0x000e220000000800 */
[----:B------:R-:W-:Y:S01]  /*5460*/  FSEL R39, R39, -INF , !P2 ;  /* 0xff80000027277808 */ /* 0x000fe20005000000 */
        /* <DEDUP_REMOVED lines=15> */
[----:B0-----:R-:W-:Y:S01]  /*5560*/  F2FP.SATFINITE.E4M3.F32.PACK_AB_MERGE_C R224, R11, R10, RZ ;  /* 0x0000000a0be0723e */ /* 0x001fe200048070ff */
[--C-:B------:R-:W-:Y:S01]  /*5570*/  FFMA.FTZ R60, R60, UR37, -R138.reuse ;  /* 0x000000253c3c7c23 */ /* 0x100fe2000801088a */
[----:B------:R-:W-:Y:S01]  /*5580*/  FMNMX.FTZ R101, R91, R112, !PT ;  /* 0x000000705b657209 */ /* 0x000fe20007810000 */
[----:B------:R-:W-:Y:S01]  /*5590*/  FFMA.FTZ R61, R61, UR37, -R138 ;  /* 0x000000253d3d7c23 */ /* 0x000fe2000801088a */
[----:B------:R-:W-:Y:S01]  /*55a0*/  F2FP.SATFINITE.E4M3.F32.PACK_AB_MERGE_C R224, R6, R5, R224 ;  /* 0x0000000506e0723e */ /* 0x000fe200048070e0 */
        /* <DEDUP_REMOVED lines=10> */
[----:B------:R-:W0:Y:S01]  /*5650*/  MUFU.EX2 R120, R120 ;  /* 0x0000007800787308 */ /* 0x000e220000000800 */
        /* <DEDUP_REMOVED lines=20> */
[----:B------:R-:W-:-:S02]  /*57a0*/  F2FP.SATFINITE.E4M3.F32.PACK_AB_MERGE_C R226, R12, R9, R226 ;  /* 0x000000090ce2723e */ /* 0x000fc400048070e2 */
[----:B------:R-:W-:Y:S01]  /*57b0*/  FMNMX.FTZ R112, R78, R101, !PT ;  /* 0x000000654e707209 */ /* 0x000fe20007810000 */
[----:B------:R-:W-:Y:S03]  /*57c0*/  MUFU.EX2 R113, R116 ;  /* 0x0000007400717308 */ /* 0x000fe60000000800 */
[----:B------:R-:W-:-:S04]  /*57d0*/  FMNMX.FTZ R101, R79, R112, !PT ;  /* 0x000000704f657209 */ /* 0x000fc80007810000 */
        /* <DEDUP_REMOVED lines=8> */
[----:B------:R-:W-:-:S04]  /*5860*/  FMNMX.FTZ R101, R59, R112, !PT ;  /* 0x000000703b657209 */ /* 0x000fc80007810000 */
[----:B------:R-:W-:Y:S01]  /*5870*/  FMNMX.FTZ R112, R62, R101, !PT ;  /* 0x000000653e707209 */ /* 0x000fe20007810000 */
[----:B------:R-:W-:Y:S03]  /*5880*/  MUFU.EX2 R20, R20 ;  /* 0x0000001400147308 */ /* 0x000fe60000000800 */
[----:B------:R-:W-:-:S04]  /*5890*/  FMNMX.FTZ R101, R63, R112, !PT ;  /* 0x000000703f657209 */ /* 0x000fc80007810000 */
[----:B------:R-:W-:Y:S01]  /*58a0*/  FMNMX.FTZ R112, R66, R101, !PT ;  /* 0x0000006542707209 */ /* 0x000fe20007810000 */
[----:B------:R-:W-:Y:S01]  /*58b0*/  MUFU.EX2 R97, R124 ;  /* 0x0000007c00617308 */ /* 0x000fe20000000800 */
[----:B0-----:R-:W-:Y:S02]  /*58c0*/  F2FP.SATFINITE.E4M3.F32.PACK_AB_MERGE_C R220, R105, R104, RZ ;  /* 0x0000006869dc723e */ /* 0x001fe400048070ff */
        /* <DEDUP_REMOVED lines=20> */
[----:B------:R-:W0:Y:S03]  /*5a10*/  MUFU.EX2 R92, R92 ;  /* 0x0000005c005c7308 */ /* 0x000e260000000800 */
[----:B------:R-:W-:-:S04]  /*5a20*/  FMNMX.FTZ R101, R27, R112, !PT ;  /* 0x000000701b657209 */ /* 0x000fc80007810000 */
[----:B------:R-:W-:Y:S01]  /*5a30*/  FMNMX.FTZ R40, R30, R101, !PT ;  /* 0x000000651e287209 */ /* 0x000fe20007810000 */
[----:B------:R-:W-:Y:S03]  /*5a40*/  MUFU.EX2 R96, R96 ;  /* 0x0000006000607308 */ /* 0x000fe60000000800 */
[----:B------:R-:W-:-:S04]  /*5a50*/  FMNMX.FTZ R101, R31, R40, !PT ;  /* 0x000000281f657209 */ /* 0x000fc80007810000 */
[----:B------:R-:W-:Y:S01]  /*5a60*/  FMNMX.FTZ R40, R34, R101, !PT ;  /* 0x0000006522287209 */ /* 0x000fe20007810000 */
[----:B------:R-:W1:Y:S01]  /*5a70*/  MUFU.EX2 R100, R100 ;  /* 0x0000006400647308 */ /* 0x000e620000000800 */
[----:B0-----:R-:W-:Y:S02]  /*5a80*/  F2FP.SATFINITE.E4M3.F32.PACK_AB_MERGE_C R216, R113, R92, RZ ;  /* 0x0000005c71d8723e */ /* 0x001fe400048070ff */
[----:B------:R-:W-:Y:S01]  /*5a90*/  FMNMX.FTZ R101, R35, R40, !PT ;  /* 0x0000002823657209 */ /* 0x000fe20007810000 */
[----:B------:R-:W-:-:S01]  /*5aa0*/  FFMA.FTZ R40, R44, UR37, -R138 ;  /* 0x000000252c287c23 */ /* 0x000fc2000801088a */
[--C-:B------:R-:W-:Y:S01]  /*5ab0*/  FFMA.FTZ R44, R48, UR37, -R138.reuse ;  /* 0x00000025302c7c23 */ /* 0x100fe2000801088a */
[----:B------:R-:W-:-:S01]  /*5ac0*/  FFMA.FTZ R48, R52, UR37, -R138 ;  /* 0x0000002534307c23 */ /* 0x000fc2000801088a */
[----:B------:R-:W-:Y:S01]  /*5ad0*/  FMNMX.FTZ R0, R38, R101, !PT ;  /* 0x0000006526007209 */ /* 0x000fe20007810000 */
[----:B------:R-:W-:Y:S01]  /*5ae0*/  MUFU.EX2 R72, R72 ;  /* 0x0000004800487308 */ /* 0x000fe20000000800 */
[----:B------:R-:W-:-:S02]  /*5af0*/  F2FP.SATFINITE.E4M3.F32.PACK_AB_MERGE_C R216, R89, R88, R216 ;  /* 0x0000005859d8723e */ /* 0x000fc400048070d8 */
[----:B------:R-:W-:-:S05]  /*5b00*/  FMNMX.FTZ R0, R39, R0, !PT ;  /* 0x0000000027007209 */ /* 0x000fca0007810000 */
[----:B------:R-:W0:Y:S01]  /*5b10*/  SHFL.BFLY PT, R101, R0, 0x2, 0x1f ;  /* 0x0c401f0000657f89 */ /* 0x000e2200000e0000 */
[----:B------:R-:W-:Y:S01]  /*5b20*/  MUFU.EX2 R73, R73 ;  /* 0x0000004900497308 */ /* 0x000fe20000000800 */
[----:B-1----:R-:W-:-:S04]  /*5b30*/  F2FP.SATFINITE.E4M3.F32.PACK_AB_MERGE_C R218, R100, R97, RZ ;  /* 0x0000006164da723e */ /* 0x002fc800048070ff */
[----:B------:R-:W-:-:S03]  /*5b40*/  F2FP.SATFINITE.E4M3.F32.PACK_AB_MERGE_C R218, R96, R93, R218 ;  /* 0x0000005d60da723e */ /* 0x000fc600048070da */
[----:B------:R-:W-:Y:S08]  /*5b50*/  MUFU.EX2 R76, R76 ;  /* 0x0000004c004c7308 */ /* 0x000ff00000000800 */
[----:B------:R-:W1:Y:S01]  /*5b60*/  MUFU.EX2 R77, R77 ;  /* 0x0000004d004d7308 */ /* 0x000e620000000800 */
[----:B0-----:R-:W-:-:S07]  /*5b70*/  FMNMX.FTZ R101, R0, R101, !PT ;  /* 0x0000006500657209 */ /* 0x001fce0007810000 */
[----:B------:R-:W-:Y:S01]  /*5b80*/  MUFU.EX2 R84, R84 ;  /* 0x0000005400547308 */ /* 0x000fe20000000800 */
[----:B------:R-:W0:Y:S07]  /*5b90*/  SHFL.BFLY PT, R0, R101, 0x1, 0x1f ;  /* 0x0c201f0065007f89 */ /* 0x000e2e00000e0000 */
[----:B------:R-:W2:Y:S01]  /*5ba0*/  MUFU.EX2 R85, R85 ;  /* 0x0000005500557308 */ /* 0x000ea20000000800 */
[----:B-1----:R-:W-:-:S04]  /*5bb0*/  F2FP.SATFINITE.E4M3.F32.PACK_AB_MERGE_C R212, R77, R76, RZ ;  /* 0x0000004c4dd4723e */ /* 0x002fc800048070ff */
[----:B------:R-:W-:-:S03]  /*5bc0*/  F2FP.SATFINITE.E4M3.F32.PACK_AB_MERGE_C R212, R73, R72, R212 ;  /* 0x0000004849d4723e */ /* 0x000fc600048070d4 */
[----:B------:R-:W-:Y:S08]  /*5bd0*/  MUFU.EX2 R80, R80 ;  /* 0x0000005000507308 */ /* 0x000ff00000000800 */
[----:B------:R-:W1:Y:S01]  /*5be0*/  MUFU.EX2 R81, R81 ;  /* 0x0000005100517308 */ /* 0x000e620000000800 */
[----:B--2---:R-:W-:Y:S02]  /*5bf0*/  F2FP.SATFINITE.E4M3.F32.PACK_AB_MERGE_C R214, R85, R84, RZ ;  /* 0x0000005455d6723e */ /* 0x004fe400048070ff */
[----:B0-----:R-:W-:Y:S01]  /*5c00*/  FMNMX.FTZ R0, R101, R0, !PT ;  /* 0x0000000065007209 */ /* 0x001fe20007810000 */
[----:B------:R-:W-:-:S03]  /*5c10*/  IMAD.U32 R101, RZ, RZ, UR37 ;  /* 0x00000025ff657e24 */ /* 0x000fc6000f8e00ff */
[C---:B------:R-:W-:Y:S01]  /*5c20*/  FSETP.NEU.FTZ.AND P1, PT, R0.reuse, -INF , PT ;  /* 0xff8000000000780b */ /* 0x040fe20003f3d000 */
[----:B------:R-:W-:-:S01]  /*5c30*/  FFMA.FTZ R112, R0, R101, -8 ;  /* 0xc100000000707423 */ /* 0x000fc20000010065 */
[----:B------:R-:W-:Y:S04]  /*5c40*/  MUFU.EX2 R60, R60 ;  /* 0x0000003c003c7308 */ /* 0x000fe80000000800 */
[----:B------:R-:W-:Y:S02]  /*5c50*/  FSEL R112, R112, RZ, P1 ;  /* 0x000000ff70707208 */ /* 0x000fe40000800000 */
[----:B------:R-:W-:Y:S02]  /*5c60*/  PLOP3.LUT P1, PT, PT, PT, UP1, 0x40, 0x0 ;  /* 0x000000000000781c */ /* 0x000fe40003f2e818 */
        /* <DEDUP_REMOVED lines=13> */
[----:B------:R-:W-:-:S01]  /*5d40*/  FADD.FTZ R103, R5, R6 ;  /* 0x0000000605677221 */ /* 0x000fc20000010000 */
        /* <DEDUP_REMOVED lines=8> */
[----:B------:R-:W-:Y:S01]  /*5dd0*/  MUFU.EX2 R117, R117 ;  /* 0x0000007500757308 */ /* 0x000fe20000000800 */
        /* <DEDUP_REMOVED lines=15> */
[----:B------:R-:W0:Y:S01]  /*5ed0*/  MUFU.EX2 R101, R101 ;  /* 0x0000006500657308 */ /* 0x000e220000000800 */
[----:B------:R-:W-:-:S01]  /*5ee0*/  FFMA.FTZ R74, R74, UR37, -R112 ;  /* 0x000000254a4a7c23 */ /* 0x000fc20008010870 */
[----:B------:R-:W-:Y:S01]  /*5ef0*/  FFMA.FTZ R75, R75, UR37, -R112 ;  /* 0x000000254b4b7c23 */ /* 0x000fe20008010870 */
[----:B------:R-:W-:-:S01]  /*5f00*/  FADD.FTZ R103, R13, R86 ;  /* 0x000000560d677221 */ /* 0x000fc20000010000 */
[--C-:B------:R-:W-:Y:S01]  /*5f10*/  FFMA.FTZ R79, R79, UR37, -R112.reuse ;  /* 0x000000254f4f7c23 */ /* 0x100fe20008010870 */
[----:B------:R-:W-:-:S01]  /*5f20*/  FFMA.FTZ R83, R83, UR37, -R112 ;  /* 0x0000002553537c23 */ /* 0x000fc20008010870 */
[----:B------:R-:W-:Y:S01]  /*5f30*/  FFMA.FTZ R87, R87, UR37, -R112 ;  /* 0x0000002557577c23 */ /* 0x000fe20008010870 */
[----:B------:R-:W-:-:S01]  /*5f40*/  FADD.FTZ R127, R14, R103 ;  /* 0x000000670e7f7221 */ /* 0x000fc20000010000 */
[----:B------:R-:W2:Y:S01]  /*5f50*/  MUFU.EX2 R122, R122 ;  /* 0x0000007a007a7308 */ /* 0x000ea20000000800 */
[----:B------:R-:W-:-:S01]  /*5f60*/  FFMA.FTZ R58, R58, UR37, -R112 ;  /* 0x000000253a3a7c23 */ /* 0x000fc20008010870 */
[----:B-1----:R-:W-:Y:S01]  /*5f70*/  F2FP.SATFINITE.E4M3.F32.PACK_AB_MERGE_C R214, R81, R80, R214 ;  /* 0x0000005051d6723e */ /* 0x002fe200048070d6 */
        /* <DEDUP_REMOVED lines=9> */
[----:B------:R-:W-:Y:S01]  /*6010*/  FFMA.FTZ R46, R46, UR37, -R112 ;  /* 0x000000252e2e7c23 */ /* 0x000fe20008010870 */
[----:B------:R-:W-:-:S01]  /*6020*/  FADD.FTZ R103, R117, R86 ;  /* 0x0000005675677221 */ /* 0x000fc20000010000 */
[----:B------:R-:W-:Y:S01]  /*6030*/  FADD.FTZ R86, R104, R127 ;  /* 0x0000007f68567221 */ /* 0x000fe20000010000 */
[----:B------:R-:W-:-:S01]  /*6040*/  FFMA.FTZ R47, R47, UR37, -R112 ;  /* 0x000000252f2f7c23 */ /* 0x000fc20008010870 */
        /* <DEDUP_REMOVED lines=8> */
[----:B------:R-:W2:Y:S01]  /*60d0*/  MUFU.EX2 R123, R123 ;  /* 0x0000007b007b7308 */ /* 0x000ea20000000800 */
[----:B-1----:R-:W-:-:S01]  /*60e0*/  FADD.FTZ R86, R116, R103 ;  /* 0x0000006774567221 */ /* 0x002fc20000010000 */
[----:B------:R-:W-:Y:S01]  /*60f0*/  FADD.FTZ R103, R21, R128 ;  /* 0x0000008015677221 */ /* 0x000fe20000010000 */
        /* <DEDUP_REMOVED lines=10> */
[----:B------:R-:W-:-:S03]  /*61a0*/  F2FP.SATFINITE.E4M3.F32.PACK_AB_MERGE_C R117, R122, R117, RZ ;  /* 0x000000757a75723e */ /* 0x000fc600048070ff */
[----:B------:R-:W0:Y:S01]  /*61b0*/  MUFU.EX2 R106, R106 ;  /* 0x0000006a006a7308 */ /* 0x000e220000000800 */
[----:B--2---:R-:W-:-:S01]  /*61c0*/  FADD.FTZ R11, R123, R86 ;  /* 0x000000567b0b7221 */ /* 0x004fc20000010000 */
[----:B------:R-:W-:Y:S01]  /*61d0*/  FADD.FTZ R86, R108, R103 ;  /* 0x000000676c567221 */ /* 0x000fe20000010000 */
[----:B------:R-:W-:-:S03]  /*61e0*/  F2FP.SATFINITE.E4M3.F32.PACK_AB_MERGE_C R225, R101, R52, R117 ;  /* 0x0000003465e1723e */ /* 0x000fc60004807075 */
[----:B------:R-:W-:Y:S02]  /*61f0*/  FADD.FTZ R15, R109, R86 ;  /* 0x000000566d0f7221 */ /* 0x000fe40000010000 */
[----:B------:R-:W2:Y:S01]  /*6200*/  MUFU.EX2 R107, R107 ;  /* 0x0000006b006b7308 */ /* 0x000ea20000000800 */
[----:B-1----:R-:W-:-:S01]  /*6210*/  FADD.FTZ R11, R124, R11 ;  /* 0x0000000b7c0b7221 */ /* 0x002fc20000010000 */
[----:B------:R-:W-:Y:S01]  /*6220*/  FADD.FTZ R104, R88, R15 ;  /* 0x0000000f58687221 */ /* 0x000fe20000010000 */
[----:B------:R-:W-:-:S03]  /*6230*/  F2FP.SATFINITE.E4M3.F32.PACK_AB_MERGE_C R123, R124, R123, RZ ;  /* 0x0000007b7c7b723e */ /* 0x000fc600048070ff */
[----:B------:R-:W-:Y:S01]  /*6240*/  FADD.FTZ R15, R89, R104 ;  /* 0x00000068590f7221 */ /* 0x000fe20000010000 */
[----:B------:R-:W-:Y:S01]  /*6250*/  F2FP.SATFINITE.E4M3.F32.PACK_AB_MERGE_C R227, R121, R116, R123 ;  /* 0x0000007479e3723e */ /* 0x000fe2000480707b */
[----:B------:R-:W1:Y:S01]  /*6260*/  MUFU.EX2 R125, R125 ;  /* 0x0000007d007d7308 */ /* 0x000e620000000800 */
[----:B0-----:R-:W-:-:S01]  /*6270*/  FADD.FTZ R86, R106, R11 ;  /* 0x0000000b6a567221 */ /* 0x001fc20000010000 */
[----:B------:R-:W-:-:S06]  /*6280*/  FADD.FTZ R6, R92, R15 ;  /* 0x0000000f5c067221 */ /* 0x000fcc0000010000 */
[----:B------:R-:W0:Y:S01]  /*6290*/  MUFU.EX2 R126, R126 ;  /* 0x0000007e007e7308 */ /* 0x000e220000000800 */
[----:B--2---:R-:W-:-:S07]  /*62a0*/  FADD.FTZ R86, R107, R86 ;  /* 0x000000566b567221 */ /* 0x004fce0000010000 */
[----:B------:R-:W2:Y:S01]  /*62b0*/  MUFU.EX2 R110, R110 ;  /* 0x0000006e006e7308 */ /* 0x000ea20000000800 */
[----:B-1----:R-:W-:-:S07]  /*62c0*/  FADD.FTZ R11, R125, R86 ;  /* 0x000000567d0b7221 */ /* 0x002fce0000010000 */
[----:B------:R-:W1:Y:S01]  /*62d0*/  MUFU.EX2 R111, R111 ;  /* 0x0000006f006f7308 */ /* 0x000e620000000800 */
[----:B0-----:R-:W-:-:S01]  /*62e0*/  FADD.FTZ R11, R126, R11 ;  /* 0x0000000b7e0b7221 */ /* 0x001fc20000010000 */
[----:B------:R-:W-:-:S04]  /*62f0*/  F2FP.SATFINITE.E4M3.F32.PACK_AB_MERGE_C R125, R126, R125, RZ ;  /* 0x0000007d7e7d723e */ /* 0x000fc800048070ff */
[----:B------:R-:W-:Y:S02]  /*6300*/  F2FP.SATFINITE.E4M3.F32.PACK_AB_MERGE_C R221, R107, R106, R125 ;  /* 0x0000006a6bdd723e */ /* 0x000fe4000480707d */
        /* <DEDUP_REMOVED lines=8> */
[----:B------:R-:W-:-:S04]  /*6390*/  F2FP.SATFINITE.E4M3.F32.PACK_AB_MERGE_C R114, R115, R114, RZ ;  /* 0x000000727372723e */ /* 0x000fc800048070ff */
[----:B------:R-:W-:Y:S02]  /*63a0*/  F2FP.SATFINITE.E4M3.F32.PACK_AB_MERGE_C R223, R111, R110, R114 ;  /* 0x0000006e6fdf723e */ /* 0x000fe40004807072 */
[----:B------:R-:W2:Y:S01]  /*63b0*/  MUFU.EX2 R118, R118 ;  /* 0x0000007600767308 */ /* 0x000ea20000000800 */
[----:B-1----:R-:W-:-:S07]  /*63c0*/  FADD.FTZ R12, R90, R9 ;  /* 0x000000095a0c7221 */ /* 0x002fce0000010000 */
[----:B------:R-:W1:Y:S01]  /*63d0*/  MUFU.EX2 R119, R119 ;  /* 0x0000007700777308 */ /* 0x000e620000000800 */
[----:B0-----:R-:W-:-:S07]  /*63e0*/  FADD.FTZ R9, R91, R12 ;  /* 0x0000000c5b097221 */ /* 0x001fce0000010000 */
[----:B------:R-:W0:Y:S01]  /*63f0*/  MUFU.EX2 R94, R94 ;  /* 0x0000005e005e7308 */ /* 0x000e220000000800 */
[----:B--2---:R-:W-:-:S07]  /*6400*/  FADD.FTZ R12, R118, R9 ;  /* 0x00000009760c7221 */ /* 0x004fce0000010000 */
[----:B------:R2:W-:Y:S01]  /*6410*/  MUFU.EX2 R10, R62 ;  /* 0x0000003e000a7308 */ /* 0x0005e20000000800 */
[----:B-1----:R-:W-:-:S01]  /*6420*/  FADD.FTZ R9, R119, R12 ;  /* 0x0000000c77097221 */ /* 0x002fc20000010000 */
[----:B------:R-:W-:-:S04]  /*6430*/  F2FP.SATFINITE.E4M3.F32.PACK_AB_MERGE_C R118, R119, R118, RZ ;  /* 0x000000767776723e */ /* 0x000fc800048070ff */
[----:B------:R-:W-:Y:S02]  /*6440*/  F2FP.SATFINITE.E4M3.F32.PACK_AB_MERGE_C R217, R91, R90, R118 ;  /* 0x0000005a5bd9723e */ /* 0x000fe40004807076 */
[----:B------:R-:W1:Y:S01]  /*6450*/  MUFU.EX2 R95, R95 ;  /* 0x0000005f005f7308 */ /* 0x000e620000000800 */
[----:B--2---:R-:W-:-:S01]  /*6460*/  FADD.FTZ R62, R113, R6 ;  /* 0x00000006713e7221 */ /* 0x004fc20000010000 */
[----:B0-----:R-:W-:Y:S01]  /*6470*/  FADD.FTZ R12, R94, R9 ;  /* 0x000000095e0c7221 */ /* 0x001fe20000010000 */
[----:B------:R-:W-:-:S02]  /*6480*/  FFMA.FTZ R6, R67, UR37, -R112 ;  /* 0x0000002543067c23 */ /* 0x000fc40008010870 */
[----:B------:R-:W-:-:S03]  /*6490*/  FADD.FTZ R11, R93, R62 ;  /* 0x0000003e5d0b7221 */ /* 0x000fc60000010000 */
[----:B------:R-:W0:Y:S01]  /*64a0*/  MUFU.EX2 R98, R98 ;  /* 0x0000006200627308 */ /* 0x000e220000000800 */
[----:B------:R-:W-:-:S04]  /*64b0*/  FADD.FTZ R14, R96, R11 ;  /* 0x0000000b600e7221 */ /* 0x000fc80000010000 */
[----:B------:R-:W-:-:S03]  /*64c0*/  FADD.FTZ R11, R97, R14 ;  /* 0x0000000e610b7221 */ /* 0x000fc60000010000 */
[----:B------:R-:W2:Y:S01]  /*64d0*/  MUFU.EX2 R99, R99 ;  /* 0x0000006300637308 */ /* 0x000ea20000000800 */
[----:B------:R-:W-:-:S01]  /*64e0*/  FADD.FTZ R11, R100, R11 ;  /* 0x0000000b640b7221 */ /* 0x000fc20000010000 */
[----:B-1----:R-:W-:-:S03]  /*64f0*/  FADD.FTZ R9, R95, R12 ;  /* 0x0000000c5f097221 */ /* 0x002fc60000010000 */
[----:B------:R-:W-:-:S03]  /*6500*/  FADD.FTZ R14, R72, R11 ;  /* 0x0000000b480e7221 */ /* 0x000fc60000010000 */
[----:B------:R-:W1:Y:S01]  /*6510*/  MUFU.EX2 R74, R74 ;  /* 0x0000004a004a7308 */ /* 0x000e620000000800 */
[----:B0-----:R-:W-:-:S01]  /*6520*/  FADD.FTZ R12, R98, R9 ;  /* 0x00000009620c7221 */ /* 0x001fc20000010000 */
[----:B------:R-:W-:-:S04]  /*6530*/  FADD.FTZ R11, R73, R14 ;  /* 0x0000000e490b7221 */ /* 0x000fc80000010000 */
[----:B------:R-:W-:Y:S01]  /*6540*/  FADD.FTZ R76, R76, R11 ;  /* 0x0000000b4c4c7221 */ /* 0x000fe20000010000 */
[----:B------:R-:W-:Y:S01]  /*6550*/  F2FP.SATFINITE.E4M3.F32.PACK_AB_MERGE_C R11, R61, R60, RZ ;  /* 0x0000003c3d0b723e */ /* 0x000fe200048070ff */
[----:B------:R-:W0:Y:S01]  /*6560*/  MUFU.EX2 R75, R75 ;  /* 0x0000004b004b7308 */ /* 0x000e220000000800 */
[----:B--2---:R-:W-:-:S01]  /*6570*/  FADD.FTZ R9, R99, R12 ;  /* 0x0000000c63097221 */ /* 0x004fc20000010000 */
[----:B------:R-:W-:Y:S01]  /*6580*/  FADD.FTZ R77, R77, R76 ;  /* 0x0000004c4d4d7221 */ /* 0x000fe20000010000 */
[----:B------:R-:W-:-:S03]  /*6590*/  F2FP.SATFINITE.E4M3.F32.PACK_AB_MERGE_C R98, R99, R98, RZ ;  /* 0x000000626362723e */ /* 0x000fc600048070ff */
[----:B------:R-:W-:Y:S01]  /*65a0*/  FADD.FTZ R14, R80, R77 ;  /* 0x0000004d500e7221 */ /* 0x000fe20000010000 */
[----:B------:R-:W-:Y:S01]  /*65b0*/  F2FP.SATFINITE.E4M3.F32.PACK_AB_MERGE_C R219, R95, R94, R98 ;  /* 0x0000005e5fdb723e */ /* 0x000fe20004807062 */
[----:B------:R-:W2:Y:S01]  /*65c0*/  MUFU.EX2 R102, R102 ;  /* 0x0000006600667308 */ /* 0x000ea20000000800 */
[----:B-1----:R-:W-:-:S01]  /*65d0*/  FADD.FTZ R12, R74, R9 ;  /* 0x000000094a0c7221 */ /* 0x002fc20000010000 */
[----:B------:R-:W-:-:S04]  /*65e0*/  FADD.FTZ R81, R81, R14 ;  /* 0x0000000e51517221 */ /* 0x000fc80000010000 */
[----:B------:R-:W-:Y:S02]  /*65f0*/  FADD.FTZ R84, R84, R81 ;  /* 0x0000005154547221 */ /* 0x000fe40000010000 */
[----:B------:R-:W1:Y:S01]  /*6600*/  MUFU.EX2 R79, R79 ;  /* 0x0000004f004f7308 */ /* 0x000e620000000800 */
[----:B0-----:R-:W-:-:S01]  /*6610*/  FADD.FTZ R9, R75, R12 ;  /* 0x0000000c4b097221 */ /* 0x001fc20000010000 */
[----:B------:R-:W-:-:S06]  /*6620*/  FADD.FTZ R85, R85, R84 ;  /* 0x0000005455557221 */ /* 0x000fcc0000010000 */
[----:B------:R-:W0:Y:S01]  /*6630*/  MUFU.EX2 R78, R78 ;  /* 0x0000004e004e7308 */ /* 0x000e220000000800 */
[----:B--2---:R-:W-:-:S07]  /*6640*/  FADD.FTZ R12, R102, R9 ;  /* 0x00000009660c7221 */ /* 0x004fce0000010000 */
[----:B------:R-:W2:Y:S01]  /*6650*/  MUFU.EX2 R83, R83 ;  /* 0x0000005300537308 */ /* 0x000ea20000000800 */
[----:B-1----:R-:W-:-:S01]  /*6660*/  FADD.FTZ R9, R79, R12 ;  /* 0x0000000c4f097221 */ /* 0x002fc20000010000 */
[----:B------:R-:W-:-:S04]  /*6670*/  F2FP.SATFINITE.E4M3.F32.PACK_AB_MERGE_C R79, R79, R102, RZ ;  /* 0x000000664f4f723e */ /* 0x000fc800048070ff */
[----:B------:R-:W-:Y:S02]  /*6680*/  F2FP.SATFINITE.E4M3.F32.PACK_AB_MERGE_C R213, R75, R74, R79 ;  /* 0x0000004a4bd5723e */ /* 0x000fe4000480704f */
[----:B------:R-:W-:Y:S01]  /*6690*/  MUFU.EX2 R56, R56 ;  /* 0x0000003800387308 */ /* 0x000fe20000000800 */
[----:B0-----:R-:W-:-:S07]  /*66a0*/  FADD.FTZ R12, R78, R9 ;  /* 0x000000094e0c7221 */ /* 0x001fce0000010000 */
[----:B------:R-:W0:Y:S01]  /*66b0*/  MUFU.EX2 R57, R57 ;  /* 0x0000003900397308 */ /* 0x000e220000000800 */
[----:B--2---:R-:W-:-:S07]  /*66c0*/  FADD.FTZ R9, R83, R12 ;  /* 0x0000000c53097221 */ /* 0x004fce0000010000 */
[----:B------:R-:W1:Y:S08]  /*66d0*/  MUFU.EX2 R82, R82 ;  /* 0x0000005200527308 */ /* 0x000e700000000800 */
[----:B------:R-:W2:Y:S01]  /*66e0*/  MUFU.EX2 R87, R87 ;  /* 0x0000005700577308 */ /* 0x000ea20000000800 */
[----:B0-----:R-:W-:Y:S01]  /*66f0*/  F2FP.SATFINITE.E4M3.F32.PACK_AB_MERGE_C R208, R57, R56, R11 ;  /* 0x0000003839d0723e */ /* 0x001fe2000480700b */
[----:B------:R-:W-:-:S04]  /*6700*/  FADD.FTZ R56, R56, R85 ;  /* 0x0000005538387221 */ /* 0x000fc80000010000 */
[----:B------:R-:W-:Y:S02]  /*6710*/  FADD.FTZ R57, R57, R56 ;  /* 0x0000003839397221 */ /* 0x000fe40000010000 */
[----:B------:R-:W0:Y:S01]  /*6720*/  MUFU.EX2 R58, R58 ;  /* 0x0000003a003a7308 */ /* 0x000e220000000800 */
[----:B-1----:R-:W-:-:S01]  /*6730*/  FADD.FTZ R12, R82, R9 ;  /* 0x00000009520c7221 */ /* 0x002fc20000010000 */
[----:B------:R-:W-:-:S04]  /*6740*/  FADD.FTZ R60, R60, R57 ;  /* 0x000000393c3c7221 */ /* 0x000fc80000010000 */
[----:B------:R-:W-:Y:S02]  /*6750*/  FADD.FTZ R61, R61, R60 ;  /* 0x0000003c3d3d7221 */ /* 0x000fe40000010000 */
[----:B------:R-:W-:Y:S01]  /*6760*/  MUFU.EX2 R68, R68 ;  /* 0x0000004400447308 */ /* 0x000fe20000000800 */
[----:B--2---:R-:W-:-:S01]  /*6770*/  FADD.FTZ R9, R87, R12 ;  /* 0x0000000c57097221 */ /* 0x004fc20000010000 */
[----:B------:R-:W-:-:S04]  /*6780*/  F2FP.SATFINITE.E4M3.F32.PACK_AB_MERGE_C R82, R87, R82, RZ ;  /* 0x000000525752723e */ /* 0x000fc800048070ff */
[----:B------:R-:W-:Y:S02]  /*6790*/  F2FP.SATFINITE.E4M3.F32.PACK_AB_MERGE_C R215, R83, R78, R82 ;  /* 0x0000004e53d7723e */ /* 0x000fe40004807052 */
[----:B------:R-:W1:Y:S01]  /*67a0*/  MUFU.EX2 R69, R69 ;  /* 0x0000004500457308 */ /* 0x000e620000000800 */
[----:B0-----:R-:W-:-:S07]  /*67b0*/  FADD.FTZ R12, R58, R9 ;  /* 0x000000093a0c7221 */ /* 0x001fce0000010000 */
[----:B------:R-:W0:Y:S08]  /*67c0*/  MUFU.EX2 R59, R59 ;  /* 0x0000003b003b7308 */ /* 0x000e300000000800 */
[----:B------:R-:W-:Y:S01]  /*67d0*/  MUFU.EX2 R64, R64 ;  /* 0x0000004000407308 */ /* 0x000fe20000000800 */
[----:B-1----:R-:W-:-:S07]  /*67e0*/  F2FP.SATFINITE.E4M3.F32.PACK_AB_MERGE_C R11, R69, R68, RZ ;  /* 0x00000044450b723e */ /* 0x002fce00048070ff */
[----:B------:R-:W1:Y:S01]  /*67f0*/  MUFU.EX2 R65, R65 ;  /* 0x0000004100417308 */ /* 0x000e620000000800 */
[----:B0-----:R-:W-:-:S04]  /*6800*/  FADD.FTZ R9, R59, R12 ;  /* 0x0000000c3b097221 */ /* 0x001fc80000010000 */
[----:B------:R-:W-:-:S03]  /*6810*/  FADD.FTZ R12, R10, R9 ;  /* 0x000000090a0c7221 */ /* 0x000fc60000010000 */
[----:B------:R-:W0:Y:S08]  /*6820*/  MUFU.EX2 R63, R63 ;  /* 0x0000003f003f7308 */ /* 0x000e300000000800 */
[----:B------:R-:W2:Y:S01]  /*6830*/  MUFU.EX2 R5, R66 ;  /* 0x0000004200057308 */ /* 0x000ea20000000800 */
[----:B-1----:R-:W-:Y:S01]  /*6840*/  F2FP.SATFINITE.E4M3.F32.PACK_AB_MERGE_C R210, R65, R64, R11 ;  /* 0x0000004041d2723e */ /* 0x002fe2000480700b */
[----:B------:R-:W-:-:S04]  /*6850*/  FADD.FTZ R64, R64, R61 ;  /* 0x0000003d40407221 */ /* 0x000fc80000010000 */
[----:B------:R-:W-:Y:S02]  /*6860*/  FADD.FTZ R65, R65, R64 ;  /* 0x0000004041417221 */ /* 0x000fe40000010000 */
[----:B------:R-:W-:Y:S01]  /*6870*/  MUFU.EX2 R40, R40 ;  /* 0x0000002800287308 */ /* 0x000fe20000000800 */
[----:B0-----:R-:W-:-:S01]  /*6880*/  FADD.FTZ R12, R63, R12 ;  /* 0x0000000c3f0c7221 */ /* 0x001fc20000010000 */
[----:B------:R-:W-:Y:S01]  /*6890*/  FADD.FTZ R68, R68, R65 ;  /* 0x0000004144447221 */ /* 0x000fe20000010000 */
[----:B------:R-:W-:-:S03]  /*68a0*/  F2FP.SATFINITE.E4M3.F32.PACK_AB_MERGE_C R63, R63, R10, RZ ;  /* 0x0000000a3f3f723e */ /* 0x000fc600048070ff */
[----:B------:R-:W-:Y:S01]  /*68b0*/  FADD.FTZ R69, R69, R68 ;  /* 0x0000004445457221 */ /* 0x000fe20000010000 */
[----:B------:R-:W-:Y:S01]  /*68c0*/  F2FP.SATFINITE.E4M3.F32.PACK_AB_MERGE_C R209, R59, R58, R63 ;  /* 0x0000003a3bd1723e */ /* 0x000fe2000480703f */
[----:B------:R-:W0:Y:S01]  /*68d0*/  MUFU.EX2 R45, R45 ;  /* 0x0000002d002d7308 */ /* 0x000e220000000800 */
[----:B--2---:R-:W-:-:S07]  /*68e0*/  FADD.FTZ R9, R5, R12 ;  /* 0x0000000c05097221 */ /* 0x004fce0000010000 */
[----:B------:R-:W1:Y:S08]  /*68f0*/  MUFU.EX2 R6, R6 ;  /* 0x0000000600067308 */ /* 0x000e700000000800 */
[----:B------:R-:W-:Y:S01]  /*6900*/  MUFU.EX2 R4, R4 ;  /* 0x0000000400047308 */ /* 0x000fe20000000800 */
[----:B0-----:R-:W-:-:S07]  /*6910*/  F2FP.SATFINITE.E4M3.F32.PACK_AB_MERGE_C R10, R45, R40, RZ ;  /* 0x000000282d0a723e */ /* 0x001fce00048070ff */
[----:B------:R-:W0:Y:S01]  /*6920*/  MUFU.EX2 R41, R41 ;  /* 0x0000002900297308 */ /* 0x000e220000000800 */
[----:B-1----:R-:W-:-:S07]  /*6930*/  FADD.FTZ R9, R6, R9 ;  /* 0x0000000906097221 */ /* 0x002fce0000010000 */
[----:B------:R-:W1:Y:S08]  /*6940*/  MUFU.EX2 R70, R70 ;  /* 0x0000004600467308 */ /* 0x000e700000000800 */
[----:B------:R-:W2:Y:S01]  /*6950*/  MUFU.EX2 R71, R71 ;  /* 0x0000004700477308 */ /* 0x000ea20000000800 */
[----:B0-----:R-:W-:Y:S01]  /*6960*/  F2FP.SATFINITE.E4M3.F32.PACK_AB_MERGE_C R204, R41, R4, R10 ;  /* 0x0000000429cc723e */ /* 0x001fe2000480700a */
[----:B------:R-:W-:-:S04]  /*6970*/  FADD.FTZ R10, R4, R69 ;  /* 0x00000045040a7221 */ /* 0x000fc80000010000 */
[----:B------:R-:W-:Y:S02]  /*6980*/  FADD.FTZ R41, R41, R10 ;  /* 0x0000000a29297221 */ /* 0x000fe40000010000 */
[----:B------:R-:W-:Y:S01]  /*6990*/  MUFU.EX2 R48, R48 ;  /* 0x0000003000307308 */ /* 0x000fe20000000800 */
[----:B-1----:R-:W-:-:S01]  /*69a0*/  FADD.FTZ R4, R70, R9 ;  /* 0x0000000946047221 */ /* 0x002fc20000010000 */
[----:B------:R-:W-:-:S04]  /*69b0*/  FADD.FTZ R40, R40, R41 ;  /* 0x0000002928287221 */ /* 0x000fc80000010000 */
[----:B------:R-:W-:Y:S02]  /*69c0*/  FADD.FTZ R45, R45, R40 ;  /* 0x000000282d2d7221 */ /* 0x000fe40000010000 */
[----:B------:R-:W0:Y:S01]  /*69d0*/  MUFU.EX2 R53, R53 ;  /* 0x0000003500357308 */ /* 0x000e220000000800 */
[C---:B--2---:R-:W-:Y:S01]  /*69e0*/  F2FP.SATFINITE.E4M3.F32.PACK_AB_MERGE_C R70, R71.reuse, R70, RZ ;  /* 0x000000464746723e */ /* 0x044fe200048070ff */
[----:B------:R-:W-:-:S03]  /*69f0*/  FADD.FTZ R71, R71, R4 ;  /* 0x0000000447477221 */ /* 0x000fc60000010000 */
[----:B------:R-:W-:-:S03]  /*6a00*/  F2FP.SATFINITE.E4M3.F32.PACK_AB_MERGE_C R211, R6, R5, R70 ;  /* 0x0000000506d3723e */ /* 0x000fc60004807046 */
        /* <DEDUP_REMOVED lines=15> */
[----:B--2---:R-:W-:-:S07]  /*6b00*/  FADD.FTZ R4, R46, R9 ;  /* 0x000000092e047221 */ /* 0x004fce0000010000 */
[----:B------:R-:W1:Y:S01]  /*6b10*/  MUFU.EX2 R29, R29 ;  /* 0x0000001d001d7308 */ /* 0x000e620000000800 */
[C---:B0-----:R-:W-:Y:S01]  /*6b20*/  F2FP.SATFINITE.E4M3.F32.PACK_AB_MERGE_C R46, R47.reuse, R46, RZ ;  /* 0x0000002e2f2e723e */ /* 0x041fe200048070ff */
[----:B------:R-:W-:-:S03]  /*6b30*/  FADD.FTZ R47, R47, R4 ;  /* 0x000000042f2f7221 */ /* 0x000fc60000010000 */
[----:B------:R-:W-:-:S03]  /*6b40*/  F2FP.SATFINITE.E4M3.F32.PACK_AB_MERGE_C R205, R43, R42, R46 ;  /* 0x0000002a2bcd723e */ /* 0x000fc6000480702e */
[----:B------:R-:W0:Y:S08]  /*6b50*/  MUFU.EX2 R50, R50 ;  /* 0x0000003200327308 */ /* 0x000e300000000800 */
[----:B------:R-:W-:Y:S01]  /*6b60*/  MUFU.EX2 R24, R24 ;  /* 0x0000001800187308 */ /* 0x000fe20000000800 */
[----:B-1----:R-:W-:-:S07]  /*6b70*/  F2FP.SATFINITE.E4M3.F32.PACK_AB_MERGE_C R9, R29, R28, RZ ;  /* 0x0000001c1d09723e */ /* 0x002fce00048070ff */
[----:B------:R-:W1:Y:S01]  /*6b80*/  MUFU.EX2 R25, R25 ;  /* 0x0000001900197308 */ /* 0x000e620000000800 */
[----:B0-----:R-:W-:-:S07]  /*6b90*/  FADD.FTZ R4, R50, R47 ;  /* 0x0000002f32047221 */ /* 0x001fce0000010000 */
[----:B------:R-:W0:Y:S08]  /*6ba0*/  MUFU.EX2 R51, R51 ;  /* 0x0000003300337308 */ /* 0x000e300000000800 */
[----:B------:R-:W2:Y:S01]  /*6bb0*/  MUFU.EX2 R54, R54 ;  /* 0x0000003600367308 */ /* 0x000ea20000000800 */
[----:B-1----:R-:W-:Y:S01]  /*6bc0*/  F2FP.SATFINITE.E4M3.F32.PACK_AB_MERGE_C R200, R25, R24, R9 ;  /* 0x0000001819c8723e */ /* 0x002fe20004807009 */
[----:B------:R-:W-:-:S04]  /*6bd0*/  FADD.FTZ R24, R24, R53 ;  /* 0x0000003518187221 */ /* 0x000fc80000010000 */
[----:B------:R-:W-:Y:S02]  /*6be0*/  FADD.FTZ R25, R25, R24 ;  /* 0x0000001819197221 */ /* 0x000fe40000010000 */
[----:B------:R-:W1:Y:S01]  /*6bf0*/  MUFU.EX2 R55, R55 ;  /* 0x0000003700377308 */ /* 0x000e620000000800 */
[----:B0-----:R-:W-:-:S01]  /*6c00*/  FADD.FTZ R9, R51, R4 ;  /* 0x0000000433097221 */ /* 0x001fc20000010000 */
[----:B------:R-:W-:-:S04]  /*6c10*/  FADD.FTZ R28, R28, R25 ;  /* 0x000000191c1c7221 */ /* 0x000fc80000010000 */
[----:B------:R-:W-:Y:S02]  /*6c20*/  FADD.FTZ R29, R29, R28 ;  /* 0x0000001c1d1d7221 */ /* 0x000fe40000010000 */
[----:B------:R-:W0:Y:S01]  /*6c30*/  MUFU.EX2 R26, R26 ;  /* 0x0000001a001a7308 */ /* 0x000e220000000800 */
[----:B--2---:R-:W-:-:S07]  /*6c40*/  FADD.FTZ R4, R54, R9 ;  /* 0x0000000936047221 */ /* 0x004fce0000010000 */
[----:B------:R-:W2:Y:S01]  /*6c50*/  MUFU.EX2 R27, R27 ;  /* 0x0000001b001b7308 */ /* 0x000ea20000000800 */
[C---:B-1----:R-:W-:Y:S01]  /*6c60*/  F2FP.SATFINITE.E4M3.F32.PACK_AB_MERGE_C R54, R55.reuse, R54, RZ ;  /* 0x000000363736723e */ /* 0x042fe200048070ff */
[----:B------:R-:W-:-:S03]  /*6c70*/  FADD.FTZ R55, R55, R4 ;  /* 0x0000000437377221 */ /* 0x000fc60000010000 */
[----:B------:R-:W-:-:S03]  /*6c80*/  F2FP.SATFINITE.E4M3.F32.PACK_AB_MERGE_C R207, R51, R50, R54 ;  /* 0x0000003233cf723e */ /* 0x000fc60004807036 */
[----:B------:R-:W1:Y:S01]  /*6c90*/  MUFU.EX2 R30, R30 ;  /* 0x0000001e001e7308 */ /* 0x000e620000000800 */
[----:B0-----:R-:W-:-:S07]  /*6ca0*/  FADD.FTZ R4, R26, R55 ;  /* 0x000000371a047221 */ /* 0x001fce0000010000 */
[----:B------:R-:W-:Y:S01]  /*6cb0*/  MUFU.EX2 R36, R36 ;  /* 0x0000002400247308 */ /* 0x000fe20000000800 */
[----:B--2---:R-:W-:-:S07]  /*6cc0*/  FADD.FTZ R5, R27, R4 ;  /* 0x000000041b057221 */ /* 0x004fce0000010000 */
[----:B------:R-:W0:Y:S01]  /*6cd0*/  MUFU.EX2 R37, R37 ;  /* 0x0000002500257308 */ /* 0x000e220000000800 */
[----:B-1----:R-:W-:-:S07]  /*6ce0*/  FADD.FTZ R4, R30, R5 ;  /* 0x000000051e047221 */ /* 0x002fce0000010000 */
[----:B------:R-:W1:Y:S08]  /*6cf0*/  MUFU.EX2 R31, R31 ;  /* 0x0000001f001f7308 */ /* 0x000e700000000800 */
[----:B------:R-:W-:Y:S01]  /*6d00*/  MUFU.EX2 R32, R32 ;  /* 0x0000002000207308 */ /* 0x000fe20000000800 */
[----:B0-----:R-:W-:-:S07]  /*6d10*/  F2FP.SATFINITE.E4M3.F32.PACK_AB_MERGE_C R6, R37, R36, RZ ;  /* 0x000000242506723e */ /* 0x001fce00048070ff */
[----:B------:R-:W0:Y:S01]  /*6d20*/  MUFU.EX2 R33, R33 ;  /* 0x0000002100217308 */ /* 0x000e220000000800 */
[C---:B-1----:R-:W-:Y:S01]  /*6d30*/  F2FP.SATFINITE.E4M3.F32.PACK_AB_MERGE_C R30, R31.reuse, R30, RZ ;  /* 0x0000001e1f1e723e */ /* 0x042fe200048070ff */
[----:B------:R-:W-:-:S03]  /*6d40*/  FADD.FTZ R31, R31, R4 ;  /* 0x000000041f1f7221 */ /* 0x000fc60000010000 */
[----:B------:R-:W-:-:S03]  /*6d50*/  F2FP.SATFINITE.E4M3.F32.PACK_AB_MERGE_C R201, R27, R26, R30 ;  /* 0x0000001a1bc9723e */ /* 0x000fc6000480701e */
        /* <DEDUP_REMOVED lines=10> */
[----:B--2---:R-:W-:-:S01]  /*6e00*/  FADD.FTZ R5, R35, R4 ;  /* 0x0000000423057221 */ /* 0x004fc20000010000 */
[----:B0-----:R-:W-:-:S03]  /*6e10*/  F2FP.SATFINITE.E4M3.F32.PACK_AB_MERGE_C R4, R39, R38, RZ ;  /* 0x000000262704723e */ /* 0x001fc600048070ff */
[----:B------:R-:W-:Y:S01]  /*6e20*/  FADD.FTZ R38, R38, R5 ;  /* 0x0000000526267221 */ /* 0x000fe20000010000 */
[----:B------:R-:W-:-:S03]  /*6e30*/  F2FP.SATFINITE.E4M3.F32.PACK_AB_MERGE_C R203, R35, R34, R4 ;  /* 0x0000002223cb723e */ /* 0x000fc60004807004 */
[----:B------:R-:W-:Y:S01]  /*6e40*/  FADD.FTZ R5, R39, R38 ;  /* 0x0000002627057221 */ /* 0x000fe20000010000 */
[----:B------:R-:W-:Y:S01]  /*6e50*/  VIADD R4, R136, 0xfffffffe ;  /* 0xfffffffe88047836 */ /* 0x000fe20000000000 */
[----:B------:R-:W-:Y:S06]  /*6e60*/  @P1 BRA `(.L_x_812) ;  /* 0x0000000000441947 */ /* 0x000fec0003800000 */
[----:B------:R-:W-:Y:S01]  /*6e70*/  ISETP.LT.AND P1, PT, RZ, UR10, PT ;  /* 0x0000000aff007c0c */ /* 0x000fe2000bf21270 */
[----:B------:R-:W-:-:S12]  /*6e80*/  UIADD3 UR6, UR10, -0x1, URZ ;  /* 0xffffffff0a067890 */ /* 0x000fd8000fffe03f */
[----:B------:R-:W-:Y:S05]  /*6e90*/  @P1 BRA `(.L_x_813) ;  /* 0x00000000001c1947 */ /* 0x000fea0003800000 */
[----:B------:R-:W-:Y:S02]  /*6ea0*/  UISETP.NE.AND UP2, UPT, UR7, 0x1, UPT ;  /* 0x000000010700788c */ /* 0x000fe4000bf45270 */
[----:B------:R-:W-:-:S09]  /*6eb0*/  UIADD3 UR6, -UR10, URZ, URZ ;  /* 0x0000003f0a067290 */ /* 0x000fd2000fffe13f */
[----:B------:R-:W-:Y:S02]  /*6ec0*/  @UP2 ULDC.64 UR18, c[0x0][0x9e8] ;  /* 0x00027a0000122ab9 */ /* 0x000fe40000000a00 */
[----:B------:R-:W-:-:S04]  /*6ed0*/  UIMAD.WIDE.U32 UR10, UR6, UR18, URZ ;  /* 0x00000012060a72a5 */ /* 0x000fc8000f8e003f */
[----:B------:R-:W-:-:S04]  /*6ee0*/  @UP2 USHF.R.U32.HI UR6, URZ, UR19, UR11 ;  /* 0x000000133f062299 */ /* 0x000fc8000801160b */
[----:B------:R-:W-:Y:S01]  /*6ef0*/  ULOP3.LUT UR6, URZ, UR6, URZ, 0x33, !UPT ;  /* 0x000000063f067292 */ /* 0x000fe2000f8e333f */
[----:B------:R-:W-:Y:S11]  /*6f00*/  BRA `(.L_x_814) ;  /* 0x0000000000107947 */ /* 0x000ff60003800000 */
.L_x_813:
[----:B------:R-:W-:-:S11]  /*6f10*/  UISETP.NE.AND UP2, UPT, UR7, 0x1, UPT ;  /* 0x000000010700788c */ /* 0x000fd6000bf45270 */
[----:B------:R-:W-:Y:S02]  /*6f20*/  @UP2 ULDC.64 UR18, c[0x0][0x9e8] ;  /* 0x00027a0000122ab9 */ /* 0x000fe40000000a00 */
[----:B------:R-:W-:-:S04]  /*6f30*/  UIMAD.WIDE.U32 UR10, UR6, UR18, URZ ;  /* 0x00000012060a72a5 */ /* 0x000fc8000f8e003f */
[----:B------:R-:W-:-:S12]  /*6f40*/  @UP2 USHF.R.U32.HI UR6, URZ, UR19, UR11 ;  /* 0x000000133f062299 */ /* 0x000fd8000801160b */
.L_x_814:
[----:B------:R-:W-:-:S04]  /*6f50*/  UIMAD UR6, UR6, UR7, UR7 ;  /* 0x00000007060672a4 */ /* 0x000fc8000f8e0207 */
[----:B------:R-:W-:-:S04]  /*6f60*/  UISETP.LT.AND UP2, UPT, UR14, UR6, UPT ;  /* 0x000000060e00728c */ /* 0x000fc8000bf41270 */
[----:B------:R-:W-:-:S12]  /*6f70*/  USEL UR14, UR14, UR6, UP2 ;  /* 0x000000060e0e7287 */ /* 0x000fd80009000000 */
.L_x_812:
[----:B------:R-:W-:Y:S01]  /*6f80*/  UMOV UR6, URZ ;  /* 0x0000003f00067c82 */ /* 0x000fe20008000000 */
[----:B------:R-:W-:Y:S01]  /*6f90*/  UMOV UR7, UR14 ;  /* 0x0000000e00077c82 */ /* 0x000fe20008000000 */
[----:B------:R-:W-:Y:S01]  /*6fa0*/  CS2R R86, SRZ ;  /* 0x0000000000567805 */ /* 0x000fe2000001ff00 */
[----:B------:R-:W-:Y:S01]  /*6fb0*/  UIMAD.WIDE UR6, UR14, -0x6db6db6d, UR6 ;  /* 0x924924930e0678a5 */ /* 0x000fe2000f8e0206 */
[----:B------:R-:W-:Y:S02]  /*6fc0*/  CS2R R84, SRZ ;  /* 0x0000000000547805 */ /* 0x000fe4000001ff00 */
[----:B------:R-:W-:Y:S02]  /*6fd0*/  CS2R R82, SRZ ;  /* 0x0000000000527805 */ /* 0x000fe4000001ff00 */
[----:B------:R-:W-:Y:S01]  /*6fe0*/  CS2R R80, SRZ ;  /* 0x0000000000507805 */ /* 0x000fe2000001ff00 */
[----:B------:R-:W-:Y:S01]  /*6ff0*/  USHF.R.U32.HI UR6, URZ, 0x1f, UR7 ;  /* 0x0000001f3f067899 */ /* 0x000fe20008011607 */
[----:B------:R-:W-:-:S02]  /*7000*/  CS2R R78, SRZ ;  /* 0x00000000004e7805 */ /* 0x000fc4000001ff00 */
[----:B------:R-:W-:Y:S02]  /*7010*/  CS2R R76, SRZ ;  /* 0x00000000004c7805 */ /* 0x000fe4000001ff00 */
[----:B------:R-:W-:Y:S01]  /*7020*/  CS2R R74, SRZ ;  /* 0x00000000004a7805 */ /* 0x000fe2000001ff00 */
[----:B------:R-:W-:Y:S01]  /*7030*/  ULEA.HI.SX32 UR6, UR7, UR6, 0x19 ;  /* 0x0000000607067291 */ /* 0x000fe2000f8fca3f */
[----:B------:R-:W-:Y:S02]  /*7040*/  CS2R R72, SRZ ;  /* 0x0000000000487805 */ /* 0x000fe4000001ff00 */
[----:B------:R-:W-:Y:S02]  /*7050*/  CS2R R70, SRZ ;  /* 0x0000000000467805 */ /* 0x000fe4000001ff00 */
[----:B------:R-:W-:Y:S01]  /*7060*/  CS2R R68, SRZ ;  /* 0x0000000000447805 */ /* 0x000fe2000001ff00 */
[----:B------:R-:W-:Y:S01]  /*7070*/  UISETP.LT.AND UP2, UPT, UR39, UR6, UPT ;  /* 0x000000062700728c */ /* 0x000fe2000bf41270 */
[----:B------:R-:W-:-:S02]  /*7080*/  CS2R R66, SRZ ;  /* 0x0000000000427805 */ /* 0x000fc4000001ff00 */
[----:B------:R-:W-:Y:S02]  /*7090*/  CS2R R64, SRZ ;  /* 0x0000000000407805 */ /* 0x000fe4000001ff00 */
[----:B------:R-:W-:Y:S01]  /*70a0*/  CS2R R62, SRZ ;  /* 0x00000000003e7805 */ /* 0x000fe2000001ff00 */
[----:B------:R-:W-:Y:S01]  /*70b0*/  USEL UR56, UR39, UR6, !UP2 ;  /* 0x0000000627387287 */ /* 0x000fe2000d000000 */
[----:B------:R-:W-:Y:S02]  /*70c0*/  CS2R R60, SRZ ;  /* 0x00000000003c7805 */ /* 0x000fe4000001ff00 */
[----:B------:R-:W-:Y:S02]  /*70d0*/  CS2R R58, SRZ ;  /* 0x00000000003a7805 */ /* 0x000fe4000001ff00 */
[----:B------:R-:W-:Y:S02]  /*70e0*/  CS2R R56, SRZ ;  /* 0x0000000000387805 */ /* 0x000fe4000001ff00 */
[----:B------:R-:W-:-:S02]  /*70f0*/  CS2R R54, SRZ ;  /* 0x0000000000367805 */ /* 0x000fc4000001ff00 */
[----:B------:R-:W-:Y:S02]  /*7100*/  CS2R R52, SRZ ;  /* 0x0000000000347805 */ /* 0x000fe4000001ff00 */
[----:B------:R-:W-:Y:S02]  /*7110*/  ISETP.GE.AND P1, PT, R4, UR56, PT ;  /* 0x0000003804007c0c */ /* 0x000fe4000bf26270 */
        /* <DEDUP_REMOVED lines=14> */
[----:B------:R-:W-:Y:S06]  /*7200*/  @!P1 BRA `(.L_x_815) ;  /* 0x0000005c00349947 */ /* 0x000fec0003800000 */
[----:B------:R-:W-:Y:S01]  /*7210*/  IMAD.MOV.U32 R87, RZ, RZ, RZ ;  /* 0x000000ffff577224 */ /* 0x000fe200078e00ff */
[----:B------:R-:W-:Y:S01]  /*7220*/  ULDC UR49, c[0x0][0x9e4] ;  /* 0x0002790000317ab9 */ /* 0x000fe20000000800 */
[----:B------:R-:W-:Y:S01]  /*7230*/  ULDC UR52, c[0x0][0x9dc] ;  /* 0x0002770000347ab9 */ /* 0x000fe20000000800 */
[----:B------:R-:W-:-:S05]  /*7240*/  ULDC UR53, c[0x0][0x9e0] ;  /* 0x0002780000357ab9 */ /* 0x000fca0000000800 */
.L_x_833:
[----:B------:R-:W-:Y:S01]  /*7250*/  UIADD3 UR55, UR48, 0x1, URZ ;  /* 0x0000000130377890 */ /* 0x000fe2000fffe03f */
[----:B------:R-:W-:-:S03]  /*7260*/  ISETP.NE.AND P2, PT, RZ, UR43, PT ;  /* 0x0000002bff007c0c */ /* 0x000fc6000bf45270 */
[----:B------:R-:W-:-:S04]  /*7270*/  UISETP.NE.AND UP2, UPT, UR55, 0x2, UPT ;  /* 0x000000023700788c */ /* 0x000fc8000bf45270 */
[----:B------:R-:W-:Y:S02]  /*7280*/  USEL UR54, URZ, 0x1, UP2 ;  /* 0x000000013f367887 */ /* 0x000fe40009000000 */
[----:B------:R-:W-:Y:S02]  /*7290*/  USEL UR55, UR55, URZ, UP2 ;  /* 0x0000003f37377287 */ /* 0x000fe40009000000 */
[----:B------:R-:W-:Y:S02]  /*72a0*/  ULOP3.LUT UR54, UR45, UR54, URZ, 0x3c, !UPT ;  /* 0x000000362d367292 */ /* 0x000fe4000f8e3c3f */
[----:B------:R-:W-:Y:S10]  /*72b0*/  @P2 BRA `(.L_x_816) ;  /* 0x00000000002c2947 */ /* 0x000ff40003800000 */
[----:B------:R-:W-:Y:S05]  /*72c0*/  @!P0 BRA `(.L_x_817) ;  /* 0x0000000000048947 */ /* 0x000fea0003800000 */
[----:B------:R-:W-:Y:S01]  /*72d0*/  BPT.TRAP 0x1 ;  /* 0x000000040000795c */ /* 0x000fe20000300000 */
.L_x_817:
[----:B------:R-:W-:Y:S01]  /*72e0*/  ULEA UR6, UR55, UR41, 0x3 ;  /* 0x0000002937067291 */ /* 0x000fe2000f8e183f */
[----:B------:R-:W-:-:S05]  /*72f0*/  IMAD.U32 R8, RZ, RZ, UR54 ;  /* 0x00000036ff087e24 */ /* 0x000fca000f8e00ff */
[----:B------:R-:W-:-:S04]  /*7300*/  SHF.L.U32 R8, R8, 0x1f, RZ ;  /* 0x0000001f08087819 */ /* 0x000fc800000006ff */
[----:B------:R0:W1:Y:S01]  /*7310*/  SYNCS.PHASECHK.TRANS64.TRYWAIT P1, [UR6+0x2e830], R8 ;  /* 0x02e83008ff0075a7 */ /* 0x0000620008020146 */
[----:B------:R-:W-:Y:S05]  /*7320*/  @!P0 BRA `(.L_x_818) ;  /* 0x0000000000048947 */ /* 0x000fea0003800000 */
[----:B------:R-:W-:Y:S01]  /*7330*/  BPT.TRAP 0x1 ;  /* 0x000000040000795c */ /* 0x000fe20000300000 */
.L_x_818:
[----:B-1----:R-:W-:Y:S05]  /*7340*/  @P1 BRA `(.L_x_816) ;  /* 0x0000000000081947 */ /* 0x002fea0003800000 */
[----:B------:R-:W1:Y:S02]  /*7350*/  SYNCS.PHASECHK.TRANS64.TRYWAIT P1, [UR6+0x2e830], R8 ;  /* 0x02e83008ff0075a7 */ /* 0x000e640008020146 */
[----:B-1----:R-:W-:Y:S05]  /*7360*/  @!P1 BRA `(.L_x_819) ;  /* 0x0000016400449947 */ /* 0x002fea0003800000 */
.L_x_816:
[----:B01----:R-:W-:Y:S01]  /*7370*/  VIADD R8, R22, 0x8 ;  /* 0x0000000816087836 */ /* 0x003fe20000000000 */
[----:B------:R-:W-:Y:S01]  /*7380*/  R2UR UR57, R7 ;  /* 0x00000000073972ca */ /* 0x000fe200000e0000 */
[----:B------:R-:W-:Y:S01]  /*7390*/  UMOV UR19, 0x40000040 ;  /* 0x4000004000137882 */ /* 0x000fe20000000000 */
[----:B------:R-:W-:Y:S01]  /*73a0*/  UMOV UR20, UR16 ;  /* 0x0000001000147c82 */ /* 0x000fe20008000000 */
[----:B------:R-:W-:Y:S01]  /*73b0*/  UMOV UR21, UR17 ;  /* 0x0000001100157c82 */ /* 0x000fe20008000000 */
[----:B------:R0:W-:Y:S06]  /*73c0*/  BAR.SYNC.DEFER_BLOCKING R8, 0x100 ;  /* 0x000400080000751d */ /* 0x0001ec0000010000 */
[----:B------:R-:W-:Y:S01]  /*73d0*/  UMOV UR23, 0x40000040 ;  /* 0x4000004000177882 */ /* 0x000fe20000000000 */
[----:B------:R-:W-:Y:S01]  /*73e0*/  UMOV UR24, UR16 ;  /* 0x0000001000187c82 */ /* 0x000fe20008000000 */
[----:B------:R-:W-:Y:S01]  /*73f0*/  UMOV UR25, UR17 ;  /* 0x0000001100197c82 */ /* 0x000fe20008000000 */
[----:B------:R-:W-:Y:S01]  /*7400*/  UIMAD UR57, UR55, 0x700, UR57 ;  /* 0x00000700373978a4 */ /* 0x000fe2000f8e0239 */
[----:B------:R-:W-:Y:S01]  /*7410*/  UMOV UR27, 0x40000040 ;  /* 0x40000040001b7882 */ /* 0x000fe20000000000 */
[----:B------:R-:W-:-:S02]  /*7420*/  UMOV UR28, UR16 ;  /* 0x00000010001c7c82 */ /* 0x000fc40008000000 */
[----:B------:R-:W-:Y:S02]  /*7430*/  UIADD3 UR22, UR57, 0x100, URZ ;  /* 0x0000010039167890 */ /* 0x000fe4000fffe03f */
[----:B------:R-:W-:Y:S02]  /*7440*/  UIADD3 UR26, UR57, 0x200, URZ ;  /* 0x00000200391a7890 */ /* 0x000fe4000fffe03f */
[----:B------:R-:W-:Y:S01]  /*7450*/  UMOV UR18, UR57 ;  /* 0x0000003900127c82 */ /* 0x000fe20008000000 */
[----:B------:R-:W-:Y:S01]  /*7460*/  UIADD3 UR30, UR57, 0x300, URZ ;  /* 0x00000300391e7890 */ /* 0x000fe2000fffe03f */
[----:B------:R-:W-:Y:S01]  /*7470*/  UMOV UR29, UR17 ;  /* 0x00000011001d7c82 */ /* 0x000fe20008000000 */
[----:B------:R-:W-:Y:S01]  /*7480*/  UMOV UR31, 0x40000040 ;  /* 0x40000040001f7882 */ /* 0x000fe20000000000 */
[----:B------:R-:W-:Y:S01]  /*7490*/  UIADD3 UR34, UR57, 0x400, URZ ;  /* 0x0000040039227890 */ /* 0x000fe2000fffe03f */
[----:B------:R-:W-:Y:S01]  /*74a0*/  WARPGROUP.ARRIVE ;  /* 0x00000000000079c5 */ /* 0x000fe20000000000 */
[----:B------:R-:W-:Y:S01]  /*74b0*/  UMOV UR32, UR16 ;  /* 0x0000001000207c82 */ /* 0x000fe20008000000 */
[----:B------:R-:W-:Y:S01]  /*74c0*/  UMOV UR33, UR17 ;  /* 0x0000001100217c82 */ /* 0x000fe20008000000 */
[----:B------:R-:W-:Y:S01]  /*74d0*/  UMOV UR35, 0x40000040 ;  /* 0x4000004000237882 */ /* 0x000fe20000000000 */
[----:B------:R-:W-:-:S02]  /*74e0*/  UIADD3 UR6, UR57, 0x600, URZ ;  /* 0x0000060039067890 */ /* 0x000fc4000fffe03f */
[----:B------:R-:W-:Y:S01]  /*74f0*/  QGMMA.64x32x32.F32.E4M3.E4M3 R184, gdesc[UR16], RZ, !UPT, gsb0 ;  /* 0x0060000010b879f3 */ /* 0x000fe2000c0008ff */
[----:B------:R-:W-:Y:S01]  /*7500*/  UIADD3 UR18, UR57, 0x500, URZ ;  /* 0x0000050039127890 */ /* 0x000fe2000fffe03f */
[----:B------:R-:W-:Y:S01]  /*7510*/  UMOV UR19, 0x40000040 ;  /* 0x4000004000137882 */ /* 0x000fe20000000000 */
[----:B------:R-:W-:Y:S01]  /*7520*/  UMOV UR7, 0x40000040 ;  /* 0x4000004000077882 */ /* 0x000fe20000000000 */
[----:B------:R-:W-:Y:S01]  /*7530*/  UIADD3 UR10, UR57, 0x602, URZ ;  /* 0x00000602390a7890 */ /* 0x000fe2000fffe03f */
[----:B------:R-:W-:Y:S01]  /*7540*/  UMOV UR11, 0x40000040 ;  /* 0x40000040000b7882 */ /* 0x000fe20000000000 */
[----:B------:R-:W-:Y:S01]  /*7550*/  UIADD3 UR14, UR57, 0x6, URZ ;  /* 0x00000006390e7890 */ /* 0x000fe2000fffe03f */
        /* <DEDUP_REMOVED lines=152> */
.L_x_821:
[----:B------:R-:W-:Y:S01]  /*7ee0*/  ULEA UR6, UR48, UR41, 0x3 ;  /* 0x0000002930067291 */ /* 0x000fe2000f8e183f */
[----:B------:R-:W-:-:S05]  /*7ef0*/  IMAD.U32 R8, RZ, RZ, UR45 ;  /* 0x0000002dff087e24 */ /* 0x000fca000f8e00ff */
[----:B------:R-:W-:-:S04]  /*7f00*/  SHF.L.U32 R8, R8, 0x1f, RZ ;  /* 0x0000001f08087819 */ /* 0x000fc800000006ff */
[----:B------:R0:W1:Y:S01]  /*7f10*/  SYNCS.PHASECHK.TRANS64.TRYWAIT P1, [UR6+0x2e850], R8 ;  /* 0x02e85008ff0075a7 */ /* 0x0000620008020146 */
[----:B------:R-:W-:Y:S05]  /*7f20*/  @!P0 BRA `(.L_x_822) ;  /* 0x0000000000048947 */ /* 0x000fea0003800000 */
[----:B------:R-:W-:Y:S01]  /*7f30*/  BPT.TRAP 0x1 ;  /* 0x000000040000795c */ /* 0x000fe20000300000 */
.L_x_822:
[----:B-1----:R-:W-:Y:S05]  /*7f40*/  @P1 BRA `(.L_x_820) ;  /* 0x0000000000081947 */ /* 0x002fea0003800000 */
[----:B------:R-:W1:Y:S02]  /*7f50*/  SYNCS.PHASECHK.TRANS64.TRYWAIT P1, [UR6+0x2e850], R8 ;  /* 0x02e85008ff0075a7 */ /* 0x000e640008020146 */
[----:B-1----:R-:W-:Y:S05]  /*7f60*/  @!P1 BRA `(.L_x_823) ;  /* 0x00000158005c9947 */ /* 0x002fea0003800000 */
.L_x_820:
[----:B------:R-:W-:Y:S01]  /*7f70*/  UIADD3 UR6, UR41, 0x400, URZ ;  /* 0x0000040029067890 */ /* 0x000fe2000fffe03f */
[----:B------:R-:W-:Y:S01]  /*7f80*/  WARPGROUP.ARRIVE ;  /* 0x00000000000079c5 */ /* 0x000fe20000000000 */
[----:B------:R-:W-:-:S05]  /*7f90*/  UMOV UR7, 0xc0000010 ;  /* 0xc000001000077882 */ /* 0x000fca0000000000 */
[----:B------:R-:W2:Y:S01]  /*7fa0*/  S2R R10, SR_TID.X ;  /* 0x00000000000a7919 */ /* 0x000ea20000002100 */
[----:B------:R-:W-:Y:S01]  /*7fb0*/  USHF.R.U32.HI UR6, URZ, 0x4, UR6 ;  /* 0x000000043f067899 */ /* 0x000fe20008011606 */
[----:B------:R-:W-:Y:S01]  /*7fc0*/  PLOP3.LUT P1, PT, PT, PT, UP0, 0x80, 0x0 ;  /* 0x000000000000781c */ /* 0x000fe20003f2f008 */
[----:B------:R-:W-:Y:S01]  /*7fd0*/  VIADD R14, R19, UR36 ;  /* 0x00000024130e7c36 */ /* 0x000fe20008000000 */
[----:B------:R-:W-:Y:S01]  /*7fe0*/  PLOP3.LUT P2, PT, PT, PT, UP0, 0x80, 0x0 ;  /* 0x000000000000781c */ /* 0x000fe20003f4f008 */
[----:B------:R-:W-:Y:S01]  /*7ff0*/  ULOP3.LUT UR6, UR6, 0x3fff, URZ, 0xc0, !UPT ;  /* 0x00003fff06067892 */ /* 0x000fe2000f8ec03f */
[----:B01----:R-:W0:Y:S01]  /*8000*/  LDC R8, c[0x0][0x288] ;  /* 0x0000a200ff087b82 */ /* 0x003e220000000800 */
[----:B------:R-:W-:Y:S02]  /*8010*/  IMAD R15, R4, -0xe0, RZ ;  /* 0xffffff20040f7824 */ /* 0x000fe400078e02ff */
[----:B------:R-:W-:Y:S01]  /*8020*/  ULOP3.LUT UR6, UR6, 0x10000, URZ, 0xfc, !UPT ;  /* 0x0001000006067892 */ /* 0x000fe2000f8efc3f */
[----:B------:R-:W-:-:S02]  /*8030*/  IMAD.U32 R9, RZ, RZ, UR55 ;  /* 0x00000037ff097e24 */ /* 0x000fc4000f8e00ff */
[----:B------:R-:W-:Y:S01]  /*8040*/  VIADD R11, R15, 0x1 ;  /* 0x000000010f0b7836 */ /* 0x000fe20000000000 */
[----:B------:R-:W-:-:S03]  /*8050*/  UIMAD UR10, UR48, 0x700, UR6 ;  /* 0x00000700300a78a4 */ /* 0x000fc6000f8e0206 */
[----:B------:R-:W-:-:S04]  /*8060*/  IMAD R11, R18, -0x2, R11 ;  /* 0xfffffffe120b7824 */ /* 0x000fc800078e020b */
[----:B------:R-:W-:Y:S02]  /*8070*/  UMOV UR6, UR10 ;  /* 0x0000000a00067c82 */ /* 0x000fe40008000000 */
[----:B------:R-:W-:Y:S01]  /*8080*/  QGMMA.64x128x32.F32.E4M3.E4M3 R24, R224, gdesc[UR4], R24, gsb0 ;  /* 0x01e00004e0187df3 */ /* 0x000fe20008000818 */
[----:B------:R-:W-:Y:S01]  /*8090*/  UIADD3 UR6, UR10, 0x100, URZ ;  /* 0x000001000a067890 */ /* 0x000fe2000fffe03f */
[----:B------:R-:W-:Y:S01]  /*80a0*/  UMOV UR7, 0xc0000010 ;  /* 0xc000001000077882 */ /* 0x000fe20000000000 */
[----:B0-----:R-:W-:Y:S02]  /*80b0*/  IADD3 R12, R11, -R8, R17 ;  /* 0x800000080b0c7210 */ /* 0x001fe40007ffe011 */
[----:B--2---:R-:W-:-:S03]  /*80c0*/  LOP3.LUT P3, RZ, R10, 0x7f, RZ, 0xc0, !PT ;  /* 0x0000007f0aff7812 */ /* 0x004fc6000786c0ff */
[----:B------:R-:W-:-:S10]  /*80d0*/  VIADD R13, R12, UR53 ;  /* 0x000000350c0d7c36 */ /* 0x000fd40008000000 */
[----:B------:R-:W-:-:S05]  /*80e0*/  @!P3 LEA R9, R9, UR41, 0x3 ;  /* 0x000000290909bc11 */ /* 0x000fca000f8e18ff */
[----:B------:R-:W-:-:S05]  /*80f0*/  @!P3 VIADD R9, R9, 0x2e840 ;  /* 0x0002e8400909b836 */ /* 0x000fca0000000000 */
[----:B------:R-:W-:Y:S01]  /*8100*/  @!P3 PRMT R9, RZ, 0x654, R9 ;  /* 0x00000654ff09b816 */ /* 0x000fe20000000009 */
[----:B------:R-:W-:Y:S02]  /*8110*/  WARPGROUP.DEPBAR.LE gsb0, 0x0 ;  /* 0x00008000000079c5 */ /* 0x000fe40000010000 */
[----:B------:R-:W-:-:S06]  /*8120*/  WARPGROUP.ARRIVE ;  /* 0x00000000000079c5 */ /* 0x000fcc0000000000 */
        /* <DEDUP_REMOVED lines=26> */
[----:B------:R-:W-:Y:S01]  /*82d0*/  @UP0 ULDC UR6, c[0x0][0x44c] ;  /* 0x0001130000060ab9 */ /* 0x000fe20000000800 */
[----:B------:R-:W-:Y:S01]  /*82e0*/  @UP0 ULDC UR7, c[0x0][0x450] ;  /* 0x0001140000070ab9 */ /* 0x000fe20000000800 */
[----:B------:R-:W-:Y:S01]  /*82f0*/  @P1 IMAD.HI.U32 R10, R14, UR6, RZ ;  /* 0x000000060e0a1c27 */ /* 0x000fe2000f8e00ff */
[----:B------:R-:W-:Y:S01]  /*8300*/  PLOP3.LUT P1, PT, PT, PT, UP1, 0x40, 0x0 ;  /* 0x000000000000781c */ /* 0x000fe20003f2e818 */
[----:B------:R-:W-:-:S03]  /*8310*/  ULOP3.LUT UR6, URZ, UR52, URZ, 0x33, !UPT ;  /* 0x000000343f067292 */ /* 0x000fc6000f8e333f */
[----:B------:R-:W-:Y:S02]  /*8320*/  @P2 SHF.R.U32.HI R14, RZ, UR7, R10 ;  /* 0x00000007ff0e2c19 */ /* 0x000fe4000801160a */
[----:B------:R-:W-:Y:S01]  /*8330*/  IADD3 R10, -R22, 0xb, RZ ;  /* 0x0000000b160a7810 */ /* 0x000fe20007ffe1ff */
[----:B------:R-:W-:Y:S02]  /*8340*/  VIADD R12, R12, UR6 ;  /* 0x000000060c0c7c36 */ /* 0x000fe40008000000 */
[----:B------:R-:W0:Y:S01]  /*8350*/  SHFL.IDX PT, R20, R14, RZ, 0x1c1f ;  /* 0x001c1fff0e147589 */ /* 0x000e2200000e0000 */
[----:B------:R-:W-:Y:S02]  /*8360*/  WARPGROUP.DEPBAR.LE gsb0, 0x0 ;  /* 0x00008000000079c5 */ /* 0x000fe40000010000 */
[----:B------:R0:W-:Y:S06]  /*8370*/  BAR.ARV R10, 0x100 ;  /* 0x0004000a0000751d */ /* 0x0001ec0000002000 */
[----:B------:R1:W-:Y:S01]  /*8380*/  @!P3 SYNCS.ARRIVE.TRANS64.RED.A1T0 RZ, [R9+URZ], RZ ;  /* 0x000000ff09ffb9a7 */ /* 0x0003e2000810043f */
[----:B0-----:R-:W-:-:S02]  /*8390*/  IMAD.IADD R10, R12, 0x1, R20 ;  /* 0x000000010c0a7824 */ /* 0x001fc400078e0214 */
[----:B-1----:R-:W-:Y:S02]  /*83a0*/  VIADD R9, R11, 0xffffffff ;  /* 0xffffffff0b097836 */ /* 0x002fe40000000000 */
[----:B------:R-:W-:Y:S01]  /*83b0*/  IMAD.IADD R11, R13, 0x1, R20 ;  /* 0x000000010d0b7824 */ /* 0x000fe200078e0214 */
[----:B------:R-:W-:Y:S06]  /*83c0*/  @P1 BRA `(.L_x_824) ;  /* 0x0000000000541947 */ /* 0x000fec0003800000 */
[----:B------:R-:W-:Y:S01]  /*83d0*/  IADD3 R20, R17, -R8, R20 ;  /* 0x8000000811147210 */ /* 0x000fe20007ffe014 */
[----:B------:R-:W-:Y:S03]  /*83e0*/  BSSY B0, `(.L_x_825) ;  /* 0x0000010000007945 */ /* 0x000fe60003800000 */
[----:B------:R-:W-:-:S13]  /*83f0*/  ISETP.GT.AND P1, PT, R20, -0x1, PT ;  /* 0xffffffff1400780c */ /* 0x000fda0003f24270 */
[----:B------:R-:W-:Y:S05]  /*8400*/  @P1 BRA `(.L_x_826) ;  /* 0x0000000000201947 */ /* 0x000fea0003800000 */
[----:B------:R-:W-:Y:S01]  /*8410*/  IMAD.U32 R201, RZ, RZ, UR49 ;  /* 0x00000031ffc97e24 */ /* 0x000fe2000f8e00ff */
[----:B------:R-:W-:-:S04]  /*8420*/  LOP3.LUT R21, RZ, R20, RZ, 0x33, !PT ;  /* 0x00000014ff157212 */ /* 0x000fc800078e33ff */
[----:B------:R-:W-:-:S13]  /*8430*/  ISETP.NE.AND P1, PT, R201, 0x1, PT ;  /* 0x00000001c900780c */ /* 0x000fda0003f25270 */
[----:B------:R-:W0:Y:S02]  /*8440*/  @P1 LDC.64 R202, c[0x0][0x9e8] ;  /* 0x00027a00ffca1b82 */ /* 0x000e240000000a00 */
[----:B0-----:R-:W-:-:S05]  /*8450*/  @P1 IMAD.HI.U32 R20, R21, R202, RZ ;  /* 0x000000ca15141227 */ /* 0x001fca00078e00ff */
[----:B------:R-:W-:-:S04]  /*8460*/  @P1 SHF.R.U32.HI R21, RZ, R203, R20 ;  /* 0x000000cbff151219 */ /* 0x000fc80000011614 */
[----:B------:R-:W-:Y:S01]  /*8470*/  LOP3.LUT R20, RZ, R21, RZ, 0x33, !PT ;  /* 0x00000015ff147212 */ /* 0x000fe200078e33ff */
[----:B------:R-:W-:Y:S06]  /*8480*/  BRA `(.L_x_827) ;  /* 0x0000000000147947 */ /* 0x000fec0003800000 */
.L_x_826:
[----:B------:R-:W-:-:S05]  /*8490*/  IMAD.U32 R201, RZ, RZ, UR49 ;  /* 0x00000031ffc97e24 */ /* 0x000fca000f8e00ff */
[----:B------:R-:W-:-:S13]  /*84a0*/  ISETP.NE.AND P1, PT, R201, 0x1, PT ;  /* 0x00000001c900780c */ /* 0x000fda0003f25270 */
[----:B------:R-:W0:Y:S02]  /*84b0*/  @P1 LDC.64 R202, c[0x0][0x9e8] ;  /* 0x00027a00ffca1b82 */ /* 0x000e240000000a00 */
[----:B0-----:R-:W-:-:S05]  /*84c0*/  @P1 IMAD.HI.U32 R200, R20, R202, RZ ;  /* 0x000000ca14c81227 */ /* 0x001fca00078e00ff */
[----:B------:R-:W-:-:S07]  /*84d0*/  @P1 SHF.R.U32.HI R20, RZ, R203, R200 ;  /* 0x000000cbff141219 */ /* 0x000fce00000116c8 */
.L_x_827:
[----:B------:R-:W-:Y:S05]  /*84e0*/  BSYNC B0 ;  /* 0x0000000000007941 */ /* 0x000fea0003800000 */
.L_x_825:
[----:B------:R-:W-:-:S05]  /*84f0*/  IMAD R20, R20, R201, R9 ;  /* 0x000000c914147224 */ /* 0x000fca00078e0209 */
[----:B------:R-:W-:Y:S02]  /*8500*/  VIADDMNMX R11, R20, R201, R11, PT ;  /* 0x000000c9140b7246 */ /* 0x000fe4000380010b */
[----:B------:R-:W-:-:S07]  /*8510*/  VIMNMX R10, R10, R20, !PT ;  /* 0x000000140a0a7248 */ /* 0x000fce0007fe0100 */
.L_x_824:
[C---:B------:R-:W-:Y:S01]  /*8520*/  ISETP.GE.AND P1, PT, R15.reuse, 0x2, PT ;  /* 0x000000020f00780c */ /* 0x040fe20003f26270 */
[----:B------:R-:W0:Y:S01]  /*8530*/  SHFL.IDX PT, R14, R14, 0x1, 0x1c1f ;  /* 0x003c1f000e0e7f89 */ /* 0x000e2200000e0000 */
[C---:B------:R-:W-:Y:S02]  /*8540*/  ISETP.GE.AND P2, PT, R15.reuse, 0x9, PT ;  /* 0x000000090f00780c */ /* 0x040fe40003f46270 */
[----:B------:R-:W-:Y:S02]  /*8550*/  LOP3.LUT R2, R2, 0xffffefff, RZ, 0xc0, !PT ;  /* 0xffffefff02027812 */ /* 0x000fe400078ec0ff */
[----:B------:R-:W-:Y:S02]  /*8560*/  ISETP.GE.AND P3, PT, R15, 0xa, PT ;  /* 0x0000000a0f00780c */ /* 0x000fe40003f66270 */
[----:B------:R-:W-:-:S05]  /*8570*/  LOP3.LUT R16, R16, 0xfffffffd, RZ, 0xc0, !PT ;  /* 0xfffffffd10107812 */ /* 0x000fca00078ec0ff */
[----:B------:R-:W-:Y:S02]  /*8580*/  @P1 LOP3.LUT R2, R2, 0x1000, RZ, 0xfc, !PT ;  /* 0x0000100002021812 */ /* 0x000fe400078efcff */
[----:B------:R-:W-:Y:S02]  /*8590*/  ISETP.GT.AND P1, PT, R10, 0x1, !P1 ;  /* 0x000000010a00780c */ /* 0x000fe40004f24270 */
[----:B------:R-:W-:Y:S02]  /*85a0*/  LOP3.LUT R2, R2, 0xffffdfff, RZ, 0xc0, !PT ;  /* 0xffffdfff02027812 */ /* 0x000fe400078ec0ff */
[----:B------:R-:W-:Y:S02]  /*85b0*/  ISETP.LT.OR P1, PT, R11, 0x2, P1 ;  /* 0x000000020b00780c */ /* 0x000fe40000f21670 */
[----:B------:R-:W-:Y:S02]  /*85c0*/  @P2 LOP3.LUT R2, R2, 0x2000, RZ, 0xfc, !PT ;  /* 0x0000200002022812 */ /* 0x000fe400078efcff */
[----:B------:R-:W-:-:S02]  /*85d0*/  FSEL R185, R185, -INF , !P1 ;  /* 0xff800000b9b97808 */ /* 0x000fc40004800000 */
[----:B------:R-:W-:Y:S01]  /*85e0*/  LOP3.LUT R2, R2, 0xffffbfff, RZ, 0xc0, !PT ;  /* 0xffffbfff02027812 */ /* 0x000fe200078ec0ff */
[--C-:B0-----:R-:W-:Y:S01]  /*85f0*/  IMAD.IADD R13, R13, 0x1, R14.reuse ;  /* 0x000000010d0d7824 */ /* 0x101fe200078e020e */
[----:B------:R-:W-:Y:S01]  /*8600*/  ISETP.GT.AND P2, PT, R10, 0x8, !P2 ;  /* 0x000000080a00780c */ /* 0x000fe20005744270 */
[----:B------:R-:W-:Y:S01]  /*8610*/  IMAD.IADD R12, R12, 0x1, R14 ;  /* 0x000000010c0c7824 */ /* 0x000fe200078e020e */
[----:B------:R-:W-:Y:S02]  /*8620*/  @P3 LOP3.LUT R2, R2, 0x4000, RZ, 0xfc, !PT ;  /* 0x0000400002023812 */ /* 0x000fe400078efcff */
[----:B------:R-:W-:Y:S02]  /*8630*/  ISETP.GT.AND P1, PT, R10, 0x9, !P3 ;  /* 0x000000090a00780c */ /* 0x000fe40005f24270 */
[----:B------:R-:W-:Y:S02]  /*8640*/  ISETP.GE.AND P3, PT, R15, 0x11, PT ;  /* 0x000000110f00780c */ /* 0x000fe40003f66270 */
[----:B------:R-:W-:-:S02]  /*8650*/  ISETP.LT.OR P2, PT, R11, 0x9, P2 ;  /* 0x000000090b00780c */ /* 0x000fc40001741670 */
[----:B------:R-:W-:Y:S02]  /*8660*/  ISETP.LT.OR P1, PT, R11, 0xa, P1 ;  /* 0x0000000a0b00780c */ /* 0x000fe40000f21670 */
[----:B------:R-:W-:Y:S02]  /*8670*/  FSEL R188, R188, -INF , !P2 ;  /* 0xff800000bcbc7808 */ /* 0x000fe40005000000 */
[----:B------:R-:W-:Y:S02]  /*8680*/  ISETP.GE.AND P2, PT, R15, 0x12, PT ;  /* 0x000000120f00780c */ /* 0x000fe40003f46270 */
[----:B------:R-:W-:Y:S02]  /*8690*/  LOP3.LUT R2, R2, 0xffff7fff, RZ, 0xc0, !PT ;  /* 0xffff7fff02027812 */ /* 0x000fe400078ec0ff */
[----:B------:R-:W-:Y:S02]  /*86a0*/  FSEL R189, R189, -INF , !P1 ;  /* 0xff800000bdbd7808 */ /* 0x000fe40004800000 */
[----:B------:R-:W-:-:S02]  /*86b0*/  ISETP.GT.AND P1, PT, R10, 0x10, !P3 ;  /* 0x000000100a00780c */ /* 0x000fc40005f24270 */
[----:B------:R-:W-:Y:S02]  /*86c0*/  @P3 LOP3.LUT R2, R2, 0x8000, RZ, 0xfc, !PT ;  /* 0x0000800002023812 */ /* 0x000fe400078efcff */
[----:B------:R-:W-:Y:S02]  /*86d0*/  ISETP.LT.OR P1, PT, R11, 0x11, P1 ;  /* 0x000000110b00780c */ /* 0x000fe40000f21670 */
[----:B------:R-:W-:Y:S02]  /*86e0*/  LOP3.LUT R2, R2, 0xfffeffff, RZ, 0xc0, !PT ;  /* 0xfffeffff02027812 */ /* 0x000fe400078ec0ff */
[----:B------:R-:W-:Y:S02]  /*86f0*/  FSEL R192, R192, -INF , !P1 ;  /* 0xff800000c0c07808 */ /* 0x000fe40004800000 */
[----:B------:R-:W-:Y:S02]  /*8700*/  @P2 LOP3.LUT R2, R2, 0x10000, RZ, 0xfc, !PT ;  /* 0x0001000002022812 */ /* 0x000fe400078efcff */
[----:B------:R-:W-:-:S02]  /*8710*/  ISETP.GT.AND P1, PT, R10, 0x11, !P2 ;  /* 0x000000110a00780c */ /* 0x000fc40005724270 */
[----:B------:R-:W-:Y:S02]  /*8720*/  ISETP.GE.AND P2, PT, R15, 0x19, PT ;  /* 0x000000190f00780c */ /* 0x000fe40003f46270 */
[----:B------:R-:W-:Y:S02]  /*8730*/  ISETP.LT.OR P1, PT, R11, 0x12, P1 ;  /* 0x000000120b00780c */ /* 0x000fe40000f21670 */
[----:B------:R-:W-:Y:S02]  /*8740*/  LOP3.LUT R2, R2, 0xfffbffff, RZ, 0xc0, !PT ;  /* 0xfffbffff02027812 */ /* 0x000fe400078ec0ff */
[----:B------:R-:W-:Y:S02]  /*8750*/  FSEL R193, R193, -INF , !P1 ;  /* 0xff800000c1c17808 */ /* 0x000fe40004800000 */
[----:B------:R-:W-:Y:S02]  /*8760*/  ISETP.GT.AND P1, PT, R10, 0x18, !P2 ;  /* 0x000000180a00780c */ /* 0x000fe40005724270 */
[----:B------:R-:W-:-:S02]  /*8770*/  ISETP.GE.AND P3, PT, R15, 0x22, PT ;  /* 0x000000220f00780c */ /* 0x000fc40003f66270 */
[----:B------:R-:W-:Y:S02]  /*8780*/  ISETP.LT.OR P1, PT, R11, 0x19, P1 ;  /* 0x000000190b00780c */ /* 0x000fe40000f21670 */
[----:B------:R-:W-:Y:S02]  /*8790*/  @P2 LOP3.LUT R2, R2, 0x40000, RZ, 0xfc, !PT ;  /* 0x0004000002022812 */ /* 0x000fe400078efcff */
[----:B------:R-:W-:Y:S02]  /*87a0*/  ISETP.GE.AND P2, PT, R15, 0x1a, PT ;  /* 0x0000001a0f00780c */ /* 0x000fe40003f46270 */
[----:B------:R-:W-:Y:S02]  /*87b0*/  FSEL R196, R196, -INF , !P1 ;  /* 0xff800000c4c47808 */ /* 0x000fe40004800000 */
[----:B------:R-:W-:Y:S02]  /*87c0*/  ISETP.GT.AND P1, PT, R10, 0x19, !P2 ;  /* 0x000000190a00780c */ /* 0x000fe40005724270 */
[----:B------:R-:W-:-:S02]  /*87d0*/  LOP3.LUT R2, R2, 0xfffdffff, RZ, 0xc0, !PT ;  /* 0xfffdffff02027812 */ /* 0x000fc400078ec0ff */
[----:B------:R-:W-:Y:S02]  /*87e0*/  ISETP.LT.OR P1, PT, R11, 0x1a, P1 ;  /* 0x0000001a0b00780c */ /* 0x000fe40000f21670 */
[----:B------:R-:W-:Y:S02]  /*87f0*/  @P3 LOP3.LUT R16, R16, 0x2, RZ, 0xfc, !PT ;  /* 0x0000000210103812 */ /* 0x000fe400078efcff */
[----:B------:R-:W-:Y:S02]  /*8800*/  FSEL R197, R197, -INF , !P1 ;  /* 0xff800000c5c57808 */ /* 0x000fe40004800000 */
[----:B------:R-:W-:Y:S02]  /*8810*/  ISETP.GE.AND P1, PT, R15, 0x21, PT ;  /* 0x000000210f00780c */ /* 0x000fe40003f26270 */
[----:B------:R-:W-:Y:S02]  /*8820*/  @P2 LOP3.LUT R2, R2, 0x20000, RZ, 0xfc, !PT ;  /* 0x0002000002022812 */ /* 0x000fe400078efcff */
[----:B------:R-:W-:-:S02]  /*8830*/  ISETP.GT.AND P2, PT, R10, 0x20, !P1 ;  /* 0x000000200a00780c */ /* 0x000fc40004f44270 */
[----:B------:R-:W-:Y:S02]  /*8840*/  LOP3.LUT R16, R16, 0xfffffffb, RZ, 0xc0, !PT ;  /* 0xfffffffb10107812 */ /* 0x000fe400078ec0ff */
[----:B------:R-:W-:Y:S02]  /*8850*/  ISETP.LT.OR P2, PT, R11, 0x21, P2 ;  /* 0x000000210b00780c */ /* 0x000fe40001741670 */
[----:B------:R-:W-:Y:S02]  /*8860*/  LOP3.LUT R2, R2, 0xffffff7f, RZ, 0xc0, !PT ;  /* 0xffffff7f02027812 */ /* 0x000fe400078ec0ff */
[----:B------:R-:W-:Y:S02]  /*8870*/  FSEL R168, R168, -INF , !P2 ;  /* 0xff800000a8a87808 */ /* 0x000fe40005000000 */
[----:B------:R-:W-:Y:S02]  /*8880*/  ISETP.GT.AND P2, PT, R10, 0x21, !P3 ;  /* 0x000000210a00780c */ /* 0x000fe40005f44270 */
[----:B------:R-:W-:-:S02]  /*8890*/  ISETP.GE.AND P3, PT, R15, 0x29, PT ;  /* 0x000000290f00780c */ /* 0x000fc40003f66270 */
[----:B------:R-:W-:-:S04]  /*88a0*/  ISETP.LT.OR P2, PT, R11, 0x22, P2 ;  /* 0x000000220b00780c */ /* 0x000fc80001741670 */
[----:B------:R-:W-:Y:S02]  /*88b0*/  FSEL R169, R169, -INF , !P2 ;  /* 0xff800000a9a97808 */ /* 0x000fe40005000000 */
[----:B------:R-:W-:-:S04]  /*88c0*/  ISETP.GT.AND P2, PT, R10, 0x28, !P3 ;  /* 0x000000280a00780c */ /* 0x000fc80005f44270 */
[----:B------:R-:W-:Y:S02]  /*88d0*/  ISETP.LT.OR P2, PT, R11, 0x29, P2 ;  /* 0x000000290b00780c */ /* 0x000fe40001741670 */
[----:B------:R-:W-:Y:S02]  /*88e0*/  @P3 LOP3.LUT R16, R16, 0x4, RZ, 0xfc, !PT ;  /* 0x0000000410103812 */ /* 0x000fe400078efcff */
[----:B------:R-:W-:Y:S02]  /*88f0*/  ISETP.GE.AND P3, PT, R15, 0x2a, PT ;  /* 0x0000002a0f00780c */ /* 0x000fe40003f66270 */
[----:B------:R-:W-:Y:S02]  /*8900*/  LOP3.LUT R16, R16, 0xfffffff7, RZ, 0xc0, !PT ;  /* 0xfffffff710107812 */ /* 0x000fe400078ec0ff */
[----:B------:R-:W-:Y:S02]  /*8910*/  FSEL R172, R172, -INF , !P2 ;  /* 0xff800000acac7808 */ /* 0x000fe40005000000 */
[----:B------:R-:W-:-:S04]  /*8920*/  ISETP.GT.AND P2, PT, R10, 0x29, !P3 ;  /* 0x000000290a00780c */ /* 0x000fc80005f44270 */
[----:B------:R-:W-:-:S03]  /*8930*/  ISETP.LT.OR P2, PT, R11, 0x2a, P2 ;  /* 0x0000002a0b00780c */ /* 0x000fc60001741670 */
        /* <DEDUP_REMOVED lines=8> */
[----:B------:R-:W-:Y:S02]  /*89c0*/  FSEL R176, R176, -INF , !P2 ;  /* 0xff800000b0b07808 */ /* 0x000fe40005000000 */
[----:B------:R-:W-:Y:S02]  /*89d0*/  ISETP.GT.AND P2, PT, R10, 0x31, !P3 ;  /* 0x000000310a00780c */ /* 0x000fe40005f44270 */
[----:B------:R-:W-:Y:S02]  /*89e0*/  LOP3.LUT R16, R16, 0x7fffffff, RZ, 0xc0, !PT ;  /* 0x7fffffff10107812 */ /* 0x000fe400078ec0ff */
[----:B------:R-:W-:-:S04]  /*89f0*/  ISETP.LT.OR P2, PT, R11, 0x32, P2 ;  /* 0x000000320b00780c */ /* 0x000fc80001741670 */
[----:B------:R-:W-:Y:S02]  /*8a00*/  FSEL R177, R177, -INF , !P2 ;  /* 0xff800000b1b17808 */ /* 0x000fe40005000000 */
[----:B------:R-:W-:Y:S02]  /*8a10*/  @P3 LOP3.LUT R2, R2, 0x80, RZ, 0xfc, !PT ;  /* 0x0000008002023812 */ /* 0x000fe400078efcff */
[----:B------:R-:W-:Y:S02]  /*8a20*/  ISETP.GE.AND P3, PT, R15, 0x39, PT ;  /* 0x000000390f00780c */ /* 0x000fe40003f66270 */
[----:B------:R-:W-:Y:S02]  /*8a30*/  LOP3.LUT R2, R2, 0xffffffbf, RZ, 0xc0, !PT ;  /* 0xffffffbf02027812 */ /* 0x000fe400078ec0ff */
[----:B------:R-:W-:-:S04]  /*8a40*/  ISETP.GT.AND P2, PT, R10, 0x38, !P3 ;  /* 0x000000380a00780c */ /* 0x000fc80005f44270 */
        /* <DEDUP_REMOVED lines=218> */
[----:B------:R-:W-:Y:S02]  /*97f0*/  ISETP.GE.AND P2, PT, R15, 0xca, PT ;  /* 0x000000ca0f00780c */ /* 0x000fe40003f46270 */
[----:B------:R-:W-:Y:S02]  /*9800*/  @P3 LOP3.LUT R2, R2, 0x100, RZ, 0xfc, !PT ;  /* 0x0000010002023812 */ /* 0x000fe400078efcff */
[----:B------:R-:W-:Y:S02]  /*9810*/  ISETP.GT.AND P3, PT, R10, 0xc9, !P2 ;  /* 0x000000c90a00780c */ /* 0x000fe40005764270 */
[----:B------:R-:W-:Y:S02]  /*9820*/  LOP3.LUT R2, R2, 0xfffff7ff, RZ, 0xc0, !PT ;  /* 0xfffff7ff02027812 */ /* 0x000fe400078ec0ff */
        /* <DEDUP_REMOVED lines=14> */
[----:B------:R-:W-:-:S13]  /*9910*/  ISETP.GE.AND P6, PT, R15, 0x1, PT ;  /* 0x000000010f00780c */ /* 0x000fda0003fc6270 */
[----:B------:R-:W-:Y:S02]  /*9920*/  @P6 LOP3.LUT R16, R16, 0x1, RZ, 0xfc, !PT ;  /* 0x0000000110106812 */ /* 0x000fe400078efcff */
[----:B------:R-:W-:-:S04]  /*9930*/  ISETP.GT.AND P6, PT, R10, RZ, !P6 ;  /* 0x000000ff0a00720c */ /* 0x000fc800077c4270 */
[----:B------:R-:W-:-:S04]  /*9940*/  ISETP.LT.OR P6, PT, R11, 0x1, P6 ;  /* 0x000000010b00780c */ /* 0x000fc800037c1670 */
[----:B------:R-:W-:Y:S02]  /*9950*/  FSEL R184, R184, -INF , !P6 ;  /* 0xff800000b8b87808 */ /* 0x000fe40007000000 */
[----:B------:R-:W-:-:S13]  /*9960*/  ISETP.GE.AND P6, PT, R15, 0xda, PT ;  /* 0x000000da0f00780c */ /* 0x000fda0003fc6270 */
[----:B------:R-:W-:Y:S02]  /*9970*/  @P6 LOP3.LUT R2, R2, 0x800, RZ, 0xfc, !PT ;  /* 0x0000080002026812 */ /* 0x000fe400078efcff */
        /* <DEDUP_REMOVED lines=17> */
.L_x_830:
[----:B------:R-:W-:-:S05]  /*9a90*/  IMAD.U32 R20, RZ, RZ, UR49 ;  /* 0x00000031ff147e24 */ /* 0x000fca000f8e00ff */
[----:B------:R-:W-:-:S13]  /*9aa0*/  ISETP.NE.AND P6, PT, R20, 0x1, PT ;  /* 0x000000011400780c */ /* 0x000fda0003fc5270 */
[----:B------:R-:W0:Y:S02]  /*9ab0*/  @P6 LDC.64 R10, c[0x0][0x9e8] ;  /* 0x00027a00ff0a6b82 */ /* 0x000e240000000a00 */
[----:B0-----:R-:W-:-:S05]  /*9ac0*/  @P6 IMAD.HI.U32 R10, R14, R10, RZ ;  /* 0x0000000a0e0a6227 */ /* 0x001fca00078e00ff */
[----:B------:R-:W-:-:S07]  /*9ad0*/  @P6 SHF.R.U32.HI R14, RZ, R11, R10 ;  /* 0x0000000bff0e6219 */ /* 0x000fce000001160a */
.L_x_831:
[----:B------:R-:W-:Y:S05]  /*9ae0*/  BSYNC B0 ;  /* 0x0000000000007941 */ /* 0x000fea0003800000 */
.L_x_829:
[----:B------:R-:W-:-:S05]  /*9af0*/  IMAD R9, R14, R20, R9 ;  /* 0x000000140e097224 */ /* 0x000fca00078e0209 */
[----:B------:R-:W-:Y:S02]  /*9b00*/  VIADDMNMX R13, R9, R20, R13, PT ;  /* 0x00000014090d7246 */ /* 0x000fe4000380010d */
[----:B------:R-:W-:-:S07]  /*9b10*/  VIMNMX R12, R12, R9, !PT ;  /* 0x000000090c0c7248 */ /* 0x000fce0007fe0100 */
.L_x_828:
[----:B------:R-:W-:Y:S02]  /*9b20*/  ISETP.GT.AND P1, PT, R12, 0x20, !P1 ;  /* 0x000000200c00780c */ /* 0x000fe40004f24270 */
[----:B------:R-:W-:Y:S02]  /*9b30*/  LOP3.LUT P6, RZ, R2, 0x80, RZ, 0xc0, !PT ;  /* 0x0000008002ff7812 */ /* 0x000fe400078cc0ff */
[----:B------:R-:W-:Y:S02]  /*9b40*/  ISETP.LT.OR P1, PT, R13, 0x21, P1 ;  /* 0x000000210d00780c */ /* 0x000fe40000f21670 */
[----:B------:R-:W-:Y:S02]  /*9b50*/  FMNMX.FTZ R10, R184, R3, !PT ;  /* 0x00000003b80a7209 */ /* 0x000fe40007810000 */
[----:B------:R-:W-:Y:S02]  /*9b60*/  FSEL R170, R170, -INF , !P1 ;  /* 0xff800000aaaa7808 */ /* 0x000fe40004800000 */
[----:B------:R-:W-:-:S02]  /*9b70*/  LOP3.LUT P1, RZ, R16, 0x2, RZ, 0xc0, !PT ;  /* 0x0000000210ff7812 */ /* 0x000fc4000782c0ff */
[----:B------:R-:W-:Y:S02]  /*9b80*/  FMNMX.FTZ R9, R185, R10, !PT ;  /* 0x0000000ab9097209 */ /* 0x000fe40007810000 */
[----:B------:R-:W-:Y:S02]  /*9b90*/  ISETP.GT.AND P1, PT, R12, 0x21, !P1 ;  /* 0x000000210c00780c */ /* 0x000fe40004f24270 */
[----:B------:R-:W-:Y:S02]  /*9ba0*/  FMNMX.FTZ R10, R188, R9, !PT ;  /* 0x00000009bc0a7209 */ /* 0x000fe40007810000 */
[----:B------:R-:W-:Y:S02]  /*9bb0*/  ISETP.LT.OR P1, PT, R13, 0x22, P1 ;  /* 0x000000220d00780c */ /* 0x000fe40000f21670 */
[----:B------:R-:W-:Y:S02]  /*9bc0*/  FMNMX.FTZ R9, R189, R10, !PT ;  /* 0x0000000abd097209 */ /* 0x000fe40007810000 */
[----:B------:R-:W-:-:S02]  /*9bd0*/  FSEL R171, R171, -INF , !P1 ;  /* 0xff800000abab7808 */ /* 0x000fc40004800000 */
[----:B------:R-:W-:Y:S02]  /*9be0*/  LOP3.LUT P1, RZ, R16, 0x4, RZ, 0xc0, !PT ;  /* 0x0000000410ff7812 */ /* 0x000fe4000782c0ff */
[----:B------:R-:W-:Y:S02]  /*9bf0*/  FMNMX.FTZ R10, R192, R9, !PT ;  /* 0x00000009c00a7209 */ /* 0x000fe40007810000 */
[----:B------:R-:W-:Y:S02]  /*9c00*/  ISETP.GT.AND P1, PT, R12, 0x28, !P1 ;  /* 0x000000280c00780c */ /* 0x000fe40004f24270 */
[----:B------:R-:W-:Y:S02]  /*9c10*/  FMNMX.FTZ R9, R193, R10, !PT ;  /* 0x0000000ac1097209 */ /* 0x000fe40007810000 */
[----:B------:R-:W-:Y:S02]  /*9c20*/  ISETP.LT.OR P1, PT, R13, 0x29, P1 ;  /* 0x000000290d00780c */ /* 0x000fe40000f21670 */
[----:B------:R-:W-:-:S02]  /*9c30*/  FMNMX.FTZ R10, R196, R9, !PT ;  /* 0x00000009c40a7209 */ /* 0x000fc40007810000 */
[----:B------:R-:W-:Y:S02]  /*9c40*/  FSEL R174, R174, -INF , !P1 ;  /* 0xff800000aeae7808 */ /* 0x000fe40004800000 */
[----:B------:R-:W-:Y:S02]  /*9c50*/  LOP3.LUT P1, RZ, R16, 0x8, RZ, 0xc0, !PT ;  /* 0x0000000810ff7812 */ /* 0x000fe4000782c0ff */
[----:B------:R-:W-:Y:S02]  /*9c60*/  FMNMX.FTZ R9, R197, R10, !PT ;  /* 0x0000000ac5097209 */ /* 0x000fe40007810000 */
[----:B------:R-:W-:Y:S02]  /*9c70*/  ISETP.GT.AND P1, PT, R12, 0x29, !P1 ;  /* 0x000000290c00780c */ /* 0x000fe40004f24270 */
[----:B------:R-:W-:Y:S02]  /*9c80*/  FMNMX.FTZ R10, R168, R9, !PT ;  /* 0x00000009a80a7209 */ /* 0x000fe40007810000 */
[----:B------:R-:W-:-:S02]  /*9c90*/  ISETP.LT.OR P1, PT, R13, 0x2a, P1 ;  /* 0x0000002a0d00780c */ /* 0x000fc40000f21670 */
[----:B------:R-:W-:Y:S02]  /*9ca0*/  FMNMX.FTZ R9, R169, R10, !PT ;  /* 0x0000000aa9097209 */ /* 0x000fe40007810000 */
[----:B------:R-:W-:Y:S02]  /*9cb0*/  FSEL R175, R175, -INF , !P1 ;  /* 0xff800000afaf7808 */ /* 0x000fe40004800000 */
[----:B------:R-:W-:Y:S02]  /*9cc0*/  LOP3.LUT P1, RZ, R16, 0x10, RZ, 0xc0, !PT ;  /* 0x0000001010ff7812 */ /* 0x000fe4000782c0ff */
[----:B------:R-:W-:Y:S02]  /*9cd0*/  FMNMX.FTZ R10, R172, R9, !PT ;  /* 0x00000009ac0a7209 */ /* 0x000fe40007810000 */
[----:B------:R-:W-:Y:S02]  /*9ce0*/  ISETP.GT.AND P1, PT, R12, 0x30, !P1 ;  /* 0x000000300c00780c */ /* 0x000fe40004f24270 */
[----:B------:R-:W-:-:S02]  /*9cf0*/  FMNMX.FTZ R9, R173, R10, !PT ;  /* 0x0000000aad097209 */ /* 0x000fc40007810000 */
[C---:B------:R-:W-:Y:S02]  /*9d00*/  ISETP.LT.OR P1, PT, R13.reuse, 0x31, P1 ;  /* 0x000000310d00780c */ /* 0x040fe40000f21670 */
[----:B------:R-:W-:Y:S02]  /*9d10*/  FMNMX.FTZ R10, R176, R9, !PT ;  /* 0x00000009b00a7209 */ /* 0x000fe40007810000 */
[----:B------:R-:W-:Y:S02]  /*9d20*/  FSEL R178, R178, -INF , !P1 ;  /* 0xff800000b2b27808 */ /* 0x000fe40004800000 */
[----:B------:R-:W-:Y:S02]  /*9d30*/  ISETP.GT.AND P1, PT, R12, 0x31, !P6 ;  /* 0x000000310c00780c */ /* 0x000fe40007724270 */
[----:B------:R-:W-:Y:S02]  /*9d40*/  LOP3.LUT P6, RZ, R16, 0x10000000, RZ, 0xc0, !PT ;  /* 0x1000000010ff7812 */ /* 0x000fe400078cc0ff */
[----:B------:R-:W-:-:S02]  /*9d50*/  ISETP.LT.OR P1, PT, R13, 0x32, P1 ;  /* 0x000000320d00780c */ /* 0x000fc40000f21670 */
[----:B------:R-:W-:Y:S02]  /*9d60*/  FMNMX.FTZ R9, R177, R10, !PT ;  /* 0x0000000ab1097209 */ /* 0x000fe40007810000 */
[----:B------:R-:W-:Y:S02]  /*9d70*/  FSEL R179, R179, -INF , !P1 ;  /* 0xff800000b3b37808 */ /* 0x000fe40004800000 */
[----:B------:R-:W-:Y:S02]  /*9d80*/  LOP3.LUT P1, RZ, R2, 0x40, RZ, 0xc0, !PT ;  /* 0x0000004002ff7812 */ /* 0x000fe4000782c0ff */
[----:B------:R-:W-:Y:S02]  /*9d90*/  FMNMX.FTZ R10, R180, R9, !PT ;  /* 0x00000009b40a7209 */ /* 0x000fe40007810000 */
[----:B------:R-:W-:Y:S02]  /*9da0*/  ISETP.GT.AND P1, PT, R12, 0x38, !P1 ;  /* 0x000000380c00780c */ /* 0x000fe40004f24270 */
[----:B------:R-:W-:-:S02]  /*9db0*/  FMNMX.FTZ R9, R181, R10, !PT ;  /* 0x0000000ab5097209 */ /* 0x000fc40007810000 */
[----:B------:R-:W-:Y:S02]  /*9dc0*/  ISETP.LT.OR P1, PT, R13, 0x39, P1 ;  /* 0x000000390d00780c */ /* 0x000fe40000f21670 */
[----:B------:R-:W-:Y:S02]  /*9dd0*/  FMNMX.FTZ R10, R152, R9, !PT ;  /* 0x00000009980a7209 */ /* 0x000fe40007810000 */
[----:B------:R-:W-:Y:S02]  /*9de0*/  FSEL R182, R182, -INF , !P1 ;  /* 0xff800000b6b67808 */ /* 0x000fe40004800000 */
[----:B------:R-:W-:Y:S02]  /*9df0*/  LOP3.LUT P1, RZ, R2, 0x20, RZ, 0xc0, !PT ;  /* 0x0000002002ff7812 */ /* 0x000fe4000782c0ff */
[----:B------:R-:W-:Y:S02]  /*9e00*/  FMNMX.FTZ R9, R153, R10, !PT ;  /* 0x0000000a99097209 */ /* 0x000fe40007810000 */
[----:B------:R-:W-:-:S02]  /*9e10*/  ISETP.GT.AND P1, PT, R12, 0x39, !P1 ;  /* 0x000000390c00780c */ /* 0x000fc40004f24270 */
[----:B------:R-:W-:Y:S02]  /*9e20*/  FMNMX.FTZ R10, R156, R9, !PT ;  /* 0x000000099c0a7209 */ /* 0x000fe40007810000 */
[----:B------:R-:W-:Y:S02]  /*9e30*/  ISETP.LT.OR P1, PT, R13, 0x3a, P1 ;  /* 0x0000003a0d00780c */ /* 0x000fe40000f21670 */
[----:B------:R-:W-:Y:S02]  /*9e40*/  FMNMX.FTZ R9, R157, R10, !PT ;  /* 0x0000000a9d097209 */ /* 0x000fe40007810000 */
[----:B------:R-:W-:Y:S02]  /*9e50*/  FSEL R183, R183, -INF , !P1 ;  /* 0xff800000b7b77808 */ /* 0x000fe40004800000 */
[----:B------:R-:W-:Y:S02]  /*9e60*/  LOP3.LUT P1, RZ, R2, 0x10, RZ, 0xc0, !PT ;  /* 0x0000001002ff7812 */ /* 0x000fe4000782c0ff */
[----:B------:R-:W-:-:S02]  /*9e70*/  FMNMX.FTZ R10, R160, R9, !PT ;  /* 0x00000009a00a7209 */ /* 0x000fc40007810000 */
[----:B------:R-:W-:Y:S02]  /*9e80*/  ISETP.GT.AND P1, PT, R12, 0x40, !P1 ;  /* 0x000000400c00780c */ /* 0x000fe40004f24270 */
[----:B------:R-:W-:Y:S02]  /*9e90*/  FMNMX.FTZ R9, R161, R10, !PT ;  /* 0x0000000aa1097209 */ /* 0x000fe40007810000 */
        /* <DEDUP_REMOVED lines=81> */
[----:B------:R-:W-:Y:S01]  /*a3b0*/  FMNMX.FTZ R14, R101, R10, !PT ;  /* 0x0000000a650e7209 */ /* 0x000fe20007810000 */
[----:B------:R-:W-:Y:S01]  /*a3c0*/  IMAD.U32 R10, RZ, RZ, UR37 ;  /* 0x00000025ff0a7e24 */ /* 0x000fe2000f8e00ff */
[----:B------:R-:W-:-:S02]  /*a3d0*/  ISETP.LT.OR P1, PT, R13, 0x71, P1 ;  /* 0x000000710d00780c */ /* 0x000fc40000f21670 */
[----:B------:R-:W-:Y:S01]  /*a3e0*/  ISETP.GT.AND P2, PT, R12, 0xc9, !P2 ;  /* 0x000000c90c00780c */ /* 0x000fe20005744270 */
[----:B------:R-:W0:Y:S01]  /*a3f0*/  SHFL.BFLY PT, R9, R14, 0x2, 0x1f ;  /* 0x0c401f000e097f89 */ /* 0x000e2200000e0000 */
[----:B------:R-:W-:Y:S02]  /*a400*/  FSEL R146, R146, -INF , !P1 ;  /* 0xff80000092927808 */ /* 0x000fe40004800000 */
[----:B------:R-:W-:Y:S02]  /*a410*/  LOP3.LUT P1, RZ, R16, 0x800000, RZ, 0xc0, !PT ;  /* 0x0080000010ff7812 */ /* 0x000fe4000782c0ff */
[----:B------:R-:W-:Y:S02]  /*a420*/  ISETP.LT.OR P2, PT, R13, 0xca, P2 ;  /* 0x000000ca0d00780c */ /* 0x000fe40001741670 */
[C---:B------:R-:W-:Y:S02]  /*a430*/  ISETP.GT.AND P1, PT, R12.reuse, 0x71, !P1 ;  /* 0x000000710c00780c */ /* 0x040fe40004f24270 */
[----:B------:R-:W-:-:S02]  /*a440*/  ISETP.GT.AND P3, PT, R12, 0xd0, !P3 ;  /* 0x000000d00c00780c */ /* 0x000fc40005f64270 */
[----:B------:R-:W-:Y:S02]  /*a450*/  ISETP.LT.OR P1, PT, R13, 0x72, P1 ;  /* 0x000000720d00780c */ /* 0x000fe40000f21670 */
[----:B------:R-:W-:Y:S02]  /*a460*/  FSEL R95, R95, -INF , !P2 ;  /* 0xff8000005f5f7808 */ /* 0x000fe40005000000 */
[----:B------:R-:W-:Y:S02]  /*a470*/  FSEL R147, R147, -INF , !P1 ;  /* 0xff80000093937808 */ /* 0x000fe40004800000 */
[----:B------:R-:W-:Y:S02]  /*a480*/  LOP3.LUT P1, RZ, R16, 0x400000, RZ, 0xc0, !PT ;  /* 0x0040000010ff7812 */ /* 0x000fe4000782c0ff */
[C---:B------:R-:W-:Y:S02]  /*a490*/  ISETP.GT.AND P4, PT, R12.reuse, 0xd1, !P4 ;  /* 0x000000d10c00780c */ /* 0x040fe40006784270 */
[----:B------:R-:W-:-:S02]  /*a4a0*/  ISETP.GT.AND P1, PT, R12, 0x78, !P1 ;  /* 0x000000780c00780c */ /* 0x000fc40004f24270 */
[----:B------:R-:W-:Y:S02]  /*a4b0*/  ISETP.GT.AND P5, PT, R12, 0xd8, !P5 ;  /* 0x000000d80c00780c */ /* 0x000fe40006fa4270 */
[C---:B------:R-:W-:Y:S02]  /*a4c0*/  ISETP.LT.OR P1, PT, R13.reuse, 0x79, P1 ;  /* 0x000000790d00780c */ /* 0x040fe40000f21670 */
[----:B0-----:R-:W-:Y:S02]  /*a4d0*/  FMNMX.FTZ R20, R14, R9, !PT ;  /* 0x000000090e147209 */ /* 0x001fe40007810000 */
[----:B------:R-:W-:Y:S02]  /*a4e0*/  FSEL R150, R150, -INF , !P1 ;  /* 0xff80000096967808 */ /* 0x000fe40004800000 */
[----:B------:R-:W-:Y:S01]  /*a4f0*/  LOP3.LUT P1, RZ, R16, 0x200000, RZ, 0xc0, !PT ;  /* 0x0020000010ff7812 */ /* 0x000fe2000782c0ff */
[----:B------:R-:W0:Y:S01]  /*a500*/  SHFL.BFLY PT, R9, R20, 0x1, 0x1f ;  /* 0x0c201f0014097f89 */ /* 0x000e2200000e0000 */
[----:B------:R-:W-:-:S02]  /*a510*/  ISETP.LT.OR P3, PT, R13, 0xd1, P3 ;  /* 0x000000d10d00780c */ /* 0x000fc40001f61670 */
[----:B------:R-:W-:Y:S02]  /*a520*/  ISETP.GT.AND P1, PT, R12, 0x79, !P1 ;  /* 0x000000790c00780c */ /* 0x000fe40004f24270 */
[C---:B------:R-:W-:Y:S02]  /*a530*/  ISETP.LT.OR P4, PT, R13.reuse, 0xd2, P4 ;  /* 0x000000d20d00780c */ /* 0x040fe40002781670 */
[----:B------:R-:W-:Y:S02]  /*a540*/  ISETP.LT.OR P1, PT, R13, 0x7a, P1 ;  /* 0x0000007a0d00780c */ /* 0x000fe40000f21670 */
[----:B------:R-:W-:Y:S02]  /*a550*/  FSEL R98, R98, -INF , !P3 ;  /* 0xff80000062627808 */ /* 0x000fe40005800000 */
[----:B------:R-:W-:Y:S02]  /*a560*/  FSEL R151, R151, -INF , !P1 ;  /* 0xff80000097977808 */ /* 0x000fe40004800000 */
[----:B------:R-:W-:-:S02]  /*a570*/  LOP3.LUT P1, RZ, R16, 0x100000, RZ, 0xc0, !PT ;  /* 0x0010000010ff7812 */ /* 0x000fc4000782c0ff */
[----:B------:R-:W-:Y:S02]  /*a580*/  ISETP.LT.OR P5, PT, R13, 0xd9, P5 ;  /* 0x000000d90d00780c */ /* 0x000fe40002fa1670 */
[----:B------:R-:W-:Y:S02]  /*a590*/  ISETP.GT.AND P1, PT, R12, 0x80, !P1 ;  /* 0x000000800c00780c */ /* 0x000fe40004f24270 */
[----:B------:R-:W-:Y:S02]  /*a5a0*/  FSEL R99, R99, -INF , !P4 ;  /* 0xff80000063637808 */ /* 0x000fe40006000000 */
[----:B------:R-:W-:Y:S02]  /*a5b0*/  ISETP.LT.OR P1, PT, R13, 0x81, P1 ;  /* 0x000000810d00780c */ /* 0x000fe40000f21670 */
[----:B------:R-:W-:Y:S02]  /*a5c0*/  FSEL R102, R102, -INF , !P5 ;  /* 0xff80000066667808 */ /* 0x000fe40006800000 */
[----:B------:R-:W-:-:S02]  /*a5d0*/  FSEL R122, R122, -INF , !P1 ;  /* 0xff8000007a7a7808 */ /* 0x000fc40004800000 */
[----:B------:R-:W-:Y:S02]  /*a5e0*/  LOP3.LUT P1, RZ, R16, 0x80000, RZ, 0xc0, !PT ;  /* 0x0008000010ff7812 */ /* 0x000fe4000782c0ff */
[----:B0-----:R-:W-:Y:S02]  /*a5f0*/  FMNMX.FTZ R9, R20, R9, !PT ;  /* 0x0000000914097209 */ /* 0x001fe40007810000 */
[----:B------:R-:W-:-:S03]  /*a600*/  ISETP.GT.AND P1, PT, R12, 0x81, !P1 ;  /* 0x000000810c00780c */ /* 0x000fc60004f24270 */
[----:B------:R-:W-:Y:S01]  /*a610*/  FFMA.FTZ R10, R9, R10, -8 ;  /* 0xc1000000090a7423 */ /* 0x000fe2000001000a */
[----:B------:R-:W-:-:S04]  /*a620*/  ISETP.LT.OR P1, PT, R13, 0x82, P1 ;  /* 0x000000820d00780c */ /* 0x000fc80000f21670 */
[----:B------:R-:W-:Y:S02]  /*a630*/  FSEL R123, R123, -INF , !P1 ;  /* 0xff8000007b7b7808 */ /* 0x000fe40004800000 */
[----:B------:R-:W-:-:S04]  /*a640*/  LOP3.LUT P1, RZ, R16, 0x40000, RZ, 0xc0, !PT ;  /* 0x0004000010ff7812 */ /* 0x000fc8000782c0ff */
[----:B------:R-:W-:-:S04]  /*a650*/  ISETP.GT.AND P1, PT, R12, 0x88, !P1 ;  /* 0x000000880c00780c */ /* 0x000fc80004f24270 */
[----:B------:R-:W-:-:S04]  /*a660*/  ISETP.LT.OR P1, PT, R13, 0x89, P1 ;  /* 0x000000890d00780c */ /* 0x000fc80000f21670 */
[----:B------:R-:W-:Y:S02]  /*a670*/  FSEL R126, R126, -INF , !P1 ;  /* 0xff8000007e7e7808 */ /* 0x000fe40004800000 */
[----:B------:R-:W-:Y:S02]  /*a680*/  ISETP.GT.AND P1, PT, R12, 0x89, !P6 ;  /* 0x000000890c00780c */ /* 0x000fe40007724270 */
[----:B------:R-:W-:Y:S02]  /*a690*/  LOP3.LUT P6, RZ, R16, 0x40, RZ, 0xc0, !PT ;  /* 0x0000004010ff7812 */ /* 0x000fe400078cc0ff */
[----:B------:R-:W-:-:S04]  /*a6a0*/  ISETP.LT.OR P1, PT, R13, 0x8a, P1 ;  /* 0x0000008a0d00780c */ /* 0x000fc80000f21670 */
[----:B------:R-:W-:Y:S02]  /*a6b0*/  FSEL R127, R127, -INF , !P1 ;  /* 0xff8000007f7f7808 */ /* 0x000fe40004800000 */
[----:B------:R-:W-:-:S04]  /*a6c0*/  LOP3.LUT P1, RZ, R16, 0x10000, RZ, 0xc0, !PT ;  /* 0x0001000010ff7812 */ /* 0x000fc8000782c0ff */
[----:B------:R-:W-:-:S04]  /*a6d0*/  ISETP.GT.AND P1, PT, R12, 0x90, !P1 ;  /* 0x000000900c00780c */ /* 0x000fc80004f24270 */
        /* <DEDUP_REMOVED lines=86> */
[----:B------:R-:W-:Y:S02]  /*ac40*/  ISETP.GT.AND P1, PT, R12, RZ, !P6 ;  /* 0x000000ff0c00720c */ /* 0x000fe40007724270 */
[----:B------:R-:W-:Y:S02]  /*ac50*/  LOP3.LUT P6, RZ, R2, 0x800, RZ, 0xc0, !PT ;  /* 0x0000080002ff7812 */ /* 0x000fe400078cc0ff */
[----:B------:R-:W-:Y:S02]  /*ac60*/  ISETP.LT.OR P1, PT, R13, 0x1, P1 ;  /* 0x000000010d00780c */ /* 0x000fe40000f21670 */
[----:B------:R-:W-:Y:S02]  /*ac70*/  ISETP.GT.AND P2, PT, R12, 0xd9, !P6 ;  /* 0x000000d90c00780c */ /* 0x000fe40007744270 */
[----:B------:R-:W-:-:S02]  /*ac80*/  FSEL R11, R186, -INF , !P1 ;  /* 0xff800000ba0b7808 */ /* 0x000fc40004800000 */
[----:B------:R-:W-:Y:S02]  /*ac90*/  FSETP.NEU.FTZ.AND P1, PT, R9, -INF , PT ;  /* 0xff8000000900780b */ /* 0x000fe40003f3d000 */
[----:B------:R-:W-:Y:S02]  /*aca0*/  ISETP.LT.OR P2, PT, R13, 0xda, P2 ;  /* 0x000000da0d00780c */ /* 0x000fe40001741670 */
[----:B------:R-:W-:Y:S02]  /*acb0*/  FSEL R10, R10, RZ, P1 ;  /* 0x000000ff0a0a7208 */ /* 0x000fe40000800000 */
[----:B------:R-:W-:-:S03]  /*acc0*/  FSEL R103, R103, -INF , !P2 ;  /* 0xff80000067677808 */ /* 0x000fc60005000000 */
        /* <DEDUP_REMOVED lines=72> */
[----:B------:R-:W-:Y:S01]  /*b150*/  MUFU.EX2 R15, R15 ;  /* 0x0000000f000f7308 */ /* 0x000fe20000000800 */
[----:B------:R-:W-:-:S04]  /*b160*/  FMNMX.FTZ R188, R158, R193, !PT ;  /* 0x000000c19ebc7209 */ /* 0x000fc80007810000 */
[----:B------:R-:W-:-:S03]  /*b170*/  FMNMX.FTZ R193, R159, R188, !PT ;  /* 0x000000bc9fc17209 */ /* 0x000fc60007810000 */
        /* <DEDUP_REMOVED lines=48> */
[----:B------:R0:W-:Y:S01]  /*b480*/  MUFU.EX2 R12, R192 ;  /* 0x000000c0000c7308 */ /* 0x0001e20000000800 */
[----:B------:R-:W-:-:S04]  /*b490*/  FMNMX.FTZ R108, R98, R193, !PT ;  /* 0x000000c1626c7209 */ /* 0x000fc80007810000 */
[----:B------:R-:W-:-:S03]  /*b4a0*/  FMNMX.FTZ R109, R99, R108, !PT ;  /* 0x0000006c636d7209 */ /* 0x000fc60007810000 */
[----:B------:R-:W-:Y:S01]  /*b4b0*/  MUFU.EX2 R153, R153 ;  /* 0x0000009900997308 */ /* 0x000fe20000000800 */
[----:B------:R-:W-:Y:S01]  /*b4c0*/  FMNMX.FTZ R108, R102, R109, !PT ;  /* 0x0000006d666c7209 */ /* 0x000fe20007810000 */
[--C-:B------:R-:W-:Y:S01]  /*b4d0*/  FFMA.FTZ R109, R113, UR37, -R10.reuse ;  /* 0x00000025716d7c23 */ /* 0x100fe2000801080a */
[----:B------:R-:W-:-:S01]  /*b4e0*/  FFMA.FTZ R113, R117, UR37, -R10 ;  /* 0x0000002575717c23 */ /* 0x000fc2000801080a */
[----:B------:R-:W-:Y:S01]  /*b4f0*/  IMAD.U32 R117, RZ, RZ, UR37 ;  /* 0x00000025ff757e24 */ /* 0x000fe2000f8e00ff */
[----:B------:R-:W-:-:S03]  /*b500*/  FMNMX.FTZ R188, R103, R108, !PT ;  /* 0x0000006c67bc7209 */ /* 0x000fc60007810000 */
[----:B------:R1:W-:Y:S02]  /*b510*/  MUFU.EX2 R108, R196 ;  /* 0x000000c4006c7308 */ /* 0x0003e40000000800 */
[----:B------:R-:W2:Y:S06]  /*b520*/  SHFL.BFLY PT, R193, R188, 0x2, 0x1f ;  /* 0x0c401f00bcc17f89 */ /* 0x000eac00000e0000 */
[----:B------:R-:W-:Y:S08]  /*b530*/  MUFU.EX2 R156, R156 ;  /* 0x0000009c009c7308 */ /* 0x000ff00000000800 */
[----:B------:R-:W-:Y:S08]  /*b540*/  MUFU.EX2 R157, R157 ;  /* 0x0000009d009d7308 */ /* 0x000ff00000000800 */
[----:B------:R-:W-:Y:S01]  /*b550*/  MUFU.EX2 R160, R160 ;  /* 0x000000a000a07308 */ /* 0x000fe20000000800 */
[----:B--2---:R-:W-:-:S02]  /*b560*/  FMNMX.FTZ R193, R188, R193, !PT ;  /* 0x000000c1bcc17209 */ /* 0x004fc40007810000 */
[----:B------:R-:W-:-:S03]  /*b570*/  FSEL R188, R9, RZ, P1 ;  /* 0x000000ff09bc7208 */ /* 0x000fc60000800000 */
[----:B------:R-:W2:Y:S02]  /*b580*/  SHFL.BFLY PT, R116, R193, 0x1, 0x1f ;  /* 0x0c201f00c1747f89 */ /* 0x000ea400000e0000 */
[----:B------:R-:W-:Y:S01]  /*b590*/  MUFU.EX2 R161, R161 ;  /* 0x000000a100a17308 */ /* 0x000fe20000000800 */
[----:B------:R-:W-:-:S07]  /*b5a0*/  FADD.FTZ R188, -R188, R3 ;  /* 0x00000003bcbc7221 */ /* 0x000fce0000010100 */
[----:B------:R-:W-:Y:S08]  /*b5b0*/  MUFU.EX2 R3, R101 ;  /* 0x0000006500037308 */ /* 0x000ff00000000800 */
[----:B------:R-:W-:Y:S01]  /*b5c0*/  MUFU.EX2 R164, R164 ;  /* 0x000000a400a47308 */ /* 0x000fe20000000800 */
[----:B--2---:R-:W-:Y:S01]  /*b5d0*/  FMNMX.FTZ R10, R193, R116, !PT ;  /* 0x00000074c10a7209 */ /* 0x004fe20007810000 */
[----:B------:R-:W-:-:S06]  /*b5e0*/  FMUL.FTZ R116, R188, UR37 ;  /* 0x00000025bc747c20 */ /* 0x000fcc0008410000 */
[----:B------:R-:W-:Y:S01]  /*b5f0*/  MUFU.EX2 R165, R165 ;  /* 0x000000a500a57308 */ /* 0x000fe20000000800 */
[C---:B------:R-:W-:Y:S01]  /*b600*/  FSETP.NEU.FTZ.AND P1, PT, R10.reuse, -INF , PT ;  /* 0xff8000000a00780b */ /* 0x040fe20003f3d000 */
[----:B------:R-:W-:-:S05]  /*b610*/  FFMA.FTZ R117, R10, R117, -8 ;  /* 0xc10000000a757423 */ /* 0x000fca0000010075 */
[----:B------:R-:W-:Y:S01]  /*b620*/  FSEL R188, R117, RZ, P1 ;  /* 0x000000ff75bc7208 */ /* 0x000fe20000800000 */
[----:B------:R-:W2:Y:S04]  /*b630*/  MUFU.EX2 R116, R116 ;  /* 0x0000007400747308 */ /* 0x000ea80000000800 */
[----:B------:R-:W-:-:S01]  /*b640*/  FFMA.FTZ R193, R190, UR37, -R188 ;  /* 0x00000025bec17c23 */ /* 0x000fc200080108bc */
[--C-:B------:R-:W-:Y:S01]  /*b650*/  FFMA.FTZ R190, R191, UR37, -R188.reuse ;  /* 0x00000025bfbe7c23 */ /* 0x100fe200080108bc */
[----:B------:R-:W-:Y:S01]  /*b660*/  FSEL R191, R10, RZ, P1 ;  /* 0x000000ff0abf7208 */ /* 0x000fe20000800000 */
[--C-:B0-----:R-:W-:Y:S01]  /*b670*/  FFMA.FTZ R192, R11, UR37, -R188.reuse ;  /* 0x000000250bc07c23 */ /* 0x101fe200080108bc */
[----:B------:R-:W-:-:S01]  /*b680*/  FFMA.FTZ R11, R187, UR37, -R188 ;  /* 0x00000025bb0b7c23 */ /* 0x000fc200080108bc */
[----:B------:R0:W-:Y:S01]  /*b690*/  MUFU.EX2 R101, R193 ;  /* 0x000000c100657308 */ /* 0x0001e20000000800 */
[----:B------:R-:W-:-:S01]  /*b6a0*/  FFMA.FTZ R117, R194, UR37, -R188 ;  /* 0x00000025c2757c23 */ /* 0x000fc200080108bc */
[----:B------:R-:W-:Y:S01]  /*b6b0*/  FADD.FTZ R191, -R191, R0 ;  /* 0x00000000bfbf7221 */ /* 0x000fe20000010100 */
[----:B------:R-:W-:-:S01]  /*b6c0*/  FFMA.FTZ R194, R195, UR37, -R188 ;  /* 0x00000025c3c27c23 */ /* 0x000fc200080108bc */
[--C-:B------:R-:W-:Y:S01]  /*b6d0*/  FFMA.FTZ R187, R198, UR37, -R188.reuse ;  /* 0x00000025c6bb7c23 */ /* 0x100fe200080108bc */
[----:B-1----:R-:W-:-:S01]  /*b6e0*/  FFMA.FTZ R196, R199, UR37, -R188 ;  /* 0x00000025c7c47c23 */ /* 0x002fc200080108bc */
[----:B------:R-:W-:Y:S01]  /*b6f0*/  FMUL.FTZ R191, R191, UR37 ;  /* 0x00000025bfbf7c20 */ /* 0x000fe20008410000 */
[----:B------:R-:W-:-:S01]  /*b700*/  FFMA.FTZ R170, R170, UR37, -R188 ;  /* 0x00000025aaaa7c23 */ /* 0x000fc200080108bc */
[----:B------:R-:W-:Y:S01]  /*b710*/  MUFU.EX2 R192, R192 ;  /* 0x000000c000c07308 */ /* 0x000fe20000000800 */
[----:B--2---:R-:W-:-:S01]  /*b720*/  FFMA.FTZ R195, R116, R6, R15 ;  /* 0x0000000674c37223 */ /* 0x004fc2000001000f */
[--C-:B0-----:R-:W-:Y:S01]  /*b730*/  FFMA.FTZ R193, R142, UR37, -R188.reuse ;  /* 0x000000258ec17c23 */ /* 0x101fe200080108bc */
[----:B------:R-:W-:-:S01]  /*b740*/  FFMA.FTZ R142, R146, UR37, -R188 ;  /* 0x00000025928e7c23 */ /* 0x000fc200080108bc */
[----:B------:R-:W-:Y:S01]  /*b750*/  FFMA.FTZ R146, R150, UR37, -R188 ;  /* 0x0000002596927c23 */ /* 0x000fe200080108bc */
[----:B------:R-:W-:-:S01]  /*b760*/  FADD.FTZ R195, R14, R195 ;  /* 0x000000c30ec37221 */ /* 0x000fc20000010000 */
[--C-:B------:R-:W-:Y:S01]  /*b770*/  FFMA.FTZ R171, R171, UR37, -R188.reuse ;  /* 0x00000025abab7c23 */ /* 0x100fe200080108bc */
[----:B------:R-:W-:-:S01]  /*b780*/  FFMA.FTZ R174, R174, UR37, -R188 ;  /* 0x00000025aeae7c23 */ /* 0x000fc200080108bc */
[----:B------:R-:W0:Y:S01]  /*b790*/  MUFU.EX2 R191, R191 ;  /* 0x000000bf00bf7308 */ /* 0x000e220000000800 */
[----:B------:R-:W-:-:S01]  /*b7a0*/  FADD.FTZ R150, R20, R195 ;  /* 0x000000c314967221 */ /* 0x000fc20000010000 */
        /* <DEDUP_REMOVED lines=23> */
[----:B-1----:R-:W-:-:S01]  /*b920*/  FADD.FTZ R6, R11, R6 ;  /* 0x000000060b067221 */ /* 0x002fc20000010000 */
[--C-:B------:R-:W-:Y:S01]  /*b930*/  FFMA.FTZ R123, R123, UR37, -R188.reuse ;  /* 0x000000257b7b7c23 */ /* 0x100fe200080108bc */
[----:B------:R-:W-:-:S01]  /*b940*/  FFMA.FTZ R126, R126, UR37, -R188 ;  /* 0x000000257e7e7c23 */ /* 0x000fc200080108bc */
[----:B------:R-:W-:Y:S01]  /*b950*/  FFMA.FTZ R127, R127, UR37, -R188 ;  /* 0x000000257f7f7c23 */ /* 0x000fe200080108bc */
[----:B------:R-:W-:-:S01]  /*b960*/  FADD.FTZ R5, R101, R6 ;  /* 0x0000000665057221 */ /* 0x000fc20000010000 */
[--C-:B------:R-:W-:Y:S01]  /*b970*/  FFMA.FTZ R130, R130, UR37, -R188.reuse ;  /* 0x0000002582827c23 */ /* 0x100fe200080108bc */
[----:B------:R-:W-:-:S01]  /*b980*/  FFMA.FTZ R131, R131, UR37, -R188 ;  /* 0x0000002583837c23 */ /* 0x000fc200080108bc */
[----:B------:R-:W1:Y:S01]  /*b990*/  MUFU.EX2 R194, R194 ;  /* 0x000000c200c27308 */ /* 0x000e620000000800 */
        /* <DEDUP_REMOVED lines=15> */
[----:B------:R0:W-:Y:S01]  /*ba90*/  MUFU.EX2 R0, R193 ;  /* 0x000000c100007308 */ /* 0x0001e20000000800 */
[----:B-1----:R-:W-:-:S01]  /*baa0*/  FADD.FTZ R6, R194, R5 ;  /* 0x00000005c2067221 */ /* 0x002fc20000010000 */
[--C-:B------:R-:W-:Y:S01]  /*bab0*/  FFMA.FTZ R94, R94, UR37, -R188.reuse ;  /* 0x000000255e5e7c23 */ /* 0x100fe200080108bc */
[----:B------:R-:W-:-:S05]  /*bac0*/  FFMA.FTZ R103, R103, UR37, -R188 ;  /* 0x0000002567677c23 */ /* 0x000fca00080108bc */
[----:B------:R-:W1:Y:S01]  /*bad0*/  MUFU.EX2 R196, R196 ;  /* 0x000000c400c47308 */ /* 0x000e620000000800 */
[----:B0-----:R-:W-:-:S01]  /*bae0*/  FADD.FTZ R193, R21, R150 ;  /* 0x0000009615c17221 */ /* 0x001fc20000010000 */
[----:B--2---:R-:W-:-:S03]  /*baf0*/  FADD.FTZ R5, R187, R6 ;  /* 0x00000006bb057221 */ /* 0x004fc60000010000 */
        /* <DEDUP_REMOVED lines=11> */
[----:B------:R-:W-:Y:S02]  /*bbb0*/  FADD.FTZ R6, R172, R5 ;  /* 0x00000005ac067221 */ /* 0x000fe40000010000 */
[----:B------:R-:W0:Y:S01]  /*bbc0*/  MUFU.EX2 R175, R175 ;  /* 0x000000af00af7308 */ /* 0x000e220000000800 */
[----:B--2---:R-:W-:-:S01]  /*bbd0*/  FADD.FTZ R193, R171, R150 ;  /* 0x00000096abc17221 */ /* 0x004fc20000010000 */
[----:B------:R-:W-:-:S04]  /*bbe0*/  FADD.FTZ R5, R173, R6 ;  /* 0x00000006ad057221 */ /* 0x000fc80000010000 */
[----:B------:R-:W-:Y:S02]  /*bbf0*/  FADD.FTZ R6, R176, R5 ;  /* 0x00000005b0067221 */ /* 0x000fe40000010000 */
[----:B------:R-:W2:Y:S01]  /*bc00*/  MUFU.EX2 R178, R178 ;  /* 0x000000b200b27308 */ /* 0x000ea20000000800 */
[----:B-1----:R-:W-:-:S01]  /*bc10*/  FADD.FTZ R150, R174, R193 ;  /* 0x000000c1ae967221 */ /* 0x002fc20000010000 */
[----:B------:R-:W-:-:S04]  /*bc20*/  FADD.FTZ R5, R177, R6 ;  /* 0x00000006b1057221 */ /* 0x000fc80000010000 */
[----:B------:R-:W-:Y:S02]  /*bc30*/  FADD.FTZ R6, R180, R5 ;  /* 0x00000005b4067221 */ /* 0x000fe40000010000 */
        /* <DEDUP_REMOVED lines=18> */
[----:B------:R-:W-:-:S06]  /*bd60*/  FADD.FTZ R5, R165, R6 ;  /* 0x00000006a5057221 */ /* 0x000fcc0000010000 */
        /* <DEDUP_REMOVED lines=23> */
[----:B--2---:R-:W-:-:S04]  /*bee0*/  FADD.FTZ R193, R139, R150 ;  /* 0x000000968bc17221 */ /* 0x004fc80000010000 */
[----:B------:R-:W-:-:S03]  /*bef0*/  FADD.FTZ R150, R0, R193 ;  /* 0x000000c100967221 */ /* 0x000fc60000010000 */
        /* <DEDUP_REMOVED lines=58> */
[--C-:B------:R-:W-:Y:S01]  /*c2a0*/  FFMA.FTZ R193, R95, UR37, -R188.reuse ;  /* 0x000000255fc17c23 */ /* 0x100fe200080108bc */
[----:B------:R-:W-:-:S05]  /*c2b0*/  FFMA.FTZ R95, R98, UR37, -R188 ;  /* 0x00000025625f7c23 */ /* 0x000fca00080108bc */
        /* <DEDUP_REMOVED lines=17> */
[----:B-1----:R-:W-:-:S01]  /*c3d0*/  FADD.FTZ R195, R115, R98 ;  /* 0x0000006273c37221 */ /* 0x002fc20000010000 */
[--C-:B------:R-:W-:Y:S01]  /*c3e0*/  FFMA.FTZ R98, R99, UR37, -R188.reuse ;  /* 0x0000002563627c23 */ /* 0x100fe200080108bc */
[----:B------:R-:W-:-:S05]  /*c3f0*/  FFMA.FTZ R99, R102, UR37, -R188 ;  /* 0x0000002566637c23 */ /* 0x000fca00080108bc */
        /* <DEDUP_REMOVED lines=35> */
[----:B------:R-:W-:Y:S01]  /*c630*/  FADD.FTZ R6, R3, R102 ;  /* 0x0000006603067221 */ /* 0x000fe20000010000 */
[----:B0-----:R-:W-:-:S01]  /*c640*/  FADD.FTZ R5, R150, R5 ;  /* 0x0000000596057221 */ /* 0x001fc20000010000 */
[----:B------:R-:W-:Y:S06]  /*c650*/  @!P0 BRA `(.L_x_832) ;  /* 0x0000000000048947 */ /* 0x000fec0003800000 */
[----:B------:R-:W-:Y:S01]  /*c660*/  BPT.TRAP 0x1 ;  /* 0x000000040000795c */ /* 0x000fe20000300000 */
.L_x_832:
[----:B------:R-:W-:Y:S01]  /*c670*/  ULEA UR6, UR48, UR41, 0x3 ;  /* 0x0000002930067291 */ /* 0x000fe2000f8e183f */
[----:B------:R-:W-:Y:S01]  /*c680*/  ISETP.GT.AND P1, PT, R4, UR56, PT ;  /* 0x0000003804007c0c */ /* 0x000fe2000bf24270 */
[----:B------:R-:W-:Y:S01]  /*c690*/  UMOV UR45, UR54 ;  /* 0x00000036002d7c82 */ /* 0x000fe20008000000 */
[----:B------:R-:W-:Y:S01]  /*c6a0*/  F2FP.SATFINITE.E4M3.F32.PACK_AB_MERGE_C R0, R143, R0, RZ ;  /* 0x000000008f00723e */ /* 0x000fe200048070ff */
[----:B------:R-:W-:Y:S01]  /*c6b0*/  UIADD3 UR6, UR6, 0x2e860, URZ ;  /* 0x0002e86006067890 */ /* 0x000fe2000fffe03f */
[----:B------:R-:W-:Y:S01]  /*c6c0*/  F2FP.SATFINITE.E4M3.F32.PACK_AB_MERGE_C R3, R3, R100, RZ ;  /* 0x000000640303723e */ /* 0x000fe200048070ff */
[----:B------:R-:W-:Y:S01]  /*c6d0*/  UMOV UR48, UR55 ;  /* 0x0000003700307c82 */ /* 0x000fe20008000000 */
[----:B------:R-:W-:Y:S01]  /*c6e0*/  F2FP.SATFINITE.E4M3.F32.PACK_AB_MERGE_C R20, R21, R20, RZ ;  /* 0x000000141514723e */ /* 0x000fe200048070ff */
[----:B------:R-:W-:Y:S01]  /*c6f0*/  UPRMT UR6, UR40, 0x654, UR6 ;  /* 0x0000065428067896 */ /* 0x000fe20008000006 */
[----:B------:R-:W-:Y:S01]  /*c700*/  F2FP.SATFINITE.E4M3.F32.PACK_AB_MERGE_C R101, R190, R101, RZ ;  /* 0x00000065be65723e */ /* 0x000fe200048070ff */
[----:B------:R-:W-:Y:S01]  /*c710*/  FMUL.FTZ R24, R24, R116 ;  /* 0x0000007418187220 */ /* 0x000fe20000410000 */
[----:B------:R-:W-:Y:S01]  /*c720*/  F2FP.SATFINITE.E4M3.F32.PACK_AB_MERGE_C R186, R189, R186, RZ ;  /* 0x000000babdba723e */ /* 0x000fe200048070ff */
[-C--:B------:R-:W-:Y:S01]  /*c730*/  FMUL.FTZ R25, R25, R116.reuse ;  /* 0x0000007419197220 */ /* 0x080fe20000410000 */
[----:B------:R-:W-:Y:S01]  /*c740*/  F2FP.SATFINITE.E4M3.F32.PACK_AB_MERGE_C R187, R196, R187, RZ ;  /* 0x000000bbc4bb723e */ /* 0x000fe200048070ff */
[----:B------:R-:W-:Y:S01]  /*c750*/  FMUL.FTZ R28, R28, R116 ;  /* 0x000000741c1c7220 */ /* 0x000fe20000410000 */
[----:B------:R-:W-:Y:S01]  /*c760*/  F2FP.SATFINITE.E4M3.F32.PACK_AB_MERGE_C R172, R173, R172, RZ ;  /* 0x000000acadac723e */ /* 0x000fe200048070ff */
[----:B------:R-:W-:Y:S01]  /*c770*/  FMUL.FTZ R29, R29, R116 ;  /* 0x000000741d1d7220 */ /* 0x000fe20000410000 */
[----:B------:R-:W-:Y:S01]  /*c780*/  F2FP.SATFINITE.E4M3.F32.PACK_AB_MERGE_C R174, R175, R174, RZ ;  /* 0x000000aeafae723e */ /* 0x000fe200048070ff */
[----:B------:R-:W-:Y:S01]  /*c790*/  SYNCS.ARRIVE.TRANS64.RED.A1T0 RZ, [UR6], RZ ;  /* 0x000000ffffff79a7 */ /* 0x000fe20008100406 */
[----:B------:R-:W-:Y:S01]  /*c7a0*/  F2FP.SATFINITE.E4M3.F32.PACK_AB_MERGE_C R180, R181, R180, RZ ;  /* 0x000000b4b5b4723e */ /* 0x000fe200048070ff */
[----:B------:R-:W-:Y:S01]  /*c7b0*/  FMUL.FTZ R32, R32, R116 ;  /* 0x0000007420207220 */ /* 0x000fe20000410000 */
        /* <DEDUP_REMOVED lines=35> */
[-C--:B------:R-:W-:Y:S01]  /*c9f0*/  FMUL.FTZ R68, R68, R116.reuse ;  /* 0x0000007444447220 */ /* 0x080fe20000410000 */
[----:B------:R-:W-:Y:S01]  /*ca00*/  F2FP.SATFINITE.E4M3.F32.PACK_AB_MERGE_C R99, R150, R99, RZ ;  /* 0x000000639663723e */ /* 0x000fe200048070ff */
[----:B------:R-:W-:Y:S01]  /*ca10*/  FMUL.FTZ R69, R69, R116 ;  /* 0x0000007445457220 */ /* 0x000fe20000410000 */
[----:B------:R-:W-:Y:S01]  /*ca20*/  F2FP.SATFINITE.E4M3.F32.PACK_AB_MERGE_C R213, R139, R138, R0 ;  /* 0x0000008a8bd5723e */ /* 0x000fe20004807000 */
[----:B------:R-:W-:Y:S01]  /*ca30*/  FMUL.FTZ R72, R72, R116 ;  /* 0x0000007448487220 */ /* 0x000fe20000410000 */
[----:B------:R-:W-:Y:S01]  /*ca40*/  F2FP.SATFINITE.E4M3.F32.PACK_AB_MERGE_C R202, R97, R96, R3 ;  /* 0x0000006061ca723e */ /* 0x000fe20004807003 */
[-C--:B------:R-:W-:Y:S01]  /*ca50*/  FMUL.FTZ R73, R73, R116.reuse ;  /* 0x0000007449497220 */ /* 0x080fe20000410000 */
[----:B------:R-:W-:Y:S01]  /*ca60*/  F2FP.SATFINITE.E4M3.F32.PACK_AB_MERGE_C R224, R14, R15, R20 ;  /* 0x0000000f0ee0723e */ /* 0x000fe20004807014 */
        /* <DEDUP_REMOVED lines=63> */
[----:B------:R-:W-:-:S02]  /*ce60*/  VIADD R4, R4, 0xffffffff ;  /* 0xffffffff04047836 */ /* 0x000fc40000000000 */
[----:B------:R-:W-:Y:S02]  /*ce70*/  IMAD.MOV.U32 R0, RZ, RZ, R10 ;  /* 0x000000ffff007224 */ /* 0x000fe400078e000a */
[----:B------:R-:W-:Y:S01]  /*ce80*/  IMAD.MOV.U32 R3, RZ, RZ, R9 ;  /* 0x000000ffff037224 */ /* 0x000fe200078e0009 */
[----:B------:R-:W-:Y:S06]  /*ce90*/  @P1 BRA `(.L_x_833) ;  /* 0xffffffa000ec1947 */ /* 0x000fec000383ffff */
[----:B------:R-:W-:Y:S01]  /*cea0*/  IMAD.MOV.U32 R0, RZ, RZ, R10 ;  /* 0x000000ffff007224 */ /* 0x000fe200078e000a */
[----:B------:R-:W-:Y:S01]  /*ceb0*/  UMOV UR48, UR55 ;  /* 0x0000003700307c82 */ /* 0x000fe20008000000 */
[----:B------:R-:W-:Y:S01]  /*cec0*/  IMAD.MOV.U32 R3, RZ, RZ, R9 ;  /* 0x000000ffff037224 */ /* 0x000fe200078e0009 */
[----:B------:R-:W-:-:S06]  /*ced0*/  UMOV UR45, UR54 ;  /* 0x00000036002d7c82 */ /* 0x000fcc0008000000 */
.L_x_815:
[----:B------:R-:W-:Y:S01]  /*cee0*/  ULDC UR6, c[0x0][0x448] ;  /* 0x0001120000067ab9 */ /* 0x000fe20000000800 */
[----:B------:R-:W-:Y:S01]  /*cef0*/  IADD3 R8, R17, 0x1, -R8 ;  /* 0x0000000111087810 */ /* 0x000fe20007ffe808 */
[----:B------:R-:W-:Y:S01]  /*cf00*/  UISETP.NE.AND UP0, UPT, UR6, 0x1, UPT ;  /* 0x000000010600788c */ /* 0x000fe2000bf05270 */
[----:B------:R-:W-:Y:S02]  /*cf10*/  ULDC UR11, c[0x0][0x9e4] ;  /* 0x00027900000b7ab9 */ /* 0x000fe40000000800 */
[----:B------:R-:W-:Y:S01]  /*cf20*/  R2UR UR14, R8 ;  /* 0x00000000080e72ca */ /* 0x000fe200000e0000 */
[----:B------:R-:W-:Y:S02]  /*cf30*/  UISETP.GE.AND UP1, UPT, UR11, 0x1, UPT ;  /* 0x000000010b00788c */ /* 0x000fe4000bf26270 */
[----:B------:R-:W-:-:S04]  /*cf40*/  UIADD3 UR10, UR36, 0x7f, URZ ;  /* 0x0000007f240a7890 */ /* 0x000fc8000fffe03f */
[----:B------:R-:W-:Y:S01]  /*cf50*/  PLOP3.LUT P1, PT, PT, PT, UP1, 0x40, 0x0 ;  /* 0x000000000000781c */ /* 0x000fe20003f2e818 */
[----:B------:R-:W-:Y:S01]  /*cf60*/  @UP0 ULDC UR6, c[0x0][0x44c] ;  /* 0x0001130000060ab9 */ /* 0x000fe20000000800 */
[----:B------:R-:W-:Y:S01]  /*cf70*/  @UP0 ULDC UR15, c[0x0][0x450] ;  /* 0x00011400000f0ab9 */ /* 0x000fe20000000800 */
[----:B------:R-:W-:-:S04]  /*cf80*/  UIMAD.WIDE.U32 UR6, UR10, UR6, URZ ;  /* 0x000000060a0672a5 */ /* 0x000fc8000f8e003f */
[----:B------:R-:W-:-:S04]  /*cf90*/  @UP0 USHF.R.U32.HI UR10, URZ, UR15, UR7 ;  /* 0x0000000f3f0a0299 */ /* 0x000fc80008011607 */
[----:B------:R-:W-:-:S04]  /*cfa0*/  UIADD3 UR10, UR14, UR10, URZ ;  /* 0x0000000a0e0a7290 */ /* 0x000fc8000fffe03f */
[----:B------:R-:W-:Y:S01]  /*cfb0*/  UIADD3 UR52, UR10, -UR52, URZ ;  /* 0x800000340a347290 */ /* 0x000fe2000fffe03f */
[----:B------:R-:W-:Y:S11]  /*cfc0*/  @P1 BRA `(.L_x_834) ;  /* 0x0000000000441947 */ /* 0x000ff60003800000 */
[----:B------:R-:W-:-:S06]  /*cfd0*/  UISETP.GT.AND UP2, UPT, UR10, -0x1, UPT ;  /* 0xffffffff0a00788c */ /* 0x000fcc000bf44270 */
[----:B------:R-:W-:-:S13]  /*cfe0*/  PLOP3.LUT P1, PT, PT, PT, UP2, 0x80, 0x0 ;  /* 0x000000000000781c */ /* 0x000fda0003f2f028 */
[----:B------:R-:W-:Y:S05]  /*cff0*/  @P1 BRA `(.L_x_835) ;  /* 0x00000000001c1947 */ /* 0x000fea0003800000 */
[----:B------:R-:W-:Y:S02]  /*d000*/  UISETP.NE.AND UP2, UPT, UR11, 0x1, UPT ;  /* 0x000000010b00788c */ /* 0x000fe4000bf45270 */
[----:B------:R-:W-:-:S09]  /*d010*/  ULOP3.LUT UR10, URZ, UR10, URZ, 0x33, !UPT ;  /* 0x0000000a3f0a7292 */ /* 0x000fd2000f8e333f */
[----:B------:R-:W-:Y:S02]  /*d020*/  @UP2 ULDC.64 UR14, c[0x0][0x9e8] ;  /* 0x00027a00000e2ab9 */ /* 0x000fe40000000a00 */
[----:B------:R-:W-:-:S04]  /*d030*/  UIMAD.WIDE.U32 UR6, UR10, UR14, URZ ;  /* 0x0000000e0a0672a5 */ /* 0x000fc8000f8e003f */
[----:B------:R-:W-:-:S04]  /*d040*/  @UP2 USHF.R.U32.HI UR10, URZ, UR15, UR7 ;  /* 0x0000000f3f0a2299 */ /* 0x000fc80008011607 */
[----:B------:R-:W-:Y:S01]  /*d050*/  ULOP3.LUT UR10, URZ, UR10, URZ, 0x33, !UPT ;  /* 0x0000000a3f0a7292 */ /* 0x000fe2000f8e333f */
[----:B------:R-:W-:Y:S11]  /*d060*/  BRA `(.L_x_836) ;  /* 0x0000000000107947 */ /* 0x000ff60003800000 */
.L_x_835:
[----:B------:R-:W-:-:S11]  /*d070*/  UISETP.NE.AND UP2, UPT, UR11, 0x1, UPT ;  /* 0x000000010b00788c */ /* 0x000fd6000bf45270 */
[----:B------:R-:W-:Y:S02]  /*d080*/  @UP2 ULDC.64 UR14, c[0x0][0x9e8] ;  /* 0x00027a00000e2ab9 */ /* 0x000fe40000000a00 */
[----:B------:R-:W-:-:S04]  /*d090*/  UIMAD.WIDE.U32 UR6, UR10, UR14, URZ ;  /* 0x0000000e0a0672a5 */ /* 0x000fc8000f8e003f */
[----:B------:R-:W-:-:S12]  /*d0a0*/  @UP2 USHF.R.U32.HI UR10, URZ, UR15, UR7 ;  /* 0x0000000f3f0a2299 */ /* 0x000fd80008011607 */
.L_x_836:
[----:B------:R-:W-:-:S04]  /*d0b0*/  UIMAD UR10, UR10, UR11, URZ ;  /* 0x0000000b0a0a72a4 */ /* 0x000fc8000f8e023f */
[----:B------:R-:W-:-:S04]  /*d0c0*/  UISETP.LT.AND UP2, UPT, UR52, UR10, UPT ;  /* 0x0000000a3400728c */ /* 0x000fc8000bf41270 */
[----:B------:R-:W-:-:S12]  /*d0d0*/  USEL UR52, UR52, UR10, !UP2 ;  /* 0x0000000a34347287 */ /* 0x000fd8000d000000 */
.L_x_834:
[----:B------:R-:W-:Y:S01]  /*d0e0*/  UIADD3 UR7, UR52, 0xdf, URZ ;  /* 0x000000df34077890 */ /* 0x000fe2000fffe03f */
[----:B------:R-:W-:-:S03]  /*d0f0*/  UMOV UR6, URZ ;  /* 0x0000003f00067c82 */ /* 0x000fc60008000000 */
[----:B------:R-:W-:-:S04]  /*d100*/  UIMAD.WIDE UR6, UR7, -0x6db6db6d, UR6 ;  /* 0x92492493070678a5 */ /* 0x000fc8000f8e0206 */
[----:B------:R-:W-:-:S04]  /*d110*/  USHF.R.U32.HI UR6, URZ, 0x1f, UR7 ;  /* 0x0000001f3f067899 */ /* 0x000fc80008011607 */
[----:B------:R-:W-:-:S04]  /*d120*/  ULEA.HI.SX32 UR6, UR7, UR6, 0x19 ;  /* 0x0000000607067291 */ /* 0x000fc8000f8fca3f */
[----:B------:R-:W-:-:S04]  /*d130*/  UISETP.LT.AND UP2, UPT, UR39, UR6, UPT ;  /* 0x000000062700728c */ /* 0x000fc8000bf41270 */
[----:B------:R-:W-:-:S06]  /*d140*/  USEL UR49, UR39, UR6, !UP2 ;  /* 0x0000000627317287 */ /* 0x000fcc000d000000 */
[----:B------:R-:W-:-:S13]  /*d150*/  ISETP.GE.AND P1, PT, R4, UR49, PT ;  /* 0x0000003104007c0c */ /* 0x000fda000bf26270 */
[----:B------:R-:W-:Y:S05]  /*d160*/  @!P1 BRA `(.L_x_837) ;  /* 0x0000003400889947 */ /* 0x000fea0003800000 */
[----:B------:R-:W-:Y:S01]  /*d170*/  IMAD.MOV.U32 R9, RZ, RZ, R0 ;  /* 0x000000ffff097224 */ /* 0x000fe200078e0000 */
[----:B------:R-:W-:Y:S01]  /*d180*/  UMOV UR53, UR45 ;  /* 0x0000002d00357c82 */ /* 0x000fe20008000000 */
[----:B------:R-:W-:Y:S01]  /*d190*/  IMAD.MOV.U32 R8, RZ, RZ, R3 ;  /* 0x000000ffff087224 */ /* 0x000fe200078e0003 */
[----:B------:R-:W-:-:S06]  /*d1a0*/  UMOV UR52, UR48 ;  /* 0x0000003000347c82 */ /* 0x000fcc0008000000 */
.L_x_847:
[----:B------:R-:W-:Y:S01]  /*d1b0*/  ISETP.NE.AND P2, PT, RZ, UR43, PT ;  /* 0x0000002bff007c0c */ /* 0x000fe2000bf45270 */
[----:B------:R-:W-:-:S04]  /*d1c0*/  UISETP.NE.AND UP2, UPT, UR52, 0x1, UPT ;  /* 0x000000013400788c */ /* 0x000fc8000bf45270 */
[----:B------:R-:W-:-:S04]  /*d1d0*/  USEL UR45, URZ, 0x1, UP2 ;  /* 0x000000013f2d7887 */ /* 0x000fc80009000000 */
[----:B------:R-:W-:-:S04]  /*d1e0*/  ULOP3.LUT UR45, UR53, UR45, URZ, 0x3c, !UPT ;  /* 0x0000002d352d7292 */ /* 0x000fc8000f8e3c3f */
[----:B------:R-:W-:Y:S08]  /*d1f0*/  @P2 BRA `(.L_x_838) ;  /* 0x0000000000382947 */ /* 0x000ff00003800000 */
[----:B------:R-:W-:Y:S05]  /*d200*/  @!P0 BRA `(.L_x_839) ;  /* 0x0000000000048947 */ /* 0x000fea0003800000 */
[----:B------:R-:W-:Y:S01]  /*d210*/  BPT.TRAP 0x1 ;  /* 0x000000040000795c */ /* 0x000fe20000300000 */
.L_x_839:
        /* <DEDUP_REMOVED lines=9> */
.L_x_840:
[----:B-1----:R-:W-:Y:S05]  /*d2b0*/  @P1 BRA `(.L_x_838) ;  /* 0x0000000000081947 */ /* 0x002fea0003800000 */
[----:B------:R-:W1:Y:S02]  /*d2c0*/  SYNCS.PHASECHK.TRANS64.TRYWAIT P1, [UR6+0x2e830], R0 ;  /* 0x02e83000ff0075a7 */ /* 0x000e640008020146 */
[----:B-1----:R-:W-:Y:S05]  /*d2d0*/  @!P1 BRA `(.L_x_841) ;  /* 0x0000010400989947 */ /* 0x002fea0003800000 */
.L_x_838:
        /* <DEDUP_REMOVED lines=186> */
.L_x_843:
[----:B------:R-:W-:Y:S01]  /*de80*/  ULEA UR6, UR52, UR41, 0x3 ;  /* 0x0000002934067291 */ /* 0x000fe2000f8e183f */
[----:B------:R-:W-:-:S05]  /*de90*/  IMAD.U32 R0, RZ, RZ, UR53 ;  /* 0x00000035ff007e24 */ /* 0x000fca000f8e00ff */
[----:B------:R-:W-:-:S04]  /*dea0*/  SHF.L.U32 R0, R0, 0x1f, RZ ;  /* 0x0000001f00007819 */ /* 0x000fc800000006ff */
[----:B------:R0:W1:Y:S01]  /*deb0*/  SYNCS.PHASECHK.TRANS64.TRYWAIT P1, [UR6+0x2e850], R0 ;  /* 0x02e85000ff0075a7 */ /* 0x0000620008020146 */
[----:B------:R-:W-:Y:S05]  /*dec0*/  @!P0 BRA `(.L_x_844) ;  /* 0x0000000000048947 */ /* 0x000fea0003800000 */
[----:B------:R-:W-:Y:S01]  /*ded0*/  BPT.TRAP 0x1 ;  /* 0x000000040000795c */ /* 0x000fe20000300000 */
.L_x_844:
[----:B-1----:R-:W-:Y:S05]  /*dee0*/  @P1 BRA `(.L_x_842) ;  /* 0x0000000000081947 */ /* 0x002fea0003800000 */
[----:B------:R-:W1:Y:S02]  /*def0*/  SYNCS.PHASECHK.TRANS64.TRYWAIT P1, [UR6+0x2e850], R0 ;  /* 0x02e85000ff0075a7 */ /* 0x000e640008020146 */
[----:B-1----:R-:W-:Y:S05]  /*df00*/  @!P1 BRA `(.L_x_845) ;  /* 0x000000f800a49947 */ /* 0x002fea0003800000 */
.L_x_842:
[----:B------:R-:W-:Y:S01]  /*df10*/  UIADD3 UR6, UR41, 0x400, URZ ;  /* 0x0000040029067890 */ /* 0x000fe2000fffe03f */
[----:B------:R-:W-:Y:S01]  /*df20*/  WARPGROUP.ARRIVE ;  /* 0x00000000000079c5 */ /* 0x000fe20000000000 */
[----:B------:R-:W-:Y:S01]  /*df30*/  UMOV UR7, 0xc0000010 ;  /* 0xc000001000077882 */ /* 0x000fe20000000000 */
[----:B01----:R-:W-:Y:S01]  /*df40*/  FMNMX.FTZ R0, R184, R8, !PT ;  /* 0x00000008b8007209 */ /* 0x003fe20007810000 */
[----:B------:R-:W-:Y:S01]  /*df50*/  USHF.R.U32.HI UR6, URZ, 0x4, UR6 ;  /* 0x000000043f067899 */ /* 0x000fe20008011606 */
[----:B------:R-:W-:Y:S02]  /*df60*/  FMNMX.FTZ R10, R186, R9, !PT ;  /* 0x00000009ba0a7209 */ /* 0x000fe40007810000 */
[----:B------:R-:W0:Y:S01]  /*df70*/  S2R R229, SR_TID.X ;  /* 0x0000000000e57919 */ /* 0x000e220000002100 */
[----:B------:R-:W-:Y:S01]  /*df80*/  FMNMX.FTZ R3, R185, R0, !PT ;  /* 0x00000000b9037209 */ /* 0x000fe20007810000 */
        /* <DEDUP_REMOVED lines=120> */
[----:B0-----:R-:W-:Y:S01]  /*e710*/  LOP3.LUT P1, RZ, R229, 0x7f, RZ, 0xc0, !PT ;  /* 0x0000007fe5ff7812 */ /* 0x001fe2000782c0ff */
[----:B------:R-:W0:Y:S01]  /*e720*/  SHFL.BFLY PT, R3, R0, 0x2, 0x1f ;  /* 0x0c401f0000037f89 */ /* 0x000e2200000e0000 */
[----:B------:R-:W-:-:S05]  /*e730*/  FMNMX.FTZ R10, R103, R10, !PT ;  /* 0x0000000a670a7209 */ /* 0x000fca0007810000 */
[----:B------:R-:W1:Y:S01]  /*e740*/  SHFL.BFLY PT, R13, R10, 0x2, 0x1f ;  /* 0x0c401f000a0d7f89 */ /* 0x000e6200000e0000 */
[----:B0-----:R-:W-:-:S05]  /*e750*/  FMNMX.FTZ R11, R0, R3, !PT ;  /* 0x00000003000b7209 */ /* 0x001fca0007810000 */
[----:B------:R-:W0:Y:S01]  /*e760*/  SHFL.BFLY PT, R12, R11, 0x1, 0x1f ;  /* 0x0c201f000b0c7f89 */ /* 0x000e2200000e0000 */
[----:B-1----:R-:W-:Y:S01]  /*e770*/  FMNMX.FTZ R13, R10, R13, !PT ;  /* 0x0000000d0a0d7209 */ /* 0x002fe20007810000 */
[----:B------:R-:W-:-:S04]  /*e780*/  IMAD.U32 R10, RZ, RZ, UR37 ;  /* 0x00000025ff0a7e24 */ /* 0x000fc8000f8e00ff */
[----:B------:R-:W1:Y:S01]  /*e790*/  SHFL.BFLY PT, R14, R13, 0x1, 0x1f ;  /* 0x0c201f000d0e7f89 */ /* 0x000e6200000e0000 */
[----:B0-----:R-:W-:-:S05]  /*e7a0*/  FMNMX.FTZ R3, R11, R12, !PT ;  /* 0x0000000c0b037209 */ /* 0x001fca0007810000 */
[----:B------:R-:W-:Y:S01]  /*e7b0*/  FFMA.FTZ R10, R3, R10, -8 ;  /* 0xc1000000030a7423 */ /* 0x000fe2000001000a */
[----:B-1----:R-:W-:Y:S01]  /*e7c0*/  FMNMX.FTZ R0, R13, R14, !PT ;  /* 0x0000000e0d007209 */ /* 0x002fe20007810000 */
[----:B------:R-:W-:Y:S02]  /*e7d0*/  FADD.FTZ R8, -R3, R8 ;  /* 0x0000000803087221 */ /* 0x000fe40000010100 */
[----:B------:R-:W-:-:S01]  /*e7e0*/  FFMA.FTZ R11, R185, UR37, -R10 ;  /* 0x00000025b90b7c23 */ /* 0x000fc2000801080a */
[----:B------:R-:W-:Y:S02]  /*e7f0*/  IMAD.U32 R185, RZ, RZ, UR37 ;  /* 0x00000025ffb97e24 */ /* 0x000fe4000f8e00ff */
[----:B------:R-:W-:-:S01]  /*e800*/  FFMA.FTZ R12, R184, UR37, -R10 ;  /* 0x00000025b80c7c23 */ /* 0x000fc2000801080a */
[----:B------:R-:W-:Y:S01]  /*e810*/  FMUL.FTZ R14, R8, UR37 ;  /* 0x00000025080e7c20 */ /* 0x000fe20008410000 */
        /* <DEDUP_REMOVED lines=19> */
[----:B------:R-:W-:-:S02]  /*e950*/  WARPGROUP.DEPBAR.LE gsb0, 0x0 ;  /* 0x00008000000079c5 */ /* 0x000fc40000010000 */
[----:B------:R-:W-:Y:S01]  /*e960*/  WARPGROUP.ARRIVE ;  /* 0x00000000000079c5 */ /* 0x000fe20000000000 */
[--C-:B------:R-:W-:Y:S01]  /*e970*/  FFMA.FTZ R161, R161, UR37, -R10.reuse ;  /* 0x00000025a1a17c23 */ /* 0x100fe2000801080a */
[----:B------:R-:W-:-:S01]  /*e980*/  FFMA.FTZ R164, R164, UR37, -R10 ;  /* 0x00000025a4a47c23 */ /* 0x000fc2000801080a */
[--C-:B------:R-:W-:Y:S01]  /*e990*/  FFMA.FTZ R165, R165, UR37, -R10.reuse ;  /* 0x00000025a5a57c23 */ /* 0x100fe2000801080a */
[----:B------:R-:W-:-:S01]  /*e9a0*/  FFMA.FTZ R136, R136, UR37, -R10 ;  /* 0x0000002588887c23 */ /* 0x000fc2000801080a */
[--C-:B------:R-:W-:Y:S01]  /*e9b0*/  FFMA.FTZ R137, R137, UR37, -R10.reuse ;  /* 0x0000002589897c23 */ /* 0x100fe2000801080a */
        /* <DEDUP_REMOVED lines=33> */
[----:B------:R-:W-:-:S01]  /*ebd0*/  FADD.FTZ R8, -R0, R9 ;  /* 0x0000000900087221 */ /* 0x000fc20000010100 */
[----:B------:R-:W-:Y:S01]  /*ebe0*/  FFMA.FTZ R10, R0, R185, -8 ;  /* 0xc1000000000a7423 */ /* 0x000fe200000100b9 */
[----:B------:R-:W-:Y:S01]  /*ebf0*/  MUFU.EX2 R9, R14 ;  /* 0x0000000e00097308 */ /* 0x000fe20000000800 */
[----:B------:R-:W-:Y:S01]  /*ec00*/  IADD3 R196, -R22, 0xb, RZ ;  /* 0x0000000b16c47810 */ /* 0x000fe20007ffe1ff */
[----:B------:R-:W-:Y:S01]  /*ec10*/  FMUL.FTZ R8, R8, UR37 ;  /* 0x0000002508087c20 */ /* 0x000fe20008410000 */
        /* <DEDUP_REMOVED lines=54> */
[----:B------:R-:W-:-:S01]  /*ef80*/  FFMA.FTZ R115, R115, UR37, -R10 ;  /* 0x0000002573737c23 */ /* 0x000fc2000801080a */
[--C-:B------:R-:W-:Y:S01]  /*ef90*/  FFMA.FTZ R118, R118, UR37, -R10.reuse ;  /* 0x0000002576767c23 */ /* 0x100fe2000801080a */
[----:B------:R-:W-:-:S01]  /*efa0*/  FFMA.FTZ R119, R119, UR37, -R10 ;  /* 0x0000002577777c23 */ /* 0x000fc2000801080a */
[--C-:B------:R-:W-:Y:S01]  /*efb0*/  FFMA.FTZ R90, R90, UR37, -R10.reuse ;  /* 0x000000255a5a7c23 */ /* 0x100fe2000801080a */
[----:B------:R-:W-:-:S01]  /*efc0*/  FFMA.FTZ R91, R91, UR37, -R10 ;  /* 0x000000255b5b7c23 */ /* 0x000fc2000801080a */
[----:B------:R-:W-:-:S02]  /*efd0*/  FFMA.FTZ R94, R94, UR37, -R10 ;  /* 0x000000255e5e7c23 */ /* 0x000fc4000801080a */
[----:B------:R3:W4:Y:S08]  /*efe0*/  MUFU.EX2 R14, R189 ;  /* 0x000000bd000e7308 */ /* 0x0007300000000800 */
[----:B------:R-:W5:Y:S01]  /*eff0*/  MUFU.EX2 R188, R188 ;  /* 0x000000bc00bc7308 */ /* 0x000f620000000800 */
[----:B---3--:R-:W-:-:S01]  /*f000*/  FFMA.FTZ R189, R194, UR37, -R10 ;  /* 0x00000025c2bd7c23 */ /* 0x008fc2000801080a */
[----:B0-----:R-:W-:Y:S01]  /*f010*/  FADD.FTZ R194, R186, R5 ;  /* 0x00000005bac27221 */ /* 0x001fe20000010000 */
[----:B-1----:R-:W-:-:S03]  /*f020*/  FADD.FTZ R5, R13, R6 ;  /* 0x000000060d057221 */ /* 0x002fc60000010000 */
[----:B--2---:R-:W-:Y:S02]  /*f030*/  FADD.FTZ R193, R187, R194 ;  /* 0x000000c2bbc17221 */ /* 0x004fe40000010000 */
[----:B------:R-:W0:Y:S01]  /*f040*/  MUFU.EX2 R15, R15 ;  /* 0x0000000f000f7308 */ /* 0x000e220000000800 */
[----:B----4-:R-:W-:-:S07]  /*f050*/  FADD.FTZ R6, R14, R5 ;  /* 0x000000050e067221 */ /* 0x010fce0000010000 */
[----:B------:R-:W1:Y:S01]  /*f060*/  MUFU.EX2 R189, R189 ;  /* 0x000000bd00bd7308 */ /* 0x000e620000000800 */
[----:B-----5:R-:W-:-:S07]  /*f070*/  FADD.FTZ R194, R188, R193 ;  /* 0x000000c1bcc27221 */ /* 0x020fce0000010000 */
[----:B------:R-:W2:Y:S01]  /*f080*/  MUFU.EX2 R20, R20 ;  /* 0x0000001400147308 */ /* 0x000ea20000000800 */
[----:B0-----:R-:W-:-:S07]  /*f090*/  FADD.FTZ R5, R15, R6 ;  /* 0x000000060f057221 */ /* 0x001fce0000010000 */
[----:B------:R-:W0:Y:S01]  /*f0a0*/  MUFU.EX2 R190, R190 ;  /* 0x000000be00be7308 */ /* 0x000e220000000800 */
[----:B-1----:R-:W-:-:S01]  /*f0b0*/  FADD.FTZ R193, R189, R194 ;  /* 0x000000c2bdc17221 */ /* 0x002fc20000010000 */
[----:B------:R-:W-:Y:S02]  /*f0c0*/  WARPGROUP.DEPBAR.LE gsb0, 0x0 ;  /* 0x00008000000079c5 */ /* 0x000fe40000010000 */
[----:B------:R-:W-:-:S04]  /*f0d0*/  WARPGROUP.ARRIVE ;  /* 0x00000000000079c5 */ /* 0x000fc80000000000 */
[----:B------:R-:W1:Y:S01]  /*f0e0*/  MUFU.EX2 R21, R21 ;  /* 0x0000001500157308 */ /* 0x000e620000000800 */
[----:B--2---:R-:W-:-:S01]  /*f0f0*/  FADD.FTZ R6, R20, R5 ;  /* 0x0000000514067221 */ /* 0x004fc20000010000 */
[----:B------:R-:W-:Y:S01]  /*f100*/  QGMMA.64x128x32.F32.E4M3.E4M3 R24, R212, gdesc[UR4], R24, gsb0 ;  /* 0x01e00004d4187df3 */ /* 0x000fe20008000818 */
[----:B------:R-:W-:Y:S01]  /*f110*/  UIADD3 UR6, UR10, 0x400, URZ ;  /* 0x000004000a067890 */ /* 0x000fe2000fffe03f */
[----:B------:R-:W-:-:S04]  /*f120*/  UMOV UR7, 0xc0000010 ;  /* 0xc000001000077882 */ /* 0x000fc80000000000 */
        /* <DEDUP_REMOVED lines=35> */
[----:B------:R-:W-:Y:S02]  /*f360*/  WARPGROUP.DEPBAR.LE gsb0, 0x0 ;  /* 0x00008000000079c5 */ /* 0x000fe40000010000 */
[----:B------:R-:W-:Y:S01]  /*f370*/  WARPGROUP.ARRIVE ;  /* 0x00000000000079c5 */ /* 0x000fe20000000000 */
[----:B--2---:R-:W-:-:S04]  /*f380*/  FADD.FTZ R6, R180, R5 ;  /* 0x00000005b4067221 */ /* 0x004fc80000010000 */
[----:B------:R-:W2:Y:S01]  /*f390*/  MUFU.EX2 R183, R183 ;  /* 0x000000b700b77308 */ /* 0x000ea20000000800 */
[----:B------:R-:W-:Y:S01]  /*f3a0*/  QGMMA.64x128x32.F32.E4M3.E4M3 R24, R208, gdesc[UR4], R24, gsb0 ;  /* 0x01e00004d0187df3 */ /* 0x000fe20008000818 */
[----:B------:R-:W-:Y:S01]  /*f3b0*/  UIADD3 UR6, UR10, 0x500, URZ ;  /* 0x000005000a067890 */ /* 0x000fe2000fffe03f */
[----:B0-----:R-:W-:Y:S01]  /*f3c0*/  FADD.FTZ R194, R182, R193 ;  /* 0x000000c1b6c27221 */ /* 0x001fe20000010000 */
[----:B------:R-:W-:-:S04]  /*f3d0*/  UMOV UR7, 0xc0000010 ;  /* 0xc000001000077882 */ /* 0x000fc80000000000 */
        /* <DEDUP_REMOVED lines=38> */
[----:B------:R-:W-:Y:S01]  /*f640*/  QGMMA.64x128x32.F32.E4M3.E4M3 R24, R204, gdesc[UR4], R24, gsb0 ;  /* 0x01e00004cc187df3 */ /* 0x000fe20008000818 */
[----:B------:R-:W-:Y:S01]  /*f650*/  UIADD3 UR6, UR10, 0x600, URZ ;  /* 0x000006000a067890 */ /* 0x000fe2000fffe03f */
[----:B-1----:R-:W-:-:S04]  /*f660*/  FADD.FTZ R6, R136, R5 ;  /* 0x0000000588067221 */ /* 0x002fc80000010000 */
        /* <DEDUP_REMOVED lines=71> */
[--C-:B------:R-:W-:Y:S01]  /*fae0*/  FFMA.FTZ R193, R95, UR37, -R10.reuse ;  /* 0x000000255fc17c23 */ /* 0x100fe2000801080a */
[----:B------:R-:W-:-:S05]  /*faf0*/  FFMA.FTZ R95, R98, UR37, -R10 ;  /* 0x00000025625f7c23 */ /* 0x000fca000801080a */
        /* <DEDUP_REMOVED lines=21> */
[----:B------:R-:W-:Y:S01]  /*fc50*/  FFMA.FTZ R98, R99, UR37, -R10 ;  /* 0x0000002563627c23 */ /* 0x000fe2000801080a */
[----:B------:R-:W-:-:S05]  /*fc60*/  IMAD.U32 R99, RZ, RZ, UR48 ;  /* 0x00000030ff637e24 */ /* 0x000fca000f8e00ff */
        /* <DEDUP_REMOVED lines=8> */
[----:B------:R-:W-:Y:S01]  /*fcf0*/  @!P1 LEA R194, R99, UR41, 0x3 ;  /* 0x0000002963c29c11 */ /* 0x000fe2000f8e18ff */
[----:B------:R-:W-:-:S01]  /*fd00*/  FFMA.FTZ R99, R102, UR37, -R10 ;  /* 0x0000002566637c23 */ /* 0x000fc2000801080a */
[----:B------:R-:W-:-:S04]  /*fd10*/  FFMA.FTZ R10, R103, UR37, -R10 ;  /* 0x00000025670a7c23 */ /* 0x000fc8000801080a */
[----:B------:R-:W0:Y:S01]  /*fd20*/  MUFU.EX2 R89, R89 ;  /* 0x0000005900597308 */ /* 0x000e220000000800 */
[----:B-1----:R-:W-:-:S01]  /*fd30*/  FADD.FTZ R6, R88, R5 ;  /* 0x0000000558067221 */ /* 0x002fc20000010000 */
[----:B------:R-:W-:-:S05]  /*fd40*/  @!P1 VIADD R5, R194, 0x2e840 ;  /* 0x0002e840c2059836 */ /* 0x000fca0000000000 */
[----:B------:R-:W-:Y:S01]  /*fd50*/  @!P1 PRMT R5, RZ, 0x654, R5 ;  /* 0x00000654ff059816 */ /* 0x000fe20000000005 */
[----:B------:R-:W1:Y:S01]  /*fd60*/  MUFU.EX2 R91, R91 ;  /* 0x0000005b005b7308 */ /* 0x000e620000000800 */
[----:B--2---:R-:W-:-:S01]  /*fd70*/  FADD.FTZ R102, R90, R195 ;  /* 0x000000c35a667221 */ /* 0x004fc20000010000 */
[----:B------:R2:W-:Y:S06]  /*fd80*/  BAR.ARV R196, 0x100 ;  /* 0x000400c40000751d */ /* 0x0005ec0000002000 */
[----:B------:R-:W3:Y:S01]  /*fd90*/  MUFU.EX2 R92, R92 ;  /* 0x0000005c005c7308 */ /* 0x000ee20000000800 */
[----:B0-----:R-:W-:-:S01]  /*fda0*/  FADD.FTZ R195, R89, R6 ;  /* 0x0000000659c37221 */ /* 0x001fc20000010000 */
[----:B------:R0:W-:Y:S06]  /*fdb0*/  @!P1 SYNCS.ARRIVE.TRANS64.RED.A1T0 RZ, [R5+URZ], RZ ;  /* 0x000000ff05ff99a7 */ /* 0x0001ec000810043f */
[----:B------:R-:W4:Y:S01]  /*fdc0*/  MUFU.EX2 R94, R94 ;  /* 0x0000005e005e7308 */ /* 0x000f220000000800 */
[----:B-1----:R-:W-:-:S07]  /*fdd0*/  FADD.FTZ R197, R91, R102 ;  /* 0x000000665bc57221 */ /* 0x002fce0000010000 */
[----:B------:R-:W0:Y:S01]  /*fde0*/  MUFU.EX2 R93, R93 ;  /* 0x0000005d005d7308 */ /* 0x000e220000000800 */
[----:B---3--:R-:W-:-:S07]  /*fdf0*/  FADD.FTZ R6, R92, R195 ;  /* 0x000000c35c067221 */ /* 0x008fce0000010000 */
[----:B------:R-:W1:Y:S01]  /*fe00*/  MUFU.EX2 R193, R193 ;  /* 0x000000c100c17308 */ /* 0x000e620000000800 */
[----:B----4-:R-:W-:-:S07]  /*fe10*/  FADD.FTZ R102, R94, R197 ;  /* 0x000000c55e667221 */ /* 0x010fce0000010000 */
[----:B------:R-:W3:Y:S01]  /*fe20*/  MUFU.EX2 R96, R96 ;  /* 0x0000006000607308 */ /* 0x000ee20000000800 */
[----:B0-----:R-:W-:-:S07]  /*fe30*/  FADD.FTZ R5, R93, R6 ;  /* 0x000000065d057221 */ /* 0x001fce0000010000 */
[----:B------:R-:W0:Y:S01]  /*fe40*/  MUFU.EX2 R95, R95 ;  /* 0x0000005f005f7308 */ /* 0x000e220000000800 */
[----:B-1----:R-:W-:-:S07]  /*fe50*/  FADD.FTZ R102, R193, R102 ;  /* 0x00000066c1667221 */ /* 0x002fce0000010000 */
[----:B------:R-:W1:Y:S01]  /*fe60*/  MUFU.EX2 R97, R97 ;  /* 0x0000006100617308 */ /* 0x000e620000000800 */
[----:B---3--:R-:W-:-:S07]  /*fe70*/  FADD.FTZ R6, R96, R5 ;  /* 0x0000000560067221 */ /* 0x008fce0000010000 */
        /* <DEDUP_REMOVED lines=9> */
[----:B-1----:R-:W-:-:S01]  /*ff10*/  FADD.FTZ R5, R99, R6 ;  /* 0x0000000663057221 */ /* 0x002fc20000010000 */
[----:B---3--:R-:W-:-:S03]  /*ff20*/  FADD.FTZ R6, R101, R102 ;  /* 0x0000006665067221 */ /* 0x008fc60000010000 */
[----:B0-----:R-:W-:Y:S01]  /*ff30*/  FADD.FTZ R5, R10, R5 ;  /* 0x000000050a057221 */ /* 0x001fe20000010000 */
[----:B--2---:R-:W-:Y:S06]  /*ff40*/  @!P0 BRA `(.L_x_846) ;  /* 0x0000000000048947 */ /* 0x004fec0003800000 */
[----:B------:R-:W-:Y:S01]  /*ff50*/  BPT.TRAP 0x1 ;  /* 0x000000040000795c */ /* 0x000fe20000300000 */
.L_x_846:
        /* <DEDUP_REMOVED lines=130> */
[----:B------:R-:W-:Y:S06]  /*10780*/  @P1 BRA `(.L_x_847) ;  /* 0xffffffc800881947 */ /* 0x000fec000383ffff */
.L_x_837:
[----:B------:R-:W-:-:S13]  /*10790*/  ISETP.GE.AND P1, PT, R4, UR39, PT ;  /* 0x0000002704007c0c */ /* 0x000fda000bf26270 */
[----:B------:R-:W-:Y:S05]  /*107a0*/  @!P1 BRA `(.L_x_848) ;  /* 0x0000005c00309947 */ /* 0x000fea0003800000 */
[----:B------:R-:W-:Y:S01]  /*107b0*/  IMAD.MOV.U32 R8, RZ, RZ, R0 ;  /* 0x000000ffff087224 */ /* 0x000fe200078e0000 */
[----:B------:R-:W-:Y:S01]  /*107c0*/  UMOV UR56, UR45 ;  /* 0x0000002d00387c82 */ /* 0x000fe20008000000 */
[----:B------:R-:W-:Y:S01]  /*107d0*/  IMAD.MOV.U32 R9, RZ, RZ, R3 ;  /* 0x000000ffff097224 */ /* 0x000fe200078e0003 */
[----:B------:R-:W-:Y:S01]  /*107e0*/  UMOV UR55, UR48 ;  /* 0x0000003000377c82 */ /* 0x000fe20008000000 */
[----:B------:R-:W-:Y:S01]  /*107f0*/  ULDC UR49, c[0x0][0x9e4] ;  /* 0x0002790000317ab9 */ /* 0x000fe20000000800 */
[----:B------:R-:W-:Y:S01]  /*10800*/  ULDC UR53, c[0x0][0x288] ;  /* 0x0000a20000357ab9 */ /* 0x000fe20000000800 */
[----:B------:R-:W-:Y:S01]  /*10810*/  ULDC UR54, c[0x0][0x9dc] ;  /* 0x0002770000367ab9 */ /* 0x000fe20000000800 */
[----:B------:R-:W-:-:S05]  /*10820*/  ULDC UR52, c[0x0][0x9e0] ;  /* 0x0002780000347ab9 */ /* 0x000fca0000000800 */
.L_x_866:
        /* <DEDUP_REMOVED lines=9> */
.L_x_850:
[----:B------:R-:W-:Y:S01]  /*108c0*/  ULEA UR6, UR48, UR41, 0x3 ;  /* 0x0000002930067291 */ /* 0x000fe2000f8e183f */
[----:B------:R-:W-:-:S05]  /*108d0*/  IMAD.U32 R0, RZ, RZ, UR45 ;  /* 0x0000002dff007e24 */ /* 0x000fca000f8e00ff */
[----:B------:R-:W-:-:S04]  /*108e0*/  SHF.L.U32 R0, R0, 0x1f, RZ ;  /* 0x0000001f00007819 */ /* 0x000fc800000006ff */
[----:B------:R0:W1:Y:S01]  /*108f0*/  SYNCS.PHASECHK.TRANS64.TRYWAIT P1, [UR6+0x2e830], R0 ;  /* 0x02e83000ff0075a7 */ /* 0x0000620008020146 */
[----:B------:R-:W-:Y:S05]  /*10900*/  @!P0 BRA `(.L_x_851) ;  /* 0x0000000000048947 */ /* 0x000fea0003800000 */
[----:B------:R-:W-:Y:S01]  /*10910*/  BPT.TRAP 0x1 ;  /* 0x000000040000795c */ /* 0x000fe20000300000 */
.L_x_851:
[----:B-1----:R-:W-:Y:S05]  /*10920*/  @P1 BRA `(.L_x_849) ;  /* 0x0000000000081947 */ /* 0x002fea0003800000 */
[----:B------:R-:W1:Y:S02]  /*10930*/  SYNCS.PHASECHK.TRANS64.TRYWAIT P1, [UR6+0x2e830], R0 ;  /* 0x02e83000ff0075a7 */ /* 0x000e640008020146 */
[----:B-1----:R-:W-:Y:S05]  /*10940*/  @!P1 BRA `(.L_x_852) ;  /* 0x000000d0002c9947 */ /* 0x002fea0003800000 */
.L_x_849:
        /* <DEDUP_REMOVED lines=183> */
.L_x_854:
[----:B------:R-:W-:Y:S01]  /*114c0*/  ULEA UR6, UR55, UR41, 0x3 ;  /* 0x0000002937067291 */ /* 0x000fe2000f8e183f */
[----:B------:R-:W-:-:S05]  /*114d0*/  IMAD.U32 R0, RZ, RZ, UR56 ;  /* 0x00000038ff007e24 */ /* 0x000fca000f8e00ff */
[----:B------:R-:W-:-:S04]  /*114e0*/  SHF.L.U32 R0, R0, 0x1f, RZ ;  /* 0x0000001f00007819 */ /* 0x000fc800000006ff */
[----:B------:R0:W1:Y:S01]  /*114f0*/  SYNCS.PHASECHK.TRANS64.TRYWAIT P1, [UR6+0x2e850], R0 ;  /* 0x02e85000ff0075a7 */ /* 0x0000620008020146 */
[----:B------:R-:W-:Y:S05]  /*11500*/  @!P0 BRA `(.L_x_855) ;  /* 0x0000000000048947 */ /* 0x000fea0003800000 */
[----:B------:R-:W-:Y:S01]  /*11510*/  BPT.TRAP 0x1 ;  /* 0x000000040000795c */ /* 0x000fe20000300000 */
.L_x_855:
[----:B-1----:R-:W-:Y:S05]  /*11520*/  @P1 BRA `(.L_x_853) ;  /* 0x0000000000081947 */ /* 0x002fea0003800000 */
[----:B------:R-:W1:Y:S02]  /*11530*/  SYNCS.PHASECHK.TRANS64.TRYWAIT P1, [UR6+0x2e850], R0 ;  /* 0x02e85000ff0075a7 */ /* 0x000e640008020146 */
[----:B-1----:R-:W-:Y:S05]  /*11540*/  @!P1 BRA `(.L_x_856) ;  /* 0x000000c400449947 */ /* 0x002fea0003800000 */
.L_x_853:
[----:B------:R-:W-:Y:S01]  /*11550*/  UIADD3 UR6, UR41, 0x400, URZ ;  /* 0x0000040029067890 */ /* 0x000fe2000fffe03f */
[----:B------:R-:W-:Y:S01]  /*11560*/  WARPGROUP.ARRIVE ;  /* 0x00000000000079c5 */ /* 0x000fe20000000000 */
[----:B------:R-:W-:-:S05]  /*11570*/  UMOV UR7, 0xc0000010 ;  /* 0xc000001000077882 */ /* 0x000fca0000000000 */
[----:B-1----:R-:W1:Y:S01]  /*11580*/  S2R R3, SR_TID.X ;  /* 0x0000000000037919 */ /* 0x002e620000002100 */
[----:B------:R-:W-:Y:S01]  /*11590*/  USHF.R.U32.HI UR6, URZ, 0x4, UR6 ;  /* 0x000000043f067899 */ /* 0x000fe20008011606 */
[----:B------:R-:W-:Y:S01]  /*115a0*/  PLOP3.LUT P1, PT, PT, PT, UP0, 0x80, 0x0 ;  /* 0x000000000000781c */ /* 0x000fe20003f2f008 */
[----:B------:R-:W-:Y:S01]  /*115b0*/  VIADD R13, R19, UR36 ;  /* 0x00000024130d7c36 */ /* 0x000fe20008000000 */
[----:B------:R-:W-:Y:S01]  /*115c0*/  PLOP3.LUT P2, PT, PT, PT, UP0, 0x80, 0x0 ;  /* 0x000000000000781c */ /* 0x000fe20003f4f008 */
[----:B------:R-:W-:Y:S01]  /*115d0*/  ULOP3.LUT UR6, UR6, 0x3fff, URZ, 0xc0, !UPT ;  /* 0x00003fff06067892 */ /* 0x000fe2000f8ec03f */
[----:B0-----:R-:W-:Y:S01]  /*115e0*/  IMAD.U32 R0, RZ, RZ, UR48 ;  /* 0x00000030ff007e24 */ /* 0x001fe2000f8e00ff */
[----:B------:R-:W-:Y:S01]  /*115f0*/  IADD3 R15, -R22, 0xb, RZ ;  /* 0x0000000b160f7810 */ /* 0x000fe20007ffe1ff */
[----:B------:R-:W-:Y:S01]  /*11600*/  IMAD R14, R4, -0xe0, RZ ;  /* 0xffffff20040e7824 */ /* 0x000fe200078e02ff */
[----:B------:R-:W-:-:S04]  /*11610*/  ULOP3.LUT UR6, UR6, 0x10000, URZ, 0xfc, !UPT ;  /* 0x0001000006067892 */ /* 0x000fc8000f8efc3f */
[----:B------:R-:W-:-:S07]  /*11620*/  UIMAD UR10, UR55, 0x700, UR6 ;  /* 0x00000700370a78a4 */ /* 0x000fce000f8e0206 */
[----:B------:R-:W-:Y:S02]  /*11630*/  UMOV UR6, UR10 ;  /* 0x0000000a00067c82 */ /* 0x000fe40008000000 */
[----:B------:R-:W-:Y:S01]  /*11640*/  QGMMA.64x128x32.F32.E4M3.E4M3 R24, R224, gdesc[UR4], R24, gsb0 ;  /* 0x01e00004e0187df3 */ /* 0x000fe20008000818 */
[----:B------:R-:W-:Y:S01]  /*11650*/  UIADD3 UR6, UR10, 0x100, URZ ;  /* 0x000001000a067890 */ /* 0x000fe2000fffe03f */
[----:B------:R-:W-:Y:S01]  /*11660*/  UMOV UR7, 0xc0000010 ;  /* 0xc000001000077882 */ /* 0x000fe20000000000 */
[----:B-1----:R-:W-:-:S13]  /*11670*/  LOP3.LUT P3, RZ, R3, 0x7f, RZ, 0xc0, !PT ;  /* 0x0000007f03ff7812 */ /* 0x002fda000786c0ff */
        /* <DEDUP_REMOVED lines=31> */
[----:B------:R-:W-:Y:S02]  /*11870*/  @UP0 ULDC UR6, c[0x0][0x44c] ;  /* 0x0001130000060ab9 */ /* 0x000fe40000000800 */
[----:B------:R-:W-:Y:S01]  /*11880*/  @P1 IMAD.HI.U32 R3, R13, UR6, RZ ;  /* 0x000000060d031c27 */ /* 0x000fe2000f8e00ff */
[----:B------:R-:W-:Y:S01]  /*11890*/  @UP0 ULDC UR6, c[0x0][0x450] ;  /* 0x0001140000060ab9 */ /* 0x000fe20000000800 */
[----:B------:R-:W-:-:S03]  /*118a0*/  PLOP3.LUT P1, PT, PT, PT, UP1, 0x40, 0x0 ;  /* 0x000000000000781c */ /* 0x000fc60003f2e818 */
[----:B------:R-:W-:Y:S01]  /*118b0*/  @P2 SHF.R.U32.HI R13, RZ, UR6, R3 ;  /* 0x00000006ff0d2c19 */ /* 0x000fe20008011603 */
[----:B------:R-:W-:Y:S01]  /*118c0*/  VIADD R3, R14, 0x1 ;  /* 0x000000010e037836 */ /* 0x000fe20000000000 */
[----:B------:R-:W-:-:S03]  /*118d0*/  ULOP3.LUT UR6, URZ, UR54, URZ, 0x33, !UPT ;  /* 0x000000363f067292 */ /* 0x000fc6000f8e333f */
[----:B------:R-:W0:Y:S01]  /*118e0*/  SHFL.IDX PT, R20, R13, RZ, 0x1c1f ;  /* 0x001c1fff0d147589 */ /* 0x000e2200000e0000 */
[----:B------:R-:W-:Y:S02]  /*118f0*/  WARPGROUP.DEPBAR.LE gsb0, 0x0 ;  /* 0x00008000000079c5 */ /* 0x000fe40000010000 */
[----:B------:R1:W-:Y:S06]  /*11900*/  BAR.ARV R15, 0x100 ;  /* 0x0004000f0000751d */ /* 0x0003ec0000002000 */
[----:B------:R2:W-:Y:S02]  /*11910*/  @!P3 SYNCS.ARRIVE.TRANS64.RED.A1T0 RZ, [R0+URZ], RZ ;  /* 0x000000ff00ffb9a7 */ /* 0x0005e4000810043f */
[----:B--2---:R-:W-:-:S05]  /*11920*/  IMAD R0, R18, -0x2, R3 ;  /* 0xfffffffe12007824 */ /* 0x004fca00078e0203 */
[C---:B------:R-:W-:Y:S01]  /*11930*/  IADD3 R11, R0.reuse, -UR53, R17 ;  /* 0x80000035000b7c10 */ /* 0x040fe2000fffe011 */
[----:B------:R-:W-:-:S04]  /*11940*/  VIADD R0, R0, 0xffffffff ;  /* 0xffffffff00007836 */ /* 0x000fc80000000000 */
[C---:B------:R-:W-:Y:S02]  /*11950*/  VIADD R12, R11.reuse, UR52 ;  /* 0x000000340b0c7c36 */ /* 0x040fe40008000000 */
[----:B------:R-:W-:Y:S02]  /*11960*/  VIADD R11, R11, UR6 ;  /* 0x000000060b0b7c36 */ /* 0x000fe40008000000 */
[--C-:B0-----:R-:W-:Y:S02]  /*11970*/  IMAD.IADD R10, R12, 0x1, R20.reuse ;  /* 0x000000010c0a7824 */ /* 0x101fe400078e0214 */
[----:B------:R-:W-:Y:S01]  /*11980*/  IMAD.IADD R3, R11, 0x1, R20 ;  /* 0x000000010b037824 */ /* 0x000fe200078e0214 */
[----:B-1----:R-:W-:Y:S06]  /*11990*/  @P1 BRA `(.L_x_857) ;  /* 0x0000000000541947 */ /* 0x002fec0003800000 */
[----:B------:R-:W-:Y:S01]  /*119a0*/  IADD3 R15, R17, -UR53, R20 ;  /* 0x80000035110f7c10 */ /* 0x000fe2000fffe014 */
        /* <DEDUP_REMOVED lines=11> */
.L_x_859:
[----:B------:R-:W-:-:S05]  /*11a60*/  IMAD.U32 R21, RZ, RZ, UR49 ;  /* 0x00000031ff157e24 */ /* 0x000fca000f8e00ff */
[----:B------:R-:W-:-:S13]  /*11a70*/  ISETP.NE.AND P1, PT, R21, 0x1, PT ;  /* 0x000000011500780c */ /* 0x000fda0003f25270 */
[----:B------:R-:W0:Y:S02]  /*11a80*/  @P1 LDC.64 R200, c[0x0][0x9e8] ;  /* 0x00027a00ffc81b82 */ /* 0x000e240000000a00 */
[----:B0-----:R-:W-:-:S05]  /*11a90*/  @P1 IMAD.HI.U32 R20, R15, R200, RZ ;  /* 0x000000c80f141227 */ /* 0x001fca00078e00ff */
[----:B------:R-:W-:-:S07]  /*11aa0*/  @P1 SHF.R.U32.HI R15, RZ, R201, R20 ;  /* 0x000000c9ff0f1219 */ /* 0x000fce0000011614 */
.L_x_860:
[----:B------:R-:W-:Y:S05]  /*11ab0*/  BSYNC B0 ;  /* 0x0000000000007941 */ /* 0x000fea0003800000 */
.L_x_858:
[----:B------:R-:W-:-:S05]  /*11ac0*/  IMAD R15, R15, R21, R0 ;  /* 0x000000150f0f7224 */ /* 0x000fca00078e0200 */
[----:B------:R-:W-:Y:S02]  /*11ad0*/  VIADDMNMX R10, R15, R21, R10, PT ;  /* 0x000000150f0a7246 */ /* 0x000fe4000380010a */
[----:B------:R-:W-:-:S07]  /*11ae0*/  VIMNMX R3, R3, R15, !PT ;  /* 0x0000000f03037248 */ /* 0x000fce0007fe0100 */
.L_x_857:
[C---:B------:R-:W-:Y:S02]  /*11af0*/  ISETP.GE.AND P1, PT, R14.reuse, 0x2, PT ;  /* 0x000000020e00780c */ /* 0x040fe40003f26270 */
[----:B------:R-:W-:Y:S02]  /*11b00*/  ISETP.GE.AND P2, PT, R14, 0x9, PT ;  /* 0x000000090e00780c */ /* 0x000fe40003f46270 */
        /* <DEDUP_REMOVED lines=9> */
[----:B------:R-:W-:Y:S02]  /*11ba0*/  LOP3.LUT R2, R2, 0xffffbfff, RZ, 0xc0, !PT ;  /* 0xffffbfff02027812 */ /* 0x000fe400078ec0ff */
[C---:B------:R-:W-:Y:S02]  /*11bb0*/  ISETP.GT.AND P2, PT, R3.reuse, 0x8, !P2 ;  /* 0x000000080300780c */ /* 0x040fe40005744270 */
        /* <DEDUP_REMOVED lines=311> */
[----:B------:R-:W-:Y:S02]  /*12f30*/  ISETP.LT.OR P6, PT, R10, 0xda, P6 ;  /* 0x000000da0a00780c */ /* 0x000fe400037c1670 */
[----:B------:R-:W0:Y:S02]  /*12f40*/  SHFL.IDX PT, R10, R13, 0x1, 0x1c1f ;  /* 0x003c1f000d0a7f89 */ /* 0x000e2400000e0000 */
[----:B------:R-:W-:Y:S02]  /*12f50*/  FSEL R101, R101, -INF , !P6 ;  /* 0xff80000065657808 */ /* 0x000fe40007000000 */
[----:B------:R-:W-:Y:S01]  /*12f60*/  PLOP3.LUT P6, PT, PT, PT, UP1, 0x40, 0x0 ;  /* 0x000000000000781c */ /* 0x000fe20003fce818 */
[--C-:B0-----:R-:W-:Y:S02]  /*12f70*/  IMAD.IADD R12, R12, 0x1, R10.reuse ;  /* 0x000000010c0c7824 */ /* 0x101fe400078e020a */
[----:B------:R-:W-:-:S10]  /*12f80*/  IMAD.IADD R14, R11, 0x1, R10 ;  /* 0x000000010b0e7824 */ /* 0x000fd400078e020a */
[----:B------:R-:W-:Y:S05]  /*12f90*/  @P6 BRA `(.L_x_861) ;  /* 0x0000000000546947 */ /* 0x000fea0003800000 */
        /* <DEDUP_REMOVED lines=12> */
.L_x_863:
[----:B------:R-:W-:-:S05]  /*13060*/  IMAD.U32 R13, RZ, RZ, UR49 ;  /* 0x00000031ff0d7e24 */ /* 0x000fca000f8e00ff */
[----:B------:R-:W-:-:S13]  /*13070*/  ISETP.NE.AND P6, PT, R13, 0x1, PT ;  /* 0x000000010d00780c */ /* 0x000fda0003fc5270 */
[----:B------:R-:W0:Y:S02]  /*13080*/  @P6 LDC.64 R10, c[0x0][0x9e8] ;  /* 0x00027a00ff0a6b82 */ /* 0x000e240000000a00 */
[----:B0-----:R-:W-:-:S05]  /*13090*/  @P6 IMAD.HI.U32 R10, R3, R10, RZ ;  /* 0x0000000a030a6227 */ /* 0x001fca00078e00ff */
[----:B------:R-:W-:-:S07]  /*130a0*/  @P6 SHF.R.U32.HI R3, RZ, R11, R10 ;  /* 0x0000000bff036219 */ /* 0x000fce000001160a */
.L_x_864:
[----:B------:R-:W-:Y:S05]  /*130b0*/  BSYNC B0 ;  /* 0x0000000000007941 */ /* 0x000fea0003800000 */
.L_x_862:
[----:B------:R-:W-:-:S05]  /*130c0*/  IMAD R3, R3, R13, R0 ;  /* 0x0000000d03037224 */ /* 0x000fca00078e0200 */
[----:B------:R-:W-:Y:S02]  /*130d0*/  VIADDMNMX R12, R3, R13, R12, PT ;  /* 0x0000000d030c7246 */ /* 0x000fe4000380010c */
[----:B------:R-:W-:-:S07]  /*130e0*/  VIMNMX R14, R14, R3, !PT ;  /* 0x000000030e0e7248 */ /* 0x000fce0007fe0100 */
.L_x_861:
        /* <DEDUP_REMOVED lines=139> */
[----:B------:R-:W-:Y:S01]  /*139a0*/  ISETP.GT.AND P2, PT, R14, 0xc9, !P2 ;  /* 0x000000c90e00780c */ /* 0x000fe20005744270 */
[----:B------:R-:W0:Y:S01]  /*139b0*/  SHFL.BFLY PT, R3, R10, 0x2, 0x1f ;  /* 0x0c401f000a037f89 */ /* 0x000e2200000e0000 */
[----:B------:R-:W-:Y:S02]  /*139c0*/  FSEL R146, R146, -INF , !P1 ;  /* 0xff80000092927808 */ /* 0x000fe40004800000 */
[----:B------:R-:W-:Y:S02]  /*139d0*/  LOP3.LUT P1, RZ, R16, 0x800000, RZ, 0xc0, !PT ;  /* 0x0080000010ff7812 */ /* 0x000fe4000782c0ff */
[----:B------:R-:W-:Y:S02]  /*139e0*/  ISETP.LT.OR P2, PT, R12, 0xca, P2 ;  /* 0x000000ca0c00780c */ /* 0x000fe40001741670 */
[----:B------:R-:W-:-:S02]  /*139f0*/  ISETP.GT.AND P1, PT, R14, 0x71, !P1 ;  /* 0x000000710e00780c */ /* 0x000fc40004f24270 */
[----:B------:R-:W-:Y:S02]  /*13a00*/  ISETP.GT.AND P3, PT, R14, 0xd0, !P3 ;  /* 0x000000d00e00780c */ /* 0x000fe40005f64270 */
[----:B------:R-:W-:Y:S02]  /*13a10*/  ISETP.LT.OR P1, PT, R12, 0x72, P1 ;  /* 0x000000720c00780c */ /* 0x000fe40000f21670 */
[----:B------:R-:W-:Y:S02]  /*13a20*/  FSEL R95, R95, -INF , !P2 ;  /* 0xff8000005f5f7808 */ /* 0x000fe40005000000 */
[----:B------:R-:W-:Y:S02]  /*13a30*/  FSEL R147, R147, -INF , !P1 ;  /* 0xff80000093937808 */ /* 0x000fe40004800000 */
[----:B------:R-:W-:Y:S02]  /*13a40*/  LOP3.LUT P1, RZ, R16, 0x400000, RZ, 0xc0, !PT ;  /* 0x0040000010ff7812 */ /* 0x000fe4000782c0ff */
[----:B------:R-:W-:-:S02]  /*13a50*/  ISETP.GT.AND P4, PT, R14, 0xd1, !P4 ;  /* 0x000000d10e00780c */ /* 0x000fc40006784270 */
[C---:B------:R-:W-:Y:S02]  /*13a60*/  ISETP.GT.AND P1, PT, R14.reuse, 0x78, !P1 ;  /* 0x000000780e00780c */ /* 0x040fe40004f24270 */
[----:B------:R-:W-:Y:S02]  /*13a70*/  ISETP.GT.AND P5, PT, R14, 0xd8, !P5 ;  /* 0x000000d80e00780c */ /* 0x000fe40006fa4270 */
[----:B------:R-:W-:Y:S02]  /*13a80*/  ISETP.LT.OR P1, PT, R12, 0x79, P1 ;  /* 0x000000790c00780c */ /* 0x000fe40000f21670 */
        /* <DEDUP_REMOVED lines=18> */
[----:B0-----:R-:W-:Y:S01]  /*13bb0*/  FMNMX.FTZ R3, R15, R0, !PT ;  /* 0x000000000f037209 */ /* 0x001fe20007810000 */
[----:B------:R-:W-:Y:S01]  /*13bc0*/  IMAD.U32 R0, RZ, RZ, UR37 ;  /* 0x00000025ff007e24 */ /* 0x000fe2000f8e00ff */
        /* <DEDUP_REMOVED lines=232> */
[----:B------:R-:W-:Y:S01]  /*14a50*/  FMNMX.FTZ R109, R99, R108, !PT ;  /* 0x0000006c636d7209 */ /* 0x000fe20007810000 */
[--C-:B------:R-:W-:Y:S01]  /*14a60*/  FFMA.FTZ R108, R112, UR37, -R0.reuse ;  /* 0x00000025706c7c23 */ /* 0x100fe20008010800 */
[----:B------:R-:W-:-:S02]  /*14a70*/  FFMA.FTZ R112, R116, UR37, -R0 ;  /* 0x0000002574707c23 */ /* 0x000fc40008010800 */
[----:B------:R-:W-:-:S03]  /*14a80*/  FMNMX.FTZ R109, R102, R109, !PT ;  /* 0x0000006d666d7209 */ /* 0x000fc60007810000 */
[----:B------:R-:W-:Y:S01]  /*14a90*/  MUFU.EX2 R153, R153 ;  /* 0x0000009900997308 */ /* 0x000fe20000000800 */
[----:B------:R-:W-:Y:S01]  /*14aa0*/  FMNMX.FTZ R188, R12, R109, !PT ;  /* 0x0000006d0cbc7209 */ /* 0x000fe20007810000 */
[--C-:B------:R-:W-:Y:S01]  /*14ab0*/  FFMA.FTZ R109, R113, UR37, -R0.reuse ;  /* 0x00000025716d7c23 */ /* 0x100fe20008010800 */
[----:B------:R-:W-:-:S01]  /*14ac0*/  FFMA.FTZ R113, R117, UR37, -R0 ;  /* 0x0000002575717c23 */ /* 0x000fc20008010800 */
[----:B------:R-:W-:Y:S01]  /*14ad0*/  FFMA.FTZ R117, R101, UR37, -R0 ;  /* 0x0000002565757c23 */ /* 0x000fe20008010800 */
[----:B------:R-:W-:Y:S01]  /*14ae0*/  IMAD.U32 R101, RZ, RZ, UR37 ;  /* 0x00000025ff657e24 */ /* 0x000fe2000f8e00ff */
[----:B------:R-:W2:Y:S02]  /*14af0*/  SHFL.BFLY PT, R189, R188, 0x2, 0x1f ;  /* 0x0c401f00bcbd7f89 */ /* 0x000ea400000e0000 */
[----:B------:R-:W-:Y:S08]  /*14b00*/  MUFU.EX2 R156, R156 ;  /* 0x0000009c009c7308 */ /* 0x000ff00000000800 */
[----:B------:R-:W-:Y:S08]  /*14b10*/  MUFU.EX2 R157, R157 ;  /* 0x0000009d009d7308 */ /* 0x000ff00000000800 */
[----:B------:R-:W-:Y:S01]  /*14b20*/  MUFU.EX2 R160, R160 ;  /* 0x000000a000a07308 */ /* 0x000fe20000000800 */
[----:B--2---:R-:W-:-:S02]  /*14b30*/  FMNMX.FTZ R189, R188, R189, !PT ;  /* 0x000000bdbcbd7209 */ /* 0x004fc40007810000 */
[----:B------:R-:W-:-:S05]  /*14b40*/  FSEL R188, R3, RZ, P1 ;  /* 0x000000ff03bc7208 */ /* 0x000fca0000800000 */
[----:B------:R-:W-:Y:S01]  /*14b50*/  MUFU.EX2 R161, R161 ;  /* 0x000000a100a17308 */ /* 0x000fe20000000800 */
[----:B------:R-:W2:Y:S01]  /*14b60*/  SHFL.BFLY PT, R116, R189, 0x1, 0x1f ;  /* 0x0c201f00bd747f89 */ /* 0x000ea200000e0000 */
[----:B------:R-:W-:-:S06]  /*14b70*/  FADD.FTZ R188, -R188, R9 ;  /* 0x00000009bcbc7221 */ /* 0x000fcc0000010100 */
[----:B------:R-:W-:Y:S08]  /*14b80*/  MUFU.EX2 R9, R117 ;  /* 0x0000007500097308 */ /* 0x000ff00000000800 */
[----:B------:R-:W-:Y:S08]  /*14b90*/  MUFU.EX2 R164, R164 ;  /* 0x000000a400a47308 */ /* 0x000ff00000000800 */
[----:B------:R-:W-:Y:S01]  /*14ba0*/  MUFU.EX2 R165, R165 ;  /* 0x000000a500a57308 */ /* 0x000fe20000000800 */
[----:B--2---:R-:W-:Y:S01]  /*14bb0*/  FMNMX.FTZ R0, R189, R116, !PT ;  /* 0x00000074bd007209 */ /* 0x004fe20007810000 */
[----:B------:R-:W-:-:S03]  /*14bc0*/  FMUL.FTZ R116, R188, UR37 ;  /* 0x00000025bc747c20 */ /* 0x000fc60008410000 */
[C---:B------:R-:W-:Y:S01]  /*14bd0*/  FSETP.NEU.FTZ.AND P1, PT, R0.reuse, -INF , PT ;  /* 0xff8000000000780b */ /* 0x040fe20003f3d000 */
[----:B------:R-:W-:-:S02]  /*14be0*/  FFMA.FTZ R101, R0, R101, -8 ;  /* 0xc100000000657423 */ /* 0x000fc40000010065 */
[----:B------:R-:W-:Y:S03]  /*14bf0*/  MUFU.EX2 R136, R136 ;  /* 0x0000008800887308 */ /* 0x000fe60000000800 */
[----:B------:R-:W-:-:S05]  /*14c00*/  FSEL R101, R101, RZ, P1 ;  /* 0x000000ff65657208 */ /* 0x000fca0000800000 */
[----:B------:R-:W2:Y:S01]  /*14c10*/  MUFU.EX2 R116, R116 ;  /* 0x0000007400747308 */ /* 0x000ea20000000800 */
[----:B0-----:R-:W-:-:S01]  /*14c20*/  FFMA.FTZ R193, R190, UR37, -R101 ;  /* 0x00000025bec17c23 */ /* 0x001fc20008010865 */
[--C-:B------:R-:W-:Y:S01]  /*14c30*/  FFMA.FTZ R190, R191, UR37, -R101.reuse ;  /* 0x00000025bfbe7c23 */ /* 0x100fe20008010865 */
[----:B------:R-:W-:Y:S01]  /*14c40*/  FSEL R191, R0, RZ, P1 ;  /* 0x000000ff00bf7208 */ /* 0x000fe20000800000 */
[--C-:B------:R-:W-:Y:S01]  /*14c50*/  FFMA.FTZ R188, R11, UR37, -R101.reuse ;  /* 0x000000250bbc7c23 */ /* 0x100fe20008010865 */
[----:B------:R-:W-:-:S01]  /*14c60*/  FFMA.FTZ R11, R187, UR37, -R101 ;  /* 0x00000025bb0b7c23 */ /* 0x000fc20008010865 */
[--C-:B------:R-:W-:Y:S01]  /*14c70*/  FFMA.FTZ R187, R194, UR37, -R101.reuse ;  /* 0x00000025c2bb7c23 */ /* 0x100fe20008010865 */
[----:B-1----:R-:W-:-:S01]  /*14c80*/  FFMA.FTZ R192, R195, UR37, -R101 ;  /* 0x00000025c3c07c23 */ /* 0x002fc20008010865 */
[----:B------:R-:W-:Y:S01]  /*14c90*/  FADD.FTZ R191, -R191, R8 ;  /* 0x00000008bfbf7221 */ /* 0x000fe20000010100 */
[----:B------:R0:W-:Y:S01]  /*14ca0*/  MUFU.EX2 R117, R193 ;  /* 0x000000c100757308 */ /* 0x0001e20000000800 */
[----:B------:R-:W-:-:S01]  /*14cb0*/  FFMA.FTZ R189, R198, UR37, -R101 ;  /* 0x00000025c6bd7c23 */ /* 0x000fc20008010865 */
[--C-:B------:R-:W-:Y:S01]  /*14cc0*/  FFMA.FTZ R194, R199, UR37, -R101.reuse ;  /* 0x00000025c7c27c23 */ /* 0x100fe20008010865 */
[----:B------:R-:W-:Y:S01]  /*14cd0*/  FMUL.FTZ R191, R191, UR37 ;  /* 0x00000025bfbf7c20 */ /* 0x000fe20008410000 */
[--C-:B------:R-:W-:Y:S01]  /*14ce0*/  FFMA.FTZ R170, R170, UR37, -R101.reuse ;  /* 0x00000025aaaa7c23 */ /* 0x100fe20008010865 */
[----:B------:R-:W-:-:S01]  /*14cf0*/  FFMA.FTZ R171, R171, UR37, -R101 ;  /* 0x00000025abab7c23 */ /* 0x000fc20008010865 */
[--C-:B------:R-:W-:Y:S01]  /*14d00*/  FFMA.FTZ R174, R174, UR37, -R101.reuse ;  /* 0x00000025aeae7c23 */ /* 0x100fe20008010865 */
        /* <DEDUP_REMOVED lines=27> */
[----:B------:R-:W-:Y:S01]  /*14ec0*/  FADD.FTZ R5, R15, R150 ;  /* 0x000000960f057221 */ /* 0x000fe20000010000 */
        /* <DEDUP_REMOVED lines=21> */
[----:B------:R-:W3:Y:S01]  /*15020*/  MUFU.EX2 R189, R189 ;  /* 0x000000bd00bd7308 */ /* 0x000ee20000000800 */
[----:B------:R-:W-:-:S01]  /*15030*/  FFMA.FTZ R91, R91, UR37, -R101 ;  /* 0x000000255b5b7c23 */ /* 0x000fc20008010865 */
[--C-:B------:R-:W-:Y:S01]  /*15040*/  FFMA.FTZ R94, R94, UR37, -R101.reuse ;  /* 0x000000255e5e7c23 */ /* 0x100fe20008010865 */
[----:B------:R-:W-:-:S01]  /*15050*/  FFMA.FTZ R102, R102, UR37, -R101 ;  /* 0x0000002566667c23 */ /* 0x000fc20008010865 */
[----:B------:R-:W-:-:S04]  /*15060*/  FFMA.FTZ R12, R12, UR37, -R101 ;  /* 0x000000250c0c7c23 */ /* 0x000fc80008010865 */
[----:B------:R4:W-:Y:S08]  /*15070*/  MUFU.EX2 R8, R193 ;  /* 0x000000c100087308 */ /* 0x0009f00000000800 */
[----:B------:R-:W5:Y:S01]  /*15080*/  MUFU.EX2 R194, R194 ;  /* 0x000000c200c27308 */ /* 0x000f620000000800 */
[----:B----4-:R-:W-:-:S01]  /*15090*/  FADD.FTZ R193, R117, R6 ;  /* 0x0000000675c17221 */ /* 0x010fc20000010000 */
[----:B------:R-:W-:-:S03]  /*150a0*/  FADD.FTZ R6, R20, R5 ;  /* 0x0000000514067221 */ /* 0x000fc60000010000 */
[----:B--2---:R-:W-:Y:S01]  /*150b0*/  FADD.FTZ R150, R190, R193 ;  /* 0x000000c1be967221 */ /* 0x004fe20000010000 */
[----:B------:R-:W-:-:S02]  /*150c0*/  FADD.FTZ R5, R21, R6 ;  /* 0x0000000615057221 */ /* 0x000fc40000010000 */
[----:B------:R-:W2:Y:S01]  /*150d0*/  MUFU.EX2 R170, R170 ;  /* 0x000000aa00aa7308 */ /* 0x000ea20000000800 */
[----:B0-----:R-:W-:-:S01]  /*150e0*/  FADD.FTZ R193, R187, R150 ;  /* 0x00000096bbc17221 */ /* 0x001fc20000010000 */
[----:B------:R-:W-:-:S03]  /*150f0*/  FADD.FTZ R6, R184, R5 ;  /* 0x00000005b8067221 */ /* 0x000fc60000010000 */
[----:B-1----:R-:W-:Y:S01]  /*15100*/  FADD.FTZ R150, R192, R193 ;  /* 0x000000c1c0967221 */ /* 0x002fe20000010000 */
[----:B------:R-:W-:-:S02]  /*15110*/  FADD.FTZ R5, R185, R6 ;  /* 0x00000006b9057221 */ /* 0x000fc40000010000 */
[----:B------:R-:W0:Y:S01]  /*15120*/  MUFU.EX2 R171, R171 ;  /* 0x000000ab00ab7308 */ /* 0x000e220000000800 */
[----:B---3--:R-:W-:-:S01]  /*15130*/  FADD.FTZ R193, R189, R150 ;  /* 0x00000096bdc17221 */ /* 0x008fc20000010000 */
[----:B------:R-:W-:-:S03]  /*15140*/  FADD.FTZ R5, R186, R5 ;  /* 0x00000005ba057221 */ /* 0x000fc60000010000 */
[----:B-----5:R-:W-:Y:S01]  /*15150*/  FADD.FTZ R193, R194, R193 ;  /* 0x000000c1c2c17221 */ /* 0x020fe20000010000 */
[----:B------:R-:W-:-:S02]  /*15160*/  FADD.FTZ R6, R168, R5 ;  /* 0x00000005a8067221 */ /* 0x000fc40000010000 */
[----:B------:R-:W1:Y:S01]  /*15170*/  MUFU.EX2 R174, R174 ;  /* 0x000000ae00ae7308 */ /* 0x000e620000000800 */
[----:B--2---:R-:W-:-:S01]  /*15180*/  FADD.FTZ R150, R170, R193 ;  /* 0x000000c1aa967221 */ /* 0x004fc20000010000 */
[----:B------:R-:W-:-:S04]  /*15190*/  FADD.FTZ R5, R169, R6 ;  /* 0x00000006a9057221 */ /* 0x000fc80000010000 */
[----:B------:R-:W-:Y:S02]  /*151a0*/  FADD.FTZ R6, R172, R5 ;  /* 0x00000005ac067221 */ /* 0x000fe40000010000 */
[----:B------:R-:W2:Y:S01]  /*151b0*/  MUFU.EX2 R175, R175 ;  /* 0x000000af00af7308 */ /* 0x000ea20000000800 */
[----:B0-----:R-:W-:-:S01]  /*151c0*/  FADD.FTZ R193, R171, R150 ;  /* 0x00000096abc17221 */ /* 0x001fc20000010000 */
[----:B------:R-:W-:-:S04]  /*151d0*/  FADD.FTZ R5, R173, R6 ;  /* 0x00000006ad057221 */ /* 0x000fc80000010000 */
[----:B------:R-:W-:Y:S02]  /*151e0*/  FADD.FTZ R6, R176, R5 ;  /* 0x00000005b0067221 */ /* 0x000fe40000010000 */
[----:B------:R-:W0:Y:S01]  /*151f0*/  MUFU.EX2 R178, R178 ;  /* 0x000000b200b27308 */ /* 0x000e220000000800 */
[----:B-1----:R-:W-:-:S01]  /*15200*/  FADD.FTZ R150, R174, R193 ;  /* 0x000000c1ae967221 */ /* 0x002fc20000010000 */
[----:B------:R-:W-:-:S04]  /*15210*/  FADD.FTZ R5, R177, R6 ;  /* 0x00000006b1057221 */ /* 0x000fc80000010000 */
[----:B------:R-:W-:Y:S02]  /*15220*/  FADD.FTZ R6, R180, R5 ;  /* 0x00000005b4067221 */ /* 0x000fe40000010000 */
        /* <DEDUP_REMOVED lines=41> */
[----:B--2---:R-:W-:-:S04]  /*154c0*/  FADD.FTZ R193, R139, R150 ;  /* 0x000000968bc17221 */ /* 0x004fc80000010000 */
[----:B------:R-:W-:-:S03]  /*154d0*/  FADD.FTZ R150, R8, R193 ;  /* 0x000000c108967221 */ /* 0x000fc60000010000 */
        /* <DEDUP_REMOVED lines=61> */
[----:B--2---:R-:W-:-:S04]  /*158b0*/  FADD.FTZ R5, R105, R6 ;  /* 0x0000000669057221 */ /* 0x004fc80000010000 */
[----:B------:R-:W-:-:S03]  /*158c0*/  FADD.FTZ R6, R14, R5 ;  /* 0x000000050e067221 */ /* 0x000fc60000010000 */
[----:B------:R-:W2:Y:S01]  /*158d0*/  MUFU.EX2 R111, R111 ;  /* 0x0000006f006f7308 */ /* 0x000ea20000000800 */
[----:B0-----:R-:W-:-:S01]  /*158e0*/  FADD.FTZ R195, R107, R150 ;  /* 0x000000966bc37221 */ /* 0x001fc20000010000 */
[----:B------:R-:W-:-:S06]  /*158f0*/  FADD.FTZ R5, R103, R6 ;  /* 0x0000000667057221 */ /* 0x000fcc0000010000 */
        /* <DEDUP_REMOVED lines=12> */
[----:B------:R-:W-:-:S06]  /*159c0*/  FFMA.FTZ R98, R99, UR37, -R101 ;  /* 0x0000002563627c23 */ /* 0x000fcc0008010865 */
        /* <DEDUP_REMOVED lines=34> */
[----:B------:R-:W-:Y:S01]  /*15bf0*/  FADD.FTZ R6, R9, R6 ;  /* 0x0000000609067221 */ /* 0x000fe20000010000 */
[----:B0-----:R-:W-:-:S04]  /*15c00*/  FADD.FTZ R5, R102, R5 ;  /* 0x0000000566057221 */ /* 0x001fc80000010000 */
[----:B-1----:R-:W-:Y:S01]  /*15c10*/  FADD.FTZ R5, R12, R5 ;  /* 0x000000050c057221 */ /* 0x002fe20000010000 */
[----:B------:R-:W-:Y:S06]  /*15c20*/  @!P0 BRA `(.L_x_865) ;  /* 0x0000000000048947 */ /* 0x000fec0003800000 */
[----:B------:R-:W-:Y:S01]  /*15c30*/  BPT.TRAP 0x1 ;  /* 0x000000040000795c */ /* 0x000fe20000300000 */
.L_x_865:
        /* <DEDUP_REMOVED lines=66> */
[-C--:B------:R-:W-:Y:S01]  /*16060*/  FMUL.FTZ R77, R77, R116.reuse ;  /* 0x000000744d4d7220 */ /* 0x080fe20000410000 */
        /* <DEDUP_REMOVED lines=64> */
.L_x_848:
[----:B------:R-:W-:Y:S06]  /*16470*/  BAR.ARV 0x8, 0x180 ;  /* 0x0206000000007b1d */ /* 0x000fec0000002000 */
[----:B------:R-:W-:Y:S05]  /*16480*/  @!P0 BRA `(.L_x_867) ;  /* 0x0000000000048947 */ /* 0x000fea0003800000 */
[----:B------:R-:W-:Y:S01]  /*16490*/  BPT.TRAP 0x1 ;  /* 0x000000040000795c */ /* 0x000fe20000300000 */
.L_x_867:
[----:B------:R-:W-:Y:S01]  /*164a0*/  ULEA UR4, UR48, UR41, 0x3 ;  /* 0x0000002930047291 */ /* 0x000fe2000f8e183f */
[----:B------:R-:W-:-:S05]  /*164b0*/  IMAD.U32 R4, RZ, RZ, UR45 ;  /* 0x0000002dff047e24 */ /* 0x000fca000f8e00ff */
[----:B------:R-:W-:-:S04]  /*164c0*/  SHF.L.U32 R4, R4, 0x1f, RZ ;  /* 0x0000001f04047819 */ /* 0x000fc800000006ff */
[----:B------:R0:W1:Y:S01]  /*164d0*/  SYNCS.PHASECHK.TRANS64.TRYWAIT P1, [UR4+0x2e850], R4 ;  /* 0x02e85004ff0075a7 */ /* 0x0000620008020144 */
[----:B------:R-:W-:Y:S05]  /*164e0*/  @!P0 BRA `(.L_x_868) ;  /* 0x0000000000048947 */ /* 0x000fea0003800000 */
[----:B------:R-:W-:Y:S01]  /*164f0*/  BPT.TRAP 0x1 ;  /* 0x000000040000795c */ /* 0x000fe20000300000 */
.L_x_868:
[----:B-1----:R-:W-:Y:S05]  /*16500*/  @P1 BRA `(.L_x_869) ;  /* 0x0000000000081947 */ /* 0x002fea0003800000 */
[----:B------:R-:W1:Y:S02]  /*16510*/  SYNCS.PHASECHK.TRANS64.TRYWAIT P1, [UR4+0x2e850], R4 ;  /* 0x02e85004ff0075a7 */ /* 0x000e640008020144 */
[----:B-1----:R-:W-:Y:S05]  /*16520*/  @!P1 BRA `(.L_x_870) ;  /* 0x0000007400649947 */ /* 0x002fea0003800000 */
.L_x_869:
[----:B------:R-:W-:Y:S01]  /*16530*/  UIADD3 UR41, UR41, 0x400, URZ ;  /* 0x0000040029297890 */ /* 0x000fe2000fffe03f */
[----:B------:R-:W-:Y:S01]  /*16540*/  WARPGROUP.ARRIVE ;  /* 0x00000000000079c5 */ /* 0x000fe20000000000 */
[----:B------:R-:W-:Y:S01]  /*16550*/  UMOV UR11, 0xc0000010 ;  /* 0xc0000010000b7882 */ /* 0x000fe20000000000 */
[----:B------:R-:W-:Y:S01]  /*16560*/  UMOV UR7, 0xc0000010 ;  /* 0xc000001000077882 */ /* 0x000fe20000000000 */
[----:B------:R-:W-:Y:S01]  /*16570*/  USHF.R.U32.HI UR41, URZ, 0x4, UR41 ;  /* 0x000000043f297899 */ /* 0x000fe20008011629 */
[----:B01----:R-:W-:Y:S01]  /*16580*/  IMAD.MOV.U32 R4, RZ, RZ, 0x3f800000 ;  /* 0x3f800000ff047424 */ /* 0x003fe200078e00ff */
[----:B------:R-:W-:Y:S02]  /*16590*/  ULDC.64 UR8, c[0x0][0x9a0] ;  /* 0x0002680000087ab9 */ /* 0x000fe40000000a00 */
[----:B------:R-:W-:Y:S02]  /*165a0*/  ULOP3.LUT UR41, UR41, 0x3fff, URZ, 0xc0, !UPT ;  /* 0x00003fff29297892 */ /* 0x000fe4000f8ec03f */
[----:B------:R-:W-:-:S02]  /*165b0*/  UISETP.NE.U32.AND UP0, UPT, UR8, URZ, UPT ;  /* 0x0000003f0800728c */ /* 0x000fc4000bf05070 */
[----:B------:R-:W-:Y:S02]  /*165c0*/  ULOP3.LUT UR10, UR41, 0x10000, URZ, 0xfc, !UPT ;  /* 0x00010000290a7892 */ /* 0x000fe4000f8efc3f */
[----:B------:R-:W-:Y:S02]  /*165d0*/  UISETP.NE.AND.EX UP0, UPT, UR9, URZ, UPT, UP0 ;  /* 0x0000003f0900728c */ /* 0x000fe4000bf05300 */
[----:B------:R-:W-:-:S04]  /*165e0*/  UIMAD UR10, UR48, 0x700, UR10 ;  /* 0x00000700300a78a4 */ /* 0x000fc8000f8e020a */
[----:B------:R-:W-:Y:S01]  /*165f0*/  UIADD3 UR6, UR10, 0x100, URZ ;  /* 0x000001000a067890 */ /* 0x000fe2000fffe03f */
[----:B------:R-:W-:-:S04]  /*16600*/  PLOP3.LUT P1, PT, PT, PT, UP0, 0x80, 0x0 ;  /* 0x000000000000781c */ /* 0x000fc80003f2f008 */
[----:B------:R-:W-:Y:S01]  /*16610*/  QGMMA.64x128x32.F32.E4M3.E4M3 R24, R224, gdesc[UR8], R24, gsb0 ;  /* 0x01e00008e0187df3 */ /* 0x000fe20008000818 */
[----:B------:R-:W-:Y:S01]  /*16620*/  @UP0 USHF.R.S32.HI UR5, URZ, 0x1f, UR44 ;  /* 0x0000001f3f050899 */ /* 0x000fe2000801142c */
[----:B------:R-:W-:Y:S01]  /*16630*/  @UP0 ULDC.64 UR12, c[0x0][0x9c8] ;  /* 0x00027200000c0ab9 */ /* 0x000fe20000000a00 */
[----:B------:R-:W-:Y:S02]  /*16640*/  @UP0 USHF.R.S32.HI UR11, URZ, 0x1f, UR42 ;  /* 0x0000001f3f0b0899 */ /* 0x000fe4000801142a */
[----:B------:R-:W-:-:S04]  /*16650*/  @UP0 UIMAD UR5, UR5, UR12, URZ ;  /* 0x0000000c050502a4 */ /* 0x000fc8000f8e023f */
[----:B------:R-:W-:Y:S01]  /*16660*/  @UP0 UIMAD UR5, UR44, UR13, UR5 ;  /* 0x0000000d2c0502a4 */ /* 0x000fe2000f8e0205 */
        /* <DEDUP_REMOVED lines=13> */
[----:B------:R-:W-:-:S03]  /*16740*/  @UP0 UIMAD.WIDE.U32 UR6, UR44, UR12, URZ ;  /* 0x0000000c2c0602a5 */ /* 0x000fc6000f8e003f */
[----:B------:R-:W-:Y:S01]  /*16750*/  @UP0 ULDC.64 UR12, c[0x0][0x9d0] ;  /* 0x00027400000c0ab9 */ /* 0x000fe20000000a00 */
[----:B------:R-:W-:Y:S02]  /*16760*/  @UP0 UIADD3 UR7, UR7, UR5, URZ ;  /* 0x0000000507070290 */ /* 0x000fe4000fffe03f */
[----:B------:R-:W-:Y:S02]  /*16770*/  @UP0 UIMAD UR5, UR11, UR12, URZ ;  /* 0x0000000c0b0502a4 */ /* 0x000fe4000f8e023f */
[----:B------:R-:W-:Y:S02]  /*16780*/  @UP0 UIMAD.WIDE.U32 UR6, UR42, UR12, UR6 ;  /* 0x0000000c2a0602a5 */ /* 0x000fe4000f8e0006 */
[----:B------:R-:W-:Y:S02]  /*16790*/  @UP0 UIMAD UR5, UR42, UR13, UR5 ;  /* 0x0000000d2a0502a4 */ /* 0x000fe4000f8e0205 */
[----:B------:R-:W-:Y:S02]  /*167a0*/  @UP0 ULEA UR8, UP1, UR6, UR8, 0x2 ;  /* 0x0000000806080291 */ /* 0x000fe4000f82103f */
[----:B------:R-:W-:-:S04]  /*167b0*/  @UP0 UIADD3 UR5, UR7, UR5, URZ ;  /* 0x0000000507050290 */ /* 0x000fc8000fffe03f */
[----:B------:R-:W-:Y:S01]  /*167c0*/  @UP0 ULEA.HI.X UR9, UR6, UR9, UR5, 0x2, UP1 ;  /* 0x0000000906090291 */ /* 0x000fe200088f1405 */
[----:B------:R-:W-:Y:S01]  /*167d0*/  IMAD.U32 R8, RZ, RZ, UR8 ;  /* 0x00000008ff087e24 */ /* 0x000fe2000f8e00ff */
[----:B------:R-:W-:Y:S01]  /*167e0*/  UIADD3 UR6, UR10, 0x400, URZ ;  /* 0x000004000a067890 */ /* 0x000fe2000fffe03f */
[----:B------:R-:W-:-:S03]  /*167f0*/  UMOV UR7, 0xc0000010 ;  /* 0xc000001000077882 */ /* 0x000fc60000000000 */
[----:B------:R-:W-:-:S05]  /*16800*/  IMAD.U32 R9, RZ, RZ, UR9 ;  /* 0x00000009ff097e24 */ /* 0x000fca000f8e00ff */
[----:B------:R0:W2:Y:S01]  /*16810*/  @P1 LDG.E R4, desc[UR50][R8.64] ;  /* 0x0000003208041981 */ /* 0x0000a2000c1e1900 */
[----:B------:R-:W-:Y:S02]  /*16820*/  WARPGROUP.DEPBAR.LE gsb0, 0x0 ;  /* 0x00008000000079c5 */ /* 0x000fe40000010000 */
[----:B------:R-:W-:-:S06]  /*16830*/  WARPGROUP.ARRIVE ;  /* 0x00000000000079c5 */ /* 0x000fcc0000000000 */
[----:B------:R-:W-:Y:S01]  /*16840*/  QGMMA.64x128x32.F32.E4M3.E4M3 R24, R208, gdesc[UR4], R24, gsb0 ;  /* 0x01e00004d0187df3 */ /* 0x000fe20008000818 */
[----:B------:R-:W-:Y:S01]  /*16850*/  UIADD3 UR6, UR10, 0x500, URZ ;  /* 0x000005000a067890 */ /* 0x000fe2000fffe03f */
[----:B------:R-:W-:Y:S01]  /*16860*/  UMOV UR7, 0xc0000010 ;  /* 0xc000001000077882 */ /* 0x000fe20000000000 */
[----:B------:R-:W-:Y:S01]  /*16870*/  UIADD3 UR10, UR10, 0x600, URZ ;  /* 0x000006000a0a7890 */ /* 0x000fe2000fffe03f */
[----:B------:R-:W1:Y:S01]  /*16880*/  SHFL.BFLY PT, R7, R6, 0x2, 0x1f ;  /* 0x0c401f0006077f89 */ /* 0x000e6200000e0000 */
[----:B------:R-:W-:-:S03]  /*16890*/  UMOV UR11, 0xc0000010 ;  /* 0xc0000010000b7882 */ /* 0x000fc60000000000 */
[----:B------:R-:W3:Y:S01]  /*168a0*/  SHFL.BFLY PT, R10, R5, 0x2, 0x1f ;  /* 0x0c401f00050a7f89 */ /* 0x000ee200000e0000 */
[----:B------:R-:W-:Y:S02]  /*168b0*/  WARPGROUP.DEPBAR.LE gsb0, 0x0 ;  /* 0x00008000000079c5 */ /* 0x000fe40000010000 */
[----:B------:R-:W-:-:S06]  /*168c0*/  WARPGROUP.ARRIVE ;  /* 0x00000000000079c5 */ /* 0x000fcc0000000000 */
[----:B------:R-:W-:Y:S01]  /*168d0*/  QGMMA.64x128x32.F32.E4M3.E4M3 R24, R204, gdesc[UR4], R24, gsb0 ;  /* 0x01e00004cc187df3 */ /* 0x000fe20008000818 */
[----:B-1----:R-:W-:-:S01]  /*168e0*/  FADD.FTZ R7, R7, R6 ;  /* 0x0000000607077221 */ /* 0x002fc20000010000 */
[----:B---3--:R-:W-:-:S04]  /*168f0*/  FADD.FTZ R10, R10, R5 ;  /* 0x000000050a0a7221 */ /* 0x008fc80000010000 */
[----:B0-----:R-:W0:Y:S04]  /*16900*/  SHFL.BFLY PT, R8, R7, 0x1, 0x1f ;  /* 0x0c201f0007087f89 */ /* 0x001e2800000e0000 */
[----:B------:R-:W1:Y:S01]  /*16910*/  SHFL.BFLY PT, R9, R10, 0x1, 0x1f ;  /* 0x0c201f000a097f89 */ /* 0x000e6200000e0000 */
[----:B------:R-:W-:Y:S02]  /*16920*/  IMAD.MOV.U32 R5, RZ, RZ, RZ ;  /* 0x000000ffff057224 */ /* 0x000fe400078e00ff */
[----:B0-----:R-:W-:Y:S01]  /*16930*/  FADD.FTZ R8, R7, R8 ;  /* 0x0000000807087221 */ /* 0x001fe20000010000 */
[----:B-1----:R-:W-:-:S04]  /*16940*/  FADD.FTZ R12, R10, R9 ;  /* 0x000000090a0c7221 */ /* 0x002fc80000010000 */
[C---:B------:R-:W-:Y:S01]  /*16950*/  FSETP.NE.FTZ.AND P1, PT, R8.reuse, RZ, PT ;  /* 0x000000ff0800720b */ /* 0x040fe20003f35000 */
[----:B------:R-:W-:Y:S01]  /*16960*/  FMUL.FTZ R13, R8, 0.00390625 ;  /* 0x3b800000080d7820 */ /* 0x000fe20000410000 */
[----:B------:R-:W-:-:S04]  /*16970*/  FMUL.FTZ R14, R12, 0.00390625 ;  /* 0x3b8000000c0e7820 */ /* 0x000fc80000410000 */
        /* <DEDUP_REMOVED lines=26> */
.L_x_871:
[----:B------:R-:W-:Y:S01]  /*16b20*/  UIADD3 UR4, UR4, 0x2e860, URZ ;  /* 0x0002e86004047890 */ /* 0x000fe2000fffe03f */
[-C--:B------:R-:W-:Y:S01]  /*16b30*/  FMUL.FTZ R96, R28, R5.reuse ;  /* 0x000000051c607220 */ /* 0x080fe20000410000 */
[----:B------:R-:W-:Y:S01]  /*16b40*/  UIADD3 UR48, UR48, 0x1, URZ ;  /* 0x0000000130307890 */ /* 0x000fe2000fffe03f */
[-C--:B------:R-:W-:Y:S01]  /*16b50*/  FMUL.FTZ R94, R29, R5.reuse ;  /* 0x000000051d5e7220 */ /* 0x080fe20000410000 */
[----:B------:R-:W-:Y:S01]  /*16b60*/  UPRMT UR4, UR40, 0x654, UR4 ;  /* 0x0000065428047896 */ /* 0x000fe20008000004 */
[-C--:B------:R-:W-:Y:S01]  /*16b70*/  FMUL.FTZ R93, R32, R5.reuse ;  /* 0x00000005205d7220 */ /* 0x080fe20000410000 */
[----:B------:R-:W-:Y:S01]  /*16b80*/  UISETP.NE.AND UP0, UPT, UR48, 0x2, UPT ;  /* 0x000000023000788c */ /* 0x000fe2000bf05270 */
        /* <DEDUP_REMOVED lines=13> */
[----:B------:R-:W-:Y:S01]  /*16c60*/  SYNCS.ARRIVE.TRANS64.RED.A1T0 RZ, [UR4], RZ ;  /* 0x000000ffffff79a7 */ /* 0x000fe20008100404 */
        /* <DEDUP_REMOVED lines=10> */
[----:B------:R-:W-:Y:S01]  /*16d10*/  USEL UR4, URZ, 0x1, UP0 ;  /* 0x000000013f047887 */ /* 0x000fe20008000000 */
        /* <DEDUP_REMOVED lines=41> */
[----:B------:R-:W-:-:S12]  /*16fb0*/  ULOP3.LUT UR45, UR45, UR4, URZ, 0x3c, !UPT ;  /* 0x000000042d2d7292 */ /* 0x000fd8000f8e3c3f */
.L_x_797:
[----:B------:R-:W0:Y:S01]  /*16fc0*/  S2R R3, SR_CgaCtaId ;  /* 0x0000000000037919 */ /* 0x000e220000008800 */
[----:B------:R-:W-:Y:S01]  /*16fd0*/  MOV R8, 0x400 ;  /* 0x0000040000087802 */ /* 0x000fe20000000f00 */
[----:B------:R-:W-:Y:S01]  /*16fe0*/  BSSY B0, `(.L_x_872) ;  /* 0x000023c000007945 */ /* 0x000fe20003800000 */
[----:B------:R-:W-:Y:S06]  /*16ff0*/  BAR.SYNC.DEFER_BLOCKING 0x5, 0x180 ;  /* 0x0146000000007b1d */ /* 0x000fec0000010000 */
[----:B------:R-:W1:Y:S01]  /*17000*/  S2R R99, SR_TID.X ;  /* 0x0000000000637919 */ /* 0x000e620000002100 */
[----:B0-----:R-:W-:-:S05]  /*17010*/  LEA R8, R3, R8, 0x18 ;  /* 0x0000000803087211 */ /* 0x001fca00078ec0ff */
[----:B------:R-:W0:Y:S01]  /*17020*/  LDS R0, [R8+0x2e8d0] ;  /* 0x02e8d00008007984 */ /* 0x000e220000000800 */
[----:B-1----:R-:W-:-:S05]  /*17030*/  VIADD R42, R99, 0xffffff80 ;  /* 0xffffff80632a7836 */ /* 0x002fca0000000000 */
[----:B------:R-:W-:-:S04]  /*17040*/  SHF.R.S32.HI R43, RZ, 0x1f, R42 ;  /* 0x0000001fff2b7819 */ /* 0x000fc8000001142a */
[----:B------:R-:W-:-:S04]  /*17050*/  LEA.HI R9, R43, R42, RZ, 0x3 ;  /* 0x0000002a2b097211 */ /* 0x000fc800078f18ff */
[----:B------:R-:W-:Y:S02]  /*17060*/  LOP3.LUT R3, R9, 0xfffffff8, RZ, 0xc0, !PT ;  /* 0xfffffff809037812 */ /* 0x000fe400078ec0ff */
[----:B------:R-:W-:-:S03]  /*17070*/  SHF.R.S32.HI R9, RZ, 0x3, R9 ;  /* 0x00000003ff097819 */ /* 0x000fc60000011409 */
[----:B------:R-:W-:-:S04]  /*17080*/  IMAD.IADD R10, R42, 0x1, -R3 ;  /* 0x000000012a0a7824 */ /* 0x000fc800078e0a03 */
[----:B------:R-:W-:-:S05]  /*17090*/  IMAD.SHL.U32 R4, R10, 0x8, RZ ;  /* 0x000000080a047824 */ /* 0x000fca00078e00ff */
[----:B------:R-:W-:Y:S02]  /*170a0*/  SHF.R.S32.HI R5, RZ, 0x1f, R4 ;  /* 0x0000001fff057819 */ /* 0x000fe40000011404 */
[----:B0-----:R-:W-:Y:S01]  /*170b0*/  R2UR UR4, R0 ;  /* 0x00000000000472ca */ /* 0x001fe200000e0000 */
[----:B------:R-:W-:-:S05]  /*170c0*/  VIADD R0, R4, 0x40 ;  /* 0x0000004004007836 */ /* 0x000fca0000000000 */
[----:B------:R-:W-:Y:S01]  /*170d0*/  SHF.R.S32.HI R3, RZ, 0x1f, R0 ;  /* 0x0000001fff037819 */ /* 0x000fe20000011400 */
[----:B------:R-:W-:Y:S06]  /*170e0*/  BAR.ARV 0x4, 0x180 ;  /* 0x0106000000007b1d */ /* 0x000fec0000002000 */
[----:B------:R-:W-:Y:S05]  /*170f0*/  @P0 BRA `(.L_x_873) ;  /* 0x0000001800580947 */ /* 0x000fea0003800000 */
[----:B------:R-:W-:Y:S01]  /*17100*/  IMAD.SHL.U32 R11, R99, 0x4, RZ ;  /* 0x00000004630b7824 */ /* 0x000fe200078e00ff */
[----:B------:R-:W-:Y:S01]  /*17110*/  ULDC.64 UR6, c[0x4][0x38] ;  /* 0x01000e0000067ab9 */ /* 0x000fe20000000a00 */
[----:B------:R-:W0:Y:S01]  /*17120*/  S2R R17, SR_SWINHI ;  /* 0x0000000000117919 */ /* 0x000e220000002f00 */
        /* <DEDUP_REMOVED lines=21> */
[----:B------:R-:W-:Y:S02]  /*17280*/  LEA.HI R43, R43, R42, RZ, 0x7 ;  /* 0x0000002a2b2b7211 */ /* 0x000fe400078f38ff */
        /* <DEDUP_REMOVED lines=9> */
[----:B------:R-:W-:Y:S01]  /*17320*/  F2FP.BF16.F32.PACK_AB R92, R92, R93 ;  /* 0x0000005d5c5c723e */ /* 0x000fe200000010ff */
[----:B------:R-:W-:Y:S01]  /*17330*/  USHF.R.S32.HI UR12, URZ, 0x1f, UR42 ;  /* 0x0000001f3f0c7899 */ /* 0x000fe2000801142a */
[----:B------:R-:W-:Y:S01]  /*17340*/  LOP3.LUT R11, R11, 0xc, RZ, 0xc0, !PT ;  /* 0x0000000c0b0b7812 */ /* 0x000fe200078ec0ff */
[----:B------:R-:W-:Y:S01]  /*17350*/  ULDC.64 UR8, c[0x0][0xb90] ;  /* 0x0002e40000087ab9 */ /* 0x000fe20000000a00 */
[----:B------:R-:W-:Y:S01]  /*17360*/  F2FP.BF16.F32.PACK_AB R30, R63, R30 ;  /* 0x0000001e3f1e723e */ /* 0x000fe200000010ff */
[----:B------:R-:W-:Y:S01]  /*17370*/  USHF.R.S32.HI UR13, URZ, 0x1f, UR44 ;  /* 0x0000001f3f0d7899 */ /* 0x000fe2000801142c */
[----:B------:R-:W-:Y:S01]  /*17380*/  BAR.SYNC.DEFER_BLOCKING 0x1, 0x100 ;  /* 0x0044000000007b1d */ /* 0x000fe20000010000 */
[----:B------:R-:W-:-:S05]  /*17390*/  IADD3 R12, P0, R11, UR6, RZ ;  /* 0x000000060b0c7c10 */ /* 0x000fca000ff1e0ff */
[----:B------:R-:W-:Y:S01]  /*173a0*/  IMAD.X R13, RZ, RZ, UR7, P0 ;  /* 0x00000007ff0d7e24 */ /* 0x000fe200080e06ff */
[----:B------:R-:W-:-:S04]  /*173b0*/  ULDC.64 UR10, c[0x0][0xb98] ;  /* 0x0002e600000a7ab9 */ /* 0x000fc80000000a00 */
[----:B------:R1:W2:Y:S01]  /*173c0*/  LDG.E.CONSTANT R11, desc[UR50][R12.64] ;  /* 0x000000320c0b7981 */ /* 0x0002a2000c1e9900 */
[----:B------:R-:W-:Y:S01]  /*173d0*/  LOP3.LUT R43, R43, 0xffffff80, RZ, 0xc0, !PT ;  /* 0xffffff802b2b7812 */ /* 0x000fe200078ec0ff */
[----:B------:R-:W-:Y:S02]  /*173e0*/  UIMAD UR5, UR12, UR8, URZ ;  /* 0x000000080c0572a4 */ /* 0x000fe4000f8e023f */
[----:B------:R-:W-:Y:S02]  /*173f0*/  UIMAD.WIDE.U32 UR6, UR42, UR8, URZ ;  /* 0x000000082a0672a5 */ /* 0x000fe4000f8e003f */
[----:B------:R-:W-:Y:S01]  /*17400*/  IMAD.IADD R43, R42, 0x1, -R43 ;  /* 0x000000012a2b7824 */ /* 0x000fe200078e0a2b */
[----:B------:R-:W-:Y:S02]  /*17410*/  UIMAD UR5, UR42, UR9, UR5 ;  /* 0x000000092a0572a4 */ /* 0x000fe4000f8e0205 */
[----:B------:R-:W-:Y:S01]  /*17420*/  UIMAD UR8, UR13, UR10, URZ ;  /* 0x0000000a0d0872a4 */ /* 0x000fe2000f8e023f */
[----:B-1----:R-:W-:Y:S01]  /*17430*/  LOP3.LUT P0, R12, R99, 0x3, RZ, 0xc0, !PT ;  /* 0x00000003630c7812 */ /* 0x002fe2000780c0ff */
[----:B------:R-:W-:Y:S01]  /*17440*/  UIADD3 UR7, UR7, UR5, URZ ;  /* 0x0000000507077290 */ /* 0x000fe2000fffe03f */
[----:B------:R-:W-:Y:S01]  /*17450*/  LOP3.LUT P1, RZ, R43, 0x3, RZ, 0xc0, !PT ;  /* 0x000000032bff7812 */ /* 0x000fe2000782c0ff */
[----:B------:R-:W-:Y:S01]  /*17460*/  UIMAD UR8, UR44, UR11, UR8 ;  /* 0x0000000b2c0872a4 */ /* 0x000fe2000f8e0208 */
[----:B------:R-:W-:Y:S01]  /*17470*/  ISETP.EQ.OR P0, PT, R12, 0x3, !P0 ;  /* 0x000000030c00780c */ /* 0x000fe20004702670 */
[----:B------:R-:W-:Y:S01]  /*17480*/  UIMAD.WIDE.U32 UR6, UR44, UR10, UR6 ;  /* 0x0000000a2c0672a5 */ /* 0x000fe2000f8e0006 */
[----:B------:R-:W-:-:S02]  /*17490*/  MOV R12, R8 ;  /* 0x00000008000c7202 */ /* 0x000fc40000000f00 */
[----:B0-----:R-:W-:Y:S01]  /*174a0*/  MOV R13, R17 ;  /* 0x00000011000d7202 */ /* 0x001fe20000000f00 */
[----:B------:R-:W-:Y:S01]  /*174b0*/  ULDC UR5, c[0x0][0xa88] ;  /* 0x0002a20000057ab9 */ /* 0x000fe20000000800 */
[----:B------:R-:W-:Y:S01]  /*174c0*/  SEL R64, R37, R36, P0 ;  /* 0x0000002425407207 */ /* 0x000fe20000000000 */
[----:B------:R-:W-:Y:S01]  /*174d0*/  IMAD R10, R10, 0x20, R9 ;  /* 0x000000200a0a7824 */ /* 0x000fe200078e0209 */
[----:B------:R-:W-:Y:S01]  /*174e0*/  SEL R66, R36, R37, P0 ;  /* 0x0000002524427207 */ /* 0x000fe20000000000 */
[----:B------:R-:W-:Y:S01]  /*174f0*/  IMAD.WIDE R14, R228, 0x2, R12 ;  /* 0x00000002e40e7825 */ /* 0x000fe200078e020c */
[----:B------:R-:W-:Y:S01]  /*17500*/  SEL R104, R27, R26, P0 ;  /* 0x0000001a1b687207 */ /* 0x000fe20000000000 */
[----:B------:R-:W-:Y:S01]  /*17510*/  ULDC.64 UR10, c[0x0][0xaf0] ;  /* 0x0002bc00000a7ab9 */ /* 0x000fe20000000a00 */
[----:B------:R-:W-:Y:S01]  /*17520*/  SEL R106, R26, R27, P0 ;  /* 0x0000001b1a6a7207 */ /* 0x000fe20000000000 */
[----:B------:R-:W-:Y:S01]  /*17530*/  IMAD R37, R9, 0x40, R4 ;  /* 0x0000004009257824 */ /* 0x000fe200078e0204 */
[----:B------:R-:W-:-:S02]  /*17540*/  IADD3 R26, P2, R14, 0x4040, RZ ;  /* 0x000040400e1a7810 */ /* 0x000fc40007f5e0ff */
[----:B------:R-:W-:Y:S01]  /*17550*/  SEL R88, R39, R38, P0 ;  /* 0x0000002627587207 */ /* 0x000fe20000000000 */
[----:B------:R-:W-:Y:S01]  /*17560*/  IMAD.WIDE R36, R37, 0x2, R12 ;  /* 0x0000000225247825 */ /* 0x000fe200078e020c */
[----:B------:R-:W-:Y:S02]  /*17570*/  IADD3 R13, P5, R14, 0x20, RZ ;  /* 0x000000200e0d7810 */ /* 0x000fe40007fbe0ff */
[----:B------:R-:W-:Y:S01]  /*17580*/  SEL R90, R38, R39, P0 ;  /* 0x00000027265a7207 */ /* 0x000fe20000000000 */
[--C-:B------:R-:W-:Y:S01]  /*17590*/  IMAD.X R39, RZ, RZ, R15.reuse, P2 ;  /* 0x000000ffff277224 */ /* 0x100fe200010e060f */
[----:B------:R-:W-:Y:S01]  /*175a0*/  LOP3.LUT R12, R13, 0x380, RZ, 0xc0, !PT ;  /* 0x000003800d0c7812 */ /* 0x000fe200078ec0ff */
[----:B------:R-:W-:Y:S01]  /*175b0*/  IMAD.X R47, RZ, RZ, R15, P5 ;  /* 0x000000ffff2f7224 */ /* 0x000fe200028e060f */
[----:B------:R-:W-:Y:S02]  /*175c0*/  IADD3 R17, P2, R14, 0x40, RZ ;  /* 0x000000400e117810 */ /* 0x000fe40007f5e0ff */
[----:B------:R-:W-:-:S02]  /*175d0*/  SHF.R.U64 R12, R12, 0x3, RZ ;  /* 0x000000030c0c7819 */ /* 0x000fc400000012ff */
[----:B------:R-:W-:Y:S02]  /*175e0*/  SEL R68, R33, R32, P0 ;  /* 0x0000002021447207 */ /* 0x000fe40000000000 */
[----:B------:R-:W-:Y:S02]  /*175f0*/  LOP3.LUT R46, R12, R13, RZ, 0x3c, !PT ;  /* 0x0000000d0c2e7212 */ /* 0x000fe400078e3cff */
[----:B------:R-:W-:Y:S02]  /*17600*/  LOP3.LUT R12, R17, 0x380, RZ, 0xc0, !PT ;  /* 0x00000380110c7812 */ /* 0x000fe400078ec0ff */
[----:B------:R-:W-:Y:S01]  /*17610*/  SEL R70, R32, R33, P0 ;  /* 0x0000002120467207 */ /* 0x000fe20000000000 */
[----:B------:R-:W-:Y:S01]  /*17620*/  IMAD.X R33, RZ, RZ, R15, P2 ;  /* 0x000000ffff217224 */ /* 0x000fe200010e060f */
[----:B------:R-:W-:Y:S02]  /*17630*/  SHF.R.U64 R12, R12, 0x3, RZ ;  /* 0x000000030c0c7819 */ /* 0x000fe400000012ff */
[----:B------:R-:W-:-:S02]  /*17640*/  SEL R108, R25, R24, P0 ;  /* 0x00000018196c7207 */ /* 0x000fc40000000000 */
[----:B------:R-:W-:Y:S02]  /*17650*/  LOP3.LUT R32, R12, R17, RZ, 0x3c, !PT ;  /* 0x000000110c207212 */ /* 0x000fe400078e3cff */
[----:B------:R-:W0:Y:S01]  /*17660*/  LDC R17, c[0x0][0xbe8] ;  /* 0x0002fa00ff117b82 */ /* 0x000e220000000800 */
[----:B------:R-:W-:Y:S02]  /*17670*/  SEL R110, R24, R25, P0 ;  /* 0x00000019186e7207 */ /* 0x000fe40000000000 */
[----:B------:R-:W-:Y:S02]  /*17680*/  LOP3.LUT R25, R26, 0x380, RZ, 0xc0, !PT ;  /* 0x000003801a197812 */ /* 0x000fe400078ec0ff */
[----:B------:R-:W-:Y:S02]  /*17690*/  IADD3 R27, P2, R36, 0x3000, RZ ;  /* 0x00003000241b7810 */ /* 0x000fe40007f5e0ff */
[----:B------:R-:W-:Y:S02]  /*176a0*/  SHF.R.U64 R25, R25, 0x3, RZ ;  /* 0x0000000319197819 */ /* 0x000fe400000012ff */
[----:B------:R-:W-:-:S02]  /*176b0*/  SEL R94, R35, R34, P0 ;  /* 0x00000022235e7207 */ /* 0x000fc40000000000 */
[----:B------:R-:W-:Y:S02]  /*176c0*/  LOP3.LUT R38, R25, R26, RZ, 0x3c, !PT ;  /* 0x0000001a19267212 */ /* 0x000fe400078e3cff */
[----:B------:R-:W-:Y:S02]  /*176d0*/  LOP3.LUT R26, R27, 0x380, RZ, 0xc0, !PT ;  /* 0x000003801b1a7812 */ /* 0x000fe400078ec0ff */
[----:B------:R-:W-:Y:S02]  /*176e0*/  SEL R98, R34, R35, P0 ;  /* 0x0000002322627207 */ /* 0x000fe40000000000 */
[----:B------:R-:W-:Y:S02]  /*176f0*/  IADD3 R35, P6, R14, 0x4060, RZ ;  /* 0x000040600e237810 */ /* 0x000fe40007fde0ff */
[----:B------:R-:W-:Y:S02]  /*17700*/  SHF.R.U64 R26, R26, 0x3, RZ ;  /* 0x000000031a1a7819 */ /* 0x000fe400000012ff */
[----:B------:R-:W-:-:S02]  /*17710*/  LOP3.LUT R34, R35, 0x380, RZ, 0xc0, !PT ;  /* 0x0000038023227812 */ /* 0x000fc400078ec0ff */
[----:B------:R-:W-:Y:S01]  /*17720*/  LOP3.LUT R26, R26, R27, RZ, 0x3c, !PT ;  /* 0x0000001b1a1a7212 */ /* 0x000fe200078e3cff */
[----:B------:R-:W-:Y:S01]  /*17730*/  IMAD.X R27, RZ, RZ, R37, P2 ;  /* 0x000000ffff1b7224 */ /* 0x000fe200010e0625 */
[----:B0-----:R-:W-:Y:S02]  /*17740*/  ISETP.NE.AND P2, PT, R17, 0x1, PT ;  /* 0x000000011100780c */ /* 0x001fe40003f45270 */
[----:B------:R-:W-:Y:S02]  /*17750*/  SHF.R.U64 R34, R34, 0x3, RZ ;  /* 0x0000000322227819 */ /* 0x000fe400000012ff */
[----:B------:R-:W-:Y:S02]  /*17760*/  SEL R84, R56, R49, P0 ;  /* 0x0000003138547207 */ /* 0x000fe40000000000 */
[----:B------:R-:W-:Y:S01]  /*17770*/  LOP3.LUT R34, R34, R35, RZ, 0x3c, !PT ;  /* 0x0000002322227212 */ /* 0x000fe200078e3cff */
[----:B------:R-:W-:Y:S01]  /*17780*/  IMAD.X R35, RZ, RZ, R15, P6 ;  /* 0x000000ffff237224 */ /* 0x000fe200030e060f */
[----:B------:R-:W-:-:S02]  /*17790*/  SEL R56, R49, R56, P0 ;  /* 0x0000003831387207 */ /* 0x000fc40000000000 */
[----:B------:R-:W-:Y:S02]  /*177a0*/  LOP3.LUT R49, R14, 0x380, RZ, 0xc0, !PT ;  /* 0x000003800e317812 */ /* 0x000fe400078ec0ff */
[----:B------:R-:W-:Y:S02]  /*177b0*/  MOV R69, R34 ;  /* 0x0000002200457202 */ /* 0x000fe40000000f00 */
[----:B------:R-:W0:Y:S01]  /*177c0*/  @P2 LDC R34, c[0x0][0xbec] ;  /* 0x0002fb00ff222b82 */ /* 0x000e220000000800 */
[----:B------:R-:W-:Y:S01]  /*177d0*/  MOV R71, R38 ;  /* 0x0000002600477202 */ /* 0x000fe20000000f00 */
[----:B------:R-:W-:Y:S01]  /*177e0*/  IMAD.U32 R39, RZ, RZ, UR8 ;  /* 0x00000008ff277e24 */ /* 0x000fe2000f8e00ff */
[----:B------:R-:W-:Y:S01]  /*177f0*/  SEL R78, R21, R20, P0 ;  /* 0x00000014154e7207 */ /* 0x000fe20000000000 */
[----:B------:R-:W-:Y:S01]  /*17800*/  ULDC.64 UR8, c[0x0][0xae8] ;  /* 0x0002ba0000087ab9 */ /* 0x000fe20000000a00 */
[----:B------:R-:W-:Y:S02]  /*17810*/  SEL R80, R20, R21, P0 ;  /* 0x0000001514507207 */ /* 0x000fe40000000000 */
[----:B------:R-:W-:Y:S01]  /*17820*/  SHF.R.U64 R49, R49, 0x3, RZ ;  /* 0x0000000331317819 */ /* 0x000fe200000012ff */
[----:B------:R-:W1:Y:S01]  /*17830*/  @P2 LDC R38, c[0x0][0xbf0] ;  /* 0x0002fc00ff262b82 */ /* 0x000e620000000800 */
[----:B------:R-:W-:-:S02]  /*17840*/  IADD3 R21, P4, R14, 0x4000, RZ ;  /* 0x000040000e157810 */ /* 0x000fc40007f9e0ff */
[C---:B------:R-:W-:Y:S02]  /*17850*/  IADD3 R24, P3, R14.reuse, 0x4020, RZ ;  /* 0x000040200e187810 */ /* 0x040fe40007f7e0ff */
[----:B------:R-:W-:Y:S01]  /*17860*/  IADD3 R20, P6, R14, 0x60, RZ ;  /* 0x000000600e147810 */ /* 0x000fe20007fde0ff */
[--C-:B------:R-:W-:Y:S01]  /*17870*/  IMAD.X R43, RZ, RZ, R15.reuse, P4 ;  /* 0x000000ffff2b7224 */ /* 0x100fe200020e060f */
[----:B------:R-:W-:Y:S01]  /*17880*/  LOP3.LUT R48, R49, R14, RZ, 0x3c, !PT ;  /* 0x0000000e31307212 */ /* 0x000fe200078e3cff */
[--C-:B------:R-:W-:Y:S01]  /*17890*/  IMAD.MOV.U32 R49, RZ, RZ, R15.reuse ;  /* 0x000000ffff317224 */ /* 0x100fe200078e000f */
[----:B------:R-:W-:Y:S02]  /*178a0*/  LOP3.LUT R14, R21, 0x380, RZ, 0xc0, !PT ;  /* 0x00000380150e7812 */ /* 0x000fe400078ec0ff */
[----:B------:R-:W-:Y:S02]  /*178b0*/  SEL R54, R44, R45, P0 ;  /* 0x0000002d2c367207 */ /* 0x000fe40000000000 */
[----:B------:R-:W-:Y:S01]  /*178c0*/  SEL R58, R45, R44, P0 ;  /* 0x0000002c2d3a7207 */ /* 0x000fe20000000000 */
[----:B------:R-:W-:Y:S01]  /*178d0*/  IMAD.X R45, RZ, RZ, R15, P6 ;  /* 0x000000ffff2d7224 */ /* 0x000fe200030e060f */
[----:B------:R-:W-:-:S02]  /*178e0*/  SEL R60, R41, R40, P0 ;  /* 0x00000028293c7207 */ /* 0x000fc40000000000 */
[----:B------:R-:W-:Y:S01]  /*178f0*/  SEL R62, R40, R41, P0 ;  /* 0x00000029283e7207 */ /* 0x000fe20000000000 */
[----:B------:R-:W-:Y:S01]  /*17900*/  IMAD.X R41, RZ, RZ, R15, P3 ;  /* 0x000000ffff297224 */ /* 0x000fe200018e060f */
[----:B------:R-:W-:Y:S02]  /*17910*/  SEL R74, R29, R28, P0 ;  /* 0x0000001c1d4a7207 */ /* 0x000fe40000000000 */
[----:B------:R-:W-:Y:S02]  /*17920*/  SEL R76, R28, R29, P0 ;  /* 0x0000001d1c4c7207 */ /* 0x000fe40000000000 */
[----:B------:R-:W-:Y:S02]  /*17930*/  SHF.R.U64 R14, R14, 0x3, RZ ;  /* 0x000000030e0e7819 */ /* 0x000fe400000012ff */
[----:B------:R-:W-:Y:S02]  /*17940*/  IADD3 R29, P6, R36, 0x2000, RZ ;  /* 0x00002000241d7810 */ /* 0x000fe40007fde0ff */
[----:B------:R-:W-:-:S02]  /*17950*/  SEL R82, R72, R65, P0 ;  /* 0x0000004148527207 */ /* 0x000fc40000000000 */
[----:B------:R-:W-:Y:S02]  /*17960*/  LOP3.LUT R15, R24, 0x380, RZ, 0xc0, !PT ;  /* 0x00000380180f7812 */ /* 0x000fe400078ec0ff */
[----:B------:R-:W-:Y:S01]  /*17970*/  SEL R72, R65, R72, P0 ;  /* 0x0000004841487207 */ /* 0x000fe20000000000 */
[----:B------:R-:W-:Y:S01]  /*17980*/  VIADD R65, R19, UR36 ;  /* 0x0000002413417c36 */ /* 0x000fe20008000000 */
[----:B------:R-:W-:Y:S02]  /*17990*/  LOP3.LUT R42, R14, R21, RZ, 0x3c, !PT ;  /* 0x000000150e2a7212 */ /* 0x000fe400078e3cff */
[----:B------:R-:W-:Y:S02]  /*179a0*/  LOP3.LUT R28, R29, 0x380, RZ, 0xc0, !PT ;  /* 0x000003801d1c7812 */ /* 0x000fe400078ec0ff */
[----:B------:R-:W-:Y:S02]  /*179b0*/  SHF.R.U64 R15, R15, 0x3, RZ ;  /* 0x000000030f0f7819 */ /* 0x000fe400000012ff */
[----:B------:R-:W-:-:S02]  /*179c0*/  MOV R73, R48 ;  /* 0x0000003000497202 */ /* 0x000fc40000000f00 */
[----:B------:R-:W-:Y:S01]  /*179d0*/  MOV R48, R32 ;  /* 0x0000002000307202 */ /* 0x000fe20000000f00 */
[----:B0-----:R-:W-:Y:S01]  /*179e0*/  @P2 IMAD.HI.U32 R33, R65, R34, RZ ;  /* 0x0000002241212227 */ /* 0x001fe200078e00ff */
[----:B------:R-:W-:Y:S02]  /*179f0*/  SEL R50, R96, R95, P0 ;  /* 0x0000005f60327207 */ /* 0x000fe40000000000 */
[----:B------:R-:W-:Y:S01]  /*17a00*/  SEL R52, R92, R91, P0 ;  /* 0x0000005b5c347207 */ /* 0x000fe20000000000 */
[----:B------:R-:W-:Y:S01]  /*17a10*/  IMAD.MOV.U32 R32, RZ, RZ, R65 ;  /* 0x000000ffff207224 */ /* 0x000fe200078e0041 */
[----:B------:R-:W-:Y:S02]  /*17a20*/  MOV R83, R42 ;  /* 0x0000002a00537202 */ /* 0x000fe40000000f00 */
[----:B------:R-:W-:Y:S02]  /*17a30*/  SEL R96, R95, R96, P0 ;  /* 0x000000605f607207 */ /* 0x000fe40000000000 */
[----:B------:R-:W-:-:S02]  /*17a40*/  SEL R92, R91, R92, P0 ;  /* 0x0000005c5b5c7207 */ /* 0x000fc40000000000 */
[----:B------:R-:W-:Y:S02]  /*17a50*/  LOP3.LUT R13, R20, 0x380, RZ, 0xc0, !PT ;  /* 0x00000380140d7812 */ /* 0x000fe400078ec0ff */
[----:B------:R-:W-:Y:S02]  /*17a60*/  SHF.R.U64 R28, R28, 0x3, RZ ;  /* 0x000000031c1c7819 */ /* 0x000fe400000012ff */
[----:B------:R-:W-:Y:S02]  /*17a70*/  LOP3.LUT R40, R15, R24, RZ, 0x3c, !PT ;  /* 0x000000180f287212 */ /* 0x000fe400078e3cff */
[----:B------:R-:W-:Y:S02]  /*17a80*/  SEL R100, R31, R30, P0 ;  /* 0x0000001e1f647207 */ /* 0x000fe40000000000 */
[----:B------:R-:W-:Y:S02]  /*17a90*/  SEL R112, R86, R87, P0 ;  /* 0x0000005756707207 */ /* 0x000fe40000000000 */
[----:B------:R-:W-:-:S02]  /*17aa0*/  SHF.R.U64 R13, R13, 0x3, RZ ;  /* 0x000000030d0d7819 */ /* 0x000fc400000012ff */
[----:B------:R-:W-:Y:S01]  /*17ab0*/  LOP3.LUT R28, R28, R29, RZ, 0x3c, !PT ;  /* 0x0000001d1c1c7212 */ /* 0x000fe200078e3cff */
[----:B------:R-:W-:Y:S01]  /*17ac0*/  IMAD.X R29, RZ, RZ, R37, P6 ;  /* 0x000000ffff1d7224 */ /* 0x000fe200030e0625 */
[----:B-1----:R-:W-:Y:S02]  /*17ad0*/  @P2 SHF.R.U32.HI R32, RZ, R38, R33 ;  /* 0x00000026ff202219 */ /* 0x002fe40000011621 */
[----:B------:R-:W-:Y:S02]  /*17ae0*/  MOV R81, R40 ;  /* 0x0000002800517202 */ /* 0x000fe40000000f00 */
[C---:B------:R-:W-:Y:S01]  /*17af0*/  IADD3 R51, P6, R36.reuse, 0x7000, RZ ;  /* 0x0000700024337810 */ /* 0x040fe20007fde0ff */
[----:B------:R-:W-:Y:S01]  /*17b00*/  IMAD.MOV R40, RZ, RZ, -R32 ;  /* 0x000000ffff287224 */ /* 0x000fe200078e0a20 */
[----:B------:R-:W-:Y:S02]  /*17b10*/  IADD3 R25, P3, R36, 0x4000, RZ ;  /* 0x0000400024197810 */ /* 0x000fe40007f7e0ff */
[----:B------:R-:W-:Y:S01]  /*17b20*/  LOP3.LUT R44, R13, R20, RZ, 0x3c, !PT ;  /* 0x000000140d2c7212 */ /* 0x000fe200078e3cff */
[----:B------:R-:W-:Y:S01]  /*17b30*/  IMAD R65, R17, R40, R65 ;  /* 0x0000002811417224 */ /* 0x000fe200078e0241 */
[----:B------:R-:W-:-:S02]  /*17b40*/  LOP3.LUT R12, R51, 0x380, RZ, 0xc0, !PT ;  /* 0x00000380330c7812 */ /* 0x000fc400078ec0ff */
[----:B------:R-:W-:Y:S02]  /*17b50*/  LOP3.LUT R24, R25, 0x380, RZ, 0xc0, !PT ;  /* 0x0000038019187812 */ /* 0x000fe400078ec0ff */
[----:B------:R-:W-:Y:S02]  /*17b60*/  MOV R85, R44 ;  /* 0x0000002c00557202 */ /* 0x000fe40000000f00 */
[----:B------:R-:W-:Y:S02]  /*17b70*/  SEL R102, R30, R31, P0 ;  /* 0x0000001f1e667207 */ /* 0x000fe40000000000 */
[----:B------:R-:W-:Y:S02]  /*17b80*/  SHF.R.U64 R12, R12, 0x3, RZ ;  /* 0x000000030c0c7819 */ /* 0x000fe400000012ff */
[----:B------:R-:W-:Y:S02]  /*17b90*/  SHF.R.U64 R24, R24, 0x3, RZ ;  /* 0x0000000318187819 */ /* 0x000fe400000012ff */
[----:B------:R-:W-:-:S02]  /*17ba0*/  MOV R67, R46 ;  /* 0x0000002e00437202 */ /* 0x000fc40000000f00 */
[----:B------:R-:W-:Y:S02]  /*17bb0*/  SEL R86, R87, R86, P0 ;  /* 0x0000005657567207 */ /* 0x000fe40000000000 */
[----:B------:R-:W-:Y:S02]  /*17bc0*/  LOP3.LUT R12, R12, R51, RZ, 0x3c, !PT ;  /* 0x000000330c0c7212 */ /* 0x000fe400078e3cff */
[----:B------:R-:W-:Y:S01]  /*17bd0*/  LOP3.LUT R24, R24, R25, RZ, 0x3c, !PT ;  /* 0x0000001918187212 */ /* 0x000fe200078e3cff */
[----:B------:R-:W-:Y:S01]  /*17be0*/  IMAD.X R25, RZ, RZ, R37, P3 ;  /* 0x000000ffff197224 */ /* 0x000fe200018e0625 */
[----:B------:R-:W-:Y:S02]  /*17bf0*/  SHF.R.S32.HI R34, RZ, 0x1f, R32 ;  /* 0x0000001fff227819 */ /* 0x000fe40000011420 */
[----:B------:R-:W-:Y:S02]  /*17c00*/  IADD3 R38, P3, R32, UR6, RZ ;  /* 0x0000000620267c10 */ /* 0x000fe4000ff7e0ff */
[----:B------:R-:W-:-:S02]  /*17c10*/  IADD3 R21, P4, R36, 0x5000, RZ ;  /* 0x0000500024157810 */ /* 0x000fc40007f9e0ff */
[----:B------:R-:W-:Y:S02]  /*17c20*/  SHF.R.S32.HI R44, RZ, 0x1f, R65 ;  /* 0x0000001fff2c7819 */ /* 0x000fe40000011441 */
[----:B------:R-:W-:Y:S01]  /*17c30*/  IADD3.X R39, R34, UR7, R39, P3, !PT ;  /* 0x0000000722277c10 */ /* 0x000fe20009ffe427 */
[----:B------:R-:W-:Y:S01]  /*17c40*/  ULDC.64 UR6, c[0x0][0xb88] ;  /* 0x0002e20000067ab9 */ /* 0x000fe20000000a00 */
[----:B------:R-:W-:Y:S01]  /*17c50*/  LOP3.LUT R20, R21, 0x380, RZ, 0xc0, !PT ;  /* 0x0000038015147812 */ /* 0x000fe200078ec0ff */
[----:B------:R-:W-:Y:S01]  /*17c60*/  IMAD R44, R44, UR6, RZ ;  /* 0x000000062c2c7c24 */ /* 0x000fe2000f8e02ff */
[----:B------:R-:W-:Y:S01]  /*17c70*/  IADD3 R31, P5, R36, 0x1000, RZ ;  /* 0x00001000241f7810 */ /* 0x000fe20007fbe0ff */
[----:B------:R-:W-:Y:S01]  /*17c80*/  IMAD.WIDE.U32 R38, R65, UR6, R38 ;  /* 0x0000000641267c25 */ /* 0x000fe2000f8e0026 */
[----:B------:R-:W-:Y:S02]  /*17c90*/  SHF.R.U64 R20, R20, 0x3, RZ ;  /* 0x0000000314147819 */ /* 0x000fe400000012ff */
[----:B------:R-:W-:Y:S01]  /*17ca0*/  LOP3.LUT R30, R31, 0x380, RZ, 0xc0, !PT ;  /* 0x000003801f1e7812 */ /* 0x000fe200078ec0ff */
[----:B------:R-:W-:Y:S01]  /*17cb0*/  IMAD R65, R65, UR7, R44 ;  /* 0x0000000741417c24 */ /* 0x000fe2000f8e022c */
[----:B------:R-:W-:Y:S01]  /*17cc0*/  LOP3.LUT R20, R20, R21, RZ, 0x3c, !PT ;  /* 0x0000001514147212 */ /* 0x000fe200078e3cff */
[----:B------:R-:W-:Y:S01]  /*17cd0*/  ULDC.64 UR6, c[0x0][0xb50] ;  /* 0x0002d40000067ab9 */ /* 0x000fe20000000a00 */
[----:B------:R-:W-:Y:S01]  /*17ce0*/  IMAD.X R21, RZ, RZ, R37, P4 ;  /* 0x000000ffff157224 */ /* 0x000fe200020e0625 */
[----:B------:R-:W-:-:S02]  /*17cf0*/  SHF.R.U64 R30, R30, 0x3, RZ ;  /* 0x000000031e1e7819 */ /* 0x000fc400000012ff */
[----:B------:R-:W-:Y:S02]  /*17d00*/  LOP3.LUT R13, R36, 0x380, RZ, 0xc0, !PT ;  /* 0x00000380240d7812 */ /* 0x000fe400078ec0ff */
[----:B------:R-:W-:Y:S01]  /*17d10*/  LOP3.LUT R30, R30, R31, RZ, 0x3c, !PT ;  /* 0x0000001f1e1e7212 */ /* 0x000fe200078e3cff */
[--C-:B------:R-:W-:Y:S01]  /*17d20*/  IMAD.X R31, RZ, RZ, R37.reuse, P5 ;  /* 0x000000ffff1f7224 */ /* 0x100fe200028e0625 */
[----:B------:R-:W-:Y:S02]  /*17d30*/  IADD3 R15, P5, R36, 0x6000, RZ ;  /* 0x00006000240f7810 */ /* 0x000fe40007fbe0ff */
[----:B------:R-:W-:Y:S02]  /*17d40*/  SHF.R.U64 R13, R13, 0x3, RZ ;  /* 0x000000030d0d7819 */ /* 0x000fe400000012ff */
[----:B------:R-:W-:Y:S02]  /*17d50*/  LOP3.LUT R14, R15, 0x380, RZ, 0xc0, !PT ;  /* 0x000003800f0e7812 */ /* 0x000fe400078ec0ff */
[----:B------:R-:W-:Y:S01]  /*17d60*/  LOP3.LUT R36, R13, R36, RZ, 0x3c, !PT ;  /* 0x000000240d247212 */ /* 0x000fe200078e3cff */
[----:B------:R-:W-:Y:S01]  /*17d70*/  IMAD.X R13, RZ, RZ, R37, P6 ;  /* 0x000000ffff0d7224 */ /* 0x000fe200030e0625 */
[----:B------:R-:W-:-:S04]  /*17d80*/  SHF.R.U64 R14, R14, 0x3, RZ ;  /* 0x000000030e0e7819 */ /* 0x000fc800000012ff */
[----:B------:R-:W-:Y:S01]  /*17d90*/  LOP3.LUT R14, R14, R15, RZ, 0x3c, !PT ;  /* 0x0000000f0e0e7212 */ /* 0x000fe200078e3cff */
[----:B------:R-:W-:Y:S01]  /*17da0*/  IMAD.X R15, RZ, RZ, R37, P5 ;  /* 0x000000ffff0f7224 */ /* 0x000fe200028e0625 */
[----:B--2---:R-:W-:Y:S01]  /*17db0*/  LOP3.LUT R43, R11, 0x2, RZ, 0x3c, !PT ;  /* 0x000000020b2b7812 */ /* 0x004fe200078e3cff */
[----:B------:R-:W-:Y:S04]  /*17dc0*/  SHFL.IDX PT, R50, R50, R11, 0x1c1f ;  /* 0x001c1f0b32327589 */ /* 0x000fe800000e0000 */
[----:B------:R-:W-:Y:S04]  /*17dd0*/  SHFL.IDX PT, R52, R52, R11, 0x1c1f ;  /* 0x001c1f0b34347589 */ /* 0x000fe800000e0000 */
[----:B------:R-:W0:Y:S04]  /*17de0*/  SHFL.IDX PT, R33, R96, R43, 0x1c1f ;  /* 0x001c1f2b60217589 */ /* 0x000e2800000e0000 */
[----:B------:R-:W1:Y:S04]  /*17df0*/  SHFL.IDX PT, R35, R92, R43, 0x1c1f ;  /* 0x001c1f2b5c237589 */ /* 0x000e6800000e0000 */
[----:B------:R-:W-:Y:S04]  /*17e00*/  SHFL.IDX PT, R82, R82, R11, 0x1c1f ;  /* 0x001c1f0b52527589 */ /* 0x000fe800000e0000 */
[----:B------:R-:W2:Y:S04]  /*17e10*/  SHFL.IDX PT, R41, R72, R43, 0x1c1f ;  /* 0x001c1f2b48297589 */ /* 0x000ea800000e0000 */
[----:B------:R-:W-:Y:S04]  /*17e20*/  SHFL.IDX PT, R54, R54, R11, 0x1c1f ;  /* 0x001c1f0b36367589 */ /* 0x000fe800000e0000 */
[----:B------:R-:W-:Y:S04]  /*17e30*/  SHFL.IDX PT, R60, R60, R11, 0x1c1f ;  /* 0x001c1f0b3c3c7589 */ /* 0x000fe800000e0000 */
[----:B------:R-:W-:Y:S01]  /*17e40*/  SHFL.IDX PT, R64, R64, R11, 0x1c1f ;  /* 0x001c1f0b40407589 */ /* 0x000fe200000e0000 */
[----:B0-----:R-:W-:-:S02]  /*17e50*/  SEL R32, R50, R33, P0 ;  /* 0x0000002132207207 */ /* 0x001fc40000000000 */
[----:B------:R-:W-:Y:S01]  /*17e60*/  SEL R34, R33, R50, P0 ;  /* 0x0000003221227207 */ /* 0x000fe20000000000 */
[----:B------:R-:W-:Y:S01]  /*17e70*/  SHFL.IDX PT, R68, R68, R11, 0x1c1f ;  /* 0x001c1f0b44447589 */ /* 0x000fe200000e0000 */
[----:B-1----:R-:W-:Y:S01]  /*17e80*/  SEL R40, R52, R35, P0 ;  /* 0x0000002334287207 */ /* 0x002fe20000000000 */
[----:B------:R-:W-:Y:S01]  /*17e90*/  VIADD R50, R23, UR36 ;  /* 0x0000002417327c36 */ /* 0x000fe20008000000 */
[----:B------:R-:W-:Y:S01]  /*17ea0*/  SEL R42, R35, R52, P0 ;  /* 0x00000034232a7207 */ /* 0x000fe20000000000 */
[----:B------:R-:W-:Y:S04]  /*17eb0*/  SHFL.IDX PT, R74, R74, R11, 0x1c1f ;  /* 0x001c1f0b4a4a7589 */ /* 0x000fe800000e0000 */
[----:B------:R-:W-:Y:S01]  /*17ec0*/  SHFL.IDX PT, R78, R78, R11, 0x1c1f ;  /* 0x001c1f0b4e4e7589 */ /* 0x000fe200000e0000 */
[----:B--2---:R-:W-:-:S02]  /*17ed0*/  SEL R33, R82, R41, P0 ;  /* 0x0000002952217207 */ /* 0x004fc40000000000 */
[----:B------:R-:W-:Y:S01]  /*17ee0*/  SEL R35, R41, R82, P0 ;  /* 0x0000005229237207 */ /* 0x000fe20000000000 */
        /* <DEDUP_REMOVED lines=8> */
[----:B------:R-:W1:Y:S04]  /*17f70*/  SHFL.IDX PT, R45, R56, R43, 0x1c1f ;  /* 0x001c1f2b382d7589 */ /* 0x000e6800000e0000 */
[----:B------:R-:W-:Y:S04]  /*17f80*/  SHFL.IDX PT, R47, R90, R43, 0x1c1f ;  /* 0x001c1f2b5a2f7589 */ /* 0x000fe800000e0000 */
[----:B------:R-:W-:Y:S04]  /*17f90*/  SHFL.IDX PT, R49, R62, R43, 0x1c1f ;  /* 0x001c1f2b3e317589 */ /* 0x000fe800000e0000 */
[----:B------:R-:W2:Y:S04]  /*17fa0*/  SHFL.IDX PT, R55, R76, R43, 0x1c1f ;  /* 0x001c1f2b4c377589 */ /* 0x000ea800000e0000 */
[----:B------:R-:W-:Y:S04]  /*17fb0*/  SHFL.IDX PT, R59, R98, R43, 0x1c1f ;  /* 0x001c1f2b623b7589 */ /* 0x000fe800000e0000 */
[----:B------:R-:W-:Y:S01]  /*17fc0*/  SHFL.IDX PT, R51, R66, R43, 0x1c1f ;  /* 0x001c1f2b42337589 */ /* 0x000fe200000e0000 */
[----:B0-----:R-:W-:-:S02]  /*17fd0*/  SEL R44, R54, R11, P0 ;  /* 0x0000000b362c7207 */ /* 0x001fc40000000000 */
[----:B------:R-:W-:Y:S01]  /*17fe0*/  SEL R46, R11, R54, P0 ;  /* 0x000000360b2e7207 */ /* 0x000fe20000000000 */
[----:B------:R-:W0:Y:S01]  /*17ff0*/  SHFL.IDX PT, R53, R70, R43, 0x1c1f ;  /* 0x001c1f2b46357589 */ /* 0x000e2200000e0000 */
[----:B------:R-:W-:Y:S01]  /*18000*/  IMAD R11, R17, UR5, RZ ;  /* 0x00000005110b7c24 */ /* 0x000fe2000f8e02ff */
[----:B-1----:R-:W-:Y:S02]  /*18010*/  SEL R41, R84, R45, P0 ;  /* 0x0000002d54297207 */ /* 0x002fe40000000000 */
[----:B------:R-:W-:Y:S02]  /*18020*/  SHFL.IDX PT, R61, R102, R43, 0x1c1f ;  /* 0x001c1f2b663d7589 */ /* 0x000fe400000e0000 */
[----:B------:R-:W-:Y:S02]  /*18030*/  ISETP.GE.OR P3, PT, R50, R11, P1 ;  /* 0x0000000b3200720c */ /* 0x000fe40000f66670 */
[----:B------:R-:W1:Y:S04]  /*18040*/  SHFL.IDX PT, R63, R106, R43, 0x1c1f ;  /* 0x001c1f2b6a3f7589 */ /* 0x000e6800000e0000 */
[----:B------:R-:W3:Y:S01]  /*18050*/  SHFL.IDX PT, R75, R110, R43, 0x1c1f ;  /* 0x001c1f2b6e4b7589 */ /* 0x000ee200000e0000 */
[----:B--2---:R-:W-:-:S02]  /*18060*/  SEL R72, R74, R55, P0 ;  /* 0x000000374a487207 */ /* 0x004fc40000000000 */
[----:B------:R-:W-:Y:S01]  /*18070*/  SEL R74, R55, R74, P0 ;  /* 0x0000004a374a7207 */ /* 0x000fe20000000000 */
[----:B------:R-:W2:Y:S04]  /*18080*/  SHFL.IDX PT, R57, R80, R43, 0x1c1f ;  /* 0x001c1f2b50397589 */ /* 0x000ea800000e0000 */
[----:B------:R4:W2:Y:S04]  /*18090*/  SHFL.IDX PT, R79, R86, R43, 0x1c1f ;  /* 0x001c1f2b564f7589 */ /* 0x0008a800000e0000 */
[----:B------:R3:W-:Y:S01]  /*180a0*/  STSM.16.M88.4 [R73], R32 ;  /* 0x0000002049007844 */ /* 0x0007e20000000200 */
[----:B0-----:R-:W-:-:S02]  /*180b0*/  SEL R52, R68, R53, P0 ;  /* 0x0000003544347207 */ /* 0x001fc40000000000 */
[----:B------:R-:W-:Y:S02]  /*180c0*/  SEL R54, R53, R68, P0 ;  /* 0x0000004435367207 */ /* 0x000fe40000000000 */
[----:B----4-:R-:W-:Y:S02]  /*180d0*/  SEL R43, R45, R84, P0 ;  /* 0x000000542d2b7207 */ /* 0x010fe40000000000 */
[----:B------:R-:W-:Y:S02]  /*180e0*/  SEL R45, R88, R47, P0 ;  /* 0x0000002f582d7207 */ /* 0x000fe40000000000 */
[----:B------:R-:W-:Y:S01]  /*180f0*/  SEL R47, R47, R88, P0 ;  /* 0x000000582f2f7207 */ /* 0x000fe20000000000 */
[----:B------:R0:W-:Y:S01]  /*18100*/  STSM.16.M88.4 [R67], R40 ;  /* 0x0000002843007844 */ /* 0x0001e20000000200 */
[----:B-1----:R-:W-:Y:S02]  /*18110*/  SEL R53, R104, R63, P0 ;  /* 0x0000003f68357207 */ /* 0x002fe40000000000 */
[----:B------:R-:W-:Y:S01]  /*18120*/  SEL R55, R63, R104, P0 ;  /* 0x000000683f377207 */ /* 0x000fe20000000000 */
[----:B------:R-:W-:Y:S01]  /*18130*/  STSM.16.M88.4 [R48], R44 ;  /* 0x0000002c30007844 */ /* 0x000fe20000000200 */
[----:B---3--:R-:W-:Y:S01]  /*18140*/  VIADD R32, R50, 0x8 ;  /* 0x0000000832207836 */ /* 0x008fe20000000000 */
[----:B------:R-:W-:Y:S01]  /*18150*/  SEL R34, R49, R60, P0 ;  /* 0x0000003c31227207 */ /* 0x000fe20000000000 */
[----:B------:R-:W-:Y:S01]  /*18160*/  IMAD.IADD R33, R39, 0x1, R65 ;  /* 0x0000000127217824 */ /* 0x000fe200078e0241 */
[----:B------:R-:W-:-:S02]  /*18170*/  LEA R39, P4, R38, UR6, 0x2 ;  /* 0x0000000626277c11 */ /* 0x000fc4000f8810ff */
[----:B------:R-:W-:Y:S02]  /*18180*/  ISETP.GE.OR P1, PT, R32, R11, P1 ;  /* 0x0000000b2000720c */ /* 0x000fe40000f26670 */
[----:B------:R-:W-:Y:S01]  /*18190*/  LEA.HI.X R38, R38, UR7, R33, 0x2, P4 ;  /* 0x0000000726267c11 */ /* 0x000fe2000a0f1421 */
[----:B------:R-:W-:Y:S01]  /*181a0*/  SHFL.IDX PT, R66, R39, 0x1, 0x1c1f ;  /* 0x003c1f0027427f89 */ /* 0x000fe200000e0000 */
[----:B------:R-:W-:Y:S02]  /*181b0*/  SEL R32, R60, R49, P0 ;  /* 0x000000313c207207 */ /* 0x000fe40000000000 */
[----:B------:R-:W-:Y:S01]  /*181c0*/  SEL R33, R94, R59, P0 ;  /* 0x0000003b5e217207 */ /* 0x000fe20000000000 */
[----:B------:R-:W-:Y:S01]  /*181d0*/  SHFL.IDX PT, R65, R38, RZ, 0x1c1f ;  /* 0x001c1fff26417589 */ /* 0x000fe200000e0000 */
[----:B------:R-:W-:Y:S02]  /*181e0*/  SEL R35, R59, R94, P0 ;  /* 0x0000005e3b237207 */ /* 0x000fe40000000000 */
[----:B0-----:R-:W-:Y:S01]  /*181f0*/  SEL R40, R64, R51, P0 ;  /* 0x0000003340287207 */ /* 0x001fe20000000000 */
[----:B------:R-:W-:Y:S01]  /*18200*/  SHFL.IDX PT, R67, R38, 0x1, 0x1c1f ;  /* 0x003c1f0026437f89 */ /* 0x000fe200000e0000 */
[----:B------:R-:W-:-:S02]  /*18210*/  SEL R42, R51, R64, P0 ;  /* 0x00000040332a7207 */ /* 0x000fc40000000000 */
[----:B------:R-:W-:Y:S01]  /*18220*/  SEL R41, R100, R61, P0 ;  /* 0x0000003d64297207 */ /* 0x000fe20000000000 */
[----:B------:R-:W-:Y:S01]  /*18230*/  STSM.16.M88.4 [R85], R32 ;  /* 0x0000002055007844 */ /* 0x000fe20000000200 */
[----:B------:R-:W-:Y:S02]  /*18240*/  SEL R43, R61, R100, P0 ;  /* 0x000000643d2b7207 */ /* 0x000fe40000000000 */
[----:B------:R-:W-:Y:S01]  /*18250*/  SEL R73, R108, R75, P0 ;  /* 0x0000004b6c497207 */ /* 0x000fe20000000000 */
[----:B------:R-:W0:Y:S01]  /*18260*/  SHFL.IDX PT, R64, R39, RZ, 0x1c1f ;  /* 0x001c1fff27407589 */ /* 0x000e2200000e0000 */
[----:B--2---:R-:W-:Y:S02]  /*18270*/  SEL R76, R78, R57, P0 ;  /* 0x000000394e4c7207 */ /* 0x004fe40000000000 */
[----:B------:R-:W-:Y:S01]  /*18280*/  SEL R75, R75, R108, P0 ;  /* 0x0000006c4b4b7207 */ /* 0x000fe20000000000 */
[----:B------:R-:W-:Y:S01]  /*18290*/  STSM.16.M88.4 [R83], R40 ;  /* 0x0000002853007844 */ /* 0x000fe20000000200 */
[----:B------:R-:W-:-:S02]  /*182a0*/  SEL R77, R112, R79, P0 ;  /* 0x0000004f704d7207 */ /* 0x000fc40000000000 */
[----:B------:R-:W-:Y:S01]  /*182b0*/  SEL R78, R57, R78, P0 ;  /* 0x0000004e394e7207 */ /* 0x000fe20000000000 */
[----:B------:R-:W-:Y:S01]  /*182c0*/  STSM.16.M88.4 [R81], R52 ;  /* 0x0000003451007844 */ /* 0x000fe20000000200 */
[----:B------:R-:W-:-:S03]  /*182d0*/  SEL R79, R79, R112, P0 ;  /* 0x000000704f4f7207 */ /* 0x000fc60000000000 */
[----:B------:R-:W-:Y:S04]  /*182e0*/  STSM.16.M88.4 [R71], R72 ;  /* 0x0000004847007844 */ /* 0x000fe80000000200 */
[----:B------:R1:W-:Y:S01]  /*182f0*/  STSM.16.M88.4 [R69], R76 ;  /* 0x0000004c45007844 */ /* 0x0003e20000000200 */
[----:B------:R-:W-:Y:S08]  /*18300*/  BAR.SYNC.DEFER_BLOCKING 0x1, 0x100 ;  /* 0x0044000000007b1d */ /* 0x000ff00000010000 */
[----:B-1----:R-:W1:Y:S01]  /*18310*/  @P2 LDC R69, c[0x0][0xbec] ;  /* 0x0002fb00ff452b82 */ /* 0x002e620000000800 */
[----:B0-----:R0:W-:Y:S01]  /*18320*/  @!P3 ST.E desc[UR50][R64.64], R7 ;  /* 0x000000074000b985 */ /* 0x0011e2000c101932 */
[----:B------:R-:W-:-:S03]  /*18330*/  UIMAD UR5, UR12, UR8, URZ ;  /* 0x000000080c0572a4 */ /* 0x000fc6000f8e023f */
[----:B------:R1:W-:Y:S03]  /*18340*/  @!P1 ST.E desc[UR50][R66.64], R6 ;  /* 0x0000000642009985 */ /* 0x0003e6000c101932 */
[----:B0-----:R-:W0:Y:S01]  /*18350*/  @P2 LDC R7, c[0x0][0xbf0] ;  /* 0x0002fc00ff072b82 */ /* 0x001e220000000800 */
[----:B------:R2:W5:Y:S01]  /*18360*/  LD.E.128 R52, desc[UR50][R14.64] ;  /* 0x000000320e347980 */ /* 0x000562000c101d00 */
[----:B------:R-:W-:Y:S02]  /*18370*/  UIMAD.WIDE.U32 UR6, UR42, UR8, URZ ;  /* 0x000000082a0672a5 */ /* 0x000fe4000f8e003f */
[----:B------:R-:W-:Y:S01]  /*18380*/  UIMAD UR5, UR42, UR9, UR5 ;  /* 0x000000092a0572a4 */ /* 0x000fe2000f8e0205 */
[----:B------:R3:W5:Y:S04]  /*18390*/  LD.E.128 R40, desc[UR50][R12.64] ;  /* 0x000000320c287980 */ /* 0x000768000c101d00 */
[----:B------:R-:W5:Y:S01]  /*183a0*/  LD.E.128 R36, desc[UR50][R36.64] ;  /* 0x0000003224247980 */ /* 0x000f62000c101d00 */
[----:B--2---:R-:W-:Y:S01]  /*183b0*/  VIADD R14, R10, UR36 ;  /* 0x000000240a0e7c36 */ /* 0x004fe20008000000 */
[----:B------:R-:W-:-:S02]  /*183c0*/  UIMAD UR8, UR13, UR10, URZ ;  /* 0x0000000a0d0872a4 */ /* 0x000fc4000f8e023f */
[----:B------:R2:W5:Y:S01]  /*183d0*/  LD.E.128 R48, desc[UR50][R30.64] ;  /* 0x000000321e307980 */ /* 0x000562000c101d00 */
[----:B-1----:R-:W-:Y:S01]  /*183e0*/  @P2 IMAD.HI.U32 R6, R14, R69, RZ ;  /* 0x000000450e062227 */ /* 0x002fe200078e00ff */
[----:B------:R-:W-:Y:S02]  /*183f0*/  UIADD3 UR7, UR7, UR5, URZ ;  /* 0x0000000507077290 */ /* 0x000fe4000fffe03f */
[----:B------:R2:W5:Y:S01]  /*18400*/  LD.E.128 R44, desc[UR50][R28.64] ;  /* 0x000000321c2c7980 */ /* 0x000562000c101d00 */
[----:B---3--:R-:W-:Y:S01]  /*18410*/  IMAD.MOV.U32 R13, RZ, RZ, R14 ;  /* 0x000000ffff0d7224 */ /* 0x008fe200078e000e */
[----:B------:R-:W-:Y:S02]  /*18420*/  UIMAD UR5, UR44, UR11, UR8 ;  /* 0x0000000b2c0572a4 */ /* 0x000fe4000f8e0208 */
[----:B------:R2:W5:Y:S01]  /*18430*/  LD.E.128 R32, desc[UR50][R26.64] ;  /* 0x000000321a207980 */ /* 0x000562000c101d00 */
[----:B------:R-:W-:Y:S01]  /*18440*/  UIMAD.WIDE.U32 UR6, UR44, UR10, UR6 ;  /* 0x0000000a2c0672a5 */ /* 0x000fe2000f8e0006 */
[----:B0-----:R-:W-:Y:S01]  /*18450*/  @P2 SHF.R.U32.HI R13, RZ, R7, R6 ;  /* 0x00000007ff0d2219 */ /* 0x001fe20000011606 */
[----:B------:R-:W-:-:S02]  /*18460*/  ULDC.64 UR8, c[0x0][0xae0] ;  /* 0x0002b80000087ab9 */ /* 0x000fc40000000a00 */
[----:B------:R-:W-:Y:S01]  /*18470*/  UIADD3 UR5, UR7, UR5, URZ ;  /* 0x0000000507057290 */ /* 0x000fe2000fffe03f */
[----:B------:R2:W5:Y:S01]  /*18480*/  LD.E.128 R60, desc[UR50][R24.64] ;  /* 0x00000032183c7980 */ /* 0x000562000c101d00 */
[--C-:B------:R-:W-:Y:S01]  /*18490*/  SHF.R.S32.HI R10, RZ, 0x1f, R13.reuse ;  /* 0x0000001fff0a7819 */ /* 0x100fe2000001140d */
[----:B------:R-:W-:Y:S02]  /*184a0*/  IMAD.MOV R12, RZ, RZ, -R13 ;  /* 0x000000ffff0c7224 */ /* 0x000fe400078e0a0d */
[----:B------:R-:W-:Y:S01]  /*184b0*/  IMAD.U32 R7, RZ, RZ, UR7 ;  /* 0x00000007ff077e24 */ /* 0x000fe2000f8e00ff */
[----:B------:R2:W5:Y:S01]  /*184c0*/  LD.E.128 R56, desc[UR50][R20.64] ;  /* 0x0000003214387980 */ /* 0x000562000c101d00 */
[----:B------:R-:W-:Y:S02]  /*184d0*/  IMAD R10, R10, UR8, RZ ;  /* 0x000000080a0a7c24 */ /* 0x000fe4000f8e02ff */
[----:B------:R-:W-:Y:S01]  /*184e0*/  IMAD R17, R17, R12, R14 ;  /* 0x0000000c11117224 */ /* 0x000fe200078e020e */
[----:B------:R-:W-:Y:S01]  /*184f0*/  @!PT LDS RZ, [RZ] ;  /* 0x00000000fffff984 */ /* 0x000fe20000000800 */
[----:B------:R-:W-:Y:S01]  /*18500*/  @!PT LDS RZ, [RZ] ;  /* 0x00000000fffff984 */ /* 0x000fe20000000800 */
[----:B------:R-:W-:Y:S01]  /*18510*/  @!PT LDS RZ, [RZ] ;  /* 0x00000000fffff984 */ /* 0x000fe20000000800 */
[----:B------:R-:W-:Y:S01]  /*18520*/  @!PT LDS RZ, [RZ] ;  /* 0x00000000fffff984 */ /* 0x000fe20000000800 */
[----:B------:R0:W-:Y:S06]  /*18530*/  MEMBAR.ALL.CTA ;  /* 0x0000000000007992 */ /* 0x0001ec0000008000 */
[----:B0-----:R-:W0:Y:S01]  /*18540*/  FENCE.VIEW.ASYNC.S ;  /* 0x00000000000073c6 */ /* 0x001e220000000000 */
[----:B------:R-:W-:Y:S01]  /*18550*/  IMAD.U32 R6, RZ, RZ, UR6 ;  /* 0x00000006ff067e24 */ /* 0x000fe2000f8e00ff */
[----:B------:R-:W-:Y:S01]  /*18560*/  ULDC.64 UR6, c[0x0][0xad8] ;  /* 0x0002b60000067ab9 */ /* 0x000fe20000000a00 */
[----:B------:R-:W-:-:S02]  /*18570*/  IMAD.U32 R7, RZ, RZ, UR5 ;  /* 0x00000005ff077e24 */ /* 0x000fc4000f8e00ff */
[C---:B------:R-:W-:Y:S01]  /*18580*/  IMAD R15, R13.reuse, UR9, R10 ;  /* 0x000000090d0f7c24 */ /* 0x040fe2000f8e020a */
[----:B------:R-:W-:Y:S01]  /*18590*/  SHF.R.S32.HI R10, RZ, 0x1f, R17 ;  /* 0x0000001fff0a7819 */ /* 0x000fe20000011411 */
[----:B------:R-:W-:-:S04]  /*185a0*/  IMAD.WIDE.U32 R6, R13, UR8, R6 ;  /* 0x000000080d067c25 */ /* 0x000fc8000f8e0006 */
[----:B------:R-:W-:Y:S02]  /*185b0*/  VIADD R14, R9, UR36 ;  /* 0x00000024090e7c36 */ /* 0x000fe40008000000 */
[----:B------:R-:W-:Y:S02]  /*185c0*/  IMAD.IADD R7, R7, 0x1, R15 ;  /* 0x0000000107077824 */ /* 0x000fe400078e020f */
[----:B------:R-:W-:Y:S02]  /*185d0*/  IMAD R12, R10, UR6, RZ ;  /* 0x000000060a0c7c24 */ /* 0x000fe4000f8e02ff */
[----:B------:R-:W-:Y:S02]  /*185e0*/  VIADD R10, R14, 0x20 ;  /* 0x000000200e0a7836 */ /* 0x000fe40000000000 */
[C---:B------:R-:W-:Y:S02]  /*185f0*/  IMAD R9, R17.reuse, UR7, R12 ;  /* 0x0000000711097c24 */ /* 0x040fe4000f8e020c */
[----:B------:R-:W-:Y:S01]  /*18600*/  IMAD.WIDE.U32 R6, R17, UR6, R6 ;  /* 0x0000000611067c25 */ /* 0x000fe2000f8e0006 */
[-C--:B------:R-:W-:Y:S01]  /*18610*/  ISETP.GE.AND P0, PT, R10, R11.reuse, PT ;  /* 0x0000000b0a00720c */ /* 0x080fe20003f06270 */
[----:B------:R-:W-:Y:S01]  /*18620*/  ULDC.64 UR6, c[0x0][0xa80] ;  /* 0x0002a00000067ab9 */ /* 0x000fe20000000a00 */
[C---:B------:R-:W-:Y:S01]  /*18630*/  ISETP.GE.AND P2, PT, R14.reuse, R11, PT ;  /* 0x0000000b0e00720c */ /* 0x040fe20003f46270 */
[----:B------:R-:W-:Y:S01]  /*18640*/  VIADD R10, R14, 0x40 ;  /* 0x000000400e0a7836 */ /* 0x000fe20000000000 */
[----:B------:R-:W-:Y:S01]  /*18650*/  LEA R12, P3, R6, UR6, 0x1 ;  /* 0x00000006060c7c11 */ /* 0x000fe2000f8608ff */
[----:B------:R-:W-:-:S02]  /*18660*/  IMAD.IADD R7, R7, 0x1, R9 ;  /* 0x0000000107077824 */ /* 0x000fc400078e0209 */
[----:B------:R-:W-:Y:S01]  /*18670*/  VIADD R8, R8, 0x2e820 ;  /* 0x0002e82008087836 */ /* 0x000fe20000000000 */
[----:B------:R-:W-:Y:S02]  /*18680*/  ISETP.GE.AND P1, PT, R10, R11, PT ;  /* 0x0000000b0a00720c */ /* 0x000fe40003f26270 */
[----:B------:R-:W-:Y:S02]  /*18690*/  LEA.HI.X R10, R6, UR7, R7, 0x1, P3 ;  /* 0x00000007060a7c11 */ /* 0x000fe400098f0c07 */
[----:B------:R-:W-:Y:S01]  /*186a0*/  PRMT R8, RZ, 0x654, R8 ;  /* 0x00000654ff087816 */ /* 0x000fe20000000008 */
[----:B0-----:R2:W0:Y:S01]  /*186b0*/  SHFL.IDX PT, R7, R12, RZ, 0x181f ;  /* 0x00181fff0c077589 */ /* 0x00142200000e0000 */
[----:B------:R-:W-:Y:S02]  /*186c0*/  BSSY B1, `(.L_x_874) ;  /* 0x000000d000017945 */ /* 0x000fe40003800000 */
[----:B------:R2:W-:Y:S01]  /*186d0*/  SYNCS.ARRIVE.TRANS64.RED.A1T0 RZ, [R8+URZ], RZ ;  /* 0x000000ff08ff79a7 */ /* 0x0005e2000810043f */
[----:B------:R2:W1:Y:S01]  /*186e0*/  SHFL.IDX PT, R9, R10, RZ, 0x181f ;  /* 0x00181fff0a097589 */ /* 0x00046200000e0000 */
[----:B------:R-:W-:Y:S05]  /*186f0*/  @P2 BRA `(.L_x_875) ;  /* 0x0000000000242947 */ /* 0x000fea0003800000 */
[----:B------:R-:W-:Y:S02]  /*18700*/  ULDC UR5, c[0x0][0xac8] ;  /* 0x0002b20000057ab9 */ /* 0x000fe40000000800 */
[----:B------:R-:W-:Y:S02]  /*18710*/  ISETP.GE.AND P2, PT, R4, UR5, PT ;  /* 0x0000000504007c0c */ /* 0x000fe4000bf46270 */
[----:B------:R-:W-:-:S11]  /*18720*/  ISETP.GE.AND P3, PT, R0, UR5, PT ;  /* 0x0000000500007c0c */ /* 0x000fd6000bf66270 */
[-C--:B0-----:R-:W-:Y:S02]  /*18730*/  @!P2 LEA R6, P4, R4, R7.reuse, 0x1 ;  /* 0x000000070406a211 */ /* 0x081fe400078808ff */
[----:B--2---:R-:W-:Y:S02]  /*18740*/  @!P3 LEA R8, P5, R0, R7, 0x1 ;  /* 0x000000070008b211 */ /* 0x004fe400078a08ff */
[-C--:B-1----:R-:W-:Y:S02]  /*18750*/  @!P2 LEA.HI.X R7, R4, R9.reuse, R5, 0x1, P4 ;  /* 0x000000090407a211 */ /* 0x082fe400020f0c05 */
[----:B------:R-:W-:-:S03]  /*18760*/  @!P3 LEA.HI.X R9, R0, R9, R3, 0x1, P5 ;  /* 0x000000090009b211 */ /* 0x000fc600028f0c03 */
[----:B-----5:R3:W-:Y:S04]  /*18770*/  @!P2 ST.E.128 desc[UR50][R6.64], R36 ;  /* 0x000000240600a985 */ /* 0x0207e8000c101d32 */
[----:B------:R3:W-:Y:S02]  /*18780*/  @!P3 ST.E.128 desc[UR50][R8.64], R60 ;  /* 0x0000003c0800b985 */ /* 0x0007e4000c101d32 */
.L_x_875:
[----:B------:R-:W-:Y:S05]  /*18790*/  BSYNC B1 ;  /* 0x0000000000017941 */ /* 0x000fea0003800000 */
.L_x_874:
[----:B-1-3--:R1:W3:Y:S01]  /*187a0*/  SHFL.IDX PT, R9, R10, 0x1, 0x181f ;  /* 0x00381f000a097f89 */ /* 0x00a2e200000e0000 */
[----:B------:R-:W-:Y:S03]  /*187b0*/  BSSY B1, `(.L_x_876) ;  /* 0x000000c000017945 */ /* 0x000fe60003800000 */
[----:B0-----:R1:W0:Y:S01]  /*187c0*/  SHFL.IDX PT, R7, R12, 0x1, 0x181f ;  /* 0x00381f000c077f89 */ /* 0x00122200000e0000 */
[----:B------:R-:W-:Y:S05]  /*187d0*/  @P0 BRA `(.L_x_877) ;  /* 0x0000000000240947 */ /* 0x000fea0003800000 */
[----:B------:R-:W-:Y:S02]  /*187e0*/  ULDC UR5, c[0x0][0xac8] ;  /* 0x0002b20000057ab9 */ /* 0x000fe40000000800 */
[----:B------:R-:W-:Y:S02]  /*187f0*/  ISETP.GE.AND P3, PT, R4, UR5, PT ;  /* 0x0000000504007c0c */ /* 0x000fe4000bf66270 */
[----:B------:R-:W-:-:S11]  /*18800*/  ISETP.GE.AND P4, PT, R0, UR5, PT ;  /* 0x0000000500007c0c */ /* 0x000fd6000bf86270 */
[-C--:B0-----:R-:W-:Y:S02]  /*18810*/  @!P3 LEA R6, P0, R4, R7.reuse, 0x1 ;  /* 0x000000070406b211 */ /* 0x081fe400078008ff */
[----:B--2---:R-:W-:Y:S02]  /*18820*/  @!P4 LEA R8, P2, R0, R7, 0x1 ;  /* 0x000000070008c211 */ /* 0x004fe400078408ff */
[-C--:B---3--:R-:W-:Y:S02]  /*18830*/  @!P3 LEA.HI.X R7, R4, R9.reuse, R5, 0x1, P0 ;  /* 0x000000090407b211 */ /* 0x088fe400000f0c05 */
[----:B------:R-:W-:-:S03]  /*18840*/  @!P4 LEA.HI.X R9, R0, R9, R3, 0x1, P2 ;  /* 0x000000090009c211 */ /* 0x000fc600010f0c03 */
[----:B-----5:R4:W-:Y:S04]  /*18850*/  @!P3 ST.E.128 desc[UR50][R6.64], R48 ;  /* 0x000000300600b985 */ /* 0x0209e8000c101d32 */
[----:B------:R4:W-:Y:S02]  /*18860*/  @!P4 ST.E.128 desc[UR50][R8.64], R56 ;  /* 0x000000380800c985 */ /* 0x0009e4000c101d32 */
.L_x_877:
[----:B------:R-:W-:Y:S05]  /*18870*/  BSYNC B1 ;  /* 0x0000000000017941 */ /* 0x000fea0003800000 */
.L_x_876:
[----:B---34-:R3:W4:Y:S01]  /*18880*/  SHFL.IDX PT, R9, R10, 0x2, 0x181f ;  /* 0x00581f000a097f89 */ /* 0x01872200000e0000 */
        /* <DEDUP_REMOVED lines=8> */
[-C--:B----4-:R-:W-:Y:S02]  /*18910*/  @!P2 LEA.HI.X R7, R4, R9.reuse, R5, 0x1, P0 ;  /* 0x000000090407a211 */ /* 0x090fe400000f0c05 */
[----:B------:R-:W-:-:S03]  /*18920*/  @!P3 LEA.HI.X R9, R0, R9, R3, 0x1, P1 ;  /* 0x000000090009b211 */ /* 0x000fc600008f0c03 */
[----:B-----5:R0:W-:Y:S04]  /*18930*/  @!P2 ST.E.128 desc[UR50][R6.64], R44 ;  /* 0x0000002c0600a985 */ /* 0x0201e8000c101d32 */
[----:B------:R0:W-:Y:S02]  /*18940*/  @!P3 ST.E.128 desc[UR50][R8.64], R52 ;  /* 0x000000340800b985 */ /* 0x0001e4000c101d32 */
.L_x_879:
[----:B------:R-:W-:Y:S05]  /*18950*/  BSYNC B1 ;  /* 0x0000000000017941 */ /* 0x000fea0003800000 */
.L_x_878:
[----:B0-----:R-:W-:Y:S01]  /*18960*/  VIADD R6, R14, 0x60 ;  /* 0x000000600e067836 */ /* 0x001fe20000000000 */
[----:B-123--:R-:W0:Y:S04]  /*18970*/  SHFL.IDX PT, R10, R10, 0x3, 0x181f ;  /* 0x00781f000a0a7f89 */ /* 0x00ee2800000e0000 */
[----:B------:R-:W-:Y:S01]  /*18980*/  ISETP.GE.AND P0, PT, R6, R11, PT ;  /* 0x0000000b0600720c */ /* 0x000fe20003f06270 */
[----:B----4-:R1:W2:-:S12]  /*18990*/  SHFL.IDX PT, R9, R12, 0x3, 0x181f ;  /* 0x00781f000c097f89 */ /* 0x01029800000e0000 */
[----:B-1----:R-:W-:Y:S05]  /*189a0*/  @P0 BRA `(.L_x_880) ;  /* 0x00000008007c0947 */ /* 0x002fea0003800000 */
[----:B------:R-:W-:Y:S02]  /*189b0*/  ULDC UR5, c[0x0][0xac8] ;  /* 0x0002b20000057ab9 */ /* 0x000fe40000000800 */
[----:B------:R-:W-:-:S13]  /*189c0*/  ISETP.GE.AND P1, PT, R4, UR5, PT ;  /* 0x0000000504007c0c */ /* 0x000fda000bf26270 */
[----:B--2---:R-:W-:-:S04]  /*189d0*/  @!P1 LEA R6, P0, R4, R9, 0x1 ;  /* 0x0000000904069211 */ /* 0x004fc800078008ff */
[----:B0-----:R-:W-:Y:S02]  /*189e0*/  @!P1 LEA.HI.X R7, R4, R10, R5, 0x1, P0 ;  /* 0x0000000a04079211 */ /* 0x001fe400000f0c05 */
[----:B------:R-:W-:-:S03]  /*189f0*/  ISETP.GE.AND P0, PT, R0, UR5, PT ;  /* 0x0000000500007c0c */ /* 0x000fc6000bf06270 */
[----:B-----5:R0:W-:Y:S10]  /*18a00*/  @!P1 ST.E.128 desc[UR50][R6.64], R32 ;  /* 0x0000002006009985 */ /* 0x0201f4000c101d32 */
[----:B------:R-:W-:Y:S05]  /*18a10*/  @P0 BRA `(.L_x_880) ;  /* 0x0000000800600947 */ /* 0x000fea0003800000 */
[----:B------:R-:W-:-:S04]  /*18a20*/  LEA R4, P0, R0, R9, 0x1 ;  /* 0x0000000900047211 */ /* 0x000fc800078008ff */
[----:B------:R-:W-:-:S05]  /*18a30*/  LEA.HI.X R5, R0, R10, R3, 0x1, P0 ;  /* 0x0000000a00057211 */ /* 0x000fca00000f0c03 */
[----:B------:R1:W-:Y:S01]  /*18a40*/  ST.E.128 desc[UR50][R4.64], R40 ;  /* 0x0000002804007985 */ /* 0x0003e2000c101d32 */
[----:B------:R-:W-:Y:S05]  /*18a50*/  BRA `(.L_x_880) ;  /* 0x0000000800507947 */ /* 0x000fea0003800000 */
.L_x_873:
[----:B------:R-:W0:Y:S01]  /*18a60*/  LDC R17, c[0x0][0xbe8] ;  /* 0x0002fa00ff117b82 */ /* 0x000e220000000800 */
[----:B------:R-:W-:Y:S01]  /*18a70*/  ISETP.GE.AND P0, PT, R42, 0x80, PT ;  /* 0x000000802a00780c */ /* 0x000fe20003f06270 */
[----:B------:R-:W-:Y:S01]  /*18a80*/  USHF.R.S32.HI UR8, URZ, 0x1f, UR42 ;  /* 0x0000001f3f087899 */ /* 0x000fe2000801142a */
[----:B------:R-:W-:Y:S01]  /*18a90*/  BSSY B1, `(.L_x_881) ;  /* 0x000002e000017945 */ /* 0x000fe20003800000 */
[----:B------:R-:W-:Y:S01]  /*18aa0*/  USHF.R.S32.HI UR9, URZ, 0x1f, UR44 ;  /* 0x0000001f3f097899 */ /* 0x000fe2000801142c */
[----:B------:R-:W-:Y:S01]  /*18ab0*/  IMAD R14, R10, 0x20, R9 ;  /* 0x000000200a0e7824 */ /* 0x000fe200078e0209 */
[----:B0-----:R-:W-:-:S13]  /*18ac0*/  ISETP.NE.AND P1, PT, R17, 0x1, PT ;  /* 0x000000011100780c */ /* 0x001fda0003f25270 */
[----:B------:R-:W0:Y:S08]  /*18ad0*/  @P1 LDC R15, c[0x0][0xbec] ;  /* 0x0002fb00ff0f1b82 */ /* 0x000e300000000800 */
[----:B------:R-:W1:Y:S01]  /*18ae0*/  @P1 LDC R21, c[0x0][0xbf0] ;  /* 0x0002fc00ff151b82 */ /* 0x000e620000000800 */
[----:B------:R-:W-:Y:S05]  /*18af0*/  @P0 BRA `(.L_x_882) ;  /* 0x00000000009c0947 */ /* 0x000fea0003800000 */
[----:B------:R-:W2:Y:S01]  /*18b00*/  LDC R10, c[0x0][0xbe8] ;  /* 0x0002fa00ff0a7b82 */ /* 0x000ea20000000800 */
[----:B------:R-:W-:Y:S01]  /*18b10*/  IMAD.U32 R8, RZ, RZ, UR36 ;  /* 0x00000024ff087e24 */ /* 0x000fe2000f8e00ff */
[----:B------:R-:W-:-:S04]  /*18b20*/  ULDC UR5, c[0x0][0xa88] ;  /* 0x0002a20000057ab9 */ /* 0x000fc80000000800 */
[----:B------:R-:W-:Y:S01]  /*18b30*/  IADD3 R8, R8, -0x80, R99 ;  /* 0xffffff8008087810 */ /* 0x000fe20007ffe063 */
[----:B--2---:R-:W-:-:S05]  /*18b40*/  IMAD R7, R10, UR5, RZ ;  /* 0x000000050a077c24 */ /* 0x004fca000f8e02ff */
[----:B------:R-:W-:-:S13]  /*18b50*/  ISETP.GE.AND P0, PT, R8, R7, PT ;  /* 0x000000070800720c */ /* 0x000fda0003f06270 */
[----:B------:R-:W-:Y:S05]  /*18b60*/  @P0 BRA `(.L_x_882) ;  /* 0x0000000000800947 */ /* 0x000fea0003800000 */
[----:B------:R-:W-:Y:S01]  /*18b70*/  ISETP.NE.AND P0, PT, R10, 0x1, PT ;  /* 0x000000010a00780c */ /* 0x000fe20003f05270 */
[----:B------:R-:W-:Y:S01]  /*18b80*/  ULDC.64 UR10, c[0x0][0xb90] ;  /* 0x0002e400000a7ab9 */ /* 0x000fe20000000a00 */
[----:B------:R-:W-:Y:S01]  /*18b90*/  IMAD.MOV.U32 R6, RZ, RZ, R8 ;  /* 0x000000ffff067224 */ /* 0x000fe200078e0008 */
[----:B------:R-:W-:Y:S02]  /*18ba0*/  UIMAD UR5, UR8, UR10, URZ ;  /* 0x0000000a080572a4 */ /* 0x000fe4000f8e023f */
[----:B------:R-:W-:Y:S02]  /*18bb0*/  UIMAD.WIDE.U32 UR6, UR42, UR10, URZ ;  /* 0x0000000a2a0672a5 */ /* 0x000fe4000f8e003f */
[----:B------:R-:W-:-:S03]  /*18bc0*/  UIMAD UR5, UR42, UR11, UR5 ;  /* 0x0000000b2a0572a4 */ /* 0x000fc6000f8e0205 */
[----:B------:R-:W-:Y:S01]  /*18bd0*/  ULDC.64 UR10, c[0x0][0xb98] ;  /* 0x0002e600000a7ab9 */ /* 0x000fe20000000a00 */
[----:B------:R-:W-:Y:S02]  /*18be0*/  UIADD3 UR7, UR7, UR5, URZ ;  /* 0x0000000507077290 */ /* 0x000fe4000fffe03f */
[----:B------:R-:W2:Y:S01]  /*18bf0*/  @P0 LDC R7, c[0x0][0xbec] ;  /* 0x0002fb00ff070b82 */ /* 0x000ea20000000800 */
[----:B------:R-:W-:Y:S02]  /*18c00*/  UIMAD UR5, UR9, UR10, URZ ;  /* 0x0000000a090572a4 */ /* 0x000fe4000f8e023f */
[----:B------:R-:W-:Y:S02]  /*18c10*/  UIMAD.WIDE.U32 UR6, UR44, UR10, UR6 ;  /* 0x0000000a2c0672a5 */ /* 0x000fe4000f8e0006 */
[----:B------:R-:W-:-:S03]  /*18c20*/  UIMAD UR5, UR44, UR11, UR5 ;  /* 0x0000000b2c0572a4 */ /* 0x000fc6000f8e0205 */
[----:B------:R-:W3:Y:S01]  /*18c30*/  @P0 LDC R12, c[0x0][0xbf0] ;  /* 0x0002fc00ff0c0b82 */ /* 0x000ee20000000800 */
[----:B------:R-:W-:Y:S01]  /*18c40*/  ULDC.64 UR10, c[0x0][0xb88] ;  /* 0x0002e200000a7ab9 */ /* 0x000fe20000000a00 */
[----:B--2---:R-:W-:-:S05]  /*18c50*/  @P0 IMAD.HI.U32 R7, R8, R7, RZ ;  /* 0x0000000708070227 */ /* 0x004fca00078e00ff */
[----:B---3--:R-:W-:-:S04]  /*18c60*/  @P0 SHF.R.U32.HI R6, RZ, R12, R7 ;  /* 0x0000000cff060219 */ /* 0x008fc80000011607 */
[--C-:B------:R-:W-:Y:S01]  /*18c70*/  SHF.R.S32.HI R7, RZ, 0x1f, R6.reuse ;  /* 0x0000001fff077819 */ /* 0x100fe20000011406 */
[----:B------:R-:W-:Y:S01]  /*18c80*/  IMAD.MOV R11, RZ, RZ, -R6 ;  /* 0x000000ffff0b7224 */ /* 0x000fe200078e0a06 */
[----:B------:R-:W-:-:S03]  /*18c90*/  IADD3 R6, P0, R6, UR6, RZ ;  /* 0x0000000606067c10 */ /* 0x000fc6000ff1e0ff */
[----:B------:R-:W-:Y:S02]  /*18ca0*/  IMAD R11, R10, R11, R8 ;  /* 0x0000000b0a0b7224 */ /* 0x000fe400078e0208 */
[----:B------:R-:W-:-:S03]  /*18cb0*/  IMAD.U32 R10, RZ, RZ, UR5 ;  /* 0x00000005ff0a7e24 */ /* 0x000fc6000f8e00ff */
[----:B------:R-:W-:Y:S02]  /*18cc0*/  SHF.R.S32.HI R8, RZ, 0x1f, R11 ;  /* 0x0000001fff087819 */ /* 0x000fe4000001140b */
[----:B------:R-:W-:Y:S01]  /*18cd0*/  IADD3.X R7, R7, UR7, R10, P0, !PT ;  /* 0x0000000707077c10 */ /* 0x000fe200087fe40a */
[----:B------:R-:W-:Y:S02]  /*18ce0*/  ULDC.64 UR6, c[0x0][0xb50] ;  /* 0x0002d40000067ab9 */ /* 0x000fe40000000a00 */
[----:B------:R-:W-:Y:S02]  /*18cf0*/  IMAD R8, R8, UR10, RZ ;  /* 0x0000000a08087c24 */ /* 0x000fe4000f8e02ff */
[----:B------:R-:W-:-:S04]  /*18d00*/  IMAD.WIDE.U32 R6, R11, UR10, R6 ;  /* 0x0000000a0b067c25 */ /* 0x000fc8000f8e0006 */
[----:B------:R-:W-:Y:S01]  /*18d10*/  IMAD R13, R11, UR11, R8 ;  /* 0x0000000b0b0d7c24 */ /* 0x000fe2000f8e0208 */
[----:B------:R-:W-:-:S03]  /*18d20*/  LEA R10, P0, R6, UR6, 0x2 ;  /* 0x00000006060a7c11 */ /* 0x000fc6000f8010ff */
[----:B------:R-:W-:-:S05]  /*18d30*/  IMAD.IADD R7, R7, 0x1, R13 ;  /* 0x0000000107077824 */ /* 0x000fca00078e020d */
[----:B------:R-:W-:Y:S01]  /*18d40*/  LEA.HI.X R11, R6, UR7, R7, 0x2, P0 ;  /* 0x00000007060b7c11 */ /* 0x000fe200080f1407 */
[----:B------:R-:W-:-:S05]  /*18d50*/  IMAD.MOV.U32 R7, RZ, RZ, -0x800000 ;  /* 0xff800000ff077424 */ /* 0x000fca00078e00ff */
[----:B------:R2:W-:Y:S02]  /*18d60*/  STG.E desc[UR50][R10.64], R7 ;  /* 0x000000070a007986 */ /* 0x0005e4000c101932 */
.L_x_882:
[----:B------:R-:W-:Y:S05]  /*18d70*/  BSYNC B1 ;  /* 0x0000000000017941 */ /* 0x000fea0003800000 */
.L_x_881:
[----:B------:R-:W-:Y:S01]  /*18d80*/  ULDC.64 UR10, c[0x0][0xae8] ;  /* 0x0002ba00000a7ab9 */ /* 0x000fe20000000a00 */
[----:B------:R-:W-:Y:S01]  /*18d90*/  VIADD R14, R14, UR36 ;  /* 0x000000240e0e7c36 */ /* 0x000fe20008000000 */
[----:B------:R-:W-:Y:S01]  /*18da0*/  UIMAD UR5, UR8, UR10, URZ ;  /* 0x0000000a080572a4 */ /* 0x000fe2000f8e023f */
[----:B------:R-:W-:Y:S01]  /*18db0*/  VIADD R12, R9, UR36 ;  /* 0x00000024090c7c36 */ /* 0x000fe20008000000 */
[----:B------:R-:W-:Y:S01]  /*18dc0*/  UIMAD.WIDE.U32 UR6, UR42, UR10, URZ ;  /* 0x0000000a2a0672a5 */ /* 0x000fe2000f8e003f */
[----:B0-----:R-:W-:Y:S01]  /*18dd0*/  @P1 IMAD.HI.U32 R6, R14, R15, RZ ;  /* 0x0000000f0e061227 */ /* 0x001fe200078e00ff */
[----:B------:R-:W-:Y:S01]  /*18de0*/  UIMAD UR5, UR42, UR11, UR5 ;  /* 0x0000000b2a0572a4 */ /* 0x000fe2000f8e0205 */
[----:B------:R-:W-:Y:S02]  /*18df0*/  BSSY B1, `(.L_x_883) ;  /* 0x0000030000017945 */ /* 0x000fe40003800000 */
[----:B------:R-:W-:Y:S01]  /*18e00*/  ULDC.64 UR10, c[0x0][0xaf0] ;  /* 0x0002bc00000a7ab9 */ /* 0x000fe20000000a00 */
[----:B------:R-:W-:Y:S01]  /*18e10*/  UIADD3 UR7, UR7, UR5, URZ ;  /* 0x0000000507077290 */ /* 0x000fe2000fffe03f */
[----:B--2---:R-:W-:Y:S01]  /*18e20*/  IMAD.MOV.U32 R11, RZ, RZ, R14 ;  /* 0x000000ffff0b7224 */ /* 0x004fe200078e000e */
[----:B------:R-:W-:Y:S01]  /*18e30*/  UIMAD UR5, UR9, UR10, URZ ;  /* 0x0000000a090572a4 */ /* 0x000fe2000f8e023f */
[----:B-1----:R-:W-:Y:S01]  /*18e40*/  @P1 SHF.R.U32.HI R11, RZ, R21, R6 ;  /* 0x00000015ff0b1219 */ /* 0x002fe20000011606 */
[----:B------:R-:W-:-:S02]  /*18e50*/  UIMAD.WIDE.U32 UR6, UR44, UR10, UR6 ;  /* 0x0000000a2c0672a5 */ /* 0x000fc4000f8e0006 */
[----:B------:R-:W-:Y:S01]  /*18e60*/  UIMAD UR5, UR44, UR11, UR5 ;  /* 0x0000000b2c0572a4 */ /* 0x000fe2000f8e0205 */
[--C-:B------:R-:W-:Y:S01]  /*18e70*/  SHF.R.S32.HI R6, RZ, 0x1f, R11.reuse ;  /* 0x0000001fff067819 */ /* 0x100fe2000001140b */
[----:B------:R-:W-:Y:S01]  /*18e80*/  IMAD.MOV R13, RZ, RZ, -R11 ;  /* 0x000000ffff0d7224 */ /* 0x000fe200078e0a0b */
[----:B------:R-:W-:Y:S01]  /*18e90*/  ULDC.64 UR8, c[0x0][0xae0] ;  /* 0x0002b80000087ab9 */ /* 0x000fe20000000a00 */
[----:B------:R-:W-:Y:S02]  /*18ea0*/  UIADD3 UR5, UR7, UR5, URZ ;  /* 0x0000000507057290 */ /* 0x000fe4000fffe03f */
[----:B------:R-:W-:Y:S02]  /*18eb0*/  IMAD.U32 R7, RZ, RZ, UR7 ;  /* 0x00000007ff077e24 */ /* 0x000fe4000f8e00ff */
[----:B------:R-:W-:Y:S02]  /*18ec0*/  IMAD R8, R6, UR8, RZ ;  /* 0x0000000806087c24 */ /* 0x000fe4000f8e02ff */
[----:B------:R-:W-:-:S02]  /*18ed0*/  IMAD R13, R17, R13, R14 ;  /* 0x0000000d110d7224 */ /* 0x000fc400078e020e */
[----:B------:R-:W-:Y:S01]  /*18ee0*/  IMAD.U32 R6, RZ, RZ, UR6 ;  /* 0x00000006ff067e24 */ /* 0x000fe2000f8e00ff */
[----:B------:R-:W-:Y:S01]  /*18ef0*/  ULDC.64 UR6, c[0x0][0xad8] ;  /* 0x0002b60000067ab9 */ /* 0x000fe20000000a00 */
[----:B------:R-:W-:Y:S01]  /*18f00*/  IMAD.U32 R7, RZ, RZ, UR5 ;  /* 0x00000005ff077e24 */ /* 0x000fe2000f8e00ff */
[----:B------:R-:W-:Y:S01]  /*18f10*/  ULDC UR5, c[0x0][0xa88] ;  /* 0x0002a20000057ab9 */ /* 0x000fe20000000800 */
[C---:B------:R-:W-:Y:S01]  /*18f20*/  IMAD R15, R11.reuse, UR9, R8 ;  /* 0x000000090b0f7c24 */ /* 0x040fe2000f8e0208 */
[----:B------:R-:W-:Y:S01]  /*18f30*/  SHF.R.S32.HI R8, RZ, 0x1f, R13 ;  /* 0x0000001fff087819 */ /* 0x000fe2000001140d */
[----:B------:R-:W-:-:S04]  /*18f40*/  IMAD.WIDE.U32 R6, R11, UR8, R6 ;  /* 0x000000080b067c25 */ /* 0x000fc8000f8e0006 */
[----:B------:R-:W-:Y:S02]  /*18f50*/  IMAD.IADD R7, R7, 0x1, R15 ;  /* 0x0000000107077824 */ /* 0x000fe400078e020f */
[----:B------:R-:W-:Y:S02]  /*18f60*/  IMAD R10, R8, UR6, RZ ;  /* 0x00000006080a7c24 */ /* 0x000fe4000f8e02ff */
[----:B------:R-:W-:Y:S02]  /*18f70*/  IMAD R17, R17, UR5, RZ ;  /* 0x0000000511117c24 */ /* 0x000fe4000f8e02ff */
[C---:B------:R-:W-:Y:S02]  /*18f80*/  VIADD R8, R12.reuse, 0x20 ;  /* 0x000000200c087836 */ /* 0x040fe40000000000 */
[C---:B------:R-:W-:Y:S01]  /*18f90*/  IMAD R9, R13.reuse, UR7, R10 ;  /* 0x000000070d097c24 */ /* 0x040fe2000f8e020a */
[-C--:B------:R-:W-:Y:S01]  /*18fa0*/  ISETP.GE.AND P2, PT, R12, R17.reuse, PT ;  /* 0x000000110c00720c */ /* 0x080fe20003f46270 */
[----:B------:R-:W-:Y:S01]  /*18fb0*/  IMAD.WIDE.U32 R6, R13, UR6, R6 ;  /* 0x000000060d067c25 */ /* 0x000fe2000f8e0006 */
[----:B------:R-:W-:Y:S01]  /*18fc0*/  ISETP.GE.AND P1, PT, R8, R17, PT ;  /* 0x000000110800720c */ /* 0x000fe20003f26270 */
[----:B------:R-:W-:-:S02]  /*18fd0*/  ULDC.64 UR6, c[0x0][0xa80] ;  /* 0x0002a00000067ab9 */ /* 0x000fc40000000a00 */
[----:B------:R-:W-:Y:S01]  /*18fe0*/  VIADD R8, R12, 0x40 ;  /* 0x000000400c087836 */ /* 0x000fe20000000000 */
[----:B------:R-:W-:Y:S01]  /*18ff0*/  LEA R10, P3, R6, UR6, 0x1 ;  /* 0x00000006060a7c11 */ /* 0x000fe2000f8608ff */
[----:B------:R-:W-:-:S03]  /*19000*/  IMAD.IADD R7, R7, 0x1, R9 ;  /* 0x0000000107077824 */ /* 0x000fc600078e0209 */
[----:B------:R-:W-:Y:S01]  /*19010*/  ISETP.GE.AND P0, PT, R8, R17, PT ;  /* 0x000000110800720c */ /* 0x000fe20003f06270 */
[----:B------:R0:W1:Y:S01]  /*19020*/  SHFL.IDX PT, R9, R10, RZ, 0x181f ;  /* 0x00181fff0a097589 */ /* 0x00006200000e0000 */
[----:B------:R-:W-:-:S05]  /*19030*/  LEA.HI.X R8, R6, UR7, R7, 0x1, P3 ;  /* 0x0000000706087c11 */ /* 0x000fca00098f0c07 */
[----:B------:R0:W2:Y:S01]  /*19040*/  SHFL.IDX PT, R7, R8, RZ, 0x181f ;  /* 0x00181fff08077589 */ /* 0x0000a200000e0000 */
[----:B------:R-:W-:Y:S05]  /*19050*/  @P2 BRA `(.L_x_884) ;  /* 0x0000000000242947 */ /* 0x000fea0003800000 */
[----:B------:R-:W-:Y:S02]  /*19060*/  ULDC UR5, c[0x0][0xac8] ;  /* 0x0002b20000057ab9 */ /* 0x000fe40000000800 */
[----:B------:R-:W-:Y:S02]  /*19070*/  ISETP.GE.AND P4, PT, R4, UR5, PT ;  /* 0x0000000504007c0c */ /* 0x000fe4000bf86270 */
[----:B------:R-:W-:-:S11]  /*19080*/  ISETP.GE.AND P5, PT, R0, UR5, PT ;  /* 0x0000000500007c0c */ /* 0x000fd6000bfa6270 */
[-C--:B-1----:R-:W-:Y:S02]  /*19090*/  @!P4 LEA R14, P2, R4, R9.reuse, 0x1 ;  /* 0x00000009040ec211 */ /* 0x082fe400078408ff */
[----:B------:R-:W-:Y:S02]  /*190a0*/  @!P5 LEA R6, P3, R0, R9, 0x1 ;  /* 0x000000090006d211 */ /* 0x000fe400078608ff */
[-C--:B--2---:R-:W-:Y:S02]  /*190b0*/  @!P4 LEA.HI.X R15, R4, R7.reuse, R5, 0x1, P2 ;  /* 0x00000007040fc211 */ /* 0x084fe400010f0c05 */
[----:B------:R-:W-:-:S03]  /*190c0*/  @!P5 LEA.HI.X R7, R0, R7, R3, 0x1, P3 ;  /* 0x000000070007d211 */ /* 0x000fc600018f0c03 */
[----:B------:R3:W-:Y:S04]  /*190d0*/  @!P4 ST.E.128 desc[UR50][R14.64], RZ ;  /* 0x000000ff0e00c985 */ /* 0x0007e8000c101d32 */
[----:B------:R3:W-:Y:S02]  /*190e0*/  @!P5 ST.E.128 desc[UR50][R6.64], RZ ;  /* 0x000000ff0600d985 */ /* 0x0007e4000c101d32 */
.L_x_884:
[----:B------:R-:W-:Y:S05]  /*190f0*/  BSYNC B1 ;  /* 0x0000000000017941 */ /* 0x000fea0003800000 */
.L_x_883:
[----:B--23--:R2:W3:Y:S01]  /*19100*/  SHFL.IDX PT, R7, R8, 0x1, 0x181f ;  /* 0x00381f0008077f89 */ /* 0x00c4e200000e0000 */
[----:B------:R-:W-:Y:S03]  /*19110*/  BSSY B1, `(.L_x_885) ;  /* 0x000000c000017945 */ /* 0x000fe60003800000 */
[----:B-1----:R2:W1:Y:S01]  /*19120*/  SHFL.IDX PT, R9, R10, 0x1, 0x181f ;  /* 0x00381f000a097f89 */ /* 0x00246200000e0000 */
[----:B------:R-:W-:Y:S05]  /*19130*/  @P1 BRA `(.L_x_886) ;  /* 0x0000000000241947 */ /* 0x000fea0003800000 */
[----:B------:R-:W-:Y:S02]  /*19140*/  ULDC UR5, c[0x0][0xac8] ;  /* 0x0002b20000057ab9 */ /* 0x000fe40000000800 */
[----:B------:R-:W-:Y:S02]  /*19150*/  ISETP.GE.AND P3, PT, R4, UR5, PT ;  /* 0x0000000504007c0c */ /* 0x000fe4000bf66270 */
[----:B------:R-:W-:-:S11]  /*19160*/  ISETP.GE.AND P4, PT, R0, UR5, PT ;  /* 0x0000000500007c0c */ /* 0x000fd6000bf86270 */
[-C--:B-1----:R-:W-:Y:S02]  /*19170*/  @!P3 LEA R14, P1, R4, R9.reuse, 0x1 ;  /* 0x00000009040eb211 */ /* 0x082fe400078208ff */
[----:B------:R-:W-:Y:S02]  /*19180*/  @!P4 LEA R6, P2, R0, R9, 0x1 ;  /* 0x000000090006c211 */ /* 0x000fe400078408ff */
[-C--:B---3--:R-:W-:Y:S02]  /*19190*/  @!P3 LEA.HI.X R15, R4, R7.reuse, R5, 0x1, P1 ;  /* 0x00000007040fb211 */ /* 0x088fe400008f0c05 */
[----:B------:R-:W-:-:S03]  /*191a0*/  @!P4 LEA.HI.X R7, R0, R7, R3, 0x1, P2 ;  /* 0x000000070007c211 */ /* 0x000fc600010f0c03 */
[----:B------:R4:W-:Y:S04]  /*191b0*/  @!P3 ST.E.128 desc[UR50][R14.64], RZ ;  /* 0x000000ff0e00b985 */ /* 0x0009e8000c101d32 */
[----:B------:R4:W-:Y:S02]  /*191c0*/  @!P4 ST.E.128 desc[UR50][R6.64], RZ ;  /* 0x000000ff0600c985 */ /* 0x0009e4000c101d32 */
.L_x_886:
[----:B------:R-:W-:Y:S05]  /*191d0*/  BSYNC B1 ;  /* 0x0000000000017941 */ /* 0x000fea0003800000 */
.L_x_885:
[----:B---34-:R3:W4:Y:S01]  /*191e0*/  SHFL.IDX PT, R7, R8, 0x2, 0x181f ;  /* 0x00581f0008077f89 */ /* 0x01872200000e0000 */
        /* <DEDUP_REMOVED lines=8> */
[-C--:B----4-:R-:W-:Y:S02]  /*19270*/  @!P2 LEA.HI.X R15, R4, R7.reuse, R5, 0x1, P0 ;  /* 0x00000007040fa211 */ /* 0x090fe400000f0c05 */
[----:B------:R-:W-:-:S03]  /*19280*/  @!P3 LEA.HI.X R7, R0, R7, R3, 0x1, P1 ;  /* 0x000000070007b211 */ /* 0x000fc600008f0c03 */
[----:B------:R1:W-:Y:S04]  /*19290*/  @!P2 ST.E.128 desc[UR50][R14.64], RZ ;  /* 0x000000ff0e00a985 */ /* 0x0003e8000c101d32 */
[----:B------:R1:W-:Y:S02]  /*192a0*/  @!P3 ST.E.128 desc[UR50][R6.64], RZ ;  /* 0x000000ff0600b985 */ /* 0x0003e4000c101d32 */
.L_x_888:
[----:B------:R-:W-:Y:S05]  /*192b0*/  BSYNC B1 ;  /* 0x0000000000017941 */ /* 0x000fea0003800000 */
.L_x_887:
[----:B-1----:R-:W-:Y:S01]  /*192c0*/  VIADD R6, R12, 0x60 ;  /* 0x000000600c067836 */ /* 0x002fe20000000000 */
[----:B----4-:R1:W4:Y:S04]  /*192d0*/  SHFL.IDX PT, R7, R8, 0x3, 0x181f ;  /* 0x00781f0008077f89 */ /* 0x01032800000e0000 */
[----:B------:R-:W-:Y:S01]  /*192e0*/  ISETP.GE.AND P0, PT, R6, R17, PT ;  /* 0x000000110600720c */ /* 0x000fe20003f06270 */
[----:B------:R1:W0:-:S12]  /*192f0*/  SHFL.IDX PT, R9, R10, 0x3, 0x181f ;  /* 0x00781f000a097f89 */ /* 0x00021800000e0000 */
[----:B-1----:R-:W-:Y:S05]  /*19300*/  @P0 BRA `(.L_x_880) ;  /* 0x0000000000240947 */ /* 0x002fea0003800000 */
[----:B------:R-:W-:Y:S02]  /*19310*/  ULDC UR5, c[0x0][0xac8] ;  /* 0x0002b20000057ab9 */ /* 0x000fe40000000800 */
[----:B------:R-:W-:Y:S02]  /*19320*/  ISETP.GE.AND P2, PT, R4, UR5, PT ;  /* 0x0000000504007c0c */ /* 0x000fe4000bf46270 */
[----:B------:R-:W-:-:S11]  /*19330*/  ISETP.GE.AND P3, PT, R0, UR5, PT ;  /* 0x0000000500007c0c */ /* 0x000fd6000bf66270 */
[-C--:B0-23--:R-:W-:Y:S02]  /*19340*/  @!P2 LEA R8, P0, R4, R9.reuse, 0x1 ;  /* 0x000000090408a211 */ /* 0x08dfe400078008ff */
[----:B------:R-:W-:Y:S02]  /*19350*/  @!P3 LEA R6, P1, R0, R9, 0x1 ;  /* 0x000000090006b211 */ /* 0x000fe400078208ff */
[-C--:B----4-:R-:W-:Y:S02]  /*19360*/  @!P2 LEA.HI.X R9, R4, R7.reuse, R5, 0x1, P0 ;  /* 0x000000070409a211 */ /* 0x090fe400000f0c05 */
[----:B------:R-:W-:-:S03]  /*19370*/  @!P3 LEA.HI.X R7, R0, R7, R3, 0x1, P1 ;  /* 0x000000070007b211 */ /* 0x000fc600008f0c03 */
[----:B------:R1:W-:Y:S04]  /*19380*/  @!P2 ST.E.128 desc[UR50][R8.64], RZ ;  /* 0x000000ff0800a985 */ /* 0x0003e8000c101d32 */
[----:B------:R1:W-:Y:S02]  /*19390*/  @!P3 ST.E.128 desc[UR50][R6.64], RZ ;  /* 0x000000ff0600b985 */ /* 0x0003e4000c101d32 */
.L_x_880:
[----:B------:R-:W-:Y:S05]  /*193a0*/  BSYNC B0 ;  /* 0x0000000000007941 */ /* 0x000fea0003800000 */
.L_x_872:
[----:B------:R-:W-:Y:S02]  /*193b0*/  ULDC UR5, c[0x0][0xc38] ;  /* 0x00030e0000057ab9 */ /* 0x000fe40000000800 */
[----:B------:R-:W-:-:S06]  /*193c0*/  UISETP.GE.AND UP0, UPT, UR4, UR5, UPT ;  /* 0x000000050400728c */ /* 0x000fcc000bf06270 */
[----:B------:R-:W-:-:S13]  /*193d0*/  PLOP3.LUT P0, PT, PT, PT, UP0, 0x80, 0x0 ;  /* 0x000000000000781c */ /* 0x000fda0003f0f008 */
[----:B------:R-:W-:Y:S05]  /*193e0*/  @!P0 BRA `(.L_x_889) ;  /* 0xfffffe78004c8947 */ /* 0x000fea000383ffff */
[----:B------:R-:W-:Y:S05]  /*193f0*/  EXIT ;  /* 0x000000000000794d */ /* 0x000fea0003800000 */
.L_x_787:
[----:B------:R-:W-:-:S08]  /*19400*/  NOP ;  /* 0x0000000000007918 */ /* 0x000fd00000000000 */
[----:B------:R-:W0:-:S00]  /*19410*/  USETMAXREG.DEALLOC.CTAPOOL 0x18 ;  /* 0x00000018000079c8 */ /* 0x000e0000080e0500 */
[----:B0-----:R-:W-:-:S06]  /*19420*/  LOP3.LUT R0, R0, 0x3, RZ, 0xc0, !PT ;  /* 0x0000000300007812 */ /* 0x001fcc00078ec0ff */
[----:B------:R-:W0:Y:S01]  /*19430*/  S2UR UR6, SR_CTAID.X ;  /* 0x00000000000679c3 */ /* 0x000e220000002500 */
[----:B------:R-:W-:Y:S01]  /*19440*/  LOP3.LUT R16, R16, 0xfffffffb, RZ, 0xc0, !PT ;  /* 0xfffffffb10107812 */ /* 0x000fe200078ec0ff */
[----:B------:R-:W-:Y:S04]  /*19450*/  STL [R1], RZ ;  /* 0x000000ff01007387 */ /* 0x000fe80000100800 */
[----:B------:R-:W1:Y:S04]  /*19460*/  SHFL.IDX PT, R0, R0, RZ, 0x1f ;  /* 0x00001fff00007589 */ /* 0x000e6800000e0000 */
[----:B------:R2:W-:Y:S01]  /*19470*/  STL [R1+0x20], RZ ;  /* 0x000020ff01007387 */ /* 0x0005e20000100800 */
[----:B-1----:R-:W-:-:S02]  /*19480*/  ISETP.NE.AND P0, PT, R0, RZ, PT ;  /* 0x000000ff0000720c */ /* 0x002fc40003f05270 */
[----:B------:R-:W0:Y:S11]  /*19490*/  LDC R0, c[0x0][0xc38] ;  /* 0x00030e00ff007b82 */ /* 0x000e360000000800 */
[----:B------:R-:W-:Y:S01]  /*194a0*/  @P0 LOP3.LUT R16, R16, 0x4, RZ, 0xfc, !PT ;  /* 0x0000000410100812 */ /* 0x000fe200078efcff */
[----:B------:R-:W-:Y:S06]  /*194b0*/  @P0 BAR.ARV 0x4, 0x180 ;  /* 0x0106000000000b1d */ /* 0x000fec0000002000 */
[----:B0-----:R-:W-:Y:S01]  /*194c0*/  ISETP.LE.AND P0, PT, R0, UR6, PT ;  /* 0x0000000600007c0c */ /* 0x001fe2000bf03270 */
[----:B------:R-:W-:-:S05]  /*194d0*/  IMAD.MOV.U32 R0, RZ, RZ, 0x1 ;  /* 0x00000001ff007424 */ /* 0x000fca00078e00ff */
[----:B------:R2:W-:Y:S07]  /*194e0*/  STL [R1+0x4], R0 ;  /* 0x0000040001007387 */ /* 0x0005ee0000100800 */
[----:B------:R-:W-:Y:S05]  /*194f0*/  @P0 BRA `(.L_x_890) ;  /* 0x0000003c00a40947 */ /* 0x000fea0003800000 */
[----:B------:R-:W0:Y:S01]  /*19500*/  S2R R6, SR_TID.X ;  /* 0x0000000000067919 */ /* 0x000e220000002100 */
[----:B------:R-:W1:Y:S01]  /*19510*/  S2UR UR5, SR_CgaCtaId ;  /* 0x00000000000579c3 */ /* 0x000e620000008800 */
[----:B------:R-:W-:Y:S01]  /*19520*/  UMOV UR4, 0x400 ;  /* 0x0000040000047882 */ /* 0x000fe20000000000 */
[----:B------:R-:W-:Y:S01]  /*19530*/  ULDC UR43, c[0x0][0xc] ;  /* 0x00000300002b7ab9 */ /* 0x000fe20000000800 */
[----:B------:R-:W-:Y:S02]  /*19540*/  ULOP3.LUT UR39, UR38, 0x1, URZ, 0xfc, !UPT ;  /* 0x0000000126277892 */ /* 0x000fe4000f8efc3f */
[----:B------:R-:W-:Y:S01]  /*19550*/  ULOP3.LUT UR45, UR38, 0x2, URZ, 0xfc, !UPT ;  /* 0x00000002262d7892 */ /* 0x000fe2000f8efc3f */
[----:B------:R-:W-:Y:S01]  /*19560*/  ULDC.64 UR46, c[0x0][0x198] ;  /* 0x00006600002e7ab9 */ /* 0x000fe20000000a00 */
[----:B-1----:R-:W-:-:S06]  /*19570*/  ULEA UR4, UR5, UR4, 0x18 ;  /* 0x0000000405047291 */ /* 0x002fcc000f8ec03f */
[----:B------:R-:W-:Y:S01]  /*19580*/  IMAD.U32 R19, RZ, RZ, UR4 ;  /* 0x00000004ff137e24 */ /* 0x000fe2000f8e00ff */
[C---:B0-----:R-:W-:Y:S01]  /*19590*/  LOP3.LUT R4, R6.reuse, 0x7f, RZ, 0xc0, !PT ;  /* 0x0000007f06047812 */ /* 0x041fe200078ec0ff */
[C---:B--2---:R-:W-:Y:S01]  /*195a0*/  IMAD.SHL.U32 R0, R6.reuse, 0x20, RZ ;  /* 0x0000002006007824 */ /* 0x044fe200078e00ff */
[C---:B------:R-:W-:Y:S01]  /*195b0*/  LOP3.LUT P0, RZ, R6.reuse, 0x4, RZ, 0xc0, !PT ;  /* 0x0000000406ff7812 */ /* 0x040fe2000780c0ff */
[----:B------:R-:W-:Y:S01]  /*195c0*/  IMAD.SHL.U32 R5, R6, 0x4, RZ ;  /* 0x0000000406057824 */ /* 0x000fe200078e00ff */
[----:B------:R-:W-:Y:S02]  /*195d0*/  SHF.R.U32.HI R3, RZ, 0x5, R4 ;  /* 0x00000005ff037819 */ /* 0x000fe40000011604 */
[----:B------:R-:W-:-:S04]  /*195e0*/  LOP3.LUT R2, R0, 0x80, RZ, 0xc0, !PT ;  /* 0x0000008000027812 */ /* 0x000fc800078ec0ff */
        /* <DEDUP_REMOVED lines=11> */
[----:B0-----:R-:W-:-:S04]  /*196a0*/  LOP3.LUT R5, R2, 0x70, R3, 0x78, !PT ;  /* 0x0000007002057812 */ /* 0x001fc800078e7803 */
[----:B------:R-:W-:Y:S01]  /*196b0*/  LOP3.LUT R2, R5, 0xc00, R0, 0xf8, !PT ;  /* 0x00000c0005027812 */ /* 0x000fe200078ef800 */
[----:B------:R-:W-:Y:S01]  /*196c0*/  IMAD.SHL.U32 R5, R6, 0x2, RZ ;  /* 0x0000000206057824 */ /* 0x000fe200078e00ff */
[----:B------:R-:W-:-:S03]  /*196d0*/  LOP3.LUT R0, R3, 0x3f0, RZ, 0xc0, !PT ;  /* 0x000003f003007812 */ /* 0x000fc600078ec0ff */
[----:B------:R0:W-:Y:S01]  /*196e0*/  STL [R1+0x14], R2 ;  /* 0x0000140201007387 */ /* 0x0001e20000100800 */
[----:B------:R-:W-:Y:S01]  /*196f0*/  LOP3.LUT R5, R0, 0x70, R5, 0x78, !PT ;  /* 0x0000007000057812 */ /* 0x000fe200078e7805 */
[----:B------:R-:W-:Y:S01]  /*19700*/  IMAD.SHL.U32 R0, R4, 0x10, RZ ;  /* 0x0000001004007824 */ /* 0x000fe200078e00ff */
[----:B------:R-:W-:-:S04]  /*19710*/  SHF.R.U32.HI R4, RZ, 0x3, R4 ;  /* 0x00000003ff047819 */ /* 0x000fc80000011604 */
[----:B------:R-:W-:Y:S02]  /*19720*/  LOP3.LUT R0, R5, 0x400, R0, 0xf8, !PT ;  /* 0x0000040005007812 */ /* 0x000fe400078ef800 */
[----:B------:R-:W-:Y:S01]  /*19730*/  LOP3.LUT R3, R4, 0x70, R3, 0xf8, !PT ;  /* 0x0000007004037812 */ /* 0x000fe200078ef803 */
[----:B0-----:R-:W-:-:S05]  /*19740*/  IMAD.MOV.U32 R2, RZ, RZ, 0x40 ;  /* 0x00000040ff027424 */ /* 0x001fca00078e00ff */
[----:B------:R-:W-:Y:S01]  /*19750*/  SEL R2, R2, 0xffffffc0, !P0 ;  /* 0xffffffc002027807 */ /* 0x000fe20004000000 */
[----:B------:R-:W-:Y:S02]  /*19760*/  IMAD.IADD R2, R19, 0x1, R0 ;  /* 0x0000000113027824 */ /* 0x000fe400078e0200 */
[----:B------:R-:W-:-:S03]  /*19770*/  IMAD.U32 R0, RZ, RZ, UR6 ;  /* 0x00000006ff007e24 */ /* 0x000fc6000f8e00ff */
[----:B------:R-:W-:Y:S04]  /*19780*/  STL [R1+0x1c], R2 ;  /* 0x00001c0201007387 */ /* 0x000fe80000100800 */
[----:B------:R-:W-:Y:S04]  /*19790*/  STL [R1+0x20], RZ ;  /* 0x000020ff01007387 */ /* 0x000fe80000100800 */
[----:B------:R0:W-:Y:S04]  /*197a0*/  STL [R1+0x18], R0 ;  /* 0x0000180001007387 */ /* 0x0001e80000100800 */
[----:B------:R1:W-:Y:S01]  /*197b0*/  STL [R1], RZ ;  /* 0x000000ff01007387 */ /* 0x0003e20000100800 */
[----:B0-----:R-:W-:-:S05]  /*197c0*/  IMAD.MOV.U32 R0, RZ, RZ, 0x1 ;  /* 0x00000001ff007424 */ /* 0x001fca00078e00ff */
[----:B------:R1:W-:Y:S02]  /*197d0*/  STL [R1+0x4], R0 ;  /* 0x0000040001007387 */ /* 0x0003e40000100800 */
.L_x_955:
[----:B-12---:R-:W2:Y:S01]  /*197e0*/  LDL R0, [R1+0x18] ;  /* 0x0000180001007983 */ /* 0x006ea20000100800 */
[----:B------:R-:W-:Y:S02]  /*197f0*/  ULDC UR8, c[0x0][0xc60] ;  /* 0x0003180000087ab9 */ /* 0x000fe40000000800 */
[----:B------:R-:W-:-:S11]  /*19800*/  UISETP.NE.AND UP0, UPT, UR8, 0x1, UPT ;  /* 0x000000010800788c */ /* 0x000fd6000bf05270 */
[----:B------:R-:W-:Y:S01]  /*19810*/  @UP0 ULDC UR4, c[0x0][0xc64] ;  /* 0x0003190000040ab9 */ /* 0x000fe20000000800 */
[----:B------:R-:W-:Y:S01]  /*19820*/  @UP0 ULDC UR9, c[0x0][0xc68] ;  /* 0x00031a0000090ab9 */ /* 0x000fe20000000800 */
[C---:B--2---:R-:W-:Y:S02]  /*19830*/  R2UR UR6, R0.reuse ;  /* 0x00000000000672ca */ /* 0x044fe400000e0000 */
[----:B------:R-:W-:-:S11]  /*19840*/  R2UR UR7, R0 ;  /* 0x00000000000772ca */ /* 0x000fd600000e0000 */
[----:B------:R-:W-:-:S04]  /*19850*/  UIMAD.WIDE.U32 UR4, UR6, UR4, URZ ;  /* 0x00000004060472a5 */ /* 0x000fc8000f8e003f */
[----:B------:R-:W-:-:S03]  /*19860*/  @UP0 USHF.R.U32.HI UR6, URZ, UR9, UR5 ;  /* 0x000000093f060299 */ /* 0x000fc60008011605 */
[----:B------:R-:W-:Y:S02]  /*19870*/  ULDC UR4, c[0x0][0xc78] ;  /* 0x00031e0000047ab9 */ /* 0x000fe40000000800 */
[----:B------:R-:W-:Y:S02]  /*19880*/  UISETP.GE.AND UP0, UPT, UR6, UR4, UPT ;  /* 0x000000040600728c */ /* 0x000fe4000bf06270 */
[----:B------:R-:W-:-:S04]  /*19890*/  UIADD3 UR4, -UR6, URZ, URZ ;  /* 0x0000003f06047290 */ /* 0x000fc8000fffe13f */
[----:B------:R-:W-:Y:S01]  /*198a0*/  PLOP3.LUT P0, PT, PT, PT, UP0, 0x80, 0x0 ;  /* 0x000000000000781c */ /* 0x000fe20003f0f008 */
[----:B------:R-:W-:-:S12]  /*198b0*/  UIMAD UR8, UR8, UR4, UR7 ;  /* 0x00000004080872a4 */ /* 0x000fd8000f8e0207 */
[----:B------:R-:W-:Y:S05]  /*198c0*/  @!P0 BRA `(.L_x_891) ;  /* 0x0000000000208947 */ /* 0x000fea0003800000 */
        /* <DEDUP_REMOVED lines=8> */
.L_x_891:
[----:B------:R-:W-:Y:S01]  /*19950*/  ULDC UR9, c[0x0][0xc54] ;  /* 0x0003150000097ab9 */ /* 0x000fe20000000800 */
[----:B------:R-:W-:Y:S01]  /*19960*/  UMOV UR7, UR8 ;  /* 0x0000000800077c82 */ /* 0x000fe20008000000 */
[----:B------:R-:W-:-:S11]  /*19970*/  UISETP.NE.AND UP0, UPT, UR9, 0x1, UPT ;  /* 0x000000010900788c */ /* 0x000fd6000bf05270 */
[----:B------:R-:W-:Y:S02]  /*19980*/  @UP0 ULDC.64 UR10, c[0x0][0xc58] ;  /* 0x00031600000a0ab9 */ /* 0x000fe40000000a00 */
[----:B------:R-:W-:-:S04]  /*19990*/  UIMAD.WIDE.U32 UR4, UR8, UR10, URZ ;  /* 0x0000000a080472a5 */ /* 0x000fc8000f8e003f */
[----:B------:R-:W-:-:S04]  /*199a0*/  @UP0 USHF.R.U32.HI UR7, URZ, UR11, UR5 ;  /* 0x0000000b3f070299 */ /* 0x000fc80008011605 */
[----:B------:R-:W-:-:S12]  /*199b0*/  UIMAD UR4, UR7, UR9, URZ ;  /* 0x00000009070472a4 */ /* 0x000fd8000f8e023f */
.L_x_892:
[----:B------:R-:W-:Y:S02]  /*199c0*/  UIADD3 UR4, UR8, -UR4, URZ ;  /* 0x8000000408047290 */ /* 0x000fe4000fffe03f */
[----:B------:R-:W-:Y:S01]  /*199d0*/  ULOP3.LUT UR7, URZ, UR7, URZ, 0x33, !UPT ;  /* 0x000000073f077292 */ /* 0x000fe2000f8e333f */
[----:B------:R-:W-:Y:S01]  /*199e0*/  ULDC UR15, c[0x0][0xc48] ;  /* 0x00031200000f7ab9 */ /* 0x000fe20000000800 */
[----:B------:R-:W-:Y:S01]  /*199f0*/  ULDC UR8, c[0x0][0x448] ;  /* 0x0001120000087ab9 */ /* 0x000fe20000000800 */
[----:B------:R-:W-:Y:S01]  /*19a00*/  ULDC UR5, c[0x0][0xc3c] ;  /* 0x00030f0000057ab9 */ /* 0x000fe20000000800 */
[----:B------:R-:W-:Y:S02]  /*19a10*/  UISETP.NE.AND UP2, UPT, UR15, 0x1, UPT ;  /* 0x000000010f00788c */ /* 0x000fe4000bf45270 */
[----:B------:R-:W-:Y:S02]  /*19a20*/  UISETP.NE.AND UP1, UPT, UR8, 0x1, UPT ;  /* 0x000000010800788c */ /* 0x000fe4000bf25270 */
[----:B------:R-:W-:Y:S01]  /*19a30*/  UIADD3 UR7, UR7, UR5, URZ ;  /* 0x0000000507077290 */ /* 0x000fe2000fffe03f */
[----:B------:R-:W-:Y:S01]  /*19a40*/  ULDC.64 UR10, c[0x0][0x418] ;  /* 0x00010600000a7ab9 */ /* 0x000fe20000000a00 */
[----:B------:R-:W-:Y:S01]  /*19a50*/  ULDC.64 UR8, c[0x0][0x9e0] ;  /* 0x0002780000087ab9 */ /* 0x000fe20000000a00 */
[----:B------:R-:W-:-:S02]  /*19a60*/  UISETP.NE.U32.AND UP0, UPT, UR10, URZ, UPT ;  /* 0x0000003f0a00728c */ /* 0x000fc4000bf05070 */
[----:B------:R-:W-:Y:S01]  /*19a70*/  USHF.L.U32 UR42, UR7, 0x7, URZ ;  /* 0x00000007072a7899 */ /* 0x000fe2000800063f */
[----:B------:R-:W-:Y:S01]  /*19a80*/  ULDC UR14, c[0x0][0xc54] ;  /* 0x00031500000e7ab9 */ /* 0x000fe20000000800 */
[----:B------:R-:W-:Y:S02]  /*19a90*/  UISETP.GE.AND UP3, UPT, UR9, 0x1, UPT ;  /* 0x000000010900788c */ /* 0x000fe4000bf66270 */
[----:B------:R-:W-:Y:S02]  /*19aa0*/  UISETP.NE.AND.EX UP0, UPT, UR11, URZ, UPT, UP0 ;  /* 0x0000003f0b00728c */ /* 0x000fe4000bf05300 */
[----:B------:R-:W-:Y:S02]  /*19ab0*/  UIMAD UR14, UR6, UR14, UR4 ;  /* 0x0000000e060e72a4 */ /* 0x000fe4000f8e0204 */
[----:B------:R-:W-:Y:S01]  /*19ac0*/  UIADD3 UR13, UR42, 0x7f, URZ ;  /* 0x0000007f2a0d7890 */ /* 0x000fe2000fffe03f */
[----:B------:R-:W-:Y:S01]  /*19ad0*/  PLOP3.LUT P1, PT, PT, PT, UP3, 0x80, 0x0 ;  /* 0x000000000000781c */ /* 0x000fe20003f2f038 */
[----:B------:R-:W-:Y:S01]  /*19ae0*/  ULDC UR12, c[0x0][0x424] ;  /* 0x00010900000c7ab9 */ /* 0x000fe20000000800 */
[----:B------:R-:W-:Y:S01]  /*19af0*/  ULDC UR10, c[0x0][0x288] ;  /* 0x0000a200000a7ab9 */ /* 0x000fe20000000800 */
[----:B------:R-:W-:Y:S01]  /*19b00*/  @UP2 ULDC UR4, c[0x0][0xc4c] ;  /* 0x0003130000042ab9 */ /* 0x000fe20000000800 */
[----:B------:R-:W-:Y:S01]  /*19b10*/  @UP1 ULDC UR6, c[0x0][0x44c] ;  /* 0x0001130000061ab9 */ /* 0x000fe20000000800 */
[----:B------:R-:W-:-:S02]  /*19b20*/  UIADD3 UR16, -UR10, 0x1, URZ ;  /* 0x000000010a107890 */ /* 0x000fc4000fffe13f */
[----:B------:R-:W-:Y:S02]  /*19b30*/  UIMAD.WIDE.U32 UR4, UR14, UR4, URZ ;  /* 0x000000040e0472a5 */ /* 0x000fe4000f8e003f */
[----:B------:R-:W-:Y:S02]  /*19b40*/  USEL UR12, UR12, 0x1, UP0 ;  /* 0x000000010c0c7887 */ /* 0x000fe40008000000 */
[----:B------:R-:W-:Y:S01]  /*19b50*/  UIMAD.WIDE.U32 UR6, UR13, UR6, URZ ;  /* 0x000000060d0672a5 */ /* 0x000fe2000f8e003f */
[----:B------:R-:W-:Y:S01]  /*19b60*/  ULDC UR11, c[0x0][0x2f0] ;  /* 0x0000bc00000b7ab9 */ /* 0x000fe20000000800 */
[----:B------:R-:W-:Y:S01]  /*19b70*/  @UP2 ULDC UR17, c[0x0][0xc50] ;  /* 0x0003140000112ab9 */ /* 0x000fe20000000800 */
[----:B------:R-:W-:Y:S01]  /*19b80*/  @UP1 ULDC UR18, c[0x0][0x450] ;  /* 0x0001140000121ab9 */ /* 0x000fe20000000800 */
[----:B------:R-:W-:Y:S01]  /*19b90*/  UMOV UR44, UR14 ;  /* 0x0000000e002c7c82 */ /* 0x000fe20008000000 */
[----:B------:R-:W-:Y:S02]  /*19ba0*/  UIMAD UR16, UR12, UR11, UR16 ;  /* 0x0000000b0c1072a4 */ /* 0x000fe4000f8e0210 */
[----:B------:R-:W-:-:S02]  /*19bb0*/  @UP2 USHF.R.U32.HI UR44, URZ, UR17, UR5 ;  /* 0x000000113f2c2299 */ /* 0x000fc40008011605 */
[----:B------:R-:W-:Y:S02]  /*19bc0*/  @UP1 USHF.R.U32.HI UR13, URZ, UR18, UR7 ;  /* 0x000000123f0d1299 */ /* 0x000fe40008011607 */
[----:B------:R-:W-:Y:S02]  /*19bd0*/  UIADD3 UR36, -UR44, URZ, URZ ;  /* 0x0000003f2c247290 */ /* 0x000fe4000fffe13f */
[----:B------:R-:W-:Y:S02]  /*19be0*/  UIADD3 UR13, UR16, UR13, URZ ;  /* 0x0000000d100d7290 */ /* 0x000fe4000fffe03f */
[----:B------:R-:W-:Y:S02]  /*19bf0*/  UIMAD UR36, UR15, UR36, UR14 ;  /* 0x000000240f2472a4 */ /* 0x000fe4000f8e020e */
[----:B------:R-:W-:Y:S01]  /*19c00*/  UIADD3 UR6, UR13, UR8, URZ ;  /* 0x000000080d067290 */ /* 0x000fe2000fffe03f */
[----:B------:R-:W-:Y:S11]  /*19c10*/  @!P1 BRA `(.L_x_893) ;  /* 0x0000000000449947 */ /* 0x000ff60003800000 */
        /* <DEDUP_REMOVED lines=10> */
.L_x_894:
[----:B------:R-:W-:-:S11]  /*19cc0*/  UISETP.NE.AND UP0, UPT, UR9, 0x1, UPT ;  /* 0x000000010900788c */ /* 0x000fd6000bf05270 */
[----:B------:R-:W-:Y:S02]  /*19cd0*/  @UP0 ULDC.64 UR14, c[0x0][0x9e8] ;  /* 0x00027a00000e0ab9 */ /* 0x000fe40000000a00 */
[----:B------:R-:W-:-:S04]  /*19ce0*/  UIMAD.WIDE.U32 UR4, UR7, UR14, URZ ;  /* 0x0000000e070472a5 */ /* 0x000fc8000f8e003f */
[----:B------:R-:W-:-:S12]  /*19cf0*/  @UP0 USHF.R.U32.HI UR7, URZ, UR15, UR5 ;  /* 0x0000000f3f070299 */ /* 0x000fd80008011605 */
.L_x_895:
[----:B------:R-:W-:-:S04]  /*19d00*/  UIMAD UR7, UR7, UR9, UR9 ;  /* 0x00000009070772a4 */ /* 0x000fc8000f8e0209 */
[----:B------:R-:W-:-:S04]  /*19d10*/  UISETP.LT.AND UP0, UPT, UR6, UR7, UPT ;  /* 0x000000070600728c */ /* 0x000fc8000bf01270 */
[----:B------:R-:W-:-:S12]  /*19d20*/  USEL UR6, UR6, UR7, UP0 ;  /* 0x0000000706067287 */ /* 0x000fd80008000000 */
.L_x_893:
[----:B------:R-:W-:Y:S02]  /*19d30*/  UIMAD UR5, UR12, UR11, 0xdf ;  /* 0x000000df0c0574a4 */ /* 0x000fe4000f8e020b */
[----:B------:R-:W-:Y:S01]  /*19d40*/  UIADD3 UR7, UR6, 0xdf, URZ ;  /* 0x000000df06077890 */ /* 0x000fe2000fffe03f */
[----:B------:R-:W-:Y:S02]  /*19d50*/  UMOV UR4, URZ ;  /* 0x0000003f00047c82 */ /* 0x000fe40008000000 */
[----:B------:R-:W-:Y:S01]  /*19d60*/  UMOV UR6, URZ ;  /* 0x0000003f00067c82 */ /* 0x000fe20008000000 */
[----:B------:R-:W-:Y:S02]  /*19d70*/  UIMAD.WIDE UR4, UR5, -0x6db6db6d, UR4 ;  /* 0x92492493050478a5 */ /* 0x000fe4000f8e0204 */
[----:B------:R-:W-:Y:S01]  /*19d80*/  UIMAD.WIDE UR6, UR7, -0x6db6db6d, UR6 ;  /* 0x92492493070678a5 */ /* 0x000fe2000f8e0206 */
[----:B------:R-:W-:Y:S01]  /*19d90*/  @UP1 ULDC UR14, c[0x0][0x44c] ;  /* 0x00011300000e1ab9 */ /* 0x000fe20000000800 */
[----:B------:R-:W-:-:S02]  /*19da0*/  UIMAD UR11, UR12, UR11, -UR10 ;  /* 0x0000000b0c0b72a4 */ /* 0x000fc4000f8e0a0a */
[----:B------:R-:W-:Y:S02]  /*19db0*/  UIMAD.WIDE.U32 UR14, UR42, UR14, URZ ;  /* 0x0000000e2a0e72a5 */ /* 0x000fe4000f8e003f */
[----:B------:R-:W-:Y:S02]  /*19dc0*/  USHF.R.U32.HI UR10, URZ, 0x1f, UR5 ;  /* 0x0000001f3f0a7899 */ /* 0x000fe40008011605 */
[----:B------:R-:W-:Y:S01]  /*19dd0*/  USHF.R.U32.HI UR4, URZ, 0x1f, UR7 ;  /* 0x0000001f3f047899 */ /* 0x000fe20008011607 */
[----:B------:R-:W-:Y:S01]  /*19de0*/  @UP1 ULDC UR13, c[0x0][0x450] ;  /* 0x00011400000d1ab9 */ /* 0x000fe20000000800 */
[----:B------:R-:W-:Y:S01]  /*19df0*/  UMOV UR8, UR42 ;  /* 0x0000002a00087c82 */ /* 0x000fe20008000000 */
[----:B------:R-:W-:Y:S02]  /*19e00*/  @UP1 USHF.R.U32.HI UR8, URZ, UR13, UR15 ;  /* 0x0000000d3f081299 */ /* 0x000fe4000801160f */
[----:B------:R-:W-:Y:S02]  /*19e10*/  ULEA.HI.SX32 UR10, UR5, UR10, 0x19 ;  /* 0x0000000a050a7291 */ /* 0x000fe4000f8fca3f */
[----:B------:R-:W-:-:S02]  /*19e20*/  ULEA.HI.SX32 UR4, UR7, UR4, 0x19 ;  /* 0x0000000407047291 */ /* 0x000fc4000f8fca3f */
[----:B------:R-:W-:Y:S02]  /*19e30*/  UIADD3 UR5, UR11, UR8, URZ ;  /* 0x000000080b057290 */ /* 0x000fe4000fffe03f */
[----:B------:R-:W-:Y:S01]  /*19e40*/  UISETP.LT.AND UP0, UPT, UR10, UR4, UPT ;  /* 0x000000040a00728c */ /* 0x000fe2000bf01270 */
[----:B------:R-:W-:Y:S02]  /*19e50*/  ULDC UR7, c[0x0][0x9dc] ;  /* 0x0002770000077ab9 */ /* 0x000fe40000000800 */
[----:B------:R-:W-:Y:S02]  /*19e60*/  UIADD3 UR7, UR5, -UR7, URZ ;  /* 0x8000000705077290 */ /* 0x000fe4000fffe03f */
[----:B------:R-:W-:Y:S01]  /*19e70*/  USEL UR41, UR10, UR4, UP0 ;  /* 0x000000040a297287 */ /* 0x000fe20008000000 */
[----:B------:R-:W-:Y:S11]  /*19e80*/  @!P1 BRA `(.L_x_896) ;  /* 0x0000000000489947 */ /* 0x000ff60003800000 */
[----:B------:R-:W-:Y:S02]  /*19e90*/  UMOV UR6, UR5 ;  /* 0x0000000500067c82 */ /* 0x000fe40008000000 */
        /* <DEDUP_REMOVED lines=10> */
.L_x_897:
[----:B------:R-:W-:-:S11]  /*19f40*/  UISETP.NE.AND UP0, UPT, UR9, 0x1, UPT ;  /* 0x000000010900788c */ /* 0x000fd6000bf05270 */
[----:B------:R-:W-:Y:S02]  /*19f50*/  @UP0 ULDC.64 UR10, c[0x0][0x9e8] ;  /* 0x00027a00000a0ab9 */ /* 0x000fe40000000a00 */
[----:B------:R-:W-:-:S04]  /*19f60*/  UIMAD.WIDE.U32 UR4, UR6, UR10, URZ ;  /* 0x0000000a060472a5 */ /* 0x000fc8000f8e003f */
[----:B------:R-:W-:-:S12]  /*19f70*/  @UP0 USHF.R.U32.HI UR6, URZ, UR11, UR5 ;  /* 0x0000000b3f060299 */ /* 0x000fd80008011605 */
.L_x_898:
[----:B------:R-:W-:-:S04]  /*19f80*/  UIMAD UR6, UR6, UR9, URZ ;  /* 0x00000009060672a4 */ /* 0x000fc8000f8e023f */
[----:B------:R-:W-:-:S04]  /*19f90*/  UISETP.LT.AND UP0, UPT, UR7, UR6, UPT ;  /* 0x000000060700728c */ /* 0x000fc8000bf01270 */
[----:B------:R-:W-:-:S12]  /*19fa0*/  USEL UR7, UR7, UR6, !UP0 ;  /* 0x0000000607077287 */ /* 0x000fd8000c000000 */
.L_x_896:
[----:B------:R-:W-:Y:S01]  /*19fb0*/  UMOV UR4, URZ ;  /* 0x0000003f00047c82 */ /* 0x000fe20008000000 */
[----:B------:R-:W-:Y:S01]  /*19fc0*/  UMOV UR5, UR7 ;  /* 0x0000000700057c82 */ /* 0x000fe20008000000 */
[----:B------:R-:W-:Y:S01]  /*19fd0*/  BSSY B7, `(.L_x_899) ;  /* 0x0000323000077945 */ /* 0x000fe20003800000 */
[----:B------:R-:W-:-:S04]  /*19fe0*/  UIMAD.WIDE UR4, UR7, -0x6db6db6d, UR4 ;  /* 0x92492493070478a5 */ /* 0x000fc8000f8e0204 */
[----:B------:R-:W-:-:S04]  /*19ff0*/  USHF.R.U32.HI UR4, URZ, 0x1f, UR5 ;  /* 0x0000001f3f047899 */ /* 0x000fc80008011605 */
[----:B------:R-:W-:-:S04]  /*1a000*/  ULEA.HI.SX32 UR4, UR5, UR4, 0x19 ;  /* 0x0000000405047291 */ /* 0x000fc8000f8fca3f */
[----:B------:R-:W-:-:S04]  /*1a010*/  UISETP.LT.AND UP0, UPT, URZ, UR4, UPT ;  /* 0x000000043f00728c */ /* 0x000fc8000bf01270 */
[----:B------:R-:W-:-:S04]  /*1a020*/  USEL UR40, URZ, UR4, !UP0 ;  /* 0x000000043f287287 */ /* 0x000fc8000c000000 */
[----:B------:R-:W-:-:S06]  /*1a030*/  UISETP.GT.AND UP0, UPT, UR41, UR40, UPT ;  /* 0x000000282900728c */ /* 0x000fcc000bf04270 */
[----:B------:R-:W-:-:S13]  /*1a040*/  PLOP3.LUT P0, PT, PT, PT, UP0, 0x80, 0x0 ;  /* 0x000000000000781c */ /* 0x000fda0003f0f008 */
        /* <DEDUP_REMOVED lines=19> */
.L_x_900:
        /* <DEDUP_REMOVED lines=20> */
.L_x_903:
[----:B------:R-:W-:Y:S05]  /*1a2c0*/  BSYNC B6 ;  /* 0x0000000000067941 */ /* 0x000fea0003800000 */
.L_x_902:
[----:B------:R-:W-:Y:S01]  /*1a2d0*/  VIADD R0, R19, 0xe400 ;  /* 0x0000e40013007836 */ /* 0x000fe20000000000 */
[----:B------:R-:W-:Y:S01]  /*1a2e0*/  LOP3.LUT R16, R16, 0xfffffffe, RZ, 0xc0, !PT ;  /* 0xfffffffe10107812 */ /* 0x000fe200078ec0ff */
[----:B------:R-:W-:Y:S03]  /*1a2f0*/  BSSY B6, `(.L_x_904) ;  /* 0x0000014000067945 */ /* 0x000fe60003800000 */
[----:B------:R-:W-:-:S13]  /*1a300*/  LOP3.LUT P0, RZ, R0, 0x3ff, RZ, 0xc0, !PT ;  /* 0x000003ff00ff7812 */ /* 0x000fda000780c0ff */
[----:B------:R-:W-:Y:S01]  /*1a310*/  @P0 LOP3.LUT R16, R16, 0x1, RZ, 0xfc, !PT ;  /* 0x0000000110100812 */ /* 0x000fe200078efcff */
[----:B------:R-:W-:Y:S06]  /*1a320*/  @!P0 BRA `(.L_x_905) ;  /* 0x0000000000408947 */ /* 0x000fec0003800000 */
        /* <DEDUP_REMOVED lines=16> */
.L_x_905:
[----:B------:R-:W-:Y:S05]  /*1a430*/  BSYNC B6 ;  /* 0x0000000000067941 */ /* 0x000fea0003800000 */
.L_x_904:
        /* <DEDUP_REMOVED lines=20> */
.L_x_907:
[----:B------:R-:W-:Y:S05]  /*1a580*/  BSYNC B6 ;  /* 0x0000000000067941 */ /* 0x000fea0003800000 */
.L_x_906:
        /* <DEDUP_REMOVED lines=19> */
.L_x_909:
[----:B------:R-:W-:Y:S05]  /*1a6c0*/  BSYNC B6 ;  /* 0x0000000000067941 */ /* 0x000fea0003800000 */
.L_x_908:
[----:B------:R-:W-:Y:S01]  /*1a6d0*/  ULDC.64 UR4, c[0x0][0x9f8] ;  /* 0x00027e0000047ab9 */ /* 0x000fe20000000a00 */
[----:B------:R-:W-:Y:S01]  /*1a6e0*/  IMAD.U32 R8, RZ, RZ, UR44 ;  /* 0x0000002cff087e24 */ /* 0x000fe2000f8e00ff */
[----:B------:R-:W-:-:S04]  /*1a6f0*/  UISETP.NE.U32.AND UP0, UPT, UR4, URZ, UPT ;  /* 0x0000003f0400728c */ /* 0x000fc8000bf05070 */
[----:B------:R-:W-:-:S06]  /*1a700*/  UISETP.NE.AND.EX UP0, UPT, UR5, URZ, UPT, UP0 ;  /* 0x0000003f0500728c */ /* 0x000fcc000bf05300 */
[----:B------:R-:W-:-:S05]  /*1a710*/  PLOP3.LUT P0, PT, PT, PT, UP0, 0x80, 0x0 ;  /* 0x000000000000781c */ /* 0x000fca0003f0f008 */
[----:B------:R-:W-:Y:S02]  /*1a720*/  @UP0 ULDC.64 UR4, c[0x0][0x9f8] ;  /* 0x00027e0000040ab9 */ /* 0x000fe40000000a00 */
[----:B------:R-:W-:-:S06]  /*1a730*/  @UP0 UIMAD.WIDE UR4, UR44, 0x4, UR4 ;  /* 0x000000042c0408a5 */ /* 0x000fcc000f8e0204 */
[----:B------:R-:W-:Y:S02]  /*1a740*/  IMAD.U32 R2, RZ, RZ, UR4 ;  /* 0x00000004ff027e24 */ /* 0x000fe4000f8e00ff */
[----:B------:R-:W-:-:S05]  /*1a750*/  IMAD.U32 R3, RZ, RZ, UR5 ;  /* 0x00000005ff037e24 */ /* 0x000fca000f8e00ff */
[----:B------:R0:W2:Y:S01]  /*1a760*/  @P0 LDG.E R8, desc[UR50][R2.64] ;  /* 0x0000003202080981 */ /* 0x0000a2000c1e1900 */
[----:B------:R-:W-:Y:S01]  /*1a770*/  UMOV UR4, 0xffffffff ;  /* 0xffffffff00047882 */ /* 0x000fe20000000000 */
[----:B------:R-:W-:Y:S01]  /*1a780*/  LOP3.LUT R16, R16, 0xfffffffe, RZ, 0xc0, !PT ;  /* 0xfffffffe10107812 */ /* 0x000fe200078ec0ff */
[----:B------:R-:W1:Y:S01]  /*1a790*/  S2R R18, SR_TID.X ;  /* 0x0000000000127919 */ /* 0x000e620000002100 */
[----:B0-----:R-:W0:Y:S02]  /*1a7a0*/  LDC.64 R2, c[0x0][0x418] ;  /* 0x00010600ff027b82 */ /* 0x001e240000000a00 */
[----:B0-----:R-:W-:Y:S02]  /*1a7b0*/  ISETP.NE.U32.AND P0, PT, R2, RZ, PT ;  /* 0x000000ff0200720c */ /* 0x001fe40003f05070 */
[----:B-1----:R-:W-:Y:S02]  /*1a7c0*/  SHF.R.U32.HI R18, RZ, 0x5, R18 ;  /* 0x00000005ff127819 */ /* 0x002fe40000011612 */
[----:B------:R-:W-:-:S02]  /*1a7d0*/  ISETP.NE.AND.EX P1, PT, R3, RZ, PT, P0 ;  /* 0x000000ff0300720c */ /* 0x000fc40003f25300 */
[----:B------:R-:W-:-:S11]  /*1a7e0*/  LOP3.LUT R18, R18, 0x3, RZ, 0xc0, !PT ;  /* 0x0000000312127812 */ /* 0x000fd600078ec0ff */
[----:B------:R-:W-:Y:S02]  /*1a7f0*/  @P1 LOP3.LUT R16, R16, 0x1, RZ, 0xfc, !PT ;  /* 0x0000000110101812 */ /* 0x000fe400078efcff */
[----:B--2---:R-:W-:Y:S01]  /*1a800*/  SHF.R.S32.HI R9, RZ, 0x1f, R8 ;  /* 0x0000001fff097819 */ /* 0x004fe20000011408 */
[----:B------:R0:W-:Y:S01]  /*1a810*/  STL [R1+0x8], R8 ;  /* 0x0000080801007387 */ /* 0x0001e20000100800 */
[----:B------:R-:W-:-:S03]  /*1a820*/  SEL R17, R8, RZ, !P1 ;  /* 0x000000ff08117207 */ /* 0x000fc60004800000 */
[----:B------:R0:W-:Y:S01]  /*1a830*/  STL [R1+0xc], R9 ;  /* 0x00000c0901007387 */ /* 0x0001e20000100800 */
[----:B------:R-:W-:Y:S05]  /*1a840*/  BRA.DIV UR4, `(.L_x_910) ;  /* 0x0000003204b47947 */ /* 0x000fea000b800000 */
[----:B------:R1:W2:Y:S02]  /*1a850*/  SHFL.IDX PT, R14, R18, RZ, 0x1f ;  /* 0x00001fff120e7589 */ /* 0x0002a400000e0000 */
.L_x_974:
[----:B--2---:R-:W-:Y:S02]  /*1a860*/  ISETP.NE.AND P0, PT, R14, RZ, PT ;  /* 0x000000ff0e00720c */ /* 0x004fe40003f05270 */
[----:B------:R-:W-:Y:S02]  /*1a870*/  PLOP3.LUT P2, PT, PT, PT, PT, 0x8, 0x0 ;  /* 0x000000000000781c */ /* 0x000fe40003f4e170 */
[----:B------:R-:W-:-:S11]  /*1a880*/  LOP3.LUT R16, R16, 0xfffffffd, RZ, 0xc0, !PT ;  /* 0xfffffffd10107812 */ /* 0x000fd600078ec0ff */
[----:B------:R-:W-:Y:S01]  /*1a890*/  @P2 LOP3.LUT R16, R16, 0x2, RZ, 0xfc, !PT ;  /* 0x0000000210102812 */ /* 0x000fe200078efcff */
[----:B------:R-:W-:Y:S06]  /*1a8a0*/  @P0 BRA `(.L_x_911) ;  /* 0x0000000400500947 */ /* 0x000fec0003800000 */
[----:B------:R-:W-:-:S06]  /*1a8b0*/  UIADD3 UR4, UR41, -0x1, URZ ;  /* 0xffffffff29047890 */ /* 0x000fcc000fffe03f */
[----:B------:R-:W-:Y:S01]  /*1a8c0*/  IMAD.U32 R0, RZ, RZ, UR4 ;  /* 0x00000004ff007e24 */ /* 0x000fe2000f8e00ff */
[----:B------:R-:W-:-:S03]  /*1a8d0*/  UMOV UR4, 0xffffffff ;  /* 0xffffffff00047882 */ /* 0x000fc60000000000 */
[----:B------:R-:W-:Y:S05]  /*1a8e0*/  BRA.DIV UR4, `(.L_x_912) ;  /* 0x0000003204ac7947 */ /* 0x000fea000b800000 */
[----:B------:R-:W-:-:S13]  /*1a8f0*/  ELECT P6, URZ, PT ;  /* 0x00000000003f782f */ /* 0x000fda00038c0000 */
.L_x_977:
        /* <DEDUP_REMOVED lines=20> */
.L_x_913:
[----:B------:R-:W3:Y:S04]  /*1aa40*/  LDL R4, [R1] ;  /* 0x0000000001047983 */ /* 0x000ee80000100800 */
[----:B--2---:R-:W2:Y:S01]  /*1aa50*/  LDL R3, [R1+0x4] ;  /* 0x0000040001037983 */ /* 0x004ea20000100800 */
[----:B------:R-:W4:Y:S02]  /*1aa60*/  S2R R2, SR_TID.X ;  /* 0x0000000000027919 */ /* 0x000f240000002100 */
[----:B----4-:R-:W-:-:S04]  /*1aa70*/  LOP3.LUT R2, R2, 0x7f, RZ, 0xc0, !PT ;  /* 0x0000007f02027812 */ /* 0x010fc800078ec0ff */
[----:B------:R-:W-:Y:S01]  /*1aa80*/  ISETP.NE.AND P0, PT, R2, RZ, PT ;  /* 0x000000ff0200720c */ /* 0x000fe20003f05270 */
[----:B---3--:R-:W-:Y:S01]  /*1aa90*/  IMAD R4, R4, 0x8, R19 ;  /* 0x0000000804047824 */ /* 0x008fe200078e0213 */
[----:B--2---:R-:W-:-:S04]  /*1aaa0*/  SHF.L.U32 R3, R3, 0x1f, RZ ;  /* 0x0000001f03037819 */ /* 0x004fc800000006ff */
[----:B------:R-:W2:Y:S02]  /*1aab0*/  SYNCS.PHASECHK.TRANS64.TRYWAIT P1, [R4+URZ+0x2e880], R3 ;  /* 0x02e88003040075a7 */ /* 0x000ea4000802017f */
[----:B--2---:R-:W-:Y:S05]  /*1aac0*/  @!P1 BRA `(.L_x_914) ;  /* 0x0000003000549947 */ /* 0x004fea0003800000 */
.L_x_978:
        /* <DEDUP_REMOVED lines=8> */
.L_x_915:
[----:B------:R-:W3:Y:S01]  /*1ab50*/  LDL R2, [R1] ;  /* 0x0000000001027983 */ /* 0x000ee20000100800 */
[----:B------:R-:W-:Y:S01]  /*1ab60*/  R2UR UR33, R4 ;  /* 0x00000000042172ca */ /* 0x000fe200000e0000 */
[----:B------:R-:W-:Y:S01]  /*1ab70*/  IMAD R0, R0, 0xe0, RZ ;  /* 0x000000e000007824 */ /* 0x000fe200078e02ff */
[----:B-----5:R-:W-:Y:S01]  /*1ab80*/  R2UR UR37, R17 ;  /* 0x00000000112572ca */ /* 0x020fe200000e0000 */
[----:B------:R-:W-:Y:S01]  /*1ab90*/  UIADD3 UR4, UP0, UR46, 0x470, URZ ;  /* 0x000004702e047890 */ /* 0x000fe2000ff1e03f */
[----:B------:R-:W-:Y:S02]  /*1aba0*/  UMOV UR6, 0x0 ;  /* 0x0000000000067882 */ /* 0x000fe40000000000 */
[----:B------:R-:W-:Y:S01]  /*1abb0*/  R2UR UR35, R0 ;  /* 0x00000000002372ca */ /* 0x000fe200000e0000 */
[----:B------:R-:W-:Y:S01]  /*1abc0*/  UIADD3.X UR5, URZ, UR47, URZ, UP0, !UPT ;  /* 0x0000002f3f057290 */ /* 0x000fe200087fe43f */
[----:B------:R-:W-:Y:S01]  /*1abd0*/  UMOV UR7, 0x14f00000 ;  /* 0x14f0000000077882 */ /* 0x000fe20000000000 */
[----:B------:R-:W-:-:S04]  /*1abe0*/  UMOV UR34, URZ ;  /* 0x0000003f00227c82 */ /* 0x000fc80008000000 */
[----:B------:R-:W-:Y:S01]  /*1abf0*/  UIADD3 UR33, UR33, 0x2e870, URZ ;  /* 0x0002e87021217890 */ /* 0x000fe2000fffe03f */
[----:B---3--:R-:W-:-:S05]  /*1ac00*/  IMAD R2, R2, 0x7000, R19 ;  /* 0x0000700002027824 */ /* 0x008fca00078e0213 */
[----:B------:R-:W-:-:S13]  /*1ac10*/  R2UR UR32, R2 ;  /* 0x00000000022072ca */ /* 0x000fda00000e0000 */
[----:B------:R-:W-:-:S09]  /*1ac20*/  UIADD3 UR32, UR32, 0xe400, URZ ;  /* 0x0000e40020207890 */ /* 0x000fd2000fffe03f */
[----:B------:R3:W-:Y:S01]  /*1ac30*/  UTMALDG.4D [UR32], [UR4], desc[UR6] ;  /* 0x00000620040075b4 */ /* 0x0007e20008019000 */
[----:B------:R-:W4:Y:S02]  /*1ac40*/  SYNCS.PHASECHK.TRANS64.TRYWAIT P1, [R4+URZ+0x2e840], R3 ;  /* 0x02e84003040075a7 */ /* 0x000f24000802017f */
[----:B---34-:R-:W-:Y:S05]  /*1ac50*/  @!P1 BRA `(.L_x_916) ;  /* 0x0000003000049947 */ /* 0x018fea0003800000 */
.L_x_979:
        /* <DEDUP_REMOVED lines=8> */
.L_x_917:
[----:B------:R-:W-:Y:S01]  /*1ace0*/  R2UR UR8, R2 ;  /* 0x00000000020872ca */ /* 0x000fe200000e0000 */
[----:B------:R-:W-:Y:S01]  /*1acf0*/  UIADD3 UR4, UP0, UR46, 0x370, URZ ;  /* 0x000003702e047890 */ /* 0x000fe2000ff1e03f */
[----:B------:R-:W-:Y:S01]  /*1ad00*/  R2UR UR9, R4 ;  /* 0x00000000040972ca */ /* 0x000fe200000e0000 */
[----:B------:R-:W-:Y:S01]  /*1ad10*/  UMOV UR6, 0x0 ;  /* 0x0000000000067882 */ /* 0x000fe20000000000 */
[----:B------:R-:W-:Y:S01]  /*1ad20*/  R2UR UR11, R0 ;  /* 0x00000000000b72ca */ /* 0x000fe200000e0000 */
[----:B------:R-:W-:Y:S01]  /*1ad30*/  UIADD3.X UR5, URZ, UR47, URZ, UP0, !UPT ;  /* 0x0000002f3f057290 */ /* 0x000fe200087fe43f */
[----:B------:R-:W-:Y:S01]  /*1ad40*/  R2UR UR13, R17 ;  /* 0x00000000110d72ca */ /* 0x000fe200000e0000 */
[----:B------:R-:W-:Y:S01]  /*1ad50*/  UMOV UR7, 0x14f00000 ;  /* 0x14f0000000077882 */ /* 0x000fe20000000000 */
[----:B------:R-:W-:Y:S01]  /*1ad60*/  UMOV UR10, URZ ;  /* 0x0000003f000a7c82 */ /* 0x000fe20008000000 */
[----:B------:R-:W-:Y:S01]  /*1ad70*/  UMOV UR12, UR36 ;  /* 0x00000024000c7c82 */ /* 0x000fe20008000000 */
[----:B------:R-:W-:-:S02]  /*1ad80*/  PLOP3.LUT P0, PT, PT, PT, PT, 0x80, 0x0 ;  /* 0x000000000000781c */ /* 0x000fc40003f0f070 */
[----:B------:R-:W-:Y:S01]  /*1ad90*/  LOP3.LUT R16, R16, 0xfffffffd, RZ, 0xc0, !PT ;  /* 0xfffffffd10107812 */ /* 0x000fe200078ec0ff */
[----:B------:R-:W-:Y:S02]  /*1ada0*/  UIADD3 UR8, UR8, 0x20400, URZ ;  /* 0x0002040008087890 */ /* 0x000fe4000fffe03f */
[----:B------:R-:W-:-:S08]  /*1adb0*/  UIADD3 UR9, UR9, 0x2e830, URZ ;  /* 0x0002e83009097890 */ /* 0x000fd0000fffe03f */
[----:B------:R-:W-:Y:S01]  /*1adc0*/  @P0 LOP3.LUT R16, R16, 0x2, RZ, 0xfc, !PT ;  /* 0x0000000210100812 */ /* 0x000fe200078efcff */
[----:B------:R4:W-:Y:S02]  /*1add0*/  UTMALDG.4D [UR8], [UR4], desc[UR6] ;  /* 0x00000608040075b4 */ /* 0x0009e40008019000 */
[----:B----4-:R-:W-:-:S04]  /*1ade0*/  NOP ;  /* 0x0000000000007918 */ /* 0x010fc80000000000 */
.L_x_911:
[----:B------:R-:W-:Y:S01]  /*1adf0*/  VIADD R0, R19, 0x1c400 ;  /* 0x0001c40013007836 */ /* 0x000fe20000000000 */
[----:B------:R-:W-:Y:S05]  /*1ae00*/  WARPSYNC.ALL ;  /* 0x0000000000007948 */ /* 0x000fea0003800000 */
[----:B------:R-:W-:Y:S01]  /*1ae10*/  BAR.SYNC.DEFER_BLOCKING 0x8, 0x180 ;  /* 0x0206000000007b1d */ /* 0x000fe20000010000 */
[----:B------:R-:W-:-:S05]  /*1ae20*/  LOP3.LUT P0, RZ, R0, 0x3ff, RZ, 0xc0, !PT ;  /* 0x000003ff00ff7812 */ /* 0x000fca000780c0ff */
[----:B------:R-:W-:Y:S08]  /*1ae30*/  BSSY B6, `(.L_x_918) ;  /* 0x0000012000067945 */ /* 0x000ff00003800000 */
[----:B------:R-:W-:Y:S05]  /*1ae40*/  @!P0 BRA `(.L_x_919) ;  /* 0x0000000000408947 */ /* 0x000fea0003800000 */
[----:B------:R-:W-:Y:S01]  /*1ae50*/  MOV R2, 0x0 ;  /* 0x0000000000027802 */ /* 0x000fe20000000f00 */
[----:B------:R-:W-:Y:S01]  /*1ae60*/  ULDC.64 UR6, c[0x4][0x98] ;  /* 0x0100260000067ab9 */ /* 0x000fe20000000a00 */
[----:B------:R-:W-:Y:S01]  /*1ae70*/  ULDC.64 UR8, c[0x4][0xa0] ;  /* 0x0100280000087ab9 */ /* 0x000fe20000000a00 */
[----:B------:R-:W-:Y:S01]  /*1ae80*/  ULDC.64 UR4, c[0x4][0x28] ;  /* 0x01000a0000047ab9 */ /* 0x000fe20000000a00 */
[----:B--23--:R-:W-:Y:S02]  /*1ae90*/  IMAD.U32 R4, RZ, RZ, UR6 ;  /* 0x00000006ff047e24 */ /* 0x00cfe4000f8e00ff */
[----:B------:R-:W2:Y:S01]  /*1aea0*/  LDC.64 R2, c[0x4][R2] ;  /* 0x0100000002027b82 */ /* 0x000ea20000000a00 */
        /* <DEDUP_REMOVED lines=9> */
[----:B-12---:R-:W-:Y:S05]  /*1af40*/  CALL.ABS.NOINC R2 ;  /* 0x0000000002007343 */ /* 0x006fea0003c00000 */
.L_x_919:
[----:B------:R-:W-:Y:S05]  /*1af50*/  BSYNC B6 ;  /* 0x0000000000067941 */ /* 0x000fea0003800000 */
.L_x_918:
[----:B------:R4:W5:Y:S01]  /*1af60*/  LDL R10, [R1+0x1c] ;  /* 0x00001c00010a7983 */ /* 0x0009620000100800 */
[----:B------:R-:W0:Y:S01]  /*1af70*/  LDC R7, c[0x0][0x448] ;  /* 0x00011200ff077b82 */ /* 0x000e220000000800 */
[----:B------:R-:W1:Y:S01]  /*1af80*/  S2R R2, SR_TID.X ;  /* 0x0000000000027919 */ /* 0x000e620000002100 */
[----:B------:R-:W-:Y:S01]  /*1af90*/  USHF.R.S32.HI UR4, URZ, 0x1f, UR36 ;  /* 0x0000001f3f047899 */ /* 0x000fe20008011424 */
[----:B------:R-:W-:Y:S01]  /*1afa0*/  ULDC.64 UR8, c[0x0][0x2d8] ;  /* 0x0000b60000087ab9 */ /* 0x000fe20000000a00 */
[----:B0-----:R-:W-:Y:S02]  /*1afb0*/  ISETP.NE.AND P0, PT, R7, 0x1, PT ;  /* 0x000000010700780c */ /* 0x001fe40003f05270 */
[C---:B-1----:R-:W-:Y:S01]  /*1afc0*/  LOP3.LUT R18, R2.reuse, 0x7f, RZ, 0xc0, !PT ;  /* 0x0000007f02127812 */ /* 0x042fe200078ec0ff */
[----:B------:R-:W-:-:S10]  /*1afd0*/  IMAD.SHL.U32 R2, R2, 0x10, RZ ;  /* 0x0000001002027824 */ /* 0x000fd400078e00ff */
[----:B--23--:R-:W0:Y:S01]  /*1afe0*/  @P0 LDC R3, c[0x0][0x44c] ;  /* 0x00011300ff030b82 */ /* 0x00ce220000000800 */
[----:B------:R-:W-:Y:S01]  /*1aff0*/  SHF.R.U32.HI R18, RZ, 0x3, R18 ;  /* 0x00000003ff127819 */ /* 0x000fe20000011612 */
[----:B------:R-:W-:-:S03]  /*1b000*/  UIMAD UR6, UR4, UR8, URZ ;  /* 0x00000008040672a4 */ /* 0x000fc6000f8e023f */
[----:B------:R-:W-:-:S03]  /*1b010*/  LOP3.LUT R2, R18, 0x70, R2, 0xf8, !PT ;  /* 0x0000007012027812 */ /* 0x000fc600078ef802 */
[----:B------:R-:W1:Y:S01]  /*1b020*/  @P0 LDC R0, c[0x0][0x450] ;  /* 0x00011400ff000b82 */ /* 0x000e620000000800 */
[----:B------:R-:W-:Y:S01]  /*1b030*/  UIMAD.WIDE.U32 UR4, UR36, UR8, URZ ;  /* 0x00000008240472a5 */ /* 0x000fe2000f8e003f */
[----:B------:R-:W-:Y:S01]  /*1b040*/  VIADD R2, R2, UR42 ;  /* 0x0000002a02027c36 */ /* 0x000fe20008000000 */
[----:B------:R-:W-:Y:S02]  /*1b050*/  UIMAD UR6, UR36, UR9, UR6 ;  /* 0x00000009240672a4 */ /* 0x000fe4000f8e0206 */
[----:B------:R-:W-:Y:S02]  /*1b060*/  USHF.R.S32.HI UR7, URZ, 0x1f, UR44 ;  /* 0x0000001f3f077899 */ /* 0x000fe4000801142c */
[----:B------:R-:W-:Y:S01]  /*1b070*/  UIADD3 UR5, UR5, UR6, URZ ;  /* 0x0000000605057290 */ /* 0x000fe2000fffe03f */
[----:B------:R-:W-:Y:S01]  /*1b080*/  IMAD.MOV.U32 R6, RZ, RZ, R2 ;  /* 0x000000ffff067224 */ /* 0x000fe200078e0002 */
[----:B------:R-:W-:Y:S01]  /*1b090*/  ULDC.64 UR8, c[0x0][0x2e0] ;  /* 0x0000b80000087ab9 */ /* 0x000fe20000000a00 */
[----:B------:R-:W2:Y:S01]  /*1b0a0*/  S2R R8, SR_TID.X ;  /* 0x0000000000087919 */ /* 0x000ea20000002100 */
[----:B0-----:R-:W-:Y:S01]  /*1b0b0*/  @P0 IMAD.HI.U32 R3, R2, R3, RZ ;  /* 0x0000000302030227 */ /* 0x001fe200078e00ff */
[----:B------:R-:W-:-:S02]  /*1b0c0*/  UIMAD.WIDE.U32 UR4, UR44, UR8, UR4 ;  /* 0x000000082c0472a5 */ /* 0x000fc4000f8e0004 */
[----:B------:R-:W-:Y:S02]  /*1b0d0*/  UIMAD UR6, UR7, UR8, URZ ;  /* 0x00000008070672a4 */ /* 0x000fe4000f8e023f */
[----:B-1----:R-:W-:Y:S02]  /*1b0e0*/  @P0 SHF.R.U32.HI R6, RZ, R0, R3 ;  /* 0x00000000ff060219 */ /* 0x002fe40000011603 */
[----:B------:R-:W-:Y:S01]  /*1b0f0*/  UIMAD UR6, UR44, UR9, UR6 ;  /* 0x000000092c0672a4 */ /* 0x000fe2000f8e0206 */
[----:B------:R-:W-:Y:S02]  /*1b100*/  IMAD.U32 R4, RZ, RZ, UR4 ;  /* 0x00000004ff047e24 */ /* 0x000fe4000f8e00ff */
[----:B------:R-:W-:Y:S01]  /*1b110*/  IMAD.MOV R0, RZ, RZ, -R6 ;  /* 0x000000ffff007224 */ /* 0x000fe200078e0a06 */
[----:B------:R-:W-:-:S03]  /*1b120*/  UIADD3 UR6, UR5, UR6, URZ ;  /* 0x0000000605067290 */ /* 0x000fc6000fffe03f */
[----:B------:R-:W-:Y:S02]  /*1b130*/  IMAD R0, R7, R0, R2 ;  /* 0x0000000007007224 */ /* 0x000fe400078e0202 */
[----:B------:R-:W-:Y:S01]  /*1b140*/  IMAD.MOV.U32 R2, RZ, RZ, R4 ;  /* 0x000000ffff027224 */ /* 0x000fe200078e0004 */
[----:B------:R-:W-:Y:S01]  /*1b150*/  SHF.R.S32.HI R4, RZ, 0x1f, R6 ;  /* 0x0000001fff047819 */ /* 0x000fe20000011406 */
[----:B------:R-:W-:Y:S01]  /*1b160*/  IMAD.U32 R5, RZ, RZ, UR5 ;  /* 0x00000005ff057e24 */ /* 0x000fe2000f8e00ff */
[----:B------:R-:W-:Y:S01]  /*1b170*/  ULDC.64 UR4, c[0x0][0x2d0] ;  /* 0x0000b40000047ab9 */ /* 0x000fe20000000a00 */
[----:B------:R-:W-:Y:S01]  /*1b180*/  IMAD.U32 R3, RZ, RZ, UR6 ;  /* 0x00000006ff037e24 */ /* 0x000fe2000f8e00ff */
[----:B------:R-:W-:Y:S01]  /*1b190*/  ULDC UR6, c[0x0][0x2b8] ;  /* 0x0000ae0000067ab9 */ /* 0x000fe20000000800 */
[----:B------:R-:W-:Y:S02]  /*1b1a0*/  IMAD R4, R4, UR4, RZ ;  /* 0x0000000404047c24 */ /* 0x000fe4000f8e02ff */
[----:B------:R-:W-:-:S04]  /*1b1b0*/  IMAD.WIDE.U32 R2, R6, UR4, R2 ;  /* 0x0000000406027c25 */ /* 0x000fc8000f8e0002 */
[----:B------:R-:W-:Y:S01]  /*1b1c0*/  IMAD R4, R6, UR5, R4 ;  /* 0x0000000506047c24 */ /* 0x000fe2000f8e0204 */
[----:B------:R-:W-:-:S03]  /*1b1d0*/  ULDC.64 UR4, c[0x0][0x2c8] ;  /* 0x0000b20000047ab9 */ /* 0x000fc60000000a00 */
[----:B------:R-:W-:Y:S01]  /*1b1e0*/  IMAD.IADD R3, R3, 0x1, R4 ;  /* 0x0000000103037824 */ /* 0x000fe200078e0204 */
[----:B------:R-:W-:Y:S01]  /*1b1f0*/  SHF.R.S32.HI R4, RZ, 0x1f, R0 ;  /* 0x0000001fff047819 */ /* 0x000fe20000011400 */
[----:B--2---:R-:W-:Y:S02]  /*1b200*/  IMAD.SHL.U32 R18, R8, 0x10, RZ ;  /* 0x0000001008127824 */ /* 0x004fe400078e00ff */
[----:B------:R-:W-:-:S04]  /*1b210*/  IMAD.WIDE.U32 R2, R0, UR4, R2 ;  /* 0x0000000400027c25 */ /* 0x000fc8000f8e0002 */
[----:B------:R-:W-:Y:S01]  /*1b220*/  IMAD R4, R4, UR4, RZ ;  /* 0x0000000404047c24 */ /* 0x000fe2000f8e02ff */
[----:B------:R-:W-:-:S03]  /*1b230*/  LOP3.LUT R18, R18, 0x70, RZ, 0xc0, !PT ;  /* 0x0000007012127812 */ /* 0x000fc600078ec0ff */
[----:B------:R-:W-:Y:S01]  /*1b240*/  IMAD R4, R0, UR5, R4 ;  /* 0x0000000500047c24 */ /* 0x000fe2000f8e0204 */
[----:B------:R-:W-:Y:S02]  /*1b250*/  ULDC.64 UR4, c[0x0][0x280] ;  /* 0x0000a00000047ab9 */ /* 0x000fe40000000a00 */
[----:B------:R-:W-:Y:S01]  /*1b260*/  IADD3 R0, P1, R2, UR4, RZ ;  /* 0x0000000402007c10 */ /* 0x000fe2000ff3e0ff */
[----:B------:R-:W-:Y:S01]  /*1b270*/  UMOV UR4, 0xffffffff ;  /* 0xffffffff00047882 */ /* 0x000fe20000000000 */
[----:B------:R-:W-:Y:S02]  /*1b280*/  ISETP.GE.AND P0, PT, R18, UR6, PT ;  /* 0x0000000612007c0c */ /* 0x000fe4000bf06270 */
[----:B------:R-:W-:Y:S01]  /*1b290*/  IADD3.X R4, R3, UR5, R4, P1, !PT ;  /* 0x0000000503047c10 */ /* 0x000fe20008ffe404 */
[----:B----4-:R-:W-:Y:S10]  /*1b2a0*/  BRA.DIV UR4, `(.L_x_920) ;  /* 0x0000002a04847947 */ /* 0x010ff4000b800000 */
[----:B------:R-:W0:Y:S01]  /*1b2b0*/  S2R R5, SR_TID.X ;  /* 0x0000000000057919 */ /* 0x000e220000002100 */
[----:B------:R-:W-:Y:S02]  /*1b2c0*/  ULDC UR4, c[0x0][0x288] ;  /* 0x0000a20000047ab9 */ /* 0x000fe40000000800 */
[----:B------:R-:W-:Y:S01]  /*1b2d0*/  IMAD R3, R7, UR4, RZ ;  /* 0x0000000407037c24 */ /* 0x000fe2000f8e02ff */
[----:B------:R-:W1:Y:S04]  /*1b2e0*/  SHFL.IDX PT, R6, R0, RZ, 0x181f ;  /* 0x00181fff00067589 */ /* 0x000e6800000e0000 */
[----:B------:R-:W-:Y:S04]  /*1b2f0*/  SHFL.IDX PT, R9, R0, 0x1, 0x181f ;  /* 0x00381f0000097f89 */ /* 0x000fe800000e0000 */
[----:B------:R-:W-:Y:S01]  /*1b300*/  SHFL.IDX PT, R8, R4, 0x1, 0x181f ;  /* 0x00381f0004087f89 */ /* 0x000fe200000e0000 */
[----:B0-----:R-:W-:-:S04]  /*1b310*/  LOP3.LUT R5, R5, 0x7f, RZ, 0xc0, !PT ;  /* 0x0000007f05057812 */ /* 0x001fc800078ec0ff */
[----:B------:R-:W-:-:S05]  /*1b320*/  SHF.R.U32.HI R5, RZ, 0x3, R5 ;  /* 0x00000003ff057819 */ /* 0x000fca0000011605 */
[----:B------:R-:W-:-:S04]  /*1b330*/  VIADD R2, R5, UR42 ;  /* 0x0000002a05027c36 */ /* 0x000fc80008000000 */
[C---:B------:R-:W-:Y:S01]  /*1b340*/  VIADD R5, R2.reuse, 0x10 ;  /* 0x0000001002057836 */ /* 0x040fe20000000000 */
[----:B------:R-:W-:-:S04]  /*1b350*/  ISETP.GE.AND P3, PT, R2, R3, PT ;  /* 0x000000030200720c */ /* 0x000fc80003f66270 */
[----:B------:R-:W-:Y:S02]  /*1b360*/  ISETP.GE.AND P1, PT, R5, R3, PT ;  /* 0x000000030500720c */ /* 0x000fe40003f26270 */
[----:B------:R-:W0:Y:S07]  /*1b370*/  SHFL.IDX PT, R5, R4, RZ, 0x181f ;  /* 0x00181fff04057589 */ /* 0x000e2e00000e0000 */
[----:B-1----:R-:W-:-:S05]  /*1b380*/  @!P3 IADD3 R6, P2, R18, R6, RZ ;  /* 0x000000061206b210 */ /* 0x002fca0007f5e0ff */
[----:B0-----:R-:W-:-:S04]  /*1b390*/  @!P3 IMAD.X R5, RZ, RZ, R5, P2 ;  /* 0x000000ffff05b224 */ /* 0x001fc800010e0605 */
[----:B------:R-:W-:Y:S02]  /*1b3a0*/  @!P3 IMAD.MOV.U32 R7, RZ, RZ, R5 ;  /* 0x000000ffff07b224 */ /* 0x000fe400078e0005 */
[----:B------:R-:W-:-:S03]  /*1b3b0*/  VIADD R5, R2, 0x20 ;  /* 0x0000002002057836 */ /* 0x000fc60000000000 */
[----:B-----5:R0:W-:Y:S02]  /*1b3c0*/  @!P3 LDGSTS.E.BYPASS.LTC128B.128 [R10+0x1c400], desc[UR50][R6.64], !P0 ;  /* 0x1c400000060abfae */ /* 0x0201e4000c101d72 */
[----:B0-----:R-:W-:-:S05]  /*1b3d0*/  @!P1 IADD3 R6, P2, R18, R9, RZ ;  /* 0x0000000912069210 */ /* 0x001fca0007f5e0ff */
[----:B------:R-:W-:-:S05]  /*1b3e0*/  @!P1 IMAD.X R7, RZ, RZ, R8, P2 ;  /* 0x000000ffff079224 */ /* 0x000fca00010e0608 */
[----:B------:R0:W-:Y:S01]  /*1b3f0*/  @!P1 LDGSTS.E.BYPASS.LTC128B.128 [R10+0x1cc00], desc[UR50][R6.64], !P0 ;  /* 0x1cc00000060a9fae */ /* 0x0001e2000c101d72 */
[----:B------:R-:W-:-:S03]  /*1b400*/  ISETP.GE.AND P1, PT, R5, R3, PT ;  /* 0x000000030500720c */ /* 0x000fc60003f26270 */
[----:B------:R-:W-:Y:S04]  /*1b410*/  SHFL.IDX PT, R5, R4, 0x2, 0x181f ;  /* 0x00581f0004057f89 */ /* 0x000fe800000e0000 */
[----:B0-----:R-:W0:Y:S06]  /*1b420*/  SHFL.IDX PT, R6, R0, 0x2, 0x181f ;  /* 0x00581f0000067f89 */ /* 0x001e2c00000e0000 */
[----:B0-----:R-:W-:-:S05]  /*1b430*/  @!P1 IADD3 R6, P2, R18, R6, RZ ;  /* 0x0000000612069210 */ /* 0x001fca0007f5e0ff */
[----:B------:R-:W-:-:S04]  /*1b440*/  @!P1 IMAD.X R5, RZ, RZ, R5, P2 ;  /* 0x000000ffff059224 */ /* 0x000fc800010e0605 */
[----:B------:R-:W-:Y:S02]  /*1b450*/  @!P1 IMAD.MOV.U32 R7, RZ, RZ, R5 ;  /* 0x000000ffff079224 */ /* 0x000fe400078e0005 */
[----:B------:R-:W-:-:S03]  /*1b460*/  VIADD R5, R2, 0x30 ;  /* 0x0000003002057836 */ /* 0x000fc60000000000 */
[----:B------:R0:W-:Y:S02]  /*1b470*/  @!P1 LDGSTS.E.BYPASS.LTC128B.128 [R10+0x1d400], desc[UR50][R6.64], !P0 ;  /* 0x1d400000060a9fae */ /* 0x0001e4000c101d72 */
[----:B------:R-:W-:Y:S02]  /*1b480*/  ISETP.GE.AND P1, PT, R5, R3, PT ;  /* 0x000000030500720c */ /* 0x000fe40003f26270 */
[----:B------:R-:W-:Y:S04]  /*1b490*/  SHFL.IDX PT, R5, R4, 0x3, 0x181f ;  /* 0x00781f0004057f89 */ /* 0x000fe800000e0000 */
[----:B0-----:R-:W0:Y:S07]  /*1b4a0*/  SHFL.IDX PT, R6, R0, 0x3, 0x181f ;  /* 0x00781f0000067f89 */ /* 0x001e2e00000e0000 */
        /* <DEDUP_REMOVED lines=23> */
[----:B------:R-:W-:Y:S04]  /*1b620*/  SHFL.IDX PT, R4, R4, 0x7, 0x181f ;  /* 0x00f81f0004047f89 */ /* 0x000fe800000e0000 */
[----:B0-----:R-:W0:Y:S04]  /*1b630*/  SHFL.IDX PT, R6, R0, 0x6, 0x181f ;  /* 0x00d81f0000067f89 */ /* 0x001e2800000e0000 */
[----:B------:R-:W1:Y:S01]  /*1b640*/  SHFL.IDX PT, R0, R0, 0x7, 0x181f ;  /* 0x00f81f0000007f89 */ /* 0x000e6200000e0000 */
[----:B0-----:R-:W-:-:S05]  /*1b650*/  @!P1 IADD3 R6, P2, R18, R6, RZ ;  /* 0x0000000612069210 */ /* 0x001fca0007f5e0ff */
[----:B------:R-:W-:-:S04]  /*1b660*/  @!P1 IMAD.X R5, RZ, RZ, R5, P2 ;  /* 0x000000ffff059224 */ /* 0x000fc800010e0605 */
[----:B------:R-:W-:-:S05]  /*1b670*/  @!P1 IMAD.MOV.U32 R7, RZ, RZ, R5 ;  /* 0x000000ffff079224 */ /* 0x000fca00078e0005 */
[----:B-1----:R0:W-:Y:S02]  /*1b680*/  @!P1 LDGSTS.E.BYPASS.LTC128B.128 [R10+0x1f400], desc[UR50][R6.64], !P0 ;  /* 0x1f400000060a9fae */ /* 0x0021e4000c101d72 */
.L_x_996:
        /* <DEDUP_REMOVED lines=10> */
.L_x_921:
[----:B------:R-:W-:Y:S02]  /*1b730*/  PLOP3.LUT P1, PT, P1, P0, PT, 0xa2, 0x0 ;  /* 0x000000000000781c */ /* 0x000fe40000f21472 */
[----:B------:R-:W-:-:S08]  /*1b740*/  @P0 R2UR P1, UR4, R19 ;  /* 0x00000000130402ca */ /* 0x000fd00000020000 */
[----:B------:R-:W-:-:S05]  /*1b750*/  @P0 PLOP3.LUT P0, PT, P1, PT, PT, 0x80, 0x0 ;  /* 0x000000000000081c */ /* 0x000fca0000f0f070 */
[----:B------:R-:W-:Y:S01]  /*1b760*/  @!P1 SYNCS.ARRIVE.TRANS64.RED.A0T1 RZ, [UR4+0x2e800], RZ ;  /* 0x02e800ffffff99a7 */ /* 0x000fe20008200404 */
[----:B------:R-:W-:Y:S07]  /*1b770*/  @!P1 ARRIVES.LDGSTSBAR.64.TRANSCNT [UR4+0x2e800] ;  /* 0x02e80000ff0099b0 */ /* 0x000fee0008000a84 */
[----:B------:R-:W-:Y:S05]  /*1b780*/  @P0 BRA.U.ANY `(.L_x_921) ;  /* 0xfffffffd00e80947 */ /* 0x000fea000393ffff */
[----:B-1----:R-:W2:Y:S02]  /*1b790*/  LDL.LU R2, [R1+0x20] ;  /* 0x0000200001027983 */ /* 0x002ea40000300800 */
        /* <DEDUP_REMOVED lines=9> */
[----:B------:R-:W2:Y:S03]  /*1b830*/  SYNCS.PHASECHK.TRANS64.TRYWAIT P0, [R19+URZ+0x2e820], R0 ;  /* 0x02e82000130075a7 */ /* 0x000ea6000800017f */
[----:B-12---:R-:W-:Y:S05]  /*1b840*/  @!P0 BRA `(.L_x_923) ;  /* 0x0000002c00908947 */ /* 0x006fea0003800000 */
.L_x_997:
[----:B------:R-:W-:Y:S05]  /*1b850*/  BSYNC B0 ;  /* 0x0000000000007941 */ /* 0x000fea0003800000 */
.L_x_922:
[----:B------:R-:W-:-:S04]  /*1b860*/  UIADD3 UR4, UR41, -0x2, URZ ;  /* 0xfffffffe29047890 */ /* 0x000fc8000fffe03f */
[----:B------:R-:W-:-:S06]  /*1b870*/  UISETP.GE.AND UP0, UPT, UR4, UR40, UPT ;  /* 0x000000280400728c */ /* 0x000fcc000bf06270 */
[----:B------:R-:W-:-:S13]  /*1b880*/  PLOP3.LUT P0, PT, PT, PT, UP0, 0x80, 0x0 ;  /* 0x000000000000781c */ /* 0x000fda0003f0f008 */
[----:B------:R-:W-:Y:S05]  /*1b890*/  @!P0 BRA `(.L_x_924) ;  /* 0x0000000c00e08947 */ /* 0x000fea0003800000 */
[----:B-1----:R1:W5:Y:S04]  /*1b8a0*/  LDL.LU R0, [R1] ;  /* 0x0000000001007983 */ /* 0x0023680000300800 */
[----:B0-----:R1:W5:Y:S01]  /*1b8b0*/  LDL.LU R6, [R1+0x4] ;  /* 0x0000040001067983 */ /* 0x0013620000300800 */
[----:B------:R-:W-:-:S07]  /*1b8c0*/  IMAD.U32 R18, RZ, RZ, UR4 ;  /* 0x00000004ff127e24 */ /* 0x000fce000f8e00ff */
.L_x_944:
[----:B-----5:R-:W-:Y:S01]  /*1b8d0*/  VIADD R3, R0, 0x1 ;  /* 0x0000000100037836 */ /* 0x020fe20000000000 */
[----:B------:R-:W-:Y:S01]  /*1b8e0*/  LOP3.LUT P1, RZ, R16, 0x2, RZ, 0xc0, !PT ;  /* 0x0000000210ff7812 */ /* 0x000fe2000782c0ff */
[----:B------:R-:W-:Y:S05]  /*1b8f0*/  YIELD ;  /* 0x0000000000007946 */ /* 0x000fea0003800000 */
[----:B------:R-:W-:Y:S01]  /*1b900*/  ISETP.NE.AND P0, PT, R3, 0x2, PT ;  /* 0x000000020300780c */ /* 0x000fe20003f05270 */
[----:B------:R-:W-:Y:S03]  /*1b910*/  BSSY B0, `(.L_x_925) ;  /* 0x0000069000007945 */ /* 0x000fe60003800000 */
[----:B------:R-:W-:-:S02]  /*1b920*/  SEL R2, RZ, 0x1, P0 ;  /* 0x00000001ff027807 */ /* 0x000fc40000000000 */
[----:B------:R-:W-:Y:S02]  /*1b930*/  SEL R9, R3, RZ, P0 ;  /* 0x000000ff03097207 */ /* 0x000fe40000000000 */
[----:B------:R-:W-:-:S05]  /*1b940*/  LOP3.LUT R8, R6, R2, RZ, 0x3c, !PT ;  /* 0x0000000206087212 */ /* 0x000fca00078e3cff */
[----:B------:R0:W-:Y:S04]  /*1b950*/  STL [R1+0x4], R8 ;  /* 0x0000040801007387 */ /* 0x0001e80000100800 */
[----:B------:R0:W-:Y:S01]  /*1b960*/  STL [R1], R9 ;  /* 0x0000000901007387 */ /* 0x0001e20000100800 */
[----:B------:R-:W-:Y:S05]  /*1b970*/  @!P1 BRA `(.L_x_926) ;  /* 0x0000000400889947 */ /* 0x000fea0003800000 */
[----:B------:R-:W-:Y:S01]  /*1b980*/  LOP3.LUT P1, RZ, R16, 0x1, RZ, 0xc0, !PT ;  /* 0x0000000110ff7812 */ /* 0x000fe2000782c0ff */
[----:B------:R-:W-:-:S12]  /*1b990*/  IMAD.MOV.U32 R7, RZ, RZ, R18 ;  /* 0x000000ffff077224 */ /* 0x000fd800078e0012 */
        /* <DEDUP_REMOVED lines=9> */
[----:B------:R-:W-:-:S05]  /*1ba30*/  @P0 SHF.R.U32.HI R2, RZ, R3, R4 ;  /* 0x00000003ff020219 */ /* 0x000fca0000011604 */
[----:B------:R-:W-:-:S04]  /*1ba40*/  IMAD.MOV R3, RZ, RZ, -R2 ;  /* 0x000000ffff037224 */ /* 0x000fc800078e0a02 */
[----:B------:R-:W-:Y:S01]  /*1ba50*/  IMAD R7, R7, R3, R18 ;  /* 0x0000000307077224 */ /* 0x000fe200078e0212 */
[----:B------:R-:W-:Y:S01]  /*1ba60*/  SHF.R.S32.HI R3, RZ, 0x1f, R2 ;  /* 0x0000001fff037819 */ /* 0x000fe20000011402 */
[----:B--2---:R-:W-:-:S04]  /*1ba70*/  IMAD R4, R10, UR4, RZ ;  /* 0x000000040a047c24 */ /* 0x004fc8000f8e02ff */
[C---:B----4-:R-:W-:Y:S02]  /*1ba80*/  IMAD R4, R5.reuse, UR5, R4 ;  /* 0x0000000505047c24 */ /* 0x050fe4000f8e0204 */
[----:B------:R-:W-:Y:S01]  /*1ba90*/  IMAD.WIDE.U32 R2, R5, UR4, R2 ;  /* 0x0000000405027c25 */ /* 0x000fe2000f8e0002 */
[----:B------:R-:W-:-:S03]  /*1baa0*/  ULDC.64 UR4, c[0x0][0x418] ;  /* 0x0001060000047ab9 */ /* 0x000fc60000000a00 */
[----:B------:R-:W-:Y:S01]  /*1bab0*/  IMAD.IADD R3, R4, 0x1, R3 ;  /* 0x0000000104037824 */ /* 0x000fe200078e0203 */
[----:B------:R-:W-:-:S04]  /*1bac0*/  LEA R4, P0, R2, UR4, 0x2 ;  /* 0x0000000402047c11 */ /* 0x000fc8000f8010ff */
[----:B------:R-:W-:-:S05]  /*1bad0*/  LEA.HI.X R5, R2, UR5, R3, 0x2, P0 ;  /* 0x0000000502057c11 */ /* 0x000fca00080f1403 */
[----:B------:R2:W5:Y:S04]  /*1bae0*/  LDG.E R17, desc[UR50][R4.64] ;  /* 0x0000003204117981 */ /* 0x000568000c1e1900 */
.L_x_927:
[----:B--2---:R-:W-:Y:S01]  /*1baf0*/  IMAD R4, R9, 0x8, R19 ;  /* 0x0000000809047824 */ /* 0x004fe200078e0213 */
[----:B------:R-:W-:Y:S01]  /*1bb00*/  SHF.L.U32 R3, R8, 0x1f, RZ ;  /* 0x0000001f08037819 */ /* 0x000fe200000006ff */
[----:B------:R-:W2:Y:S01]  /*1bb10*/  S2R R2, SR_TID.X ;  /* 0x0000000000027919 */ /* 0x000ea20000002100 */
[----:B------:R-:W-:Y:S02]  /*1bb20*/  BSSY B1, `(.L_x_928) ;  /* 0x0000005000017945 */ /* 0x000fe40003800000 */
[----:B------:R-:W3:Y:S01]  /*1bb30*/  SYNCS.PHASECHK.TRANS64.TRYWAIT P0, [R4+URZ+0x2e880], R3 ;  /* 0x02e88003040075a7 */ /* 0x000ee2000800017f */
[----:B--2---:R-:W-:-:S04]  /*1bb40*/  LOP3.LUT R2, R2, 0x7f, RZ, 0xc0, !PT ;  /* 0x0000007f02027812 */ /* 0x004fc800078ec0ff */
[----:B------:R-:W-:Y:S01]  /*1bb50*/  ISETP.NE.AND P1, PT, R2, RZ, PT ;  /* 0x000000ff0200720c */ /* 0x000fe20003f25270 */
[----:B---3--:R-:W-:-:S12]  /*1bb60*/  @!P0 BRA `(.L_x_929) ;  /* 0x0000002800dc8947 */ /* 0x008fd80003800000 */
.L_x_998:
[----:B------:R-:W-:Y:S05]  /*1bb70*/  BSYNC B1 ;  /* 0x0000000000017941 */ /* 0x000fea0003800000 */
.L_x_928:
        /* <DEDUP_REMOVED lines=9> */
.L_x_931:
[----:B------:R-:W-:Y:S05]  /*1bc10*/  BSYNC B1 ;  /* 0x0000000000017941 */ /* 0x000fea0003800000 */
.L_x_930:
[----:B------:R-:W3:Y:S01]  /*1bc20*/  LDL R2, [R1] ;  /* 0x0000000001027983 */ /* 0x000ee20000100800 */
[----:B0-----:R-:W-:Y:S01]  /*1bc30*/  IMAD.MOV.U32 R9, RZ, RZ, RZ ;  /* 0x000000ffff097224 */ /* 0x001fe200078e00ff */
[----:B------:R-:W-:Y:S01]  /*1bc40*/  UIADD3 UR4, UP0, UR46, 0x470, URZ ;  /* 0x000004702e047890 */ /* 0x000fe2000ff1e03f */
[----:B------:R-:W-:Y:S01]  /*1bc50*/  IMAD R5, R7, 0xe0, RZ ;  /* 0x000000e007057824 */ /* 0x000fe200078e02ff */
[----:B------:R-:W-:Y:S01]  /*1bc60*/  PLOP3.LUT P0, PT, PT, PT, PT, 0x80, 0x0 ;  /* 0x000000000000781c */ /* 0x000fe20003f0f070 */
[----:B------:R-:W-:Y:S01]  /*1bc70*/  VIADD R7, R4, 0x2e870 ;  /* 0x0002e87004077836 */ /* 0x000fe20000000000 */
[----:B------:R-:W-:Y:S01]  /*1bc80*/  R2UR UR10, R9 ;  /* 0x00000000090a72ca */ /* 0x000fe200000e0000 */
[----:B------:R-:W-:Y:S01]  /*1bc90*/  UIADD3.X UR5, URZ, UR47, URZ, UP0, !UPT ;  /* 0x0000002f3f057290 */ /* 0x000fe200087fe43f */
[----:B------:R-:W-:Y:S01]  /*1bca0*/  UMOV UR6, 0x0 ;  /* 0x0000000000067882 */ /* 0x000fe20000000000 */
[----:B------:R-:W-:Y:S01]  /*1bcb0*/  UMOV UR7, 0x14f00000 ;  /* 0x14f0000000077882 */ /* 0x000fe20000000000 */
[----:B---3--:R-:W-:-:S04]  /*1bcc0*/  IMAD R2, R2, 0x7000, R19 ;  /* 0x0000700002027824 */ /* 0x008fc800078e0213 */
[----:B------:R-:W-:-:S07]  /*1bcd0*/  VIADD R8, R2, 0xe400 ;  /* 0x0000e40002087836 */ /* 0x000fce0000000000 */
.L_x_932:
        /* <DEDUP_REMOVED lines=9> */
[----:B0-----:R-:W-:Y:S05]  /*1bd70*/  @P0 BRA.U.ANY `(.L_x_932) ;  /* 0xfffffffd00d80947 */ /* 0x001fea000393ffff */
[----:B------:R-:W0:Y:S01]  /*1bd80*/  SYNCS.PHASECHK.TRANS64.TRYWAIT P0, [R4+URZ+0x2e840], R3 ;  /* 0x02e84003040075a7 */ /* 0x000e22000800017f */
[----:B------:R-:W-:Y:S04]  /*1bd90*/  BSSY B1, `(.L_x_933) ;  /* 0x0000002000017945 */ /* 0x000fe80003800000 */
[----:B0-----:R-:W-:Y:S05]  /*1bda0*/  @!P0 BRA `(.L_x_934) ;  /* 0x0000002800608947 */ /* 0x001fea0003800000 */
.L_x_999:
[----:B------:R-:W-:Y:S05]  /*1bdb0*/  BSYNC B1 ;  /* 0x0000000000017941 */ /* 0x000fea0003800000 */
.L_x_933:
[----:B------:R-:W-:Y:S01]  /*1bdc0*/  BSSY B1, `(.L_x_935) ;  /* 0x000000b000017945 */ /* 0x000fe20003800000 */
[----:B------:R-:W-:Y:S02]  /*1bdd0*/  IMAD.MOV.U32 R10, RZ, RZ, 0x0 ;  /* 0x00000000ff0a7424 */ /* 0x000fe400078e00ff */
[----:B------:R-:W-:Y:S01]  /*1bde0*/  IMAD.MOV.U32 R11, RZ, RZ, 0x14f00000 ;  /* 0x14f00000ff0b7424 */ /* 0x000fe200078e00ff */
[----:B------:R-:W-:Y:S06]  /*1bdf0*/  @P1 BRA `(.L_x_936) ;  /* 0x00000000001c1947 */ /* 0x000fec0003800000 */
[----:B------:R-:W3:Y:S01]  /*1be00*/  S2R R7, SR_TID.X ;  /* 0x0000000000077919 */ /* 0x000ee20000002100 */
[----:B0-2---:R-:W-:-:S04]  /*1be10*/  IMAD.MOV.U32 R3, RZ, RZ, 0x7000 ;  /* 0x00007000ff037424 */ /* 0x005fc800078e00ff */
[----:B------:R4:W-:Y:S01]  /*1be20*/  SYNCS.ARRIVE.TRANS64 RZ, [R4+URZ+0x2e830], R3 ;  /* 0x02e8300304ff79a7 */ /* 0x0009e2000800003f */
[----:B---3--:R-:W-:-:S04]  /*1be30*/  LOP3.LUT R7, R7, 0x1f, RZ, 0xc0, !PT ;  /* 0x0000001f07077812 */ /* 0x008fc800078ec0ff */
[----:B------:R-:W-:-:S13]  /*1be40*/  ISETP.NE.AND P0, PT, R7, RZ, PT ;  /* 0x000000ff0700720c */ /* 0x000fda0003f05270 */
[----:B----4-:R-:W-:Y:S05]  /*1be50*/  @!P0 BRA `(.L_x_936) ;  /* 0x0000000000048947 */ /* 0x010fea0003800000 */
[----:B------:R-:W-:Y:S01]  /*1be60*/  BPT.TRAP 0x1 ;  /* 0x000000040000795c */ /* 0x000fe20000300000 */
.L_x_936:
[----:B------:R-:W-:Y:S05]  /*1be70*/  BSYNC B1 ;  /* 0x0000000000017941 */ /* 0x000fea0003800000 */
.L_x_935:
[----:B------:R-:W-:Y:S01]  /*1be80*/  R2UR UR10, R9 ;  /* 0x00000000090a72ca */ /* 0x000fe200000e0000 */
[----:B------:R-:W-:Y:S01]  /*1be90*/  UIADD3 UR4, UP0, UR46, 0x370, URZ ;  /* 0x000003702e047890 */ /* 0x000fe2000ff1e03f */
[----:B------:R-:W-:Y:S01]  /*1bea0*/  R2UR UR6, R10 ;  /* 0x000000000a0672ca */ /* 0x000fe200000e0000 */
[----:B------:R-:W-:Y:S01]  /*1beb0*/  VIADD R2, R2, 0x20400 ;  /* 0x0002040002027836 */ /* 0x000fe20000000000 */
[----:B------:R-:W-:Y:S01]  /*1bec0*/  R2UR UR7, R11 ;  /* 0x000000000b0772ca */ /* 0x000fe200000e0000 */
[----:B0-2---:R-:W-:Y:S01]  /*1bed0*/  VIADD R4, R4, 0x2e830 ;  /* 0x0002e83004047836 */ /* 0x005fe20000000000 */
[----:B------:R-:W-:Y:S01]  /*1bee0*/  PLOP3.LUT P0, PT, PT, PT, PT, 0x80, 0x0 ;  /* 0x000000000000781c */ /* 0x000fe20003f0f070 */
[----:B------:R-:W-:-:S12]  /*1bef0*/  UIADD3.X UR5, URZ, UR47, URZ, UP0, !UPT ;  /* 0x0000002f3f057290 */ /* 0x000fd800087fe43f */
.L_x_937:
        /* <DEDUP_REMOVED lines=10> */
.L_x_926:
[----:B------:R-:W-:Y:S05]  /*1bfa0*/  BSYNC B0 ;  /* 0x0000000000007941 */ /* 0x000fea0003800000 */
.L_x_925:
[----:B------:R-:W-:-:S06]  /*1bfb0*/  UISETP.NE.AND UP0, UPT, UR39, 0x3, UPT ;  /* 0x000000032700788c */ /* 0x000fcc000bf05270 */
[----:B------:R-:W-:-:S13]  /*1bfc0*/  PLOP3.LUT P0, PT, PT, PT, UP0, 0x80, 0x0 ;  /* 0x000000000000781c */ /* 0x000fda0003f0f008 */
[----:B------:R-:W-:Y:S05]  /*1bfd0*/  @!P0 BRA `(.L_x_938) ;  /* 0x0000000000048947 */ /* 0x000fea0003800000 */
[----:B------:R-:W-:Y:S01]  /*1bfe0*/  BPT.TRAP 0x1 ;  /* 0x000000040000795c */ /* 0x000fe20000300000 */
.L_x_938:
[----:B------:R-:W-:Y:S01]  /*1bff0*/  IMAD.U32 R2, RZ, RZ, UR45 ;  /* 0x0000002dff027e24 */ /* 0x000fe2000f8e00ff */
[----:B------:R-:W-:Y:S01]  /*1c000*/  BSSY B0, `(.L_x_939) ;  /* 0x0000007000007945 */ /* 0x000fe20003800000 */
[----:B------:R-:W-:-:S03]  /*1c010*/  IMAD R20, R0, 0x8, R19 ;  /* 0x0000000800147824 */ /* 0x000fc600078e0213 */
[----:B------:R-:W-:Y:S02]  /*1c020*/  ISETP.NE.AND P0, PT, R2, 0x3, PT ;  /* 0x000000030200780c */ /* 0x000fe40003f05270 */
[----:B------:R-:W-:-:S04]  /*1c030*/  LOP3.LUT R2, R6, 0x1, RZ, 0x3c, !PT ;  /* 0x0000000106027812 */ /* 0x000fc800078e3cff */
[----:B------:R-:W-:-:S04]  /*1c040*/  SHF.L.U32 R2, R2, 0x1f, RZ ;  /* 0x0000001f02027819 */ /* 0x000fc800000006ff */
[----:B------:R-:W2:Y:S02]  /*1c050*/  SYNCS.PHASECHK.TRANS64.TRYWAIT P1, [R20+URZ+0x2e870], R2 ;  /* 0x02e87002140075a7 */ /* 0x000ea4000802017f */
[----:B--2---:R-:W-:Y:S05]  /*1c060*/  @!P1 BRA `(.L_x_940) ;  /* 0x0000002400c49947 */ /* 0x004fea0003800000 */
.L_x_1000:
[----:B------:R-:W-:Y:S05]  /*1c070*/  BSYNC B0 ;  /* 0x0000000000007941 */ /* 0x000fea0003800000 */
.L_x_939:
[----:B------:R-:W-:Y:S05]  /*1c080*/  @!P0 BRA `(.L_x_941) ;  /* 0x0000000000048947 */ /* 0x000fea0003800000 */
[----:B------:R-:W-:Y:S01]  /*1c090*/  BPT.TRAP 0x1 ;  /* 0x000000040000795c */ /* 0x000fe20000300000 */
.L_x_941:
[----:B--2---:R-:W-:Y:S01]  /*1c0a0*/  SHF.L.U32 R2, R6, 0x1f, RZ ;  /* 0x0000001f06027819 */ /* 0x004fe200000006ff */
[----:B------:R-:W-:-:S03]  /*1c0b0*/  IMAD R0, R0, 0x7000, RZ ;  /* 0x0000700000007824 */ /* 0x000fc600078e02ff */
[----:B------:R-:W2:Y:S02]  /*1c0c0*/  SYNCS.PHASECHK.TRANS64.TRYWAIT P1, [R20+URZ+0x2e860], R2 ;  /* 0x02e86002140075a7 */ /* 0x000ea4000802017f */
[----:B--2---:R-:W-:Y:S05]  /*1c0d0*/  @!P1 BRA `(.L_x_942) ;  /* 0x0000002400bc9947 */ /* 0x004fea0003800000 */
.L_x_1001:
[----:B------:R-:W2:Y:S04]  /*1c0e0*/  LDL R3, [R1+0x14] ;  /* 0x0000140001037983 */ /* 0x000ea80000100800 */
[----:B------:R-:W3:Y:S01]  /*1c0f0*/  LDL R12, [R1+0x10] ;  /* 0x00001000010c7983 */ /* 0x000ee20000100800 */
[----:B------:R-:W-:Y:S05]  /*1c100*/  WARPSYNC.ALL ;  /* 0x0000000000007948 */ /* 0x000fea0003800000 */
[----:B--2---:R-:W-:-:S02]  /*1c110*/  LOP3.LUT R2, R0, R3, RZ, 0xfc, !PT ;  /* 0x0000000300027212 */ /* 0x004fc400078efcff */
[----:B------:R-:W2:Y:S01]  /*1c120*/  S2R R3, SR_TID.X ;  /* 0x0000000000037919 */ /* 0x000ea20000002100 */
[C---:B---3--:R-:W-:Y:S02]  /*1c130*/  IADD3 R0, R19.reuse, R0, R12 ;  /* 0x0000000013007210 */ /* 0x048fe40007ffe00c */
[----:B------:R-:W-:-:S05]  /*1c140*/  IMAD.IADD R2, R19, 0x1, R2 ;  /* 0x0000000113027824 */ /* 0x000fca00078e0202 */
[----:B------:R-:W0:Y:S01]  /*1c150*/  LDSM.16.MT88.4 R4, [R2+0xe400] ;  /* 0x00e400000204783b */ /* 0x000e220000004200 */
[----:B--2---:R-:W-:Y:S01]  /*1c160*/  LOP3.LUT P1, RZ, R3, 0x4, RZ, 0xc0, !PT ;  /* 0x0000000403ff7812 */ /* 0x004fe2000782c0ff */
[----:B------:R-:W-:-:S05]  /*1c170*/  IMAD.MOV.U32 R3, RZ, RZ, 0x40 ;  /* 0x00000040ff037424 */ /* 0x000fca00078e00ff */
[----:B------:R-:W-:-:S05]  /*1c180*/  SEL R3, R3, 0xffffffc0, !P1 ;  /* 0xffffffc003037807 */ /* 0x000fca0004800000 */
[----:B------:R-:W-:Y:S01]  /*1c190*/  IMAD.IADD R3, R3, 0x1, R2 ;  /* 0x0000000103037824 */ /* 0x000fe200078e0202 */
[C-C-:B0-----:R-:W-:Y:S02]  /*1c1a0*/  PRMT R8, R4.reuse, 0x6420, R5.reuse ;  /* 0x0000642004087816 */ /* 0x141fe40000000005 */
        /* <DEDUP_REMOVED lines=90> */
.L_x_943:
[----:B--2---:R-:W2:Y:S01]  /*1c750*/  S2R R0, SR_TID.X ;  /* 0x0000000000007919 */ /* 0x004ea20000002100 */
[----:B0-----:R0:W-:Y:S01]  /*1c760*/  SYNCS.ARRIVE.TRANS64.A1T0 RZ, [R20+URZ+0x2e850], RZ ;  /* 0x02e850ff14ff79a7 */ /* 0x0011e2000810003f */
[----:B------:R3:W5:Y:S01]  /*1c770*/  LDL R6, [R1+0x4] ;  /* 0x0000040001067983 */ /* 0x0007620000100800 */
[----:B--2---:R-:W-:Y:S01]  /*1c780*/  LOP3.LUT R0, R0, 0x7f, RZ, 0xc0, !PT ;  /* 0x0000007f00007812 */ /* 0x004fe200078ec0ff */
[----:B------:R-:W-:Y:S03]  /*1c790*/  BAR.SYNC.DEFER_BLOCKING 0x2, 0x80 ;  /* 0x0082000000007b1d */ /* 0x000fe60000010000 */
[----:B------:R-:W-:-:S03]  /*1c7a0*/  ISETP.NE.AND P0, PT, R0, RZ, PT ;  /* 0x000000ff0000720c */ /* 0x000fc60003f05270 */
[----:B------:R3:W5:Y:S10]  /*1c7b0*/  LDL R0, [R1] ;  /* 0x0000000001007983 */ /* 0x0007740000100800 */
[----:B0-----:R-:W-:-:S05]  /*1c7c0*/  @!P0 VIADD R20, R20, 0x2e880 ;  /* 0x0002e88014148836 */ /* 0x001fca0000000000 */
[----:B------:R-:W-:-:S04]  /*1c7d0*/  @!P0 PRMT R20, RZ, 0x654, R20 ;  /* 0x00000654ff148816 */ /* 0x000fc80000000014 */
[----:B------:R3:W-:Y:S01]  /*1c7e0*/  @!P0 SYNCS.ARRIVE.TRANS64.RED.A1T0 RZ, [R20+URZ], RZ ;  /* 0x000000ff14ff89a7 */ /* 0x0007e2000810043f */
[C---:B------:R-:W-:Y:S01]  /*1c7f0*/  ISETP.GT.AND P0, PT, R18.reuse, UR40, PT ;  /* 0x0000002812007c0c */ /* 0x040fe2000bf04270 */
[----:B------:R-:W-:-:S12]  /*1c800*/  VIADD R18, R18, 0xffffffff ;  /* 0xffffffff12127836 */ /* 0x000fd80000000000 */
[----:B---3--:R-:W-:Y:S05]  /*1c810*/  @P0 BRA `(.L_x_944) ;  /* 0xfffffff0002c0947 */ /* 0x008fea000383ffff */
.L_x_924:
[----:B------:R-:W2:Y:S01]  /*1c820*/  S2R R2, SR_TID.X ;  /* 0x0000000000027919 */ /* 0x000ea20000002100 */
[----:B------:R-:W-:Y:S01]  /*1c830*/  BSSY B0, `(.L_x_945) ;  /* 0x0000011000007945 */ /* 0x000fe20003800000 */
[----:B--2---:R-:W-:-:S04]  /*1c840*/  LOP3.LUT R2, R2, 0x7f, RZ, 0xc0, !PT ;  /* 0x0000007f02027812 */ /* 0x004fc800078ec0ff */
[----:B------:R-:W-:-:S13]  /*1c850*/  ISETP.NE.AND P0, PT, R2, RZ, PT ;  /* 0x000000ff0200720c */ /* 0x000fda0003f05270 */
[----:B------:R-:W-:Y:S05]  /*1c860*/  @P0 BRA `(.L_x_946) ;  /* 0x0000000000340947 */ /* 0x000fea0003800000 */
[----:B------:R-:W2:Y:S01]  /*1c870*/  S2R R5, SR_LANEID ;  /* 0x0000000000057919 */ /* 0x000ea20000000000 */
[----:B------:R-:W-:Y:S01]  /*1c880*/  VOTEU.ANY UR4, UPT, PT ;  /* 0x0000000000047886 */ /* 0x000fe200038e0100 */
[----:B------:R-:W3:Y:S01]  /*1c890*/  LDC.64 R2, c[0x0][0xc80] ;  /* 0x00032000ff027b82 */ /* 0x000ee20000000a00 */
[----:B-1---5:R-:W2:Y:S02]  /*1c8a0*/  FLO.U32 R0, UR4 ;  /* 0x0000000400007d00 */ /* 0x022ea400080e0000 */
[----:B--2---:R-:W-:-:S06]  /*1c8b0*/  ISETP.EQ.U32.AND P1, PT, R0, R5, PT ;  /* 0x000000050000720c */ /* 0x004fcc0003f22070 */
[----:B------:R-:W3:Y:S07]  /*1c8c0*/  POPC R5, UR4 ;  /* 0x0000000400057d09 */ /* 0x000eee0008000000 */
[----:B---3--:R-:W2:Y:S01]  /*1c8d0*/  @P1 ATOMG.E.ADD.STRONG.GPU PT, R3, desc[UR50][R2.64], R5 ;  /* 0x00000005020319a8 */ /* 0x008ea200081ee1f2 */
[----:B------:R-:W1:Y:S02]  /*1c8e0*/  S2R R4, SR_LTMASK ;  /* 0x0000000000047919 */ /* 0x000e640000003900 */
[----:B-1----:R-:W-:-:S04]  /*1c8f0*/  LOP3.LUT R4, R4, UR4, RZ, 0xc0, !PT ;  /* 0x0000000404047c12 */ /* 0x002fc8000f8ec0ff */
[----:B0-----:R-:W0:Y:S01]  /*1c900*/  POPC R7, R4 ;  /* 0x0000000400077309 */ /* 0x001e220000000000 */
[----:B--2---:R-:W0:Y:S02]  /*1c910*/  SHFL.IDX PT, R0, R3, R0, 0x1f ;  /* 0x00001f0003007589 */ /* 0x004e2400000e0000 */
[----:B0-----:R-:W-:-:S05]  /*1c920*/  IADD3 R0, R0, UR43, R7 ;  /* 0x0000002b00007c10 */ /* 0x001fca000fffe007 */
[----:B------:R2:W-:Y:S02]  /*1c930*/  STL [R1+0x18], R0 ;  /* 0x0000180001007387 */ /* 0x0005e40000100800 */
.L_x_946:
[----:B------:R-:W-:Y:S05]  /*1c940*/  BSYNC B0 ;  /* 0x0000000000007941 */ /* 0x000fea0003800000 */
.L_x_945:
[----:B------:R-:W-:-:S06]  /*1c950*/  UISETP.NE.AND UP0, UPT, UR39, 0x3, UPT ;  /* 0x000000032700788c */ /* 0x000fcc000bf05270 */
[----:B------:R-:W-:-:S13]  /*1c960*/  PLOP3.LUT P1, PT, PT, PT, UP0, 0x80, 0x0 ;  /* 0x000000000000781c */ /* 0x000fda0003f2f008 */
[----:B------:R-:W-:Y:S05]  /*1c970*/  @!P1 BRA `(.L_x_947) ;  /* 0x0000000000049947 */ /* 0x000fea0003800000 */
[----:B------:R-:W-:Y:S01]  /*1c980*/  BPT.TRAP 0x1 ;  /* 0x000000040000795c */ /* 0x000fe20000300000 */
.L_x_947:
[----:B-12--5:R-:W2:Y:S04]  /*1c990*/  LDL R0, [R1+0x4] ;  /* 0x0000040001007983 */ /* 0x026ea80000100800 */
[----:B------:R-:W3:Y:S01]  /*1c9a0*/  LDL R2, [R1] ;  /* 0x0000000001027983 */ /* 0x000ee20000100800 */
[----:B------:R-:W-:Y:S01]  /*1c9b0*/  BSSY B0, `(.L_x_948) ;  /* 0x0000008000007945 */ /* 0x000fe20003800000 */
[----:B--2---:R-:W-:-:S04]  /*1c9c0*/  LOP3.LUT R0, R0, 0x1, RZ, 0x3c, !PT ;  /* 0x0000000100007812 */ /* 0x004fc800078e3cff */
[----:B------:R-:W-:Y:S01]  /*1c9d0*/  SHF.L.U32 R0, R0, 0x1f, RZ ;  /* 0x0000001f00007819 */ /* 0x000fe200000006ff */
[----:B---3--:R-:W-:-:S04]  /*1c9e0*/  IMAD R17, R2, 0x8, R19 ;  /* 0x0000000802117824 */ /* 0x008fc800078e0213 */
[----:B------:R-:W1:Y:S01]  /*1c9f0*/  SYNCS.PHASECHK.TRANS64.TRYWAIT P1, [R17+URZ+0x2e870], R0 ;  /* 0x02e87000110075a7 */ /* 0x000e62000802017f */
[----:B------:R-:W-:-:S05]  /*1ca00*/  IMAD.U32 R2, RZ, RZ, UR45 ;  /* 0x0000002dff027e24 */ /* 0x000fca000f8e00ff */
[----:B------:R-:W-:Y:S01]  /*1ca10*/  ISETP.NE.AND P2, PT, R2, 0x3, PT ;  /* 0x000000030200780c */ /* 0x000fe20003f45270 */
[----:B-1----:R-:W-:-:S12]  /*1ca20*/  @!P1 BRA `(.L_x_949) ;  /* 0x0000001c007c9947 */ /* 0x002fd80003800000 */
.L_x_1002:
[----:B------:R-:W-:Y:S05]  /*1ca30*/  BSYNC B0 ;  /* 0x0000000000007941 */ /* 0x000fea0003800000 */
.L_x_948:
[----:B------:R-:W-:Y:S05]  /*1ca40*/  @!P2 BRA `(.L_x_950) ;  /* 0x000000000004a947 */ /* 0x000fea0003800000 */
[----:B------:R-:W-:Y:S01]  /*1ca50*/  BPT.TRAP 0x1 ;  /* 0x000000040000795c */ /* 0x000fe20000300000 */
.L_x_950:
[----:B-1----:R-:W2:Y:S02]  /*1ca60*/  LDL R0, [R1+0x4] ;  /* 0x0000040001007983 */ /* 0x002ea40000100800 */
[----:B--2---:R-:W-:-:S04]  /*1ca70*/  SHF.L.U32 R0, R0, 0x1f, RZ ;  /* 0x0000001f00007819 */ /* 0x004fc800000006ff */
[----:B------:R-:W1:Y:S02]  /*1ca80*/  SYNCS.PHASECHK.TRANS64.TRYWAIT P1, [R17+URZ+0x2e860], R0 ;  /* 0x02e86000110075a7 */ /* 0x000e64000802017f */
[----:B-1----:R-:W-:Y:S05]  /*1ca90*/  @!P1 BRA `(.L_x_951) ;  /* 0x0000001c00749947 */ /* 0x002fea0003800000 */
.L_x_1003:
[----:B------:R-:W1:Y:S04]  /*1caa0*/  LDL R18, [R1] ;  /* 0x0000000001127983 */ /* 0x000e680000100800 */
[----:B------:R-:W2:Y:S04]  /*1cab0*/  LDL R2, [R1+0x14] ;  /* 0x0000140001027983 */ /* 0x000ea80000100800 */
[----:B------:R-:W3:Y:S01]  /*1cac0*/  LDL R12, [R1+0x10] ;  /* 0x00001000010c7983 */ /* 0x000ee20000100800 */
[----:B------:R-:W4:Y:S01]  /*1cad0*/  S2R R3, SR_TID.X ;  /* 0x0000000000037919 */ /* 0x000f220000002100 */
[----:B------:R-:W-:Y:S05]  /*1cae0*/  WARPSYNC.ALL ;  /* 0x0000000000007948 */ /* 0x000fea0003800000 */
[----:B----4-:R-:W-:Y:S01]  /*1caf0*/  LOP3.LUT P1, RZ, R3, 0x4, RZ, 0xc0, !PT ;  /* 0x0000000403ff7812 */ /* 0x010fe2000782c0ff */
[----:B------:R-:W-:-:S05]  /*1cb00*/  IMAD.MOV.U32 R3, RZ, RZ, 0x40 ;  /* 0x00000040ff037424 */ /* 0x000fca00078e00ff */
[----:B------:R-:W-:Y:S01]  /*1cb10*/  SEL R3, R3, 0xffffffc0, !P1 ;  /* 0xffffffc003037807 */ /* 0x000fe20004800000 */
[----:B-1----:R-:W-:-:S05]  /*1cb20*/  IMAD R0, R18, 0x7000, RZ ;  /* 0x0000700012007824 */ /* 0x002fca00078e02ff */
[----:B--2---:R-:W-:-:S05]  /*1cb30*/  LOP3.LUT R2, R0, R2, RZ, 0xfc, !PT ;  /* 0x0000000200027212 */ /* 0x004fca00078efcff */
[----:B------:R-:W-:-:S05]  /*1cb40*/  IMAD.IADD R2, R19, 0x1, R2 ;  /* 0x0000000113027824 */ /* 0x000fca00078e0202 */
[----:B0-----:R-:W0:Y:S01]  /*1cb50*/  LDSM.16.MT88.4 R4, [R2+0xe400] ;  /* 0x00e400000204783b */ /* 0x001e220000004200 */
[----:B------:R-:W-:Y:S01]  /*1cb60*/  IMAD.IADD R3, R3, 0x1, R2 ;  /* 0x0000000103037824 */ /* 0x000fe200078e0202 */
        /* <DEDUP_REMOVED lines=92> */
.L_x_952:
        /* <DEDUP_REMOVED lines=13> */
.L_x_901:
[----:B------:R-:W-:Y:S05]  /*1d200*/  BSYNC B7 ;  /* 0x0000000000077941 */ /* 0x000fea0003800000 */
.L_x_899:
[----:B------:R2:W5:Y:S01]  /*1d210*/  LDL R2, [R1+0x18] ;  /* 0x0000180001027983 */ /* 0x0005620000100800 */
[----:B------:R-:W-:-:S13]  /*1d220*/  LOP3.LUT P1, RZ, R16, 0x4, RZ, 0xc0, !PT ;  /* 0x0000000410ff7812 */ /* 0x000fda000782c0ff */
[----:B--2---:R-:W-:Y:S05]  /*1d230*/  @!P1 BRA `(.L_x_953) ;  /* 0x0000000000249947 */ /* 0x004fea0003800000 */
[----:B------:R-:W2:Y:S08]  /*1d240*/  S2UR UR5, SR_CgaCtaId ;  /* 0x00000000000579c3 */ /* 0x000eb00000008800 */
[----:B------:R-:W-:Y:S06]  /*1d250*/  BAR.SYNC.DEFER_BLOCKING 0x5, 0x180 ;  /* 0x0146000000007b1d */ /* 0x000fec0000010000 */
[----:B------:R-:W-:-:S02]  /*1d260*/  UMOV UR4, 0x400 ;  /* 0x0000040000047882 */ /* 0x000fc40000000000 */
[----:B--2---:R-:W-:-:S06]  /*1d270*/  ULEA UR4, UR5, UR4, 0x18 ;  /* 0x0000000405047291 */ /* 0x004fcc000f8ec03f */
[----:B------:R-:W-:-:S05]  /*1d280*/  IMAD.U32 R19, RZ, RZ, UR4 ;  /* 0x00000004ff137e24 */ /* 0x000fca000f8e00ff */
[----:B-----5:R-:W2:Y:S04]  /*1d290*/  LDS R2, [R19+0x2e8d0] ;  /* 0x02e8d00013027984 */ /* 0x020ea80000000800 */
[----:B--2---:R2:W-:Y:S01]  /*1d2a0*/  STL [R1+0x18], R2 ;  /* 0x0000180201007387 */ /* 0x0045e20000100800 */
[----:B------:R-:W-:Y:S06]  /*1d2b0*/  BAR.ARV 0x4, 0x180 ;  /* 0x0106000000007b1d */ /* 0x000fec0000002000 */
[----:B------:R-:W-:Y:S05]  /*1d2c0*/  BRA `(.L_x_954) ;  /* 0x0000000000207947 */ /* 0x000fea0003800000 */
.L_x_953:
[----:B-1----:R-:W1:Y:S01]  /*1d2d0*/  @!P0 S2R R3, SR_CgaCtaId ;  /* 0x0000000000038919 */ /* 0x002e620000008800 */
[----:B0-----:R-:W-:Y:S01]  /*1d2e0*/  @!P0 MOV R0, 0x400 ;  /* 0x0000040000008802 */ /* 0x001fe20000000f00 */
[----:B------:R-:W-:Y:S03]  /*1d2f0*/  BAR.SYNC.DEFER_BLOCKING 0x4, 0x180 ;  /* 0x0106000000007b1d */ /* 0x000fe60000010000 */
[----:B-1----:R-:W-:-:S03]  /*1d300*/  @!P0 LEA R19, R3, R0, 0x18 ;  /* 0x0000000003138211 */ /* 0x002fc600078ec0ff */
[----:B-----5:R-:W0:Y:S04]  /*1d310*/  SHFL.IDX PT, R0, R2, RZ, 0x1f ;  /* 0x00001fff02007589 */ /* 0x020e2800000e0000 */
[----:B------:R1:W-:Y:S04]  /*1d320*/  @!P0 STS [R19+0x2e8d0], R2 ;  /* 0x02e8d00213008388 */ /* 0x0003e80000000800 */
[----:B0-----:R1:W-:Y:S01]  /*1d330*/  STL [R1+0x18], R0 ;  /* 0x0000180001007387 */ /* 0x0013e20000100800 */
[----:B------:R-:W-:Y:S06]  /*1d340*/  BAR.ARV 0x5, 0x180 ;  /* 0x0146000000007b1d */ /* 0x000fec0000002000 */
.L_x_954:
[----:B01----:R-:W3:Y:S01]  /*1d350*/  LDL R0, [R1+0x18] ;  /* 0x0000180001007983 */ /* 0x003ee20000100800 */
[----:B------:R-:W-:Y:S02]  /*1d360*/  ULDC UR4, c[0x0][0xc38] ;  /* 0x00030e0000047ab9 */ /* 0x000fe40000000800 */
[----:B---3--:R-:W-:-:S13]  /*1d370*/  ISETP.GE.AND P0, PT, R0, UR4, PT ;  /* 0x0000000400007c0c */ /* 0x008fda000bf06270 */
[----:B------:R-:W-:Y:S05]  /*1d380*/  @!P0 BRA `(.L_x_955) ;  /* 0xffffffc400148947 */ /* 0x000fea000383ffff */
.L_x_890:
[----:B--2---:R-:W2:Y:S01]  /*1d390*/  LDL.LU R0, [R1+0x20] ;  /* 0x0000200001007983 */ /* 0x004ea20000300800 */
[----:B------:R-:W-:Y:S01]  /*1d3a0*/  BSSY B0, `(.L_x_956) ;  /* 0x000000b000007945 */ /* 0x000fe20003800000 */
[----:B------:R-:W0:Y:S01]  /*1d3b0*/  S2R R5, SR_CgaCtaId ;  /* 0x0000000000057919 */ /* 0x000e220000008800 */
        /* <DEDUP_REMOVED lines=9> */
.L_x_1004:
[----:B------:R-:W-:Y:S05]  /*1d450*/  BSYNC B0 ;  /* 0x0000000000007941 */ /* 0x000fea0003800000 */
.L_x_956:
[----:B------:R-:W-:-:S03]  /*1d460*/  UMOV UR4, 0xffffffff ;  /* 0xffffffff00047882 */ /* 0x000fc60000000000 */
[----:B------:R-:W-:Y:S05]  /*1d470*/  BRA.DIV UR4, `(.L_x_958) ;  /* 0x0000001604247947 */ /* 0x000fea000b800000 */
[----:B------:R-:W1:Y:S02]  /*1d480*/  S2R R2, SR_TID.X ;  /* 0x0000000000027919 */ /* 0x000e640000002100 */
[----:B-1----:R-:W-:-:S04]  /*1d490*/  SHF.R.U32.HI R2, RZ, 0x5, R2 ;  /* 0x00000005ff027819 */ /* 0x002fc80000011602 */
[----:B------:R-:W-:-:S05]  /*1d4a0*/  LOP3.LUT R2, R2, 0x3, RZ, 0xc0, !PT ;  /* 0x0000000302027812 */ /* 0x000fca00078ec0ff */
[----:B------:R1:W2:Y:S02]  /*1d4b0*/  SHFL.IDX PT, R14, R2, RZ, 0x1f ;  /* 0x00001fff020e7589 */ /* 0x0002a400000e0000 */
.L_x_1007:
[----:B--2---:R-:W-:Y:S01]  /*1d4c0*/  ISETP.NE.AND P0, PT, R14, RZ, PT ;  /* 0x000000ff0e00720c */ /* 0x004fe20003f05270 */
[----:B------:R-:W-:-:S12]  /*1d4d0*/  BSSY B0, `(.L_x_959) ;  /* 0x000002e000007945 */ /* 0x000fd80003800000 */
[----:B------:R-:W-:Y:S05]  /*1d4e0*/  @P0 BRA `(.L_x_960) ;  /* 0x0000000000b00947 */ /* 0x000fea0003800000 */
[----:B------:R-:W-:-:S03]  /*1d4f0*/  UMOV UR4, 0xffffffff ;  /* 0xffffffff00047882 */ /* 0x000fc60000000000 */
[----:B------:R-:W-:Y:S05]  /*1d500*/  BRA.DIV UR4, `(.L_x_961) ;  /* 0x0000001604347947 */ /* 0x000fea000b800000 */
[----:B------:R-:W-:-:S13]  /*1d510*/  ELECT P6, URZ, PT ;  /* 0x00000000003f782f */ /* 0x000fda00038c0000 */
.L_x_1010:
[----:B------:R-:W-:Y:S05]  /*1d520*/  @!P6 BRA `(.L_x_960) ;  /* 0x0000000000a0e947 */ /* 0x000fea0003800000 */
[----:B------:R-:W-:-:S06]  /*1d530*/  ULOP3.LUT UR4, UR38, 0x2, URZ, 0xfc, !UPT ;  /* 0x0000000226047892 */ /* 0x000fcc000f8efc3f */
[----:B-1----:R-:W-:-:S05]  /*1d540*/  IMAD.U32 R2, RZ, RZ, UR4 ;  /* 0x00000004ff027e24 */ /* 0x002fca000f8e00ff */
[----:B------:R-:W-:-:S13]  /*1d550*/  ISETP.NE.AND P0, PT, R2, 0x3, PT ;  /* 0x000000030200780c */ /* 0x000fda0003f05270 */
[----:B------:R-:W-:Y:S05]  /*1d560*/  @!P0 BRA `(.L_x_962) ;  /* 0x0000000000048947 */ /* 0x000fea0003800000 */
[----:B------:R-:W-:Y:S01]  /*1d570*/  BPT.TRAP 0x1 ;  /* 0x000000040000795c */ /* 0x000fe20000300000 */
.L_x_962:
        /* <DEDUP_REMOVED lines=14> */
.L_x_1011:
[----:B------:R-:W1:Y:S02]  /*1d660*/  SYNCS.PHASECHK.TRANS64.TRYWAIT P1, [R7+URZ], R2 ;  /* 0x00000002070075a7 */ /* 0x000e64000802017f */
[----:B-1----:R-:W-:Y:S05]  /*1d670*/  @!P1 BRA `(.L_x_964) ;  /* 0x00000014000c9947 */ /* 0x002fea0003800000 */
.L_x_1012:
[----:B------:R-:W-:Y:S05]  /*1d680*/  @!P0 BRA `(.L_x_965) ;  /* 0x0000000000048947 */ /* 0x000fea0003800000 */
[----:B------:R-:W-:Y:S01]  /*1d690*/  BPT.TRAP 0x1 ;  /* 0x000000040000795c */ /* 0x000fe20000300000 */
.L_x_965:
[----:B------:R-:W2:Y:S02]  /*1d6a0*/  LDL.LU R4, [R1] ;  /* 0x0000000001047983 */ /* 0x000ea40000300800 */
[----:B--2---:R-:W-:-:S04]  /*1d6b0*/  IMAD R4, R4, 0x8, R0 ;  /* 0x0000000804047824 */ /* 0x004fc800078e0200 */
[----:B------:R-:W2:Y:S02]  /*1d6c0*/  SYNCS.PHASECHK.TRANS64.TRYWAIT P1, [R4+URZ+0x2e860], R5 ;  /* 0x02e86005040075a7 */ /* 0x000ea4000802017f */
[----:B--2---:R-:W-:Y:S05]  /*1d6d0*/  @!P1 BRA `(.L_x_966) ;  /* 0x0000001400089947 */ /* 0x004fea0003800000 */
.L_x_1013:
[----:B------:R-:W-:Y:S05]  /*1d6e0*/  @!P0 BRA `(.L_x_967) ;  /* 0x0000000000048947 */ /* 0x000fea0003800000 */
[----:B------:R-:W-:Y:S01]  /*1d6f0*/  BPT.TRAP 0x1 ;  /* 0x000000040000795c */ /* 0x000fe20000300000 */
.L_x_967:
[----:B------:R-:W-:-:S04]  /*1d700*/  IMAD R3, R3, 0x8, R0 ;  /* 0x0000000803037824 */ /* 0x000fc800078e0200 */
[----:B------:R-:W3:Y:S02]  /*1d710*/  SYNCS.PHASECHK.TRANS64.TRYWAIT P1, [R3+URZ+0x2e860], R2 ;  /* 0x02e86002030075a7 */ /* 0x000ee4000802017f */
[----:B---3--:R-:W-:Y:S05]  /*1d720*/  @!P1 BRA `(.L_x_968) ;  /* 0x0000001400089947 */ /* 0x008fea0003800000 */
.L_x_1014:
[----:B------:R-:W-:Y:S05]  /*1d730*/  @!P0 BRA `(.L_x_969) ;  /* 0x0000000000048947 */ /* 0x000fea0003800000 */
[----:B------:R-:W-:Y:S01]  /*1d740*/  BPT.TRAP 0x1 ;  /* 0x000000040000795c */ /* 0x000fe20000300000 */
.L_x_969:
[----:B------:R-:W4:Y:S02]  /*1d750*/  SYNCS.PHASECHK.TRANS64.TRYWAIT P0, [R4+URZ+0x2e880], R5 ;  /* 0x02e88005040075a7 */ /* 0x000f24000800017f */
[----:B----4-:R-:W-:Y:S05]  /*1d760*/  @!P0 BRA `(.L_x_970) ;  /* 0x00000014000c8947 */ /* 0x010fea0003800000 */
.L_x_971:
[----:B------:R0:W0:Y:S02]  /*1d770*/  SYNCS.PHASECHK.TRANS64.TRYWAIT P0, [R3+URZ+0x2e880], R2 ;  /* 0x02e88002030075a7 */ /* 0x000024000800017f */
[----:B0-----:R-:W-:Y:S05]  /*1d780*/  @!P0 NANOSLEEP.SYNCS 0x989680 ;  /* 0x009896800000895d */ /* 0x001fea0003900000 */
[----:B------:R-:W0:Y:S02]  /*1d790*/  @!P0 SYNCS.PHASECHK.TRANS64 P0, [R3+URZ+0x2e880], R2 ;  /* 0x02e88002030085a7 */ /* 0x000e24000800007f */
[----:B0-----:R-:W-:Y:S05]  /*1d7a0*/  @!P0 BRA `(.L_x_971) ;  /* 0xfffffffc00f08947 */ /* 0x001fea000383ffff */
.L_x_960:
[----:B------:R-:W-:Y:S05]  /*1d7b0*/  BSYNC B0 ;  /* 0x0000000000007941 */ /* 0x000fea0003800000 */
.L_x_959:
[----:B------:R-:W-:Y:S05]  /*1d7c0*/  EXIT ;  /* 0x000000000000794d */ /* 0x000fea0003800000 */
.L_x_799:
[----:B0-----:R-:W-:-:S04]  /*1d7d0*/  IMAD.U32 R3, RZ, RZ, UR41 ;  /* 0x00000029ff037e24 */ /* 0x001fc8000f8e00ff */
[----:B------:R0:W1:Y:S03]  /*1d7e0*/  SYNCS.PHASECHK.TRANS64.TRYWAIT P1, [R3+URZ+0x2e800], R0 ;  /* 0x02e80000030075a7 */ /* 0x000066000802017f */
[----:B-1----:R-:W-:Y:S05]  /*1d7f0*/  @!P1 NANOSLEEP.SYNCS 0x989680 ;  /* 0x009896800000995d */ /* 0x002fea0003900000 */
[----:B------:R-:W1:Y:S02]  /*1d800*/  @!P1 SYNCS.PHASECHK.TRANS64 P1, [R3+URZ+0x2e800], R0 ;  /* 0x02e80000030095a7 */ /* 0x000e64000802007f */
[----:B-1----:R-:W-:Y:S05]  /*1d810*/  @!P1 BRA `(.L_x_799) ;  /* 0xfffffffc00ec9947 */ /* 0x002fea000383ffff */
[----:B------:R-:W-:Y:S05]  /*1d820*/  BRA `(.L_x_972) ;  /* 0xfffffe4400407947 */ /* 0x000fea000383ffff */
.L_x_803:
[----:B-1----:R1:W2:Y:S02]  /*1d830*/  SYNCS.PHASECHK.TRANS64.TRYWAIT P1, [R5+URZ+0x2e830], R0 ;  /* 0x02e83000050075a7 */ /* 0x0022a4000802017f */
[----:B--2---:R-:W-:Y:S05]  /*1d840*/  @!P1 NANOSLEEP.SYNCS 0x989680 ;  /* 0x009896800000995d */ /* 0x004fea0003900000 */
[----:B------:R-:W2:Y:S02]  /*1d850*/  @!P1 SYNCS.PHASECHK.TRANS64 P1, [R5+URZ+0x2e830], R0 ;  /* 0x02e83000050095a7 */ /* 0x000ea4000802007f */
[----:B--2---:R-:W-:Y:S05]  /*1d860*/  @!P1 BRA `(.L_x_803) ;  /* 0xfffffffc00f09947 */ /* 0x004fea000383ffff */
[----:B------:R-:W-:Y:S05]  /*1d870*/  BRA `(.L_x_802) ;  /* 0xfffffe44005c7947 */ /* 0x000fea000383ffff */
.L_x_819:
[----:B-1----:R-:W-:-:S04]  /*1d880*/  IMAD.U32 R9, RZ, RZ, UR6 ;  /* 0x00000006ff097e24 */ /* 0x002fc8000f8e00ff */
[----:B------:R1:W2:Y:S03]  /*1d890*/  SYNCS.PHASECHK.TRANS64.TRYWAIT P1, [R9+URZ+0x2e830], R8 ;  /* 0x02e83008090075a7 */ /* 0x0002a6000802017f */
[----:B--2---:R-:W-:Y:S05]  /*1d8a0*/  @!P1 NANOSLEEP.SYNCS 0x989680 ;  /* 0x009896800000995d */ /* 0x004fea0003900000 */
[----:B------:R-:W2:Y:S02]  /*1d8b0*/  @!P1 SYNCS.PHASECHK.TRANS64 P1, [R9+URZ+0x2e830], R8 ;  /* 0x02e83008090095a7 */ /* 0x000ea4000802007f */
[----:B--2---:R-:W-:Y:S05]  /*1d8c0*/  @!P1 BRA `(.L_x_819) ;  /* 0xfffffffc00ec9947 */ /* 0x004fea000383ffff */
[----:B------:R-:W-:Y:S05]  /*1d8d0*/  BRA `(.L_x_816) ;  /* 0xfffffe9800a47947 */ /* 0x000fea000383ffff */
.L_x_823:
[----:B-1----:R-:W-:-:S04]  /*1d8e0*/  IMAD.U32 R9, RZ, RZ, UR6 ;  /* 0x00000006ff097e24 */ /* 0x002fc8000f8e00ff */
[----:B------:R1:W2:Y:S03]  /*1d8f0*/  SYNCS.PHASECHK.TRANS64.TRYWAIT P1, [R9+URZ+0x2e850], R8 ;  /* 0x02e85008090075a7 */ /* 0x0002a6000802017f */
[----:B--2---:R-:W-:Y:S05]  /*1d900*/  @!P1 NANOSLEEP.SYNCS 0x989680 ;  /* 0x009896800000995d */ /* 0x004fea0003900000 */
[----:B------:R-:W2:Y:S02]  /*1d910*/  @!P1 SYNCS.PHASECHK.TRANS64 P1, [R9+URZ+0x2e850], R8 ;  /* 0x02e85008090095a7 */ /* 0x000ea4000802007f */
[----:B--2---:R-:W-:Y:S05]  /*1d920*/  @!P1 BRA `(.L_x_823) ;  /* 0xfffffffc00ec9947 */ /* 0x004fea000383ffff */
[----:B------:R-:W-:Y:S05]  /*1d930*/  BRA `(.L_x_820) ;  /* 0xfffffea4008c7947 */ /* 0x000fea000383ffff */
.L_x_841:
[----:B-1----:R-:W-:-:S04]  /*1d940*/  IMAD.U32 R3, RZ, RZ, UR6 ;  /* 0x00000006ff037e24 */ /* 0x002fc8000f8e00ff */
[----:B------:R1:W2:Y:S03]  /*1d950*/  SYNCS.PHASECHK.TRANS64.TRYWAIT P1, [R3+URZ+0x2e830], R0 ;  /* 0x02e83000030075a7 */ /* 0x0002a6000802017f */
[----:B--2---:R-:W-:Y:S05]  /*1d960*/  @!P1 NANOSLEEP.SYNCS 0x989680 ;  /* 0x009896800000995d */ /* 0x004fea0003900000 */
[----:B------:R-:W2:Y:S02]  /*1d970*/  @!P1 SYNCS.PHASECHK.TRANS64 P1, [R3+URZ+0x2e830], R0 ;  /* 0x02e83000030095a7 */ /* 0x000ea4000802007f */
[----:B--2---:R-:W-:Y:S05]  /*1d980*/  @!P1 BRA `(.L_x_841) ;  /* 0xfffffffc00ec9947 */ /* 0x004fea000383ffff */
[----:B------:R-:W-:Y:S05]  /*1d990*/  BRA `(.L_x_838) ;  /* 0xfffffef800507947 */ /* 0x000fea000383ffff */
.L_x_845:
[----:B-1----:R-:W-:-:S04]  /*1d9a0*/  IMAD.U32 R3, RZ, RZ, UR6 ;  /* 0x00000006ff037e24 */ /* 0x002fc8000f8e00ff */
[----:B------:R1:W2:Y:S03]  /*1d9b0*/  SYNCS.PHASECHK.TRANS64.TRYWAIT P1, [R3+URZ+0x2e850], R0 ;  /* 0x02e85000030075a7 */ /* 0x0002a6000802017f */
[----:B--2---:R-:W-:Y:S05]  /*1d9c0*/  @!P1 NANOSLEEP.SYNCS 0x989680 ;  /* 0x009896800000995d */ /* 0x004fea0003900000 */
[----:B------:R-:W2:Y:S02]  /*1d9d0*/  @!P1 SYNCS.PHASECHK.TRANS64 P1, [R3+URZ+0x2e850], R0 ;  /* 0x02e85000030095a7 */ /* 0x000ea4000802007f */
[----:B--2---:R-:W-:Y:S05]  /*1d9e0*/  @!P1 BRA `(.L_x_845) ;  /* 0xfffffffc00ec9947 */ /* 0x004fea000383ffff */
[----:B------:R-:W-:Y:S05]  /*1d9f0*/  BRA `(.L_x_842) ;  /* 0xffffff0400447947 */ /* 0x000fea000383ffff */
.L_x_852:
[----:B-1----:R-:W-:-:S04]  /*1da00*/  IMAD.U32 R3, RZ, RZ, UR6 ;  /* 0x00000006ff037e24 */ /* 0x002fc8000f8e00ff */
[----:B------:R1:W2:Y:S03]  /*1da10*/  SYNCS.PHASECHK.TRANS64.TRYWAIT P1, [R3+URZ+0x2e830], R0 ;  /* 0x02e83000030075a7 */ /* 0x0002a6000802017f */
[----:B--2---:R-:W-:Y:S05]  /*1da20*/  @!P1 NANOSLEEP.SYNCS 0x989680 ;  /* 0x009896800000995d */ /* 0x004fea0003900000 */
[----:B------:R-:W2:Y:S02]  /*1da30*/  @!P1 SYNCS.PHASECHK.TRANS64 P1, [R3+URZ+0x2e830], R0 ;  /* 0x02e83000030095a7 */ /* 0x000ea4000802007f */
[----:B--2---:R-:W-:Y:S05]  /*1da40*/  @!P1 BRA `(.L_x_852) ;  /* 0xfffffffc00ec9947 */ /* 0x004fea000383ffff */
[----:B------:R-:W-:Y:S05]  /*1da50*/  BRA `(.L_x_849) ;  /* 0xffffff2c00bc7947 */ /* 0x000fea000383ffff */
.L_x_856:
[----:B-1----:R-:W-:-:S04]  /*1da60*/  IMAD.U32 R3, RZ, RZ, UR6 ;  /* 0x00000006ff037e24 */ /* 0x002fc8000f8e00ff */
[----:B------:R1:W2:Y:S03]  /*1da70*/  SYNCS.PHASECHK.TRANS64.TRYWAIT P1, [R3+URZ+0x2e850], R0 ;  /* 0x02e85000030075a7 */ /* 0x0002a6000802017f */
[----:B--2---:R-:W-:Y:S05]  /*1da80*/  @!P1 NANOSLEEP.SYNCS 0x989680 ;  /* 0x009896800000995d */ /* 0x004fea0003900000 */
[----:B------:R-:W2:Y:S02]  /*1da90*/  @!P1 SYNCS.PHASECHK.TRANS64 P1, [R3+URZ+0x2e850], R0 ;  /* 0x02e85000030095a7 */ /* 0x000ea4000802007f */
[----:B--2---:R-:W-:Y:S05]  /*1daa0*/  @!P1 BRA `(.L_x_856) ;  /* 0xfffffffc00ec9947 */ /* 0x004fea000383ffff */
[----:B------:R-:W-:Y:S05]  /*1dab0*/  BRA `(.L_x_853) ;  /* 0xffffff3800a47947 */ /* 0x000fea000383ffff */
.L_x_870:
[----:B-1----:R-:W-:-:S04]  /*1dac0*/  IMAD.U32 R7, RZ, RZ, UR4 ;  /* 0x00000004ff077e24 */ /* 0x002fc8000f8e00ff */
[----:B------:R1:W2:Y:S03]  /*1dad0*/  SYNCS.PHASECHK.TRANS64.TRYWAIT P1, [R7+URZ+0x2e850], R4 ;  /* 0x02e85004070075a7 */ /* 0x0002a6000802017f */
[----:B--2---:R-:W-:Y:S05]  /*1dae0*/  @!P1 NANOSLEEP.SYNCS 0x989680 ;  /* 0x009896800000995d */ /* 0x004fea0003900000 */
[----:B------:R-:W2:Y:S02]  /*1daf0*/  @!P1 SYNCS.PHASECHK.TRANS64 P1, [R7+URZ+0x2e850], R4 ;  /* 0x02e85004070095a7 */ /* 0x000ea4000802007f */
[----:B--2---:R-:W-:Y:S05]  /*1db00*/  @!P1 BRA `(.L_x_870) ;  /* 0xfffffffc00ec9947 */ /* 0x004fea000383ffff */
[----:B------:R-:W-:Y:S05]  /*1db10*/  BRA `(.L_x_869) ;  /* 0xffffff8800847947 */ /* 0x000fea000383ffff */
.L_x_910:
[----:B------:R-:W-:Y:S02]  /*1db20*/  IMAD.MOV.U32 R13, RZ, RZ, R18 ;  /* 0x000000ffff0d7224 */ /* 0x000fe400078e0012 */
[----:B------:R-:W-:Y:S02]  /*1db30*/  IMAD.MOV.U32 R12, RZ, RZ, RZ ;  /* 0x000000ffff0c7224 */ /* 0x000fe400078e00ff */
[----:B------:R-:W-:Y:S02]  /*1db40*/  IMAD.MOV.U32 R11, RZ, RZ, 0x1f ;  /* 0x0000001fff0b7424 */ /* 0x000fe400078e00ff */
[----:B------:R-:W-:-:S07]  /*1db50*/  IMAD.MOV.U32 R15, RZ, RZ, -0x1 ;  /* 0xffffffffff0f7424 */ /* 0x000fce00078e00ff */
[----:B0-----:R-:W-:Y:S05]  /*1db60*/  WARPSYNC.COLLECTIVE R15, `(.L_x_973) ;  /* 0x000000000f087348 */ /* 0x001fea0003c00000 */
[----:B------:R1:W2:Y:S02]  /*1db70*/  SHFL.IDX P6, R14, R13, R12, R11 ;  /* 0x0000000c0d0e7389 */ /* 0x0002a400000c000b */
[----:B012---:R-:W-:Y:S01]  /*1db80*/  ENDCOLLECTIVE ;  /* 0x000000000000791b */ /* 0x007fe20003800000 */
.L_x_973:
[----:B------:R-:W-:Y:S05]  /*1db90*/  BRA `(.L_x_974) ;  /* 0xffffffcc00307947 */ /* 0x000fea000383ffff */
.L_x_912:
[----:B------:R-:W-:Y:S01]  /*1dba0*/  BSSY B0, `(.L_x_975) ;  /* 0x0000006000007945 */ /* 0x000fe20003800000 */
[----:B------:R-:W-:-:S07]  /*1dbb0*/  IMAD.MOV.U32 R15, RZ, RZ, -0x1 ;  /* 0xffffffffff0f7424 */ /* 0x000fce00078e00ff */
[----:B01----:R-:W-:Y:S05]  /*1dbc0*/  WARPSYNC.COLLECTIVE R15, `(.L_x_976) ;  /* 0x000000000f0c7348 */ /* 0x003fea0003c00000 */
[----:B------:R-:W-:Y:S02]  /*1dbd0*/  ELECT P6, UR62, PT ;  /* 0x00000000003e782f */ /* 0x000fe400038c0000 */
[----:B------:R-:W-:Y:S01]  /*1dbe0*/  MOV R14, UR62 ;  /* 0x0000003e000e7c02 */ /* 0x000fe20008000f00 */
[----:B01----:R-:W-:Y:S10]  /*1dbf0*/  ENDCOLLECTIVE ;  /* 0x000000000000791b */ /* 0x003ff40003800000 */
.L_x_976:
[----:B------:R-:W-:Y:S05]  /*1dc00*/  BSYNC B0 ;  /* 0x0000000000007941 */ /* 0x000fea0003800000 */
.L_x_975:
[----:B------:R-:W-:Y:S05]  /*1dc10*/  BRA `(.L_x_977) ;  /* 0xffffffcc00387947 */ /* 0x000fea000383ffff */
.L_x_914:
[----:B--2---:R2:W3:Y:S02]  /*1dc20*/  SYNCS.PHASECHK.TRANS64.TRYWAIT P1, [R4+URZ+0x2e880], R3 ;  /* 0x02e88003040075a7 */ /* 0x0044e4000802017f */
[----:B---3--:R-:W-:Y:S05]  /*1dc30*/  @!P1 NANOSLEEP.SYNCS 0x989680 ;  /* 0x009896800000995d */ /* 0x008fea0003900000 */
[----:B------:R-:W3:Y:S02]  /*1dc40*/  @!P1 SYNCS.PHASECHK.TRANS64 P1, [R4+URZ+0x2e880], R3 ;  /* 0x02e88003040095a7 */ /* 0x000ee4000802007f */
[----:B---3--:R-:W-:Y:S05]  /*1dc50*/  @!P1 BRA `(.L_x_914) ;  /* 0xfffffffc00f09947 */ /* 0x008fea000383ffff */
[----:B------:R-:W-:Y:S05]  /*1dc60*/  BRA `(.L_x_978) ;  /* 0xffffffcc00987947 */ /* 0x000fea000383ffff */
.L_x_916:
[----:B---3--:R3:W4:Y:S02]  /*1dc70*/  SYNCS.PHASECHK.TRANS64.TRYWAIT P1, [R4+URZ+0x2e840], R3 ;  /* 0x02e84003040075a7 */ /* 0x008724000802017f */
[----:B----4-:R-:W-:Y:S05]  /*1dc80*/  @!P1 NANOSLEEP.SYNCS 0x989680 ;  /* 0x009896800000995d */ /* 0x010fea0003900000 */
[----:B------:R-:W4:Y:S02]  /*1dc90*/  @!P1 SYNCS.PHASECHK.TRANS64 P1, [R4+URZ+0x2e840], R3 ;  /* 0x02e84003040095a7 */ /* 0x000f24000802007f */
[----:B----4-:R-:W-:Y:S05]  /*1dca0*/  @!P1 BRA `(.L_x_916) ;  /* 0xfffffffc00f09947 */ /* 0x010fea000383ffff */
[----:B------:R-:W-:Y:S05]  /*1dcb0*/  BRA `(.L_x_979) ;  /* 0xffffffcc00e87947 */ /* 0x000fea000383ffff */
.L_x_920:
[----:B------:R-:W-:Y:S01]  /*1dcc0*/  IMAD.MOV.U32 R13, RZ, RZ, R4 ;  /* 0x000000ffff0d7224 */ /* 0x000fe200078e0004 */
[----:B------:R-:W-:Y:S01]  /*1dcd0*/  LOP3.LUT R8, R8, 0x7f, RZ, 0xc0, !PT ;  /* 0x0000007f08087812 */ /* 0x000fe200078ec0ff */
[----:B------:R-:W-:Y:S02]  /*1dce0*/  IMAD.MOV.U32 R12, RZ, RZ, RZ ;  /* 0x000000ffff0c7224 */ /* 0x000fe400078e00ff */
[----:B------:R-:W-:Y:S01]  /*1dcf0*/  IMAD.MOV.U32 R11, RZ, RZ, 0x181f ;  /* 0x0000181fff0b7424 */ /* 0x000fe200078e00ff */
[----:B------:R-:W-:Y:S01]  /*1dd00*/  SHF.R.U32.HI R8, RZ, 0x3, R8 ;  /* 0x00000003ff087819 */ /* 0x000fe20000011608 */
[----:B------:R-:W-:-:S04]  /*1dd10*/  IMAD.MOV.U32 R15, RZ, RZ, -0x1 ;  /* 0xffffffffff0f7424 */ /* 0x000fc800078e00ff */
[----:B------:R-:W-:-:S07]  /*1dd20*/  VIADD R2, R8, UR42 ;  /* 0x0000002a08027c36 */ /* 0x000fce0008000000 */
[----:B-----5:R-:W-:Y:S05]  /*1dd30*/  WARPSYNC.COLLECTIVE R15, `(.L_x_980) ;  /* 0x000000000f087348 */ /* 0x020fea0003c00000 */
[----:B------:R0:W1:Y:S02]  /*1dd40*/  SHFL.IDX P6, R14, R13, R12, R11 ;  /* 0x0000000c0d0e7389 */ /* 0x00006400000c000b */
[----:B01---5:R-:W-:Y:S01]  /*1dd50*/  ENDCOLLECTIVE ;  /* 0x000000000000791b */ /* 0x023fe20003800000 */
.L_x_980:
[----:B------:R-:W-:Y:S02]  /*1dd60*/  IMAD.MOV.U32 R13, RZ, RZ, R0 ;  /* 0x000000ffff0d7224 */ /* 0x000fe400078e0000 */
[----:B------:R-:W-:-:S07]  /*1dd70*/  IMAD.MOV.U32 R5, RZ, RZ, R14 ;  /* 0x000000ffff057224 */ /* 0x000fce00078e000e */
[----:B------:R-:W-:Y:S05]  /*1dd80*/  WARPSYNC.COLLECTIVE R15, `(.L_x_981) ;  /* 0x000000000f087348 */ /* 0x000fea0003c00000 */
[----:B------:R0:W1:Y:S02]  /*1dd90*/  SHFL.IDX P6, R14, R13, R12, R11 ;  /* 0x0000000c0d0e7389 */ /* 0x00006400000c000b */
[----:B01----:R-:W-:Y:S01]  /*1dda0*/  ENDCOLLECTIVE ;  /* 0x000000000000791b */ /* 0x003fe20003800000 */
.L_x_981:
[----:B------:R-:W-:Y:S02]  /*1ddb0*/  ULDC UR4, c[0x0][0x288] ;  /* 0x0000a20000047ab9 */ /* 0x000fe40000000800 */
[----:B------:R-:W-:-:S05]  /*1ddc0*/  IMAD R3, R7, UR4, RZ ;  /* 0x0000000407037c24 */ /* 0x000fca000f8e02ff */
[----:B------:R-:W-:Y:S01]  /*1ddd0*/  ISETP.GE.AND P1, PT, R2, R3, PT ;  /* 0x000000030200720c */ /* 0x000fe20003f26270 */
[----:B------:R-:W-:Y:S02]  /*1dde0*/  IMAD.MOV.U32 R13, RZ, RZ, R4 ;  /* 0x000000ffff0d7224 */ /* 0x000fe400078e0004 */
[----:B------:R-:W-:Y:S02]  /*1ddf0*/  IMAD.MOV.U32 R12, RZ, RZ, 0x1 ;  /* 0x00000001ff0c7424 */ /* 0x000fe400078e00ff */
[----:B------:R-:W-:-:S08]  /*1de00*/  IMAD.MOV.U32 R6, RZ, RZ, R14 ;  /* 0x000000ffff067224 */ /* 0x000fd000078e000e */
[----:B------:R-:W-:Y:S05]  /*1de10*/  WARPSYNC.COLLECTIVE R15, `(.L_x_982) ;  /* 0x000000000f087348 */ /* 0x000fea0003c00000 */
[----:B------:R0:W1:Y:S02]  /*1de20*/  SHFL.IDX P6, R14, R13, R12, R11 ;  /* 0x0000000c0d0e7389 */ /* 0x00006400000c000b */
[----:B01----:R-:W-:Y:S01]  /*1de30*/  ENDCOLLECTIVE ;  /* 0x000000000000791b */ /* 0x003fe20003800000 */
.L_x_982:
[----:B------:R-:W-:-:S05]  /*1de40*/  @!P1 IADD3 R6, P2, R18, R6, RZ ;  /* 0x0000000612069210 */ /* 0x000fca0007f5e0ff */
[----:B------:R-:W-:-:S04]  /*1de50*/  @!P1 IMAD.X R5, RZ, RZ, R5, P2 ;  /* 0x000000ffff059224 */ /* 0x000fc800010e0605 */
[----:B------:R-:W-:Y:S02]  /*1de60*/  @!P1 IMAD.MOV.U32 R7, RZ, RZ, R5 ;  /* 0x000000ffff079224 */ /* 0x000fe400078e0005 */
[----:B------:R-:W-:Y:S02]  /*1de70*/  IMAD.MOV.U32 R13, RZ, RZ, R0 ;  /* 0x000000ffff0d7224 */ /* 0x000fe400078e0000 */
[C---:B------:R-:W-:Y:S01]  /*1de80*/  VIADD R5, R2.reuse, 0x10 ;  /* 0x0000001002057836 */ /* 0x040fe20000000000 */
[----:B------:R-:W-:Y:S01]  /*1de90*/  @!PT LDS RZ, [RZ] ;  /* 0x00000000fffff984 */ /* 0x000fe20000000800 */
[----:B------:R-:W-:Y:S01]  /*1dea0*/  @!PT LDS RZ, [RZ] ;  /* 0x00000000fffff984 */ /* 0x000fe20000000800 */
[----:B------:R-:W-:Y:S01]  /*1deb0*/  @!PT LDS RZ, [RZ] ;  /* 0x00000000fffff984 */ /* 0x000fe20000000800 */
[----:B------:R0:W-:Y:S04]  /*1dec0*/  @!P1 LDGSTS.E.BYPASS.LTC128B.128 [R10+0x1c400], desc[UR50][R6.64], !P0 ;  /* 0x1c400000060a9fae */ /* 0x0001e8000c101d72 */
[----:B------:R-:W-:Y:S01]  /*1ded0*/  ISETP.GE.AND P1, PT, R5, R3, PT ;  /* 0x000000030500720c */ /* 0x000fe20003f26270 */
[----:B------:R-:W-:-:S02]  /*1dee0*/  VIADD R5, R2, 0x20 ;  /* 0x0000002002057836 */ /* 0x000fc40000000000 */
[----:B------:R-:W-:-:S10]  /*1def0*/  IMAD.MOV.U32 R8, RZ, RZ, R14 ;  /* 0x000000ffff087224 */ /* 0x000fd400078e000e */
[----:B0-----:R-:W-:Y:S05]  /*1df00*/  WARPSYNC.COLLECTIVE R15, `(.L_x_983) ;  /* 0x000000000f087348 */ /* 0x001fea0003c00000 */
[----:B------:R1:W2:Y:S02]  /*1df10*/  SHFL.IDX P6, R14, R13, R12, R11 ;  /* 0x0000000c0d0e7389 */ /* 0x0002a400000c000b */
[----:B012---:R-:W-:Y:S01]  /*1df20*/  ENDCOLLECTIVE ;  /* 0x000000000000791b */ /* 0x007fe20003800000 */
.L_x_983:
[----:B------:R-:W-:Y:S02]  /*1df30*/  IMAD.MOV.U32 R13, RZ, RZ, R4 ;  /* 0x000000ffff0d7224 */ /* 0x000fe400078e0004 */
[----:B------:R-:W-:Y:S02]  /*1df40*/  IMAD.MOV.U32 R12, RZ, RZ, 0x2 ;  /* 0x00000002ff0c7424 */ /* 0x000fe400078e00ff */
[----:B------:R-:W-:-:S07]  /*1df50*/  IMAD.MOV.U32 R9, RZ, RZ, R14 ;  /* 0x000000ffff097224 */ /* 0x000fce00078e000e */
[----:B------:R-:W-:Y:S05]  /*1df60*/  WARPSYNC.COLLECTIVE R15, `(.L_x_984) ;  /* 0x000000000f087348 */ /* 0x000fea0003c00000 */
[----:B------:R0:W1:Y:S02]  /*1df70*/  SHFL.IDX P6, R14, R13, R12, R11 ;  /* 0x0000000c0d0e7389 */ /* 0x00006400000c000b */
[----:B01----:R-:W-:Y:S01]  /*1df80*/  ENDCOLLECTIVE ;  /* 0x000000000000791b */ /* 0x003fe20003800000 */
.L_x_984:
[----:B------:R-:W-:-:S05]  /*1df90*/  @!P1 IADD3 R6, P2, R18, R9, RZ ;  /* 0x0000000912069210 */ /* 0x000fca0007f5e0ff */
[----:B------:R-:W-:Y:S02]  /*1dfa0*/  @!P1 IMAD.X R7, RZ, RZ, R8, P2 ;  /* 0x000000ffff079224 */ /* 0x000fe400010e0608 */
[----:B------:R-:W-:-:S03]  /*1dfb0*/  VIADD R8, R2, 0x60 ;  /* 0x0000006002087836 */ /* 0x000fc60000000000 */
[----:B------:R-:W-:Y:S01]  /*1dfc0*/  @!PT LDS RZ, [RZ] ;  /* 0x00000000fffff984 */ /* 0x000fe20000000800 */
[----:B------:R-:W-:Y:S01]  /*1dfd0*/  @!PT LDS RZ, [RZ] ;  /* 0x00000000fffff984 */ /* 0x000fe20000000800 */
[----:B------:R-:W-:Y:S01]  /*1dfe0*/  @!PT LDS RZ, [RZ] ;  /* 0x00000000fffff984 */ /* 0x000fe20000000800 */
[----:B------:R0:W-:Y:S01]  /*1dff0*/  @!P1 LDGSTS.E.BYPASS.LTC128B.128 [R10+0x1cc00], desc[UR50][R6.64], !P0 ;  /* 0x1cc00000060a9fae */ /* 0x0001e2000c101d72 */
[----:B------:R-:W-:Y:S01]  /*1e000*/  IMAD.MOV.U32 R13, RZ, RZ, R0 ;  /* 0x000000ffff0d7224 */ /* 0x000fe200078e0000 */
[----:B------:R-:W-:Y:S01]  /*1e010*/  ISETP.GE.AND P1, PT, R5, R3, PT ;  /* 0x000000030500720c */ /* 0x000fe20003f26270 */
[----:B------:R-:W-:-:S12]  /*1e020*/  IMAD.MOV.U32 R5, RZ, RZ, R14 ;  /* 0x000000ffff057224 */ /* 0x000fd800078e000e */
[----:B0-----:R-:W-:Y:S05]  /*1e030*/  WARPSYNC.COLLECTIVE R15, `(.L_x_985) ;  /* 0x000000000f087348 */ /* 0x001fea0003c00000 */
[----:B------:R1:W2:Y:S02]  /*1e040*/  SHFL.IDX P6, R14, R13, R12, R11 ;  /* 0x0000000c0d0e7389 */ /* 0x0002a400000c000b */
[----:B012---:R-:W-:Y:S01]  /*1e050*/  ENDCOLLECTIVE ;  /* 0x000000000000791b */ /* 0x007fe20003800000 */
.L_x_985:
[----:B------:R-:W-:Y:S02]  /*1e060*/  IMAD.MOV.U32 R13, RZ, RZ, R4 ;  /* 0x000000ffff0d7224 */ /* 0x000fe400078e0004 */
[----:B------:R-:W-:Y:S02]  /*1e070*/  IMAD.MOV.U32 R12, RZ, RZ, 0x3 ;  /* 0x00000003ff0c7424 */ /* 0x000fe400078e00ff */
[----:B------:R-:W-:-:S07]  /*1e080*/  IMAD.MOV.U32 R6, RZ, RZ, R14 ;  /* 0x000000ffff067224 */ /* 0x000fce00078e000e */
[----:B------:R-:W-:Y:S05]  /*1e090*/  WARPSYNC.COLLECTIVE R15, `(.L_x_986) ;  /* 0x000000000f087348 */ /* 0x000fea0003c00000 */
[----:B------:R0:W1:Y:S02]  /*1e0a0*/  SHFL.IDX P6, R14, R13, R12, R11 ;  /* 0x0000000c0d0e7389 */ /* 0x00006400000c000b */
[----:B01----:R-:W-:Y:S01]  /*1e0b0*/  ENDCOLLECTIVE ;  /* 0x000000000000791b */ /* 0x003fe20003800000 */
.L_x_986:
[----:B------:R-:W-:-:S05]  /*1e0c0*/  @!P1 IADD3 R6, P2, R18, R6, RZ ;  /* 0x0000000612069210 */ /* 0x000fca0007f5e0ff */
[----:B------:R-:W-:-:S04]  /*1e0d0*/  @!P1 IMAD.X R5, RZ, RZ, R5, P2 ;  /* 0x000000ffff059224 */ /* 0x000fc800010e0605 */
[----:B------:R-:W-:Y:S02]  /*1e0e0*/  @!P1 IMAD.MOV.U32 R7, RZ, RZ, R5 ;  /* 0x000000ffff079224 */ /* 0x000fe400078e0005 */
[----:B------:R-:W-:Y:S02]  /*1e0f0*/  VIADD R5, R2, 0x30 ;  /* 0x0000003002057836 */ /* 0x000fe40000000000 */
[----:B------:R-:W-:Y:S01]  /*1e100*/  IMAD.MOV.U32 R13, RZ, RZ, R0 ;  /* 0x000000ffff0d7224 */ /* 0x000fe200078e0000 */
[----:B------:R-:W-:Y:S01]  /*1e110*/  @!PT LDS RZ, [RZ] ;  /* 0x00000000fffff984 */ /* 0x000fe20000000800 */
[----:B------:R-:W-:Y:S01]  /*1e120*/  @!PT LDS RZ, [RZ] ;  /* 0x00000000fffff984 */ /* 0x000fe20000000800 */
[----:B------:R-:W-:Y:S01]  /*1e130*/  @!PT LDS RZ, [RZ] ;  /* 0x00000000fffff984 */ /* 0x000fe20000000800 */
[----:B------:R0:W-:Y:S02]  /*1e140*/  @!P1 LDGSTS.E.BYPASS.LTC128B.128 [R10+0x1d400], desc[UR50][R6.64], !P0 ;  /* 0x1d400000060a9fae */ /* 0x0001e4000c101d72 */
[----:B------:R-:W-:Y:S01]  /*1e150*/  ISETP.GE.AND P1, PT, R5, R3, PT ;  /* 0x000000030500720c */ /* 0x000fe20003f26270 */
[----:B------:R-:W-:-:S12]  /*1e160*/  IMAD.MOV.U32 R5, RZ, RZ, R14 ;  /* 0x000000ffff057224 */ /* 0x000fd800078e000e */
[----:B0-----:R-:W-:Y:S05]  /*1e170*/  WARPSYNC.COLLECTIVE R15, `(.L_x_987) ;  /* 0x000000000f087348 */ /* 0x001fea0003c00000 */
[----:B------:R1:W2:Y:S02]  /*1e180*/  SHFL.IDX P6, R14, R13, R12, R11 ;  /* 0x0000000c0d0e7389 */ /* 0x0002a400000c000b */
[----:B012---:R-:W-:Y:S01]  /*1e190*/  ENDCOLLECTIVE ;  /* 0x000000000000791b */ /* 0x007fe20003800000 */
.L_x_987:
[----:B------:R-:W-:Y:S02]  /*1e1a0*/  IMAD.MOV.U32 R13, RZ, RZ, R4 ;  /* 0x000000ffff0d7224 */ /* 0x000fe400078e0004 */
[----:B------:R-:W-:Y:S02]  /*1e1b0*/  IMAD.MOV.U32 R12, RZ, RZ, 0x4 ;  /* 0x00000004ff0c7424 */ /* 0x000fe400078e00ff */
[----:B------:R-:W-:-:S07]  /*1e1c0*/  IMAD.MOV.U32 R6, RZ, RZ, R14 ;  /* 0x000000ffff067224 */ /* 0x000fce00078e000e */
[----:B------:R-:W-:Y:S05]  /*1e1d0*/  WARPSYNC.COLLECTIVE R15, `(.L_x_988) ;  /* 0x000000000f087348 */ /* 0x000fea0003c00000 */
[----:B------:R0:W1:Y:S02]  /*1e1e0*/  SHFL.IDX P6, R14, R13, R12, R11 ;  /* 0x0000000c0d0e7389 */ /* 0x00006400000c000b */
[----:B01----:R-:W-:Y:S01]  /*1e1f0*/  ENDCOLLECTIVE ;  /* 0x000000000000791b */ /* 0x003fe20003800000 */
.L_x_988:
        /* <DEDUP_REMOVED lines=14> */
.L_x_989:
[----:B------:R-:W-:Y:S02]  /*1e2e0*/  IMAD.MOV.U32 R13, RZ, RZ, R4 ;  /* 0x000000ffff0d7224 */ /* 0x000fe400078e0004 */
[----:B------:R-:W-:Y:S02]  /*1e2f0*/  IMAD.MOV.U32 R12, RZ, RZ, 0x5 ;  /* 0x00000005ff0c7424 */ /* 0x000fe400078e00ff */
[----:B------:R-:W-:-:S07]  /*1e300*/  IMAD.MOV.U32 R6, RZ, RZ, R14 ;  /* 0x000000ffff067224 */ /* 0x000fce00078e000e */
[----:B------:R-:W-:Y:S05]  /*1e310*/  WARPSYNC.COLLECTIVE R15, `(.L_x_990) ;  /* 0x000000000f087348 */ /* 0x000fea0003c00000 */
[----:B------:R0:W1:Y:S02]  /*1e320*/  SHFL.IDX P6, R14, R13, R12, R11 ;  /* 0x0000000c0d0e7389 */ /* 0x00006400000c000b */
[----:B01----:R-:W-:Y:S01]  /*1e330*/  ENDCOLLECTIVE ;  /* 0x000000000000791b */ /* 0x003fe20003800000 */
.L_x_990:
        /* <DEDUP_REMOVED lines=14> */
.L_x_991:
[----:B------:R-:W-:Y:S02]  /*1e420*/  IMAD.MOV.U32 R13, RZ, RZ, R4 ;  /* 0x000000ffff0d7224 */ /* 0x000fe400078e0004 */
[----:B------:R-:W-:Y:S02]  /*1e430*/  IMAD.MOV.U32 R12, RZ, RZ, 0x6 ;  /* 0x00000006ff0c7424 */ /* 0x000fe400078e00ff */
[----:B------:R-:W-:-:S07]  /*1e440*/  IMAD.MOV.U32 R6, RZ, RZ, R14 ;  /* 0x000000ffff067224 */ /* 0x000fce00078e000e */
[----:B------:R-:W-:Y:S05]  /*1e450*/  WARPSYNC.COLLECTIVE R15, `(.L_x_992) ;  /* 0x000000000f087348 */ /* 0x000fea0003c00000 */
[----:B------:R0:W1:Y:S02]  /*1e460*/  SHFL.IDX P6, R14, R13, R12, R11 ;  /* 0x0000000c0d0e7389 */ /* 0x00006400000c000b */
[----:B01----:R-:W-:Y:S01]  /*1e470*/  ENDCOLLECTIVE ;  /* 0x000000000000791b */ /* 0x003fe20003800000 */
.L_x_992:
[----:B------:R-:W-:-:S05]  /*1e480*/  @!P1 IADD3 R6, P2, R18, R6, RZ ;  /* 0x0000000612069210 */ /* 0x000fca0007f5e0ff */
[----:B------:R-:W-:-:S04]  /*1e490*/  @!P1 IMAD.X R5, RZ, RZ, R5, P2 ;  /* 0x000000ffff059224 */ /* 0x000fc800010e0605 */
[----:B------:R-:W-:Y:S02]  /*1e4a0*/  @!P1 IMAD.MOV.U32 R7, RZ, RZ, R5 ;  /* 0x000000ffff079224 */ /* 0x000fe400078e0005 */
[----:B------:R-:W-:-:S03]  /*1e4b0*/  IMAD.MOV.U32 R13, RZ, RZ, R0 ;  /* 0x000000ffff0d7224 */ /* 0x000fc600078e0000 */
[----:B------:R-:W-:Y:S01]  /*1e4c0*/  @!PT LDS RZ, [RZ] ;  /* 0x00000000fffff984 */ /* 0x000fe20000000800 */
[----:B------:R-:W-:Y:S01]  /*1e4d0*/  @!PT LDS RZ, [RZ] ;  /* 0x00000000fffff984 */ /* 0x000fe20000000800 */
[----:B------:R-:W-:Y:S01]  /*1e4e0*/  @!PT LDS RZ, [RZ] ;  /* 0x00000000fffff984 */ /* 0x000fe20000000800 */
[----:B------:R0:W-:Y:S01]  /*1e4f0*/  @!P1 LDGSTS.E.BYPASS.LTC128B.128 [R10+0x1ec00], desc[UR50][R6.64], !P0 ;  /* 0x1ec00000060a9fae */ /* 0x0001e2000c101d72 */
[----:B------:R-:W-:Y:S01]  /*1e500*/  ISETP.GE.AND P1, PT, R8, R3, PT ;  /* 0x000000030800720c */ /* 0x000fe20003f26270 */
[----:B------:R-:W-:-:S12]  /*1e510*/  IMAD.MOV.U32 R5, RZ, RZ, R14 ;  /* 0x000000ffff057224 */ /* 0x000fd800078e000e */
[----:B0-----:R-:W-:Y:S05]  /*1e520*/  WARPSYNC.COLLECTIVE R15, `(.L_x_993) ;  /* 0x000000000f087348 */ /* 0x001fea0003c00000 */
[----:B------:R1:W2:Y:S02]  /*1e530*/  SHFL.IDX P6, R14, R13, R12, R11 ;  /* 0x0000000c0d0e7389 */ /* 0x0002a400000c000b */
[----:B012---:R-:W-:Y:S01]  /*1e540*/  ENDCOLLECTIVE ;  /* 0x000000000000791b */ /* 0x007fe20003800000 */
.L_x_993:
[----:B------:R-:W-:Y:S02]  /*1e550*/  IMAD.MOV.U32 R13, RZ, RZ, R4 ;  /* 0x000000ffff0d7224 */ /* 0x000fe400078e0004 */
[----:B------:R-:W-:Y:S02]  /*1e560*/  IMAD.MOV.U32 R12, RZ, RZ, 0x7 ;  /* 0x00000007ff0c7424 */ /* 0x000fe400078e00ff */
[----:B------:R-:W-:-:S07]  /*1e570*/  IMAD.MOV.U32 R6, RZ, RZ, R14 ;  /* 0x000000ffff067224 */ /* 0x000fce00078e000e */
[----:B------:R-:W-:Y:S05]  /*1e580*/  WARPSYNC.COLLECTIVE R15, `(.L_x_994) ;  /* 0x000000000f087348 */ /* 0x000fea0003c00000 */
[----:B------:R0:W1:Y:S02]  /*1e590*/  SHFL.IDX P6, R14, R13, R12, R11 ;  /* 0x0000000c0d0e7389 */ /* 0x00006400000c000b */
[----:B01----:R-:W-:Y:S01]  /*1e5a0*/  ENDCOLLECTIVE ;  /* 0x000000000000791b */ /* 0x003fe20003800000 */
.L_x_994:
        /* <DEDUP_REMOVED lines=8> */
[----:B------:R-:W-:-:S07]  /*1e630*/  IMAD.MOV.U32 R4, RZ, RZ, R14 ;  /* 0x000000ffff047224 */ /* 0x000fce00078e000e */
[----:B0-----:R-:W-:Y:S05]  /*1e640*/  WARPSYNC.COLLECTIVE R15, `(.L_x_995) ;  /* 0x000000000f087348 */ /* 0x001fea0003c00000 */
[----:B------:R1:W2:Y:S02]  /*1e650*/  SHFL.IDX P6, R14, R13, R12, R11 ;  /* 0x0000000c0d0e7389 */ /* 0x0002a400000c000b */
[----:B012---:R-:W-:Y:S01]  /*1e660*/  ENDCOLLECTIVE ;  /* 0x000000000000791b */ /* 0x007fe20003800000 */
.L_x_995:
[----:B------:R-:W-:Y:S01]  /*1e670*/  IMAD.MOV.U32 R0, RZ, RZ, R14 ;  /* 0x000000ffff007224 */ /* 0x000fe200078e000e */
[----:B------:R-:W-:Y:S06]  /*1e680*/  BRA `(.L_x_996) ;  /* 0xffffffd000007947 */ /* 0x000fec000383ffff */
.L_x_923:
[----:B-1----:R1:W2:Y:S02]  /*1e690*/  SYNCS.PHASECHK.TRANS64.TRYWAIT P0, [R19+URZ+0x2e820], R0 ;  /* 0x02e82000130075a7 */ /* 0x0022a4000800017f */
[----:B--2---:R-:W-:Y:S05]  /*1e6a0*/  @!P0 NANOSLEEP.SYNCS 0x989680 ;  /* 0x009896800000895d */ /* 0x004fea0003900000 */
[----:B------:R-:W2:Y:S02]  /*1e6b0*/  @!P0 SYNCS.PHASECHK.TRANS64 P0, [R19+URZ+0x2e820], R0 ;  /* 0x02e82000130085a7 */ /* 0x000ea4000800007f */
[----:B--2---:R-:W-:Y:S05]  /*1e6c0*/  @!P0 BRA `(.L_x_923) ;  /* 0xfffffffc00f08947 */ /* 0x004fea000383ffff */
[----:B------:R-:W-:Y:S05]  /*1e6d0*/  BRA `(.L_x_997) ;  /* 0xffffffd0005c7947 */ /* 0x000fea000383ffff */
.L_x_929:
[----:B--2---:R2:W3:Y:S02]  /*1e6e0*/  SYNCS.PHASECHK.TRANS64.TRYWAIT P0, [R4+URZ+0x2e880], R3 ;  /* 0x02e88003040075a7 */ /* 0x0044e4000800017f */
[----:B---3--:R-:W-:Y:S05]  /*1e6f0*/  @!P0 NANOSLEEP.SYNCS 0x989680 ;  /* 0x009896800000895d */ /* 0x008fea0003900000 */
[----:B------:R-:W3:Y:S02]  /*1e700*/  @!P0 SYNCS.PHASECHK.TRANS64 P0, [R4+URZ+0x2e880], R3 ;  /* 0x02e88003040085a7 */ /* 0x000ee4000800007f */
[----:B---3--:R-:W-:Y:S05]  /*1e710*/  @!P0 BRA `(.L_x_929) ;  /* 0xfffffffc00f08947 */ /* 0x008fea000383ffff */
[----:B------:R-:W-:Y:S05]  /*1e720*/  BRA `(.L_x_998) ;  /* 0xffffffd400107947 */ /* 0x000fea000383ffff */
.L_x_934:
[----:B0-----:R0:W3:Y:S02]  /*1e730*/  SYNCS.PHASECHK.TRANS64.TRYWAIT P0, [R4+URZ+0x2e840], R3 ;  /* 0x02e84003040075a7 */ /* 0x0010e4000800017f */
[----:B---3--:R-:W-:Y:S05]  /*1e740*/  @!P0 NANOSLEEP.SYNCS 0x989680 ;  /* 0x009896800000895d */ /* 0x008fea0003900000 */
[----:B------:R-:W3:Y:S02]  /*1e750*/  @!P0 SYNCS.PHASECHK.TRANS64 P0, [R4+URZ+0x2e840], R3 ;  /* 0x02e84003040085a7 */ /* 0x000ee4000800007f */
[----:B---3--:R-:W-:Y:S05]  /*1e760*/  @!P0 BRA `(.L_x_934) ;  /* 0xfffffffc00f08947 */ /* 0x008fea000383ffff */
[----:B------:R-:W-:Y:S05]  /*1e770*/  BRA `(.L_x_999) ;  /* 0xffffffd4008c7947 */ /* 0x000fea000383ffff */
.L_x_940:
[----:B--2---:R2:W3:Y:S02]  /*1e780*/  SYNCS.PHASECHK.TRANS64.TRYWAIT P1, [R20+URZ+0x2e870], R2 ;  /* 0x02e87002140075a7 */ /* 0x0044e4000802017f */
[----:B---3--:R-:W-:Y:S05]  /*1e790*/  @!P1 NANOSLEEP.SYNCS 0x989680 ;  /* 0x009896800000995d */ /* 0x008fea0003900000 */
[----:B------:R-:W3:Y:S02]  /*1e7a0*/  @!P1 SYNCS.PHASECHK.TRANS64 P1, [R20+URZ+0x2e870], R2 ;  /* 0x02e87002140095a7 */ /* 0x000ee4000802007f */
[----:B---3--:R-:W-:Y:S05]  /*1e7b0*/  @!P1 BRA `(.L_x_940) ;  /* 0xfffffffc00f09947 */ /* 0x008fea000383ffff */
[----:B------:R-:W-:Y:S05]  /*1e7c0*/  BRA `(.L_x_1000) ;  /* 0xffffffd800287947 */ /* 0x000fea000383ffff */
.L_x_942:
[----:B--2---:R2:W3:Y:S02]  /*1e7d0*/  SYNCS.PHASECHK.TRANS64.TRYWAIT P1, [R20+URZ+0x2e860], R2 ;  /* 0x02e86002140075a7 */ /* 0x0044e4000802017f */
[----:B---3--:R-:W-:Y:S05]  /*1e7e0*/  @!P1 NANOSLEEP.SYNCS 0x989680 ;  /* 0x009896800000995d */ /* 0x008fea0003900000 */
[----:B------:R-:W3:Y:S02]  /*1e7f0*/  @!P1 SYNCS.PHASECHK.TRANS64 P1, [R20+URZ+0x2e860], R2 ;  /* 0x02e86002140095a7 */ /* 0x000ee4000802007f */
[----:B---3--:R-:W-:Y:S05]  /*1e800*/  @!P1 BRA `(.L_x_942) ;  /* 0xfffffffc00f09947 */ /* 0x008fea000383ffff */
[----:B------:R-:W-:Y:S05]  /*1e810*/  BRA `(.L_x_1001) ;  /* 0xffffffd800307947 */ /* 0x000fea000383ffff */
.L_x_949:
[----:B-1----:R1:W2:Y:S02]  /*1e820*/  SYNCS.PHASECHK.TRANS64.TRYWAIT P1, [R17+URZ+0x2e870], R0 ;  /* 0x02e87000110075a7 */ /* 0x0022a4000802017f */
[----:B--2---:R-:W-:Y:S05]  /*1e830*/  @!P1 NANOSLEEP.SYNCS 0x989680 ;  /* 0x009896800000995d */ /* 0x004fea0003900000 */
[----:B------:R-:W2:Y:S02]  /*1e840*/  @!P1 SYNCS.PHASECHK.TRANS64 P1, [R17+URZ+0x2e870], R0 ;  /* 0x02e87000110095a7 */ /* 0x000ea4000802007f */
[----:B--2---:R-:W-:Y:S05]  /*1e850*/  @!P1 BRA `(.L_x_949) ;  /* 0xfffffffc00f09947 */ /* 0x004fea000383ffff */
[----:B------:R-:W-:Y:S05]  /*1e860*/  BRA `(.L_x_1002) ;  /* 0xffffffe000707947 */ /* 0x000fea000383ffff */
.L_x_951:
[----:B-1----:R1:W2:Y:S02]  /*1e870*/  SYNCS.PHASECHK.TRANS64.TRYWAIT P1, [R17+URZ+0x2e860], R0 ;  /* 0x02e86000110075a7 */ /* 0x0022a4000802017f */
[----:B--2---:R-:W-:Y:S05]  /*1e880*/  @!P1 NANOSLEEP.SYNCS 0x989680 ;  /* 0x009896800000995d */ /* 0x004fea0003900000 */
[----:B------:R-:W2:Y:S02]  /*1e890*/  @!P1 SYNCS.PHASECHK.TRANS64 P1, [R17+URZ+0x2e860], R0 ;  /* 0x02e86000110095a7 */ /* 0x000ea4000802007f */
[----:B--2---:R-:W-:Y:S05]  /*1e8a0*/  @!P1 BRA `(.L_x_951) ;  /* 0xfffffffc00f09947 */ /* 0x004fea000383ffff */
[----:B------:R-:W-:Y:S05]  /*1e8b0*/  BRA `(.L_x_1003) ;  /* 0xffffffe000787947 */ /* 0x000fea000383ffff */
.L_x_957:
[----:B0-----:R0:W1:Y:S02]  /*1e8c0*/  SYNCS.PHASECHK.TRANS64.TRYWAIT P0, [R0+URZ+0x2e820], R3 ;  /* 0x02e82003000075a7 */ /* 0x001064000800017f */
[----:B-1----:R-:W-:Y:S05]  /*1e8d0*/  @!P0 NANOSLEEP.SYNCS 0x989680 ;  /* 0x009896800000895d */ /* 0x002fea0003900000 */
[----:B------:R-:W1:Y:S02]  /*1e8e0*/  @!P0 SYNCS.PHASECHK.TRANS64 P0, [R0+URZ+0x2e820], R3 ;  /* 0x02e82003000085a7 */ /* 0x000e64000800007f */
[----:B-1----:R-:W-:Y:S05]  /*1e8f0*/  @!P0 BRA `(.L_x_957) ;  /* 0xfffffffc00f08947 */ /* 0x002fea000383ffff */
[----:B------:R-:W-:Y:S05]  /*1e900*/  BRA `(.L_x_1004) ;  /* 0xffffffe800d07947 */ /* 0x000fea000383ffff */
.L_x_958:
        /* <DEDUP_REMOVED lines=11> */
.L_x_1006:
[----:B------:R-:W-:Y:S05]  /*1e9c0*/  BSYNC B0 ;  /* 0x0000000000007941 */ /* 0x000fea0003800000 */
.L_x_1005:
[----:B------:R-:W-:Y:S05]  /*1e9d0*/  BRA `(.L_x_1007) ;  /* 0xffffffe800b87947 */ /* 0x000fea000383ffff */
.L_x_961:
[----:B------:R-:W-:Y:S01]  /*1e9e0*/  BSSY B1, `(.L_x_1008) ;  /* 0x0000006000017945 */ /* 0x000fe20003800000 */
[----:B------:R-:W-:-:S07]  /*1e9f0*/  IMAD.MOV.U32 R15, RZ, RZ, -0x1 ;  /* 0xffffffffff0f7424 */ /* 0x000fce00078e00ff */
[----:B01----:R-:W-:Y:S05]  /*1ea00*/  WARPSYNC.COLLECTIVE R15, `(.L_x_1009) ;  /* 0x000000000f0c7348 */ /* 0x003fea0003c00000 */
[----:B------:R-:W-:Y:S02]  /*1ea10*/  ELECT P6, UR62, PT ;  /* 0x00000000003e782f */ /* 0x000fe400038c0000 */
[----:B------:R-:W-:Y:S01]  /*1ea20*/  MOV R14, UR62 ;  /* 0x0000003e000e7c02 */ /* 0x000fe20008000f00 */
[----:B01----:R-:W-:Y:S10]  /*1ea30*/  ENDCOLLECTIVE ;  /* 0x000000000000791b */ /* 0x003ff40003800000 */
.L_x_1009:
[----:B------:R-:W-:Y:S05]  /*1ea40*/  BSYNC B1 ;  /* 0x0000000000017941 */ /* 0x000fea0003800000 */
.L_x_1008:
[----:B------:R-:W-:Y:S05]  /*1ea50*/  BRA `(.L_x_1010) ;  /* 0xffffffe800b07947 */ /* 0x000fea000383ffff */
.L_x_963:
[----:B0-----:R0:W1:Y:S02]  /*1ea60*/  SYNCS.PHASECHK.TRANS64.TRYWAIT P1, [R6+URZ], R5 ;  /* 0x00000005060075a7 */ /* 0x001064000802017f */
[----:B-1----:R-:W-:Y:S05]  /*1ea70*/  @!P1 NANOSLEEP.SYNCS 0x989680 ;  /* 0x009896800000995d */ /* 0x002fea0003900000 */
[----:B------:R-:W1:Y:S02]  /*1ea80*/  @!P1 SYNCS.PHASECHK.TRANS64 P1, [R6+URZ], R5 ;  /* 0x00000005060095a7 */ /* 0x000e64000802007f */
[----:B-1----:R-:W-:Y:S05]  /*1ea90*/  @!P1 BRA `(.L_x_963) ;  /* 0xfffffffc00f09947 */ /* 0x002fea000383ffff */
[----:B------:R-:W-:Y:S05]  /*1eaa0*/  BRA `(.L_x_1011) ;  /* 0xffffffe800ec7947 */ /* 0x000fea000383ffff */
.L_x_964:
[----:B-1----:R1:W2:Y:S02]  /*1eab0*/  SYNCS.PHASECHK.TRANS64.TRYWAIT P1, [R7+URZ], R2 ;  /* 0x00000002070075a7 */ /* 0x0022a4000802017f */
[----:B--2---:R-:W-:Y:S05]  /*1eac0*/  @!P1 NANOSLEEP.SYNCS 0x989680 ;  /* 0x009896800000995d */ /* 0x004fea0003900000 */
[----:B------:R-:W2:Y:S02]  /*1ead0*/  @!P1 SYNCS.PHASECHK.TRANS64 P1, [R7+URZ], R2 ;  /* 0x00000002070095a7 */ /* 0x000ea4000802007f */
[----:B--2---:R-:W-:Y:S05]  /*1eae0*/  @!P1 BRA `(.L_x_964) ;  /* 0xfffffffc00f09947 */ /* 0x004fea000383ffff */
[----:B------:R-:W-:Y:S05]  /*1eaf0*/  BRA `(.L_x_1012) ;  /* 0xffffffe800e07947 */ /* 0x000fea000383ffff */
.L_x_966:
[----:B--2---:R2:W3:Y:S02]  /*1eb00*/  SYNCS.PHASECHK.TRANS64.TRYWAIT P1, [R4+URZ+0x2e860], R5 ;  /* 0x02e86005040075a7 */ /* 0x0044e4000802017f */
[----:B---3--:R-:W-:Y:S05]  /*1eb10*/  @!P1 NANOSLEEP.SYNCS 0x989680 ;  /* 0x009896800000995d */ /* 0x008fea0003900000 */
[----:B------:R-:W3:Y:S02]  /*1eb20*/  @!P1 SYNCS.PHASECHK.TRANS64 P1, [R4+URZ+0x2e860], R5 ;  /* 0x02e86005040095a7 */ /* 0x000ee4000802007f */
[----:B---3--:R-:W-:Y:S05]  /*1eb30*/  @!P1 BRA `(.L_x_966) ;  /* 0xfffffffc00f09947 */ /* 0x008fea000383ffff */
[----:B------:R-:W-:Y:S05]  /*1eb40*/  BRA `(.L_x_1013) ;  /* 0xffffffe800e47947 */ /* 0x000fea000383ffff */
.L_x_968:
[----:B---3--:R3:W4:Y:S02]  /*1eb50*/  SYNCS.PHASECHK.TRANS64.TRYWAIT P1, [R3+URZ+0x2e860], R2 ;  /* 0x02e86002030075a7 */ /* 0x008724000802017f */
[----:B----4-:R-:W-:Y:S05]  /*1eb60*/  @!P1 NANOSLEEP.SYNCS 0x989680 ;  /* 0x009896800000995d */ /* 0x010fea0003900000 */
[----:B------:R-:W4:Y:S02]  /*1eb70*/  @!P1 SYNCS.PHASECHK.TRANS64 P1, [R3+URZ+0x2e860], R2 ;  /* 0x02e86002030095a7 */ /* 0x000f24000802007f */
[----:B----4-:R-:W-:Y:S05]  /*1eb80*/  @!P1 BRA `(.L_x_968) ;  /* 0xfffffffc00f09947 */ /* 0x010fea000383ffff */
[----:B------:R-:W-:Y:S05]  /*1eb90*/  BRA `(.L_x_1014) ;  /* 0xffffffe800e47947 */ /* 0x000fea000383ffff */
.L_x_970:
[----:B----4-:R4:W0:Y:S02]  /*1eba0*/  SYNCS.PHASECHK.TRANS64.TRYWAIT P0, [R4+URZ+0x2e880], R5 ;  /* 0x02e88005040075a7 */ /* 0x010824000800017f */
[----:B0-----:R-:W-:Y:S05]  /*1ebb0*/  @!P0 NANOSLEEP.SYNCS 0x989680 ;  /* 0x009896800000895d */ /* 0x001fea0003900000 */
[----:B------:R-:W0:Y:S02]  /*1ebc0*/  @!P0 SYNCS.PHASECHK.TRANS64 P0, [R4+URZ+0x2e880], R5 ;  /* 0x02e88005040085a7 */ /* 0x000e24000800007f */
[----:B0-----:R-:W-:Y:S05]  /*1ebd0*/  @!P0 BRA `(.L_x_970) ;  /* 0xfffffffc00f08947 */ /* 0x001fea000383ffff */
[----:B------:R-:W-:Y:S05]  /*1ebe0*/  BRA `(.L_x_971) ;  /* 0xffffffe800e07947 */ /* 0x000fea000383ffff */
.L_x_1015:
        /* <DEDUP_REMOVED lines=9> */
.L_x_2697:


//--------------------- .text._ZN7cutlass13device_kernelIN5flash11enable_sm90INS1_16FlashAttnFwdSm90INS1_25CollectiveMainloopFwdSm90ILi2EN4cute5tupleIJNS5_1CILi1EEES8_S8_EEENS6_IJNS7_ILi128EEENS7_ILi224EEESA_EEELi128ENS_12float_e4m3_tEfNS_4arch4Sm90ELb0ELb1ELb0ELb1ELb0ELb0ELb0ELb1ELb1ELb1ELb0ELb0EEENS1_21CollectiveEpilogueFwdINS6_IJSA_SA_SB_EEES9_NS_10bfloat16_tESF_Li256ELb1ELb1ELb0ELb1EEENS1_36VarlenDynamicPersistentTileSchedulerILi128ELi224ELi256ELi128ELb0ELb1ELb1ELb1ELb0ELb1EEEEEEEEEvNT_6ParamsE --------------------------
	.section	.text._ZN7cutlass13device_kernelIN5flash11enable_sm90INS1_16FlashAttnFwdSm90INS1_25CollectiveMainloopFwdSm90ILi2EN4cute5tupleIJNS5_1CILi1EEES8_S8_EEENS6_IJNS7_ILi128EEENS7_ILi224EEESA_EEELi128ENS_12float_e4m3_tEfNS_4arch4Sm90ELb0ELb1ELb0ELb1ELb0ELb0ELb0ELb1ELb1ELb1ELb0ELb0EEENS1_21CollectiveEpilogueFwdINS6_IJSA_SA_SB_EEES9_NS_10bfloat16_tESF_Li256ELb1ELb1ELb0ELb1EEENS1_36VarlenDynamicPersistentTileSchedulerILi128ELi224ELi256ELi128ELb0ELb1ELb1ELb1ELb0ELb1EEEEEEEEEvNT_6ParamsE,"ax",@progbits
	.align	128
.text._ZN7cutlass13device_kernelIN5flash11enable_sm90INS1_16FlashAttnFwdSm90INS1_25CollectiveMainloopFwdSm90ILi2EN4cute5tupleIJNS5_1CILi1EEES8_S8_EEENS6_IJNS7_ILi128EEENS7_ILi224EEESA_EEELi128ENS_12float_e4m3_tEfNS_4arch4Sm90ELb0ELb1ELb0ELb1ELb0ELb0ELb0ELb1ELb1ELb1ELb0ELb0EEENS1_21CollectiveEpilogueFwdINS6_IJSA_SA_SB_EEES9_NS_10bfloat16_tESF_Li256ELb1ELb1ELb0ELb1EEENS1_36VarlenDynamicPersistentTileSchedulerILi128ELi224ELi256ELi128ELb0ELb1ELb1ELb1ELb0ELb1EEEEEEEEEvNT_6ParamsE:
        .type           _ZN7cutlass13device_kernelIN5flash11enable_sm90INS1_16FlashAttnFwdSm90INS1_25CollectiveMainloopFwdSm90ILi2EN4cute5tupleIJNS5_1CILi1EEES8_S8_EEENS6_IJNS7_ILi128EEENS7_ILi224EEESA_EEELi128ENS_12float_e4m3_tEfNS_4arch4Sm90ELb0ELb1ELb0ELb1ELb0ELb0ELb0ELb1ELb1ELb1ELb0ELb0EEENS1_21CollectiveEpilogueFwdINS6_IJSA_SA_SB_EEES9_NS_10bfloat16_tESF_Li256ELb1ELb1ELb0ELb1EEENS1_36VarlenDynamicPersistentTileSchedulerILi128ELi224ELi256ELi128ELb0ELb1ELb1ELb1ELb0ELb1EEEEEEEEEvNT_6ParamsE,@function
        .size           _ZN7cutlass13device_kernelIN5flash11enable_sm90INS1_16FlashAttnFwdSm90INS1_25CollectiveMainloopFwdSm90ILi2EN4cute5tupleIJNS5_1CILi1EEES8_S8_EEENS6_IJNS7_ILi128EEENS7_ILi224EEESA_EEELi128ENS_12float_e4m3_tEfNS_4arch4Sm90ELb0ELb1ELb0ELb1ELb0ELb0ELb0ELb1ELb1ELb1ELb0ELb0EEENS1_21CollectiveEpilogueFwdINS6_IJSA_SA_SB_EEES9_NS_10bfloat16_tESF_Li256ELb1ELb1ELb0ELb1EEENS1_36VarlenDynamicPersistentTileSchedulerILi128ELi224ELi256ELi128ELb0ELb1ELb1ELb1ELb0ELb1EEEEEEEEEvNT_6ParamsE,(.L_x_2698 - _ZN7cutlass13device_kernelIN5flash11enable_sm90INS1_16FlashAttnFwdSm90INS1_25CollectiveMainloopFwdSm90ILi2EN4cute5tupleIJNS5_1CILi1EEES8_S8_EEENS6_IJNS7_ILi128EEENS7_ILi224EEESA_EEELi128ENS_12float_e4m3_tEfNS_4arch4Sm90ELb0ELb1ELb0ELb1ELb0ELb0ELb0ELb1ELb1ELb1ELb0ELb0EEENS1_21CollectiveEpilogueFwdINS6_IJSA_SA_SB_EEES9_NS_10bfloat16_tESF_Li256ELb1ELb1ELb0ELb1EEENS1_36VarlenDynamicPersistentTileSchedulerILi128ELi224ELi256ELi128ELb0ELb1ELb1ELb1ELb0ELb1EEEEEEEEEvNT_6ParamsE)
        .other          _ZN7cutlass13device_kernelIN5flash11enable_sm90INS1_16FlashAttnFwdSm90INS1_25CollectiveMainloopFwdSm90ILi2EN4cute5tupleIJNS5_1CILi1EEES8_S8_EEENS6_IJNS7_ILi128EEENS7_ILi224EEESA_EEELi128ENS_12float_e4m3_tEfNS_4arch4Sm90ELb0ELb1ELb0ELb1ELb0ELb0ELb0ELb1ELb1ELb1ELb0ELb0EEENS1_21CollectiveEpilogueFwdINS6_IJSA_SA_SB_EEES9_NS_10bfloat16_tESF_Li256ELb1ELb1ELb0ELb1EEENS1_36VarlenDynamicPersistentTileSchedulerILi128ELi224ELi256ELi128ELb0ELb1ELb1ELb1ELb0ELb1EEEEEEEEEvNT_6ParamsE,@"STO_CUDA_ENTRY STV_DEFAULT"
_ZN7cutlass13device_kernelIN5flash11enable_sm90INS1_16FlashAttnFwdSm90INS1_25CollectiveMainloopFwdSm90ILi2EN4cute5tupleIJNS5_1CILi1EEES8_S8_EEENS6_IJNS7_ILi128EEENS7_ILi224EEESA_EEELi128ENS_12float_e4m3_tEfNS_4arch4Sm90ELb0ELb1ELb0ELb1ELb0ELb0ELb0ELb1ELb1ELb1ELb0ELb0EEENS1_21CollectiveEpilogueFwdINS6_IJSA_SA_SB_EEES9_NS_10bfloat16_tESF_Li256ELb1ELb1ELb0ELb1EEENS1_36VarlenDynamicPersistentTileSchedulerILi128ELi224ELi256ELi128ELb0ELb1ELb1ELb1ELb0ELb1EEEEEEEEEvNT_6ParamsE:
        /* <DEDUP_REMOVED lines=18> */
.L_x_1017:
[----:B------:R-:W-:Y:S05]  /*0120*/  BSYNC B0 ;  /* 0x0000000000007941 */ /* 0x000fea0003800000 */
.L_x_1016:
        /* <DEDUP_REMOVED lines=41> */
.L_x_1018:
        /* <DEDUP_REMOVED lines=22> */
.L_x_1019:
        /* <DEDUP_REMOVED lines=18> */
.L_x_1020:
        /* <DEDUP_REMOVED lines=22> */
.L_x_1021:
        /* <DEDUP_REMOVED lines=22> */
.L_x_1022:
[----:B------:R-:W-:Y:S01]  /*0900*/  PLOP3.LUT P0, PT, PT, PT, UP0, 0x80, 0x0 ;  /* 0x000000000000781c */ /* 0x000fe20003f0f008 */
[----:B------:R-:W-:Y:S01]  /*0910*/  UMOV UR38, 0x1 ;  /* 0x0000000100267882 */ /* 0x000fe20000000000 */
[----:B------:R-:W-:Y:S01]  /*0920*/  NOP ;  /* 0x0000000000007918 */ /* 0x000fe20000000000 */
[----:B------:R-:W-:Y:S01]  /*0930*/  USEL UR38, UR38, 0x2, !UP0 ;  /* 0x0000000226267887 */ /* 0x000fe2000c000000 */
[----:B------:R-:W-:Y:S01]  /*0940*/  ULDC.64 UR50, c[0x0][0x208] ;  /* 0x0000820000327ab9 */ /* 0x000fe20000000a00 */
[----:B012-4-:R-:W-:Y:S08]  /*0950*/  BAR.SYNC.DEFER_BLOCKING 0x0 ;  /* 0x0000000000007b1d */ /* 0x017ff00000010000 */
[----:B------:R-:W-:Y:S05]  /*0960*/  @!P0 BRA `(.L_x_1023) ;  /* 0x0000019000188947 */ /* 0x000fea0003800000 */
.L_x_1024:
        /* <DEDUP_REMOVED lines=20> */
[----:B------:R-:W-:Y:S01]  /*0ab0*/  ULOP3.LUT UR47, UR38, 0x1, URZ, 0xfc, !UPT ;  /* 0x00000001262f7892 */ /* 0x000fe2000f8efc3f */
[----:B------:R-:W-:Y:S01]  /*0ac0*/  R2UR UR48, R11 ;  /* 0x000000000b3072ca */ /* 0x000fe200000e0000 */
[----:B------:R-:W-:Y:S01]  /*0ad0*/  UMOV UR46, URZ ;  /* 0x0000003f002e7c82 */ /* 0x000fe20008000000 */
[----:B------:R-:W-:Y:S01]  /*0ae0*/  SHF.R.S32.HI R3, RZ, 0x1f, R230 ;  /* 0x0000001fff037819 */ /* 0x000fe200000114e6 */
[----:B------:R-:W-:Y:S01]  /*0af0*/  UMOV UR45, URZ ;  /* 0x0000003f002d7c82 */ /* 0x000fe20008000000 */
[----:B------:R-:W-:Y:S01]  /*0b00*/  R2UR UR49, R10 ;  /* 0x000000000a3172ca */ /* 0x000fe200000e0000 */
[----:B------:R-:W-:Y:S01]  /*0b10*/  UMOV UR52, URZ ;  /* 0x0000003f00347c82 */ /* 0x000fe20008000000 */
[CC--:B------:R-:W-:Y:S02]  /*0b20*/  LEA.HI R0, R3.reuse, R230.reuse, RZ, 0x7 ;  /* 0x000000e603007211 */ /* 0x0c0fe400078f38ff */
[----:B------:R-:W-:-:S02]  /*0b30*/  LEA.HI R4, R3, R230, RZ, 0x5 ;  /* 0x000000e603047211 */ /* 0x000fc400078f28ff */
[----:B------:R-:W-:Y:S02]  /*0b40*/  LOP3.LUT R5, R0, 0xffffff80, RZ, 0xc0, !PT ;  /* 0xffffff8000057812 */ /* 0x000fe400078ec0ff */
[CC--:B------:R-:W-:Y:S01]  /*0b50*/  LEA.HI R2, R3.reuse, R230.reuse, RZ, 0x4 ;  /* 0x000000e603027211 */ /* 0x0c0fe200078f20ff */
[----:B------:R-:W-:Y:S01]  /*0b60*/  IMAD.SHL.U32 R4, R4, 0x20, RZ ;  /* 0x0000002004047824 */ /* 0x000fe200078e00ff */
[----:B------:R-:W-:Y:S01]  /*0b70*/  LEA.HI R3, R3, R230, RZ, 0x2 ;  /* 0x000000e603037211 */ /* 0x000fe200078f10ff */
[----:B------:R-:W-:Y:S01]  /*0b80*/  IMAD.IADD R19, R230, 0x1, -R5 ;  /* 0x00000001e6137824 */ /* 0x000fe200078e0a05 */
[----:B------:R-:W-:Y:S02]  /*0b90*/  LOP3.LUT R5, R2, 0x3fffff0, RZ, 0xc0, !PT ;  /* 0x03fffff002057812 */ /* 0x000fe400078ec0ff */
[----:B------:R-:W-:Y:S02]  /*0ba0*/  LOP3.LUT R11, R3, 0xfffffffc, RZ, 0xc0, !PT ;  /* 0xfffffffc030b7812 */ /* 0x000fe400078ec0ff */
[----:B------:R-:W-:Y:S01]  /*0bb0*/  SHF.R.S32.HI R6, RZ, 0x1f, R19 ;  /* 0x0000001fff067819 */ /* 0x000fe20000011413 */
[----:B------:R-:W-:Y:S01]  /*0bc0*/  IMAD.IADD R5, R230, 0x1, -R5 ;  /* 0x00000001e6057824 */ /* 0x000fe200078e0a05 */
[----:B------:R-:W-:Y:S01]  /*0bd0*/  LOP3.LUT R4, R4, 0xfffffc00, RZ, 0xc0, !PT ;  /* 0xfffffc0004047812 */ /* 0x000fe200078ec0ff */
[----:B------:R-:W-:Y:S01]  /*0be0*/  IMAD.IADD R11, R230, 0x1, -R11 ;  /* 0x00000001e60b7824 */ /* 0x000fe200078e0a0b */
[----:B------:R-:W-:-:S02]  /*0bf0*/  LEA.HI R7, R6, R19, RZ, 0x2 ;  /* 0x0000001306077211 */ /* 0x000fc400078f10ff */
[----:B------:R-:W-:Y:S01]  /*0c00*/  SHF.R.S32.HI R3, RZ, 0x7, R0 ;  /* 0x00000007ff037819 */ /* 0x000fe20000011400 */
[----:B------:R-:W-:Y:S01]  /*0c10*/  IMAD R229, R5, 0x40, R4 ;  /* 0x0000004005e57824 */ /* 0x000fe200078e0204 */
[--C-:B------:R-:W-:Y:S02]  /*0c20*/  SHF.R.S32.HI R8, RZ, 0x2, R7.reuse ;  /* 0x00000002ff087819 */ /* 0x100fe40000011407 */
[----:B------:R-:W-:Y:S02]  /*0c30*/  SHF.R.S32.HI R9, RZ, 0x1f, R7 ;  /* 0x0000001fff097819 */ /* 0x000fe40000011407 */
[----:B------:R-:W-:Y:S02]  /*0c40*/  SHF.R.S32.HI R5, RZ, 0x4, R2 ;  /* 0x00000004ff057819 */ /* 0x000fe40000011402 */
[----:B------:R-:W-:Y:S02]  /*0c50*/  LEA.HI R9, R9, R8, RZ, 0x3 ;  /* 0x0000000809097211 */ /* 0x000fe400078f18ff */
[----:B------:R-:W-:-:S02]  /*0c60*/  LEA.HI R0, R0, R3, RZ, 0x1 ;  /* 0x0000000300007211 */ /* 0x000fc400078f08ff */
[----:B------:R-:W-:Y:S02]  /*0c70*/  LOP3.LUT R9, R9, 0xfffffff8, RZ, 0xc0, !PT ;  /* 0xfffffff809097812 */ /* 0x000fe400078ec0ff */
[----:B------:R-:W-:Y:S02]  /*0c80*/  LEA.HI R6, R6, R19, RZ, 0x5 ;  /* 0x0000001306067211 */ /* 0x000fe400078f28ff */
[----:B------:R-:W-:Y:S01]  /*0c90*/  LEA.HI R4, R11, R11, RZ, 0x1 ;  /* 0x0000000b0b047211 */ /* 0x000fe200078f08ff */
[----:B------:R-:W-:Y:S01]  /*0ca0*/  IMAD.IADD R9, R8, 0x1, -R9 ;  /* 0x0000000108097824 */ /* 0x000fe200078e0a09 */
[----:B------:R-:W-:Y:S02]  /*0cb0*/  LEA.HI R2, R2, R5, RZ, 0x1 ;  /* 0x0000000502027211 */ /* 0x000fe400078f08ff */
[----:B------:R-:W-:Y:S02]  /*0cc0*/  LOP3.LUT R0, R0, 0x3fffffe, RZ, 0xc0, !PT ;  /* 0x03fffffe00007812 */ /* 0x000fe400078ec0ff */
[----:B------:R-:W-:-:S02]  /*0cd0*/  SHF.R.S32.HI R6, RZ, 0x5, R6 ;  /* 0x00000005ff067819 */ /* 0x000fc40000011406 */
[----:B------:R-:W-:Y:S01]  /*0ce0*/  LOP3.LUT R4, R4, 0x1ffffffe, RZ, 0xc0, !PT ;  /* 0x1ffffffe04047812 */ /* 0x000fe200078ec0ff */
[----:B------:R-:W-:Y:S01]  /*0cf0*/  IMAD.IADD R0, R3, 0x1, -R0 ;  /* 0x0000000103007824 */ /* 0x000fe200078e0a00 */
[----:B------:R-:W-:Y:S01]  /*0d00*/  LOP3.LUT R2, R2, 0x1ffffffe, RZ, 0xc0, !PT ;  /* 0x1ffffffe02027812 */ /* 0x000fe200078ec0ff */
[----:B------:R-:W-:Y:S02]  /*0d10*/  IMAD R9, R6, 0x10, R9 ;  /* 0x0000001006097824 */ /* 0x000fe400078e0209 */
[----:B------:R-:W-:Y:S01]  /*0d20*/  IMAD.IADD R11, R11, 0x1, -R4 ;  /* 0x000000010b0b7824 */ /* 0x000fe200078e0a04 */
[----:B------:R-:W-:Y:S01]  /*0d30*/  LOP3.LUT R4, R7, 0x7ffffffc, RZ, 0xc0, !PT ;  /* 0x7ffffffc07047812 */ /* 0x000fe200078ec0ff */
[----:B------:R-:W-:Y:S02]  /*0d40*/  IMAD.IADD R2, R5, 0x1, -R2 ;  /* 0x0000000105027824 */ /* 0x000fe400078e0a02 */
[----:B------:R-:W-:Y:S02]  /*0d50*/  IMAD R228, R0, 0x40, R9 ;  /* 0x0000004000e47824 */ /* 0x000fe400078e0209 */
[----:B------:R-:W-:-:S02]  /*0d60*/  IMAD R229, R2, 0x8, R229 ;  /* 0x0000000802e57824 */ /* 0x000fc400078e02e5 */
[----:B------:R-:W-:Y:S02]  /*0d70*/  IMAD.IADD R19, R19, 0x1, -R4 ;  /* 0x0000000113137824 */ /* 0x000fe400078e0a04 */
[----:B------:R-:W-:-:S07]  /*0d80*/  IMAD R22, R11, 0x8, R228 ;  /* 0x000000080b167824 */ /* 0x000fce00078e02e4 */
.L_x_1128:
[----:B------:R-:W-:Y:S01]  /*0d90*/  ULDC.64 UR6, c[0x0][0xa28] ;  /* 0x00028a0000067ab9 */ /* 0x000fe20000000a00 */
[----:B------:R-:W-:Y:S01]  /*0da0*/  IMAD.MOV.U32 R0, RZ, RZ, RZ ;  /* 0x000000ffff007224 */ /* 0x000fe200078e00ff */
[----:B------:R-:W-:-:S04]  /*0db0*/  UISETP.NE.U32.AND UP0, UPT, UR6, URZ, UPT ;  /* 0x0000003f0600728c */ /* 0x000fc8000bf05070 */
[----:B------:R-:W-:-:S03]  /*0dc0*/  UISETP.NE.AND.EX UP0, UPT, UR7, URZ, UPT, UP0 ;  /* 0x0000003f0700728c */ /* 0x000fc6000bf05300 */
[----:B------:R-:W-:Y:S02]  /*0dd0*/  ULDC.64 UR6, c[0x0][0xa18] ;  /* 0x0002860000067ab9 */ /* 0x000fe40000000a00 */
[----:B------:R-:W-:Y:S01]  /*0de0*/  UISETP.NE.U32.AND UP1, UPT, UR6, URZ, UPT ;  /* 0x0000003f0600728c */ /* 0x000fe2000bf25070 */
[----:B------:R-:W-:-:S03]  /*0df0*/  PLOP3.LUT P0, PT, PT, PT, UP0, 0x80, 0x0 ;  /* 0x000000000000781c */ /* 0x000fc60003f0f008 */
[----:B------:R-:W-:-:S03]  /*0e00*/  UISETP.NE.AND.EX UP1, UPT, UR7, URZ, UPT, UP1 ;  /* 0x0000003f0700728c */ /* 0x000fc6000bf25310 */
[----:B------:R-:W-:Y:S02]  /*0e10*/  @UP0 ULDC.64 UR6, c[0x0][0xa28] ;  /* 0x00028a0000060ab9 */ /* 0x000fe40000000a00 */
[----:B------:R-:W-:Y:S01]  /*0e20*/  @UP0 UIMAD.WIDE UR6, UR48, 0x4, UR6 ;  /* 0x00000004300608a5 */ /* 0x000fe2000f8e0206 */
[----:B------:R-:W-:-:S05]  /*0e30*/  PLOP3.LUT P2, PT, PT, PT, UP1, 0x80, 0x0 ;  /* 0x000000000000781c */ /* 0x000fca0003f4f018 */
[----:B------:R-:W-:Y:S01]  /*0e40*/  @UP1 ULDC.64 UR8, c[0x0][0xa18] ;  /* 0x0002860000081ab9 */ /* 0x000fe20000000a00 */
[----:B-1----:R-:W-:Y:S02]  /*0e50*/  IMAD.U32 R4, RZ, RZ, UR6 ;  /* 0x00000006ff047e24 */ /* 0x002fe4000f8e00ff */
[----:B------:R-:W-:Y:S01]  /*0e60*/  IMAD.U32 R5, RZ, RZ, UR7 ;  /* 0x00000007ff057e24 */ /* 0x000fe2000f8e00ff */
[----:B------:R-:W-:Y:S01]  /*0e70*/  @UP1 UIMAD.WIDE UR6, UR48, 0x4, UR8 ;  /* 0x00000004300618a5 */ /* 0x000fe2000f8e0208 */
[----:B------:R-:W-:Y:S02]  /*0e80*/  ULDC UR4, c[0x0][0x288] ;  /* 0x0000a20000047ab9 */ /* 0x000fe40000000800 */
[----:B------:R-:W-:Y:S01]  /*0e90*/  IMAD.U32 R18, RZ, RZ, UR4 ;  /* 0x00000004ff127e24 */ /* 0x000fe2000f8e00ff */
[----:B0----5:R0:W5:Y:S02]  /*0ea0*/  @P0 LDG.E R0, desc[UR50][R4.64] ;  /* 0x0000003204000981 */ /* 0x021164000c1e1900 */
[----:B------:R-:W-:Y:S01]  /*0eb0*/  IMAD.U32 R6, RZ, RZ, UR6 ;  /* 0x00000006ff067e24 */ /* 0x000fe2000f8e00ff */
[----:B------:R-:W-:Y:S01]  /*0ec0*/  ULDC UR4, c[0x0][0x424] ;  /* 0x0001090000047ab9 */ /* 0x000fe20000000800 */
[----:B--2---:R-:W-:Y:S01]  /*0ed0*/  IMAD.U32 R7, RZ, RZ, UR7 ;  /* 0x00000007ff077e24 */ /* 0x004fe2000f8e00ff */
[----:B------:R-:W-:-:S04]  /*0ee0*/  ULDC.64 UR6, c[0x0][0x418] ;  /* 0x0001060000067ab9 */ /* 0x000fc80000000a00 */
[----:B------:R0:W5:Y:S01]  /*0ef0*/  @P2 LDG.E R18, desc[UR50][R6.64] ;  /* 0x0000003206122981 */ /* 0x000162000c1e1900 */
[----:B------:R-:W-:-:S04]  /*0f00*/  UISETP.NE.U32.AND UP0, UPT, UR6, URZ, UPT ;  /* 0x0000003f0600728c */ /* 0x000fc8000bf05070 */
[----:B------:R-:W-:-:S03]  /*0f10*/  UISETP.NE.AND.EX UP0, UPT, UR7, URZ, UPT, UP0 ;  /* 0x0000003f0700728c */ /* 0x000fc6000bf05300 */
[----:B------:R-:W-:Y:S01]  /*0f20*/  ULDC.64 UR6, c[0x0][0xa20] ;  /* 0x0002880000067ab9 */ /* 0x000fe20000000a00 */
[----:B------:R-:W-:Y:S01]  /*0f30*/  USEL UR4, UR4, 0x1, UP0 ;  /* 0x0000000104047887 */ /* 0x000fe20008000000 */
[----:B------:R-:W-:Y:S01]  /*0f40*/  ISETP.NE.U32.AND P1, PT, RZ, UR6, PT ;  /* 0x00000006ff007c0c */ /* 0x000fe2000bf25070 */
[----:B------:R-:W-:Y:S02]  /*0f50*/  ULDC UR6, c[0x0][0x2f0] ;  /* 0x0000bc0000067ab9 */ /* 0x000fe40000000800 */
[----:B------:R-:W-:Y:S01]  /*0f60*/  UIMAD UR4, UR4, UR6, URZ ;  /* 0x00000006040472a4 */ /* 0x000fe2000f8e023f */
[----:B------:R-:W-:Y:S01]  /*0f70*/  ISETP.NE.AND.EX P1, PT, RZ, UR7, PT, P1 ;  /* 0x00000007ff007c0c */ /* 0x000fe2000bf25310 */
[----:B0--34-:R-:W-:-:S12]  /*0f80*/  @P2 BRA `(.L_x_1025) ;  /* 0x00000000002c2947 */ /* 0x019fd80003800000 */
        /* <DEDUP_REMOVED lines=8> */
[----:B-----5:R-:W2:Y:S04]  /*1010*/  LDG.E R18, desc[UR50][R4.64] ;  /* 0x0000003204127981 */ /* 0x020ea8000c1e1900 */
[----:B------:R-:W2:Y:S02]  /*1020*/  LDG.E R3, desc[UR50][R4.64+0x4] ;  /* 0x0000043204037981 */ /* 0x000ea4000c1e1900 */
[----:B--2---:R-:W-:-:S07]  /*1030*/  IMAD.IADD R18, R3, 0x1, -R18 ;  /* 0x0000000103127824 */ /* 0x004fce00078e0a12 */
.L_x_1025:
[----:B------:R-:W-:Y:S01]  /*1040*/  IMAD.U32 R17, RZ, RZ, UR4 ;  /* 0x00000004ff117e24 */ /* 0x000fe2000f8e00ff */
[----:B------:R-:W-:Y:S01]  /*1050*/  UMOV UR43, UR49 ;  /* 0x00000031002b7c82 */ /* 0x000fe20008000000 */
[----:B------:R-:W-:Y:S01]  /*1060*/  UMOV UR42, UR48 ;  /* 0x00000030002a7c82 */ /* 0x000fe20008000000 */
[----:B------:R-:W-:Y:S05]  /*1070*/  @!P1 BRA `(.L_x_1026) ;  /* 0x0000000000189947 */ /* 0x000fea0003800000 */
[----:B------:R-:W-:Y:S02]  /*1080*/  ULDC.64 UR6, c[0x0][0xa20] ;  /* 0x0002880000067ab9 */ /* 0x000fe40000000a00 */
[----:B------:R-:W-:-:S06]  /*1090*/  UIMAD.WIDE UR6, UR48, 0x4, UR6 ;  /* 0x00000004300678a5 */ /* 0x000fcc000f8e0206 */
[----:B------:R-:W-:Y:S02]  /*10a0*/  IMAD.U32 R4, RZ, RZ, UR6 ;  /* 0x00000006ff047e24 */ /* 0x000fe4000f8e00ff */
[----:B------:R-:W-:-:S05]  /*10b0*/  IMAD.U32 R5, RZ, RZ, UR7 ;  /* 0x00000007ff057e24 */ /* 0x000fca000f8e00ff */
[----:B------:R0:W5:Y:S01]  /*10c0*/  LDG.E R17, desc[UR50][R4.64] ;  /* 0x0000003204117981 */ /* 0x000162000c1e1900 */
[----:B------:R-:W-:Y:S05]  /*10d0*/  BRA `(.L_x_1027) ;  /* 0x00000000002c7947 */ /* 0x000fea0003800000 */
.L_x_1026:
        /* <DEDUP_REMOVED lines=9> */
[----:B------:R-:W2:Y:S02]  /*1170*/  LDG.E R6, desc[UR50][R4.64+0x4] ;  /* 0x0000043204067981 */ /* 0x000ea4000c1e1900 */
[----:B--2---:R-:W-:-:S07]  /*1180*/  IMAD.IADD R17, R6, 0x1, -R17 ;  /* 0x0000000106117824 */ /* 0x004fce00078e0a11 */
.L_x_1027:
[----:B------:R-:W-:Y:S01]  /*1190*/  ULDC.64 UR8, c[0x0][0x990] ;  /* 0x0002640000087ab9 */ /* 0x000fe20000000a00 */
[----:B------:R-:W-:Y:S01]  /*11a0*/  ULDC.64 UR6, c[0x0][0x998] ;  /* 0x0002660000067ab9 */ /* 0x000fe20000000a00 */
[----:B------:R-:W-:Y:S01]  /*11b0*/  UISETP.NE.U32.AND UP0, UPT, UR8, URZ, UPT ;  /* 0x0000003f0800728c */ /* 0x000fe2000bf05070 */
[----:B------:R-:W-:Y:S01]  /*11c0*/  IMAD.MOV.U32 R8, RZ, RZ, 0x3f800000 ;  /* 0x3f800000ff087424 */ /* 0x000fe200078e00ff */
[----:B------:R-:W-:Y:S01]  /*11d0*/  UISETP.NE.U32.AND UP1, UPT, UR6, URZ, UPT ;  /* 0x0000003f0600728c */ /* 0x000fe2000bf25070 */
[----:B------:R-:W-:Y:S01]  /*11e0*/  IMAD.MOV.U32 R3, RZ, RZ, 0x3f800000 ;  /* 0x3f800000ff037424 */ /* 0x000fe200078e00ff */
[----:B------:R-:W-:Y:S01]  /*11f0*/  UISETP.NE.AND.EX UP0, UPT, UR9, URZ, UPT, UP0 ;  /* 0x0000003f0900728c */ /* 0x000fe2000bf05300 */
[----:B------:R-:W1:Y:S01]  /*1200*/  LDC R9, c[0x0][0x448] ;  /* 0x00011200ff097b82 */ /* 0x000e620000000800 */
[----:B------:R-:W-:-:S04]  /*1210*/  UISETP.NE.AND.EX UP1, UPT, UR7, URZ, UPT, UP1 ;  /* 0x0000003f0700728c */ /* 0x000fc8000bf25310 */
[----:B------:R-:W-:Y:S02]  /*1220*/  PLOP3.LUT P0, PT, PT, PT, UP0, 0x80, 0x0 ;  /* 0x000000000000781c */ /* 0x000fe40003f0f008 */
[----:B------:R-:W-:Y:S01]  /*1230*/  PLOP3.LUT P1, PT, PT, PT, UP1, 0x80, 0x0 ;  /* 0x000000000000781c */ /* 0x000fe20003f2f018 */
[----:B------:R-:W2:Y:S02]  /*1240*/  LDC.64 R12, c[0x0][0x9e0] ;  /* 0x00027800ff0c7b82 */ /* 0x000ea40000000a00 */
[----:B------:R-:W-:Y:S02]  /*1250*/  @UP0 USHF.R.S32.HI UR4, URZ, 0x1f, UR48 ;  /* 0x0000001f3f040899 */ /* 0x000fe40008011430 */
[----:B------:R-:W-:Y:S01]  /*1260*/  @UP1 USHF.R.S32.HI UR15, URZ, 0x1f, UR48 ;  /* 0x0000001f3f0f1899 */ /* 0x000fe20008011430 */
[----:B------:R-:W-:Y:S01]  /*1270*/  @UP0 ULDC.64 UR12, c[0x0][0x9a8] ;  /* 0x00026a00000c0ab9 */ /* 0x000fe20000000a00 */
[----:B------:R-:W-:Y:S01]  /*1280*/  @UP1 ULDC.64 UR16, c[0x0][0x9b8] ;  /* 0x00026e0000101ab9 */ /* 0x000fe20000000a00 */
[----:B------:R-:W-:-:S02]  /*1290*/  @UP0 UIMAD UR4, UR4, UR12, URZ ;  /* 0x0000000c040402a4 */ /* 0x000fc4000f8e023f */
[----:B------:R-:W-:Y:S02]  /*12a0*/  @UP1 UIMAD UR15, UR15, UR16, URZ ;  /* 0x000000100f0f12a4 */ /* 0x000fe4000f8e023f */
[----:B------:R-:W-:Y:S02]  /*12b0*/  @UP0 UIMAD UR14, UR48, UR13, UR4 ;  /* 0x0000000d300e02a4 */ /* 0x000fe4000f8e0204 */
[----:B------:R-:W-:Y:S02]  /*12c0*/  @UP0 UIMAD.WIDE.U32 UR10, UR48, UR12, URZ ;  /* 0x0000000c300a02a5 */ /* 0x000fe4000f8e003f */
[----:B------:R-:W-:Y:S02]  /*12d0*/  @UP0 USHF.R.S32.HI UR4, URZ, 0x1f, UR49 ;  /* 0x0000001f3f040899 */ /* 0x000fe40008011431 */
[----:B------:R-:W-:Y:S02]  /*12e0*/  @UP1 UIMAD.WIDE.U32 UR12, UR48, UR16, URZ ;  /* 0x00000010300c12a5 */ /* 0x000fe4000f8e003f */
[----:B------:R-:W-:-:S02]  /*12f0*/  @UP1 UIMAD UR15, UR48, UR17, UR15 ;  /* 0x00000011300f12a4 */ /* 0x000fc4000f8e020f */
[----:B------:R-:W-:Y:S01]  /*1300*/  @UP1 USHF.R.S32.HI UR20, URZ, 0x1f, UR49 ;  /* 0x0000001f3f141899 */ /* 0x000fe20008011431 */
[----:B------:R-:W-:Y:S01]  /*1310*/  @UP0 ULDC.64 UR16, c[0x0][0x9b0] ;  /* 0x00026c0000100ab9 */ /* 0x000fe20000000a00 */
[----:B------:R-:W-:Y:S01]  /*1320*/  @UP1 ULDC.64 UR18, c[0x0][0x9c0] ;  /* 0x0002700000121ab9 */ /* 0x000fe20000000a00 */
[----:B------:R-:W-:Y:S02]  /*1330*/  @UP0 UIMAD UR4, UR4, UR16, URZ ;  /* 0x00000010040402a4 */ /* 0x000fe4000f8e023f */
[----:B------:R-:W-:Y:S02]  /*1340*/  @UP0 UIADD3 UR11, UR11, UR14, URZ ;  /* 0x0000000e0b0b0290 */ /* 0x000fe4000fffe03f */
[----:B------:R-:W-:Y:S02]  /*1350*/  @UP1 UIMAD UR14, UR20, UR18, URZ ;  /* 0x00000012140e12a4 */ /* 0x000fe4000f8e023f */
[----:B------:R-:W-:Y:S02]  /*1360*/  @UP1 UIADD3 UR13, UR13, UR15, URZ ;  /* 0x0000000f0d0d1290 */ /* 0x000fe4000fffe03f */
[----:B------:R-:W-:-:S02]  /*1370*/  @UP0 UIMAD UR4, UR49, UR17, UR4 ;  /* 0x00000011310402a4 */ /* 0x000fc4000f8e0204 */
[----:B------:R-:W-:Y:S02]  /*1380*/  @UP0 UIMAD.WIDE.U32 UR10, UR49, UR16, UR10 ;  /* 0x00000010310a02a5 */ /* 0x000fe4000f8e000a */
[----:B------:R-:W-:Y:S02]  /*1390*/  @UP1 UIMAD UR14, UR49, UR19, UR14 ;  /* 0x00000013310e12a4 */ /* 0x000fe4000f8e020e */
[----:B------:R-:W-:Y:S02]  /*13a0*/  @UP1 UIMAD.WIDE.U32 UR12, UR49, UR18, UR12 ;  /* 0x00000012310c12a5 */ /* 0x000fe4000f8e000c */
[----:B------:R-:W-:Y:S02]  /*13b0*/  @UP0 UIADD3 UR11, UR11, UR4, URZ ;  /* 0x000000040b0b0290 */ /* 0x000fe4000fffe03f */
[----:B------:R-:W-:Y:S02]  /*13c0*/  @UP0 ULEA UR8, UP2, UR10, UR8, 0x2 ;  /* 0x000000080a080291 */ /* 0x000fe4000f84103f */
[----:B------:R-:W-:-:S02]  /*13d0*/  @UP1 UIADD3 UR4, UR13, UR14, URZ ;  /* 0x0000000e0d041290 */ /* 0x000fc4000fffe03f */
[----:B------:R-:W-:Y:S02]  /*13e0*/  @UP1 ULEA UR6, UP3, UR12, UR6, 0x2 ;  /* 0x000000060c061291 */ /* 0x000fe4000f86103f */
[----:B------:R-:W-:Y:S01]  /*13f0*/  @UP0 ULEA.HI.X UR9, UR10, UR9, UR11, 0x2, UP2 ;  /* 0x000000090a090291 */ /* 0x000fe200090f140b */
[----:B0-----:R-:W-:Y:S01]  /*1400*/  IMAD.U32 R4, RZ, RZ, UR8 ;  /* 0x00000008ff047e24 */ /* 0x001fe2000f8e00ff */
[----:B------:R-:W-:Y:S02]  /*1410*/  @UP1 ULEA.HI.X UR7, UR12, UR7, UR4, 0x2, UP3 ;  /* 0x000000070c071291 */ /* 0x000fe400098f1404 */
[----:B------:R-:W-:Y:S02]  /*1420*/  IMAD.U32 R6, RZ, RZ, UR6 ;  /* 0x00000006ff067e24 */ /* 0x000fe4000f8e00ff */
[----:B------:R-:W-:Y:S02]  /*1430*/  IMAD.U32 R5, RZ, RZ, UR9 ;  /* 0x00000009ff057e24 */ /* 0x000fe4000f8e00ff */
[----:B------:R-:W-:-:S03]  /*1440*/  IMAD.U32 R7, RZ, RZ, UR7 ;  /* 0x00000007ff077e24 */ /* 0x000fc6000f8e00ff */
[----:B------:R0:W3:Y:S04]  /*1450*/  @P0 LDG.E R8, desc[UR50][R4.64] ;  /* 0x0000003204080981 */ /* 0x0000e8000c1e1900 */
[----:B------:R-:W3:Y:S01]  /*1460*/  @P1 LDG.E R3, desc[UR50][R6.64] ;  /* 0x0000003206031981 */ /* 0x000ee2000c1e1900 */
[----:B-1----:R-:W-:Y:S01]  /*1470*/  ISETP.NE.AND P1, PT, R9, 0x1, PT ;  /* 0x000000010900780c */ /* 0x002fe20003f25270 */
[----:B------:R-:W-:Y:S01]  /*1480*/  USHF.L.U32 UR36, UR5, 0x7, URZ ;  /* 0x0000000705247899 */ /* 0x000fe2000800063f */
[----:B--2---:R-:W-:Y:S01]  /*1490*/  ISETP.GE.AND P2, PT, R13, 0x1, PT ;  /* 0x000000010d00780c */ /* 0x004fe20003f46270 */
[----:B-----5:R-:W-:Y:S01]  /*14a0*/  IMAD.IADD R17, R17, 0x1, -R0 ;  /* 0x0000000111117824 */ /* 0x020fe200078e0a00 */
[----:B------:R-:W-:Y:S01]  /*14b0*/  ULDC UR5, c[0x0][0x988] ;  /* 0x0002620000057ab9 */ /* 0x000fe20000000800 */
[----:B------:R-:W-:-:S03]  /*14c0*/  UIADD3 UR4, UR36, 0x7f, URZ ;  /* 0x0000007f24047890 */ /* 0x000fc6000fffe03f */
[----:B------:R-:W-:-:S05]  /*14d0*/  IADD3 R0, R17, 0x1, -R18 ;  /* 0x0000000111007810 */ /* 0x000fca0007ffe812 */
[----:B------:R-:W0:Y:S08]  /*14e0*/  @P1 LDC R9, c[0x0][0x44c] ;  /* 0x00011300ff091b82 */ /* 0x000e300000000800 */
[----:B------:R-:W1:Y:S01]  /*14f0*/  @P1 LDC R11, c[0x0][0x450] ;  /* 0x00011400ff0b1b82 */ /* 0x000e620000000800 */
[----:B0-----:R-:W-:-:S04]  /*1500*/  @P1 IMAD.HI.U32 R4, R9, UR4, RZ ;  /* 0x0000000409041c27 */ /* 0x001fc8000f8e00ff */
[----:B---3--:R-:W-:-:S04]  /*1510*/  FMUL.FTZ R3, R8, R3 ;  /* 0x0000000308037220 */ /* 0x008fc80000410000 */
[----:B------:R-:W-:Y:S01]  /*1520*/  FMUL.FTZ R5, R3, UR5 ;  /* 0x0000000503057c20 */ /* 0x000fe20008410000 */
[----:B------:R-:W-:Y:S01]  /*1530*/  IMAD.U32 R3, RZ, RZ, UR4 ;  /* 0x00000004ff037e24 */ /* 0x000fe2000f8e00ff */
[----:B-1----:R-:W-:-:S03]  /*1540*/  @P1 SHF.R.U32.HI R3, RZ, R11, R4 ;  /* 0x0000000bff031219 */ /* 0x002fc60000011604 */
[----:B------:R-:W-:Y:S02]  /*1550*/  R2UR UR37, R5 ;  /* 0x00000000052572ca */ /* 0x000fe400000e0000 */
[----:B------:R-:W-:-:S04]  /*1560*/  IMAD.IADD R3, R0, 0x1, R3 ;  /* 0x0000000100037824 */ /* 0x000fc800078e0203 */
[----:B------:R-:W-:Y:S01]  /*1570*/  IMAD.IADD R6, R3, 0x1, R12 ;  /* 0x0000000103067824 */ /* 0x000fe200078e020c */
[----:B------:R-:W-:Y:S08]  /*1580*/  @!P2 BRA `(.L_x_1028) ;  /* 0x000000000040a947 */ /* 0x000ff00003800000 */
        /* <DEDUP_REMOVED lines=10> */
.L_x_1029:
[----:B------:R-:W-:-:S13]  /*1630*/  ISETP.NE.AND P0, PT, R13, 0x1, PT ;  /* 0x000000010d00780c */ /* 0x000fda0003f05270 */
[----:B------:R-:W0:Y:S02]  /*1640*/  @P0 LDC.64 R4, c[0x0][0x9e8] ;  /* 0x00027a00ff040b82 */ /* 0x000e240000000a00 */
[----:B0-----:R-:W-:-:S05]  /*1650*/  @P0 IMAD.HI.U32 R4, R0, R4, RZ ;  /* 0x0000000400040227 */ /* 0x001fca00078e00ff */
[----:B------:R-:W-:-:S07]  /*1660*/  @P0 SHF.R.U32.HI R0, RZ, R5, R4 ;  /* 0x00000005ff000219 */ /* 0x000fce0000011604 */
.L_x_1030:
[----:B------:R-:W-:-:S05]  /*1670*/  IMAD R3, R0, R13, R13 ;  /* 0x0000000d00037224 */ /* 0x000fca00078e020d */
[----:B------:R-:W-:-:S07]  /*1680*/  VIMNMX R6, R6, R3, PT ;  /* 0x0000000306067248 */ /* 0x000fce0003fe0100 */
.L_x_1028:
[----:B------:R-:W0:Y:S01]  /*1690*/  @P1 LDC R3, c[0x0][0x44c] ;  /* 0x00011300ff031b82 */ /* 0x000e220000000800 */
[----:B------:R-:W-:Y:S01]  /*16a0*/  IMAD.U32 R0, RZ, RZ, UR36 ;  /* 0x00000024ff007e24 */ /* 0x000fe2000f8e00ff */
[----:B------:R-:W-:Y:S01]  /*16b0*/  ULDC UR4, c[0x0][0x9dc] ;  /* 0x0002770000047ab9 */ /* 0x000fe20000000800 */
[----:B------:R-:W-:Y:S02]  /*16c0*/  VIADD R7, R6, 0xdf ;  /* 0x000000df06077836 */ /* 0x000fe40000000000 */
[C---:B------:R-:W-:Y:S02]  /*16d0*/  VIADD R5, R17.reuse, 0xdf ;  /* 0x000000df11057836 */ /* 0x040fe40000000000 */
[----:B------:R-:W-:Y:S01]  /*16e0*/  IMAD.MOV.U32 R6, RZ, RZ, RZ ;  /* 0x000000ffff067224 */ /* 0x000fe200078e00ff */
[----:B------:R-:W1:Y:S01]  /*16f0*/  @P1 LDC R4, c[0x0][0x450] ;  /* 0x00011400ff041b82 */ /* 0x000e620000000800 */
[----:B------:R-:W-:Y:S02]  /*1700*/  IMAD.IADD R137, R17, 0x1, -R18 ;  /* 0x0000000111897824 */ /* 0x000fe400078e0a12 */
        /* <DEDUP_REMOVED lines=23> */
.L_x_1032:
[----:B------:R-:W-:-:S13]  /*1880*/  ISETP.NE.AND P0, PT, R13, 0x1, PT ;  /* 0x000000010d00780c */ /* 0x000fda0003f05270 */
[----:B------:R-:W0:Y:S02]  /*1890*/  @P0 LDC.64 R4, c[0x0][0x9e8] ;  /* 0x00027a00ff040b82 */ /* 0x000e240000000a00 */
[----:B0-----:R-:W-:-:S05]  /*18a0*/  @P0 IMAD.HI.U32 R4, R0, R4, RZ ;  /* 0x0000000400040227 */ /* 0x001fca00078e00ff */
[----:B------:R-:W-:-:S07]  /*18b0*/  @P0 SHF.R.U32.HI R0, RZ, R5, R4 ;  /* 0x00000005ff000219 */ /* 0x000fce0000011604 */
.L_x_1033:
[----:B------:R-:W-:-:S05]  /*18c0*/  IMAD R0, R0, R13, RZ ;  /* 0x0000000d00007224 */ /* 0x000fca00078e02ff */
[----:B------:R-:W-:-:S13]  /*18d0*/  R2UR UR4, R0 ;  /* 0x00000000000472ca */ /* 0x000fda00000e0000 */
[----:B------:R-:W-:-:S04]  /*18e0*/  UISETP.LT.AND UP0, UPT, UR5, UR4, UPT ;  /* 0x000000040500728c */ /* 0x000fc8000bf01270 */
[----:B------:R-:W-:-:S12]  /*18f0*/  USEL UR5, UR5, UR4, !UP0 ;  /* 0x0000000405057287 */ /* 0x000fd8000c000000 */
.L_x_1031:
        /* <DEDUP_REMOVED lines=8> */
[----:B------:R-:W-:Y:S01]  /*1980*/  CS2R R24, SRZ ;  /* 0x0000000000187805 */ /* 0x000fe2000001ff00 */
[----:B------:R-:W-:Y:S01]  /*1990*/  IMAD.MOV.U32 R13, RZ, RZ, RZ ;  /* 0x000000ffff0d7224 */ /* 0x000fe200078e00ff */
[----:B------:R-:W-:Y:S01]  /*19a0*/  ULEA.HI.SX32 UR4, UR5, UR4, 0x19 ;  /* 0x0000000405047291 */ /* 0x000fe2000f8fca3f */
[----:B------:R-:W-:-:S02]  /*19b0*/  CS2R R78, SRZ ;  /* 0x00000000004e7805 */ /* 0x000fc4000001ff00 */
[----:B------:R-:W-:Y:S02]  /*19c0*/  CS2R R26, SRZ ;  /* 0x00000000001a7805 */ /* 0x000fe4000001ff00 */
[----:B------:R-:W-:Y:S01]  /*19d0*/  CS2R R76, SRZ ;  /* 0x00000000004c7805 */ /* 0x000fe2000001ff00 */
[----:B------:R-:W-:Y:S01]  /*19e0*/  UISETP.LT.AND UP0, UPT, URZ, UR4, UPT ;  /* 0x000000043f00728c */ /* 0x000fe2000bf01270 */
[----:B------:R-:W-:Y:S02]  /*19f0*/  CS2R R28, SRZ ;  /* 0x00000000001c7805 */ /* 0x000fe4000001ff00 */
[----:B------:R-:W-:Y:S02]  /*1a00*/  CS2R R70, SRZ ;  /* 0x0000000000467805 */ /* 0x000fe4000001ff00 */
[----:B------:R-:W-:Y:S01]  /*1a10*/  CS2R R30, SRZ ;  /* 0x00000000001e7805 */ /* 0x000fe2000001ff00 */
[----:B------:R-:W-:Y:S01]  /*1a20*/  USEL UR39, URZ, UR4, !UP0 ;  /* 0x000000043f277287 */ /* 0x000fe2000c000000 */
[----:B------:R-:W-:-:S02]  /*1a30*/  CS2R R68, SRZ ;  /* 0x0000000000447805 */ /* 0x000fc4000001ff00 */
[----:B------:R-:W-:Y:S02]  /*1a40*/  CS2R R32, SRZ ;  /* 0x0000000000207805 */ /* 0x000fe4000001ff00 */
[----:B------:R-:W-:Y:S02]  /*1a50*/  CS2R R62, SRZ ;  /* 0x00000000003e7805 */ /* 0x000fe4000001ff00 */
[----:B------:R-:W-:Y:S02]  /*1a60*/  CS2R R34, SRZ ;  /* 0x0000000000227805 */ /* 0x000fe4000001ff00 */
[----:B------:R-:W-:Y:S02]  /*1a70*/  CS2R R60, SRZ ;  /* 0x00000000003c7805 */ /* 0x000fe4000001ff00 */
[----:B------:R-:W-:Y:S02]  /*1a80*/  ISETP.GT.AND P1, PT, R136, UR39, PT ;  /* 0x0000002788007c0c */ /* 0x000fe4000bf24270 */
[----:B------:R-:W-:-:S02]  /*1a90*/  CS2R R36, SRZ ;  /* 0x0000000000247805 */ /* 0x000fc4000001ff00 */
[----:B------:R-:W-:Y:S02]  /*1aa0*/  CS2R R54, SRZ ;  /* 0x0000000000367805 */ /* 0x000fe4000001ff00 */
[----:B------:R-:W-:Y:S02]  /*1ab0*/  CS2R R38, SRZ ;  /* 0x0000000000267805 */ /* 0x000fe4000001ff00 */
[----:B------:R-:W-:Y:S02]  /*1ac0*/  CS2R R52, SRZ ;  /* 0x0000000000347805 */ /* 0x000fe4000001ff00 */
[----:B------:R-:W-:Y:S02]  /*1ad0*/  CS2R R40, SRZ ;  /* 0x0000000000287805 */ /* 0x000fe4000001ff00 */
[----:B------:R-:W-:Y:S01]  /*1ae0*/  CS2R R46, SRZ ;  /* 0x00000000002e7805 */ /* 0x000fe2000001ff00 */
[----:B------:R-:W-:Y:S01]  /*1af0*/  IMAD.MOV.U32 R42, RZ, RZ, RZ ;  /* 0x000000ffff2a7224 */ /* 0x000fe200078e00ff */
        /* <DEDUP_REMOVED lines=9> */
[----:B------:R-:W-:Y:S01]  /*1b90*/  CS2R R96, SRZ ;  /* 0x0000000000607805 */ /* 0x000fe2000001ff00 */
[----:B------:R-:W-:Y:S06]  /*1ba0*/  @!P1 BRA `(.L_x_1034) ;  /* 0x00000154005c9947 */ /* 0x000fec0003800000 */
[----:B------:R-:W-:Y:S01]  /*1bb0*/  SHF.R.S32.HI R3, RZ, 0x1f, R230 ;  /* 0x0000001fff037819 */ /* 0x000fe200000114e6 */
[----:B------:R-:W0:Y:S01]  /*1bc0*/  S2UR UR40, SR_CgaCtaId ;  /* 0x00000000002879c3 */ /* 0x000e220000008800 */
[----:B------:R-:W-:Y:S02]  /*1bd0*/  UMOV UR41, 0x400 ;  /* 0x0000040000297882 */ /* 0x000fe40000000000 */
[----:B------:R-:W-:-:S04]  /*1be0*/  LEA.HI R3, R3, R230, RZ, 0x7 ;  /* 0x000000e603037211 */ /* 0x000fc800078f38ff */
[----:B------:R-:W-:-:S06]  /*1bf0*/  SHF.R.S32.HI R3, RZ, 0x7, R3 ;  /* 0x00000007ff037819 */ /* 0x000fcc0000011403 */
[----:B------:R-:W1:Y:S01]  /*1c00*/  SHFL.IDX PT, R3, R3, RZ, 0x1f ;  /* 0x00001fff03037589 */ /* 0x000e6200000e0000 */
[----:B0-----:R-:W-:-:S04]  /*1c10*/  ULEA UR41, UR40, UR41, 0x18 ;  /* 0x0000002928297291 */ /* 0x001fc8000f8ec03f */
[----:B------:R-:W-:-:S04]  /*1c20*/  UIADD3 UR5, UR41, 0x1c400, URZ ;  /* 0x0001c40029057890 */ /* 0x000fc8000fffe03f */
[----:B------:R-:W-:Y:S01]  /*1c30*/  ULOP3.LUT UP0, URZ, UR5, 0x9f, URZ, 0xc0, !UPT ;  /* 0x0000009f053f7892 */ /* 0x000fe2000f80c03f */
[----:B-1----:R-:W-:-:S05]  /*1c40*/  R2UR UR44, R3 ;  /* 0x00000000032c72ca */ /* 0x002fca00000e0000 */
[----:B------:R-:W-:-:S08]  /*1c50*/  PLOP3.LUT P0, PT, PT, PT, UP0, 0x80, 0x0 ;  /* 0x000000000000781c */ /* 0x000fd00003f0f008 */
        /* <DEDUP_REMOVED lines=23> */
.L_x_1035:
        /* <DEDUP_REMOVED lines=9> */
.L_x_1228:
[----:B------:R-:W-:Y:S05]  /*1e60*/  @!P0 BRA `(.L_x_1037) ;  /* 0x0000000000048947 */ /* 0x000fea0003800000 */
[----:B------:R-:W-:Y:S01]  /*1e70*/  BPT.TRAP 0x1 ;  /* 0x000000040000795c */ /* 0x000fe20000300000 */
.L_x_1037:
[----:B------:R-:W-:Y:S02]  /*1e80*/  IMAD.U32 R5, RZ, RZ, UR52 ;  /* 0x00000034ff057e24 */ /* 0x000fe4000f8e00ff */
[----:B0-----:R-:W-:-:S03]  /*1e90*/  IMAD.U32 R0, RZ, RZ, UR45 ;  /* 0x0000002dff007e24 */ /* 0x001fc6000f8e00ff */
[----:B------:R-:W-:Y:S02]  /*1ea0*/  LEA R5, R5, UR41, 0x3 ;  /* 0x0000002905057c11 */ /* 0x000fe4000f8e18ff */
[----:B------:R-:W-:-:S04]  /*1eb0*/  SHF.L.U32 R0, R0, 0x1f, RZ ;  /* 0x0000001f00007819 */ /* 0x000fc800000006ff */
[----:B------:R0:W1:Y:S01]  /*1ec0*/  SYNCS.PHASECHK.TRANS64.TRYWAIT P1, [R5+URZ+0x2e830], R0 ;  /* 0x02e83000050075a7 */ /* 0x000062000802017f */
[----:B------:R-:W-:Y:S05]  /*1ed0*/  @!P0 BRA `(.L_x_1038) ;  /* 0x0000000000048947 */ /* 0x000fea0003800000 */
[----:B------:R-:W-:Y:S01]  /*1ee0*/  BPT.TRAP 0x1 ;  /* 0x000000040000795c */ /* 0x000fe20000300000 */
.L_x_1038:
[----:B-1----:R-:W-:Y:S05]  /*1ef0*/  @P1 BRA `(.L_x_1039) ;  /* 0x0000000000081947 */ /* 0x002fea0003800000 */
[----:B------:R-:W1:Y:S02]  /*1f00*/  SYNCS.PHASECHK.TRANS64.TRYWAIT P1, [R5+URZ+0x2e830], R0 ;  /* 0x02e83000050075a7 */ /* 0x000e64000802017f */
[----:B-1----:R-:W-:Y:S05]  /*1f10*/  @!P1 BRA `(.L_x_1040) ;  /* 0x000001d800109947 */ /* 0x002fea0003800000 */
.L_x_1039:
        /* <DEDUP_REMOVED lines=21> */
[----:B------:R-:W-:-:S02]  /*2070*/  ULDC UR54, c[0x0][0x9dc] ;  /* 0x0002770000367ab9 */ /* 0x000fc40000000800 */
        /* <DEDUP_REMOVED lines=174> */
[----:B------:R-:W-:-:S03]  /*2b60*/  VIADD R21, R6, 0xffffffff ;  /* 0xffffffff06157836 */ /* 0x000fc60000000000 */
[----:B------:R-:W-:Y:S01]  /*2b70*/  IADD3 R4, -R18, R5, R17 ;  /* 0x0000000512047210 */ /* 0x000fe20007ffe111 */
[----:B------:R-:W-:Y:S01]  /*2b80*/  VIADD R5, R5, 0xffffffff ;  /* 0xffffffff05057836 */ /* 0x000fe20000000000 */
        /* <DEDUP_REMOVED lines=11> */
[----:B------:R-:W-:-:S04]  /*2c40*/  VIADD R0, R0, 0xe0 ;  /* 0x000000e000007836 */ /* 0x000fc80000000000 */
[----:B------:R-:W-:Y:S02]  /*2c50*/  IMAD R9, R19, -0x2, R0 ;  /* 0xfffffffe13097824 */ /* 0x000fe400078e0200 */
[C---:B------:R-:W-:Y:S02]  /*2c60*/  VIADD R0, R4.reuse, UR6 ;  /* 0x0000000604007c36 */ /* 0x040fe40008000000 */
[----:B------:R-:W-:-:S03]  /*2c70*/  VIADD R4, R4, UR10 ;  /* 0x0000000a04047c36 */ /* 0x000fc60008000000 */
[----:B0-----:R-:W-:Y:S01]  /*2c80*/  VIADDMNMX R20, R11, R0, R9, PT ;  /* 0x000000000b147246 */ /* 0x001fe20003800109 */
[----:B------:R-:W-:Y:S01]  /*2c90*/  IMAD.IADD R6, R4, 0x1, R11 ;  /* 0x0000000104067824 */ /* 0x000fe200078e020b */
[----:B------:R-:W-:Y:S06]  /*2ca0*/  @P1 BRA `(.L_x_1041) ;  /* 0x0000000000541947 */ /* 0x000fec0003800000 */
[----:B------:R-:W-:Y:S01]  /*2cb0*/  IADD3 R8, -R18, R17, R11 ;  /* 0x0000001112087210 */ /* 0x000fe20007ffe10b */
        /* <DEDUP_REMOVED lines=11> */
.L_x_1043:
[----:B------:R-:W-:-:S06]  /*2d70*/  UISETP.NE.AND UP2, UPT, UR7, 0x1, UPT ;  /* 0x000000010700788c */ /* 0x000fcc000bf45270 */
[----:B------:R-:W-:-:S05]  /*2d80*/  PLOP3.LUT P1, PT, PT, PT, UP2, 0x80, 0x0 ;  /* 0x000000000000781c */ /* 0x000fca0003f2f028 */
[----:B------:R-:W-:-:S08]  /*2d90*/  @UP2 ULDC.64 UR10, c[0x0][0x9e8] ;  /* 0x00027a00000a2ab9 */ /* 0x000fd00000000a00 */
[----:B------:R-:W-:-:S05]  /*2da0*/  @P1 IMAD.HI.U32 R10, R8, UR10, RZ ;  /* 0x0000000a080a1c27 */ /* 0x000fca000f8e00ff */
[----:B------:R-:W-:-:S07]  /*2db0*/  @P1 SHF.R.U32.HI R8, RZ, UR11, R10 ;  /* 0x0000000bff081c19 */ /* 0x000fce000801160a */
.L_x_1044:
[----:B------:R-:W-:Y:S05]  /*2dc0*/  BSYNC B0 ;  /* 0x0000000000007941 */ /* 0x000fea0003800000 */
.L_x_1042:
[----:B------:R-:W-:-:S05]  /*2dd0*/  IMAD R11, R8, UR7, R5 ;  /* 0x00000007080b7c24 */ /* 0x000fca000f8e0205 */
[----:B------:R-:W-:Y:S02]  /*2de0*/  VIMNMX R6, R6, R11, !PT ;  /* 0x0000000b06067248 */ /* 0x000fe40007fe0100 */
[----:B------:R-:W-:-:S07]  /*2df0*/  VIADDMNMX R20, R11, UR7, R20, PT ;  /* 0x000000070b147c46 */ /* 0x000fce000b800114 */
.L_x_1041:
[C---:B------:R-:W-:Y:S01]  /*2e00*/  ISETP.GE.AND P1, PT, R21.reuse, 0x2, PT ;  /* 0x000000021500780c */ /* 0x040fe20003f26270 */
[----:B------:R-:W0:Y:S01]  /*2e10*/  SHFL.IDX PT, R3, R3, 0x1, 0x1c1f ;  /* 0x003c1f0003037f89 */ /* 0x000e2200000e0000 */
[C---:B------:R-:W-:Y:S02]  /*2e20*/  ISETP.GE.AND P3, PT, R21.reuse, 0xa, PT ;  /* 0x0000000a1500780c */ /* 0x040fe40003f66270 */
        /* <DEDUP_REMOVED lines=17> */
[C---:B------:R-:W-:Y:S02]  /*2f40*/  ISETP.GE.AND P2, PT, R21.reuse, 0x12, PT ;  /* 0x000000121500780c */ /* 0x040fe40003f46270 */
        /* <DEDUP_REMOVED lines=17> */
[C---:B------:R-:W-:Y:S02]  /*3060*/  ISETP.GE.AND P3, PT, R21.reuse, 0x22, PT ;  /* 0x000000221500780c */ /* 0x040fe40003f66270 */
        /* <DEDUP_REMOVED lines=30> */
[C---:B------:R-:W-:Y:S02]  /*3250*/  ISETP.GE.AND P4, PT, R21.reuse, 0x3a, PT ;  /* 0x0000003a1500780c */ /* 0x040fe40003f86270 */
        /* <DEDUP_REMOVED lines=223> */
.L_x_1047:
[----:B------:R-:W-:-:S06]  /*4050*/  UISETP.NE.AND UP2, UPT, UR7, 0x1, UPT ;  /* 0x000000010700788c */ /* 0x000fcc000bf45270 */
[----:B------:R-:W-:-:S05]  /*4060*/  PLOP3.LUT P6, PT, PT, PT, UP2, 0x80, 0x0 ;  /* 0x000000000000781c */ /* 0x000fca0003fcf028 */
[----:B------:R-:W-:-:S08]  /*4070*/  @UP2 ULDC.64 UR10, c[0x0][0x9e8] ;  /* 0x00027a00000a2ab9 */ /* 0x000fd00000000a00 */
[----:B------:R-:W-:Y:S01]  /*4080*/  @P6 IMAD.HI.U32 R3, R6, UR10, RZ ;  /* 0x0000000a06036c27 */ /* 0x000fe2000f8e00ff */
[----:B------:R-:W-:-:S13]  /*4090*/  PLOP3.LUT P6, PT, PT, PT, UP2, 0x80, 0x0 ;  /* 0x000000000000781c */ /* 0x000fda0003fcf028 */
[----:B------:R-:W-:-:S07]  /*40a0*/  @P6 SHF.R.U32.HI R6, RZ, UR11, R3 ;  /* 0x0000000bff066c19 */ /* 0x000fce0008011603 */
.L_x_1048:
[----:B------:R-:W-:Y:S05]  /*40b0*/  BSYNC B0 ;  /* 0x0000000000007941 */ /* 0x000fea0003800000 */
.L_x_1046:
[----:B------:R-:W-:-:S05]  /*40c0*/  IMAD R5, R6, UR7, R5 ;  /* 0x0000000706057c24 */ /* 0x000fca000f8e0205 */
[----:B------:R-:W-:Y:S02]  /*40d0*/  VIMNMX R4, R4, R5, !PT ;  /* 0x0000000504047248 */ /* 0x000fe40007fe0100 */
[----:B------:R-:W-:-:S07]  /*40e0*/  VIADDMNMX R0, R5, UR7, R0, PT ;  /* 0x0000000705007c46 */ /* 0x000fce000b800100 */
.L_x_1045:
[----:B------:R-:W-:Y:S01]  /*40f0*/  ISETP.GT.AND P1, PT, R4, 0x20, !P1 ;  /* 0x000000200400780c */ /* 0x000fe20004f24270 */
[----:B------:R-:W-:Y:S01]  /*4100*/  @UP0 ULDC UR10, c[0x0][0x44c] ;  /* 0x00011300000a0ab9 */ /* 0x000fe20000000800 */
[----:B------:R-:W-:Y:S01]  /*4110*/  ISETP.NE.AND P6, PT, R174, RZ, PT ;  /* 0x000000ffae00720c */ /* 0x000fe20003fc5270 */
[----:B------:R-:W-:Y:S01]  /*4120*/  UIMAD.WIDE.U32 UR10, UR36, UR10, URZ ;  /* 0x0000000a240a72a5 */ /* 0x000fe2000f8e003f */
[----:B------:R-:W-:Y:S01]  /*4130*/  ISETP.LT.OR P1, PT, R0, 0x21, P1 ;  /* 0x000000210000780c */ /* 0x000fe20000f21670 */
[----:B------:R-:W-:Y:S01]  /*4140*/  @UP0 ULDC UR18, c[0x0][0x450] ;  /* 0x0001140000120ab9 */ /* 0x000fe20000000800 */
[----:B------:R-:W-:Y:S01]  /*4150*/  ISETP.GT.AND P2, PT, R4, 0x29, !P2 ;  /* 0x000000290400780c */ /* 0x000fe20005744270 */
[----:B------:R-:W-:Y:S01]  /*4160*/  UMOV UR14, UR36 ;  /* 0x00000024000e7c82 */ /* 0x000fe20008000000 */
[----:B------:R-:W-:Y:S01]  /*4170*/  FSEL R106, R106, -INF , !P1 ;  /* 0xff8000006a6a7808 */ /* 0x000fe20004800000 */
[----:B------:R-:W-:Y:S01]  /*4180*/  @UP0 USHF.R.U32.HI UR14, URZ, UR18, UR11 ;  /* 0x000000123f0e0299 */ /* 0x000fe2000801160b */
[----:B------:R-:W-:-:S02]  /*4190*/  ISETP.NE.AND P1, PT, R150, RZ, PT ;  /* 0x000000ff9600720c */ /* 0x000fc40003f25270 */
[----:B------:R-:W-:Y:S02]  /*41a0*/  ISETP.LT.OR P2, PT, R0, 0x2a, P2 ;  /* 0x0000002a0000780c */ /* 0x000fe40001741670 */
[----:B------:R-:W-:Y:S02]  /*41b0*/  ISETP.GT.AND P1, PT, R4, 0x21, !P1 ;  /* 0x000000210400780c */ /* 0x000fe40004f24270 */
[----:B------:R-:W-:Y:S02]  /*41c0*/  FSEL R111, R111, -INF , !P2 ;  /* 0xff8000006f6f7808 */ /* 0x000fe40005000000 */
[----:B------:R-:W-:Y:S02]  /*41d0*/  ISETP.LT.OR P1, PT, R0, 0x22, P1 ;  /* 0x000000220000780c */ /* 0x000fe40000f21670 */
[----:B------:R-:W-:Y:S02]  /*41e0*/  ISETP.NE.AND P2, PT, R175, RZ, PT ;  /* 0x000000ffaf00720c */ /* 0x000fe40003f45270 */
        /* <DEDUP_REMOVED lines=83> */
[----:B------:R-:W-:Y:S02]  /*4720*/  ISETP.GT.AND P1, PT, R4, 0x59, !P2 ;  /* 0x000000590400780c */ /* 0x000fe40005724270 */
[----:B------:R-:W-:-:S02]  /*4730*/  ISETP.NE.AND P2, PT, R177, RZ, PT ;  /* 0x000000ffb100720c */ /* 0x000fc40003f45270 */
        /* <DEDUP_REMOVED lines=52> */
[C---:B------:R-:W-:Y:S02]  /*4a80*/  ISETP.GT.AND P1, PT, R4.reuse, 0x79, !P1 ;  /* 0x000000790400780c */ /* 0x040fe40004f24270 */
[----:B------:R-:W-:Y:S01]  /*4a90*/  ISETP.GT.AND P3, PT, R4, 0xd0, !P3 ;  /* 0x000000d00400780c */ /* 0x000fe20005f64270 */
[----:B------:R-:W0:Y:S01]  /*4aa0*/  SHFL.BFLY PT, R3, R6, 0x2, 0x1f ;  /* 0x0c401f0006037f89 */ /* 0x000e2200000e0000 */
[----:B------:R-:W-:-:S02]  /*4ab0*/  ISETP.LT.OR P1, PT, R0, 0x7a, P1 ;  /* 0x0000007a0000780c */ /* 0x000fc40000f21670 */
[----:B------:R-:W-:Y:S02]  /*4ac0*/  ISETP.GT.AND P4, PT, R4, 0xd1, !P4 ;  /* 0x000000d10400780c */ /* 0x000fe40006784270 */
        /* <DEDUP_REMOVED lines=11> */
[C---:B------:R-:W-:Y:S02]  /*4b80*/  ISETP.LT.OR P5, PT, R0.reuse, 0xd9, P5 ;  /* 0x000000d90000780c */ /* 0x040fe40002fa1670 */
[----:B------:R-:W-:Y:S02]  /*4b90*/  ISETP.LT.OR P1, PT, R0, 0x82, P1 ;  /* 0x000000820000780c */ /* 0x000fe40000f21670 */
[----:B------:R-:W-:Y:S02]  /*4ba0*/  FSEL R35, R35, -INF , !P4 ;  /* 0xff80000023237808 */ /* 0x000fe40006000000 */
        /* <DEDUP_REMOVED lines=9> */
[----:B------:R-:W-:Y:S02]  /*4c40*/  R2UR UR15, R137 ;  /* 0x00000000890f72ca */ /* 0x000fe400000e0000 */
[----:B------:R-:W-:Y:S02]  /*4c50*/  FSEL R63, R63, -INF , !P1 ;  /* 0xff8000003f3f7808 */ /* 0x000fe40004800000 */
[----:B------:R-:W-:-:S04]  /*4c60*/  ISETP.NE.AND P1, PT, R160, RZ, PT ;  /* 0x000000ffa000720c */ /* 0x000fc80003f25270 */
[----:B------:R-:W-:-:S04]  /*4c70*/  ISETP.GT.AND P1, PT, R4, 0x90, !P1 ;  /* 0x000000900400780c */ /* 0x000fc80004f24270 */
[----:B------:R-:W-:Y:S01]  /*4c80*/  ISETP.LT.OR P1, PT, R0, 0x91, P1 ;  /* 0x000000910000780c */ /* 0x000fe20000f21670 */
[----:B------:R-:W-:-:S03]  /*4c90*/  UIADD3 UR10, UR15, UR14, URZ ;  /* 0x0000000e0f0a7290 */ /* 0x000fc6000fffe03f */
[----:B------:R-:W-:Y:S01]  /*4ca0*/  FSEL R66, R66, -INF , !P1 ;  /* 0xff80000042427808 */ /* 0x000fe20004800000 */
[----:B------:R-:W-:Y:S01]  /*4cb0*/  UIADD3 UR14, UR10, UR6, URZ ;  /* 0x000000060a0e7290 */ /* 0x000fe2000fffe03f */
        /* <DEDUP_REMOVED lines=52> */
[----:B------:R-:W-:Y:S02]  /*5000*/  ISETP.NE.AND P1, PT, R8, RZ, PT ;  /* 0x000000ff0800720c */ /* 0x000fe40003f25270 */
[----:B0-----:R-:W-:Y:S02]  /*5010*/  FMNMX.FTZ R8, R6, R3, !PT ;  /* 0x0000000306087209 */ /* 0x001fe40007810000 */
[----:B------:R-:W-:-:S03]  /*5020*/  ISETP.GT.AND P1, PT, R4, 0x9, !P1 ;  /* 0x000000090400780c */ /* 0x000fc60004f24270 */
[----:B------:R-:W0:Y:S01]  /*5030*/  SHFL.BFLY PT, R3, R8, 0x1, 0x1f ;  /* 0x0c201f0008037f89 */ /* 0x000e2200000e0000 */
        /* <DEDUP_REMOVED lines=28> */
[----:B------:R-:W-:Y:S01]  /*5200*/  ISETP.NE.AND P6, PT, R138, RZ, PT ;  /* 0x000000ff8a00720c */ /* 0x000fe20003fc5270 */
[----:B------:R-:W-:Y:S01]  /*5210*/  IMAD.U32 R138, RZ, RZ, UR37 ;  /* 0x00000025ff8a7e24 */ /* 0x000fe2000f8e00ff */
[----:B------:R-:W-:-:S03]  /*5220*/  ISETP.LT.OR P1, PT, R0, 0xc2, P1 ;  /* 0x000000c20000780c */ /* 0x000fc60000f21670 */
[----:B------:R-:W-:Y:S01]  /*5230*/  FFMA.FTZ R138, R3, R138, -8 ;  /* 0xc1000000038a7423 */ /* 0x000fe2000001008a */
        /* <DEDUP_REMOVED lines=33> */
[----:B------:R-:W0:Y:S01]  /*5450*/  MUFU.EX2 R6, R6 ;  /* 0x0000000600067308 */ /* 0x000e220000000800 */
        /* <DEDUP_REMOVED lines=15> */
[----:B------:R-:W-:Y:S01]  /*5550*/  FFMA.FTZ R92, R92, UR37, -R138 ;  /* 0x000000255c5c7c23 */ /* 0x000fe2000801088a */
[----:B------:R-:W-:Y:S01]  /*5560*/  FMNMX.FTZ R112, R114, R117, !PT ;  /* 0x0000007572707209 */ /* 0x000fe20007810000 */
[----:B------:R-:W1:Y:S01]  /*5570*/  MUFU.EX2 R10, R10 ;  /* 0x0000000a000a7308 */ /* 0x000e620000000800 */
[----:B------:R-:W-:Y:S01]  /*5580*/  FSEL R39, R39, -INF , !P2 ;  /* 0xff80000027277808 */ /* 0x000fe20005000000 */
[----:B0-----:R-:W-:Y:S01]  /*5590*/  FADD.FTZ R124, R5, R6 ;  /* 0x00000006057c7221 */ /* 0x001fe20000010000 */
        /* <DEDUP_REMOVED lines=14> */
[----:B-1----:R-:W-:Y:S01]  /*5680*/  F2FP.SATFINITE.E4M3.F32.PACK_AB_MERGE_C R224, R10, R9, RZ ;  /* 0x000000090ae0723e */ /* 0x002fe200048070ff */
        /* <DEDUP_REMOVED lines=36> */
[----:B------:R-:W-:Y:S01]  /*58d0*/  FFMA.FTZ R33, R33, UR37, -R138 ;  /* 0x0000002521217c23 */ /* 0x000fe2000801088a */
        /* <DEDUP_REMOVED lines=67> */
[----:B------:R-:W-:Y:S01]  /*5d10*/  MUFU.EX2 R81, R81 ;  /* 0x0000005100517308 */ /* 0x000fe20000000800 */
        /* <DEDUP_REMOVED lines=22> */
[--C-:B------:R-:W-:Y:S01]  /*5e80*/  FFMA.FTZ R118, R94, UR37, -R101.reuse ;  /* 0x000000255e767c23 */ /* 0x100fe20008010865 */
[----:B------:R-:W-:-:S01]  /*5e90*/  FFMA.FTZ R94, R98, UR37, -R101 ;  /* 0x00000025625e7c23 */ /* 0x000fc20008010865 */
[----:B------:R-:W-:Y:S01]  /*5ea0*/  FADD.FTZ R103, R10, R103 ;  /* 0x000000670a677221 */ /* 0x000fe20000010000 */
[----:B------:R-:W-:-:S01]  /*5eb0*/  FFMA.FTZ R98, R102, UR37, -R101 ;  /* 0x0000002566627c23 */ /* 0x000fc20008010865 */
[--C-:B------:R-:W-:Y:S01]  /*5ec0*/  FFMA.FTZ R116, R126, UR37, -R101.reuse ;  /* 0x000000257e747c23 */ /* 0x100fe20008010865 */
[----:B------:R-:W-:-:S01]  /*5ed0*/  FFMA.FTZ R102, R78, UR37, -R101 ;  /* 0x000000254e667c23 */ /* 0x000fc20008010865 */
[----:B------:R-:W-:Y:S01]  /*5ee0*/  FFMA.FTZ R78, R82, UR37, -R101 ;  /* 0x00000025524e7c23 */ /* 0x000fe20008010865 */
[----:B------:R-:W-:Y:S01]  /*5ef0*/  MUFU.EX2 R52, R52 ;  /* 0x0000003400347308 */ /* 0x000fe20000000800 */
[----:B------:R-:W-:-:S01]  /*5f00*/  FADD.FTZ R82, R8, R103 ;  /* 0x0000006708527221 */ /* 0x000fc20000010000 */
[--C-:B------:R-:W-:Y:S01]  /*5f10*/  FFMA.FTZ R112, R130, UR37, -R101.reuse ;  /* 0x0000002582707c23 */ /* 0x100fe20008010865 */
        /* <DEDUP_REMOVED lines=9> */
[----:B------:R-:W-:Y:S01]  /*5fb0*/  FFMA.FTZ R90, R90, UR37, -R101 ;  /* 0x000000255a5a7c23 */ /* 0x000fe20008010865 */
[----:B------:R-:W-:-:S01]  /*5fc0*/  FADD.FTZ R103, R21, R86 ;  /* 0x0000005615677221 */ /* 0x000fc20000010000 */
        /* <DEDUP_REMOVED lines=11> */
[----:B0-----:R-:W-:-:S01]  /*6080*/  FADD.FTZ R103, R52, R117 ;  /* 0x0000007534677221 */ /* 0x001fc20000010000 */
[----:B------:R-:W-:Y:S01]  /*6090*/  FADD.FTZ R124, R104, R129 ;  /* 0x00000081687c7221 */ /* 0x000fe20000010000 */
[----:B------:R-:W-:Y:S01]  /*60a0*/  F2FP.SATFINITE.E4M3.F32.PACK_AB_MERGE_C R214, R81, R80, R214 ;  /* 0x0000005051d6723e */ /* 0x000fe200048070d6 */
[--C-:B------:R-:W-:Y:S01]  /*60b0*/  FFMA.FTZ R59, R59, UR37, -R101.reuse ;  /* 0x000000253b3b7c23 */ /* 0x100fe20008010865 */
[----:B------:R-:W-:-:S01]  /*60c0*/  FFMA.FTZ R62, R62, UR37, -R101 ;  /* 0x000000253e3e7c23 */ /* 0x000fc20008010865 */
[----:B------:R-:W-:Y:S01]  /*60d0*/  FADD.FTZ R124, R105, R124 ;  /* 0x0000007c697c7221 */ /* 0x000fe20000010000 */
[----:B------:R-:W-:-:S01]  /*60e0*/  FFMA.FTZ R63, R63, UR37, -R101 ;  /* 0x000000253f3f7c23 */ /* 0x000fc20008010865 */
[----:B------:R-:W0:Y:S01]  /*60f0*/  MUFU.EX2 R112, R112 ;  /* 0x0000007000707308 */ /* 0x000e220000000800 */
[----:B-1----:R-:W-:-:S01]  /*6100*/  FADD.FTZ R86, R116, R103 ;  /* 0x0000006774567221 */ /* 0x002fc20000010000 */
[----:B------:R-:W-:Y:S01]  /*6110*/  FADD.FTZ R129, R15, R124 ;  /* 0x0000007c0f817221 */ /* 0x000fe20000010000 */
[----:B------:R-:W-:-:S01]  /*6120*/  FFMA.FTZ R66, R66, UR37, -R101 ;  /* 0x0000002542427c23 */ /* 0x000fc20008010865 */
[--C-:B------:R-:W-:Y:S01]  /*6130*/  FFMA.FTZ R70, R70, UR37, -R101.reuse ;  /* 0x0000002546467c23 */ /* 0x100fe20008010865 */
[----:B------:R-:W-:-:S01]  /*6140*/  FFMA.FTZ R71, R71, UR37, -R101 ;  /* 0x0000002547477c23 */ /* 0x000fc20008010865 */
[----:B------:R-:W-:Y:S01]  /*6150*/  FADD.FTZ R129, R20, R129 ;  /* 0x0000008114817221 */ /* 0x000fe20000010000 */
        /* <DEDUP_REMOVED lines=19> */
[----:B------:R-:W-:Y:S01]  /*6290*/  FADD.FTZ R86, R108, R129 ;  /* 0x000000816c567221 */ /* 0x000fe20000010000 */
[----:B------:R-:W-:-:S01]  /*62a0*/  FFMA.FTZ R35, R35, UR37, -R101 ;  /* 0x0000002523237c23 */ /* 0x000fc20008010865 */
[--C-:B------:R-:W-:Y:S01]  /*62b0*/  FFMA.FTZ R38, R38, UR37, -R101.reuse ;  /* 0x0000002526267c23 */ /* 0x100fe20008010865 */
[----:B------:R-:W-:-:S01]  /*62c0*/  FFMA.FTZ R39, R39, UR37, -R101 ;  /* 0x0000002527277c23 */ /* 0x000fc20008010865 */
[----:B------:R-:W-:-:S02]  /*62d0*/  F2FP.SATFINITE.E4M3.F32.PACK_AB_MERGE_C R116, R123, R116, RZ ;  /* 0x000000747b74723e */ /* 0x000fc400048070ff */
[----:B------:R-:W1:Y:S01]  /*62e0*/  MUFU.EX2 R106, R106 ;  /* 0x0000006a006a7308 */ /* 0x000e620000000800 */
[----:B--2---:R-:W-:-:S01]  /*62f0*/  FADD.FTZ R10, R120, R103 ;  /* 0x00000067780a7221 */ /* 0x004fc20000010000 */
[----:B------:R-:W-:Y:S01]  /*6300*/  FADD.FTZ R103, R109, R86 ;  /* 0x000000566d677221 */ /* 0x000fe20000010000 */
[----:B------:R-:W-:-:S03]  /*6310*/  F2FP.SATFINITE.E4M3.F32.PACK_AB_MERGE_C R225, R117, R52, R116 ;  /* 0x0000003475e1723e */ /* 0x000fc60004807074 */
[----:B------:R-:W-:Y:S02]  /*6320*/  FADD.FTZ R86, R88, R103 ;  /* 0x0000006758567221 */ /* 0x000fe40000010000 */
[----:B------:R-:W2:Y:S01]  /*6330*/  MUFU.EX2 R107, R107 ;  /* 0x0000006b006b7308 */ /* 0x000ea20000000800 */
[----:B0-----:R-:W-:-:S01]  /*6340*/  FADD.FTZ R21, R125, R10 ;  /* 0x0000000a7d157221 */ /* 0x001fc20000010000 */
[----:B------:R-:W-:Y:S01]  /*6350*/  FADD.FTZ R103, R89, R86 ;  /* 0x0000005659677221 */ /* 0x000fe20000010000 */
[----:B------:R-:W-:-:S04]  /*6360*/  F2FP.SATFINITE.E4M3.F32.PACK_AB_MERGE_C R120, R125, R120, RZ ;  /* 0x000000787d78723e */ /* 0x000fc800048070ff */
[----:B------:R-:W-:Y:S01]  /*6370*/  F2FP.SATFINITE.E4M3.F32.PACK_AB_MERGE_C R227, R121, R112, R120 ;  /* 0x0000007079e3723e */ /* 0x000fe20004807078 */
[----:B------:R-:W0:Y:S01]  /*6380*/  MUFU.EX2 R122, R122 ;  /* 0x0000007a007a7308 */ /* 0x000e220000000800 */
[----:B-1----:R-:W-:-:S07]  /*6390*/  FADD.FTZ R14, R106, R21 ;  /* 0x000000156a0e7221 */ /* 0x002fce0000010000 */
[----:B------:R-:W1:Y:S01]  /*63a0*/  MUFU.EX2 R127, R127 ;  /* 0x0000007f007f7308 */ /* 0x000e620000000800 */
[----:B--2---:R-:W-:-:S01]  /*63b0*/  FADD.FTZ R21, R107, R14 ;  /* 0x0000000e6b157221 */ /* 0x004fc20000010000 */
[----:B------:R-:W-:-:S04]  /*63c0*/  FADD.FTZ R14, R92, R103 ;  /* 0x000000675c0e7221 */ /* 0x000fc80000010000 */
[----:B------:R-:W-:Y:S02]  /*63d0*/  FADD.FTZ R14, R113, R14 ;  /* 0x0000000e710e7221 */ /* 0x000fe40000010000 */
[----:B------:R-:W2:Y:S01]  /*63e0*/  MUFU.EX2 R110, R110 ;  /* 0x0000006e006e7308 */ /* 0x000ea20000000800 */
[----:B0-----:R-:W-:-:S07]  /*63f0*/  FADD.FTZ R6, R122, R21 ;  /* 0x000000157a067221 */ /* 0x001fce0000010000 */
[----:B------:R-:W0:Y:S01]  /*6400*/  MUFU.EX2 R111, R111 ;  /* 0x0000006f006f7308 */ /* 0x000e220000000800 */
[----:B-1----:R-:W-:-:S01]  /*6410*/  FADD.FTZ R21, R127, R6 ;  /* 0x000000067f157221 */ /* 0x002fc20000010000 */
[----:B------:R-:W-:Y:S01]  /*6420*/  FFMA.FTZ R6, R67, UR37, -R101 ;  /* 0x0000002543067c23 */ /* 0x000fe20008010865 */
[----:B------:R-:W-:-:S04]  /*6430*/  F2FP.SATFINITE.E4M3.F32.PACK_AB_MERGE_C R122, R127, R122, RZ ;  /* 0x0000007a7f7a723e */ /* 0x000fc800048070ff */
[----:B------:R-:W-:Y:S01]  /*6440*/  F2FP.SATFINITE.E4M3.F32.PACK_AB_MERGE_C R221, R107, R106, R122 ;  /* 0x0000006a6bdd723e */ /* 0x000fe2000480707a */
        /* <DEDUP_REMOVED lines=14> */
[----:B------:R-:W-:Y:S01]  /*6530*/  FADD.FTZ R76, R76, R13 ;  /* 0x0000000d4c4c7221 */ /* 0x000fe20000010000 */
[----:B------:R-:W-:-:S03]  /*6540*/  F2FP.SATFINITE.E4M3.F32.PACK_AB_MERGE_C R114, R115, R114, RZ ;  /* 0x000000727372723e */ /* 0x000fc600048070ff */
[----:B------:R-:W-:Y:S01]  /*6550*/  FADD.FTZ R77, R77, R76 ;  /* 0x0000004c4d4d7221 */ /* 0x000fe20000010000 */
[----:B------:R-:W-:Y:S01]  /*6560*/  F2FP.SATFINITE.E4M3.F32.PACK_AB_MERGE_C R223, R111, R110, R114 ;  /* 0x0000006e6fdf723e */ /* 0x000fe20004807072 */
[----:B------:R-:W2:Y:S01]  /*6570*/  MUFU.EX2 R118, R118 ;  /* 0x0000007600767308 */ /* 0x000ea20000000800 */
[----:B0-----:R-:W-:-:S01]  /*6580*/  FADD.FTZ R8, R90, R11 ;  /* 0x0000000b5a087221 */ /* 0x001fc20000010000 */
[----:B------:R-:W-:-:S04]  /*6590*/  FADD.FTZ R12, R80, R77 ;  /* 0x0000004d500c7221 */ /* 0x000fc80000010000 */
[----:B------:R-:W-:Y:S01]  /*65a0*/  FADD.FTZ R81, R81, R12 ;  /* 0x0000000c51517221 */ /* 0x000fe20000010000 */
[----:B------:R-:W-:Y:S01]  /*65b0*/  F2FP.SATFINITE.E4M3.F32.PACK_AB_MERGE_C R12, R61, R60, RZ ;  /* 0x0000003c3d0c723e */ /* 0x000fe200048070ff */
[----:B------:R-:W0:Y:S01]  /*65c0*/  MUFU.EX2 R119, R119 ;  /* 0x0000007700777308 */ /* 0x000e220000000800 */
[----:B-1----:R-:W-:-:S01]  /*65d0*/  FADD.FTZ R11, R91, R8 ;  /* 0x000000085b0b7221 */ /* 0x002fc20000010000 */
[----:B------:R-:W-:-:S04]  /*65e0*/  FADD.FTZ R84, R84, R81 ;  /* 0x0000005154547221 */ /* 0x000fc80000010000 */
[----:B------:R-:W-:Y:S02]  /*65f0*/  FADD.FTZ R85, R85, R84 ;  /* 0x0000005455557221 */ /* 0x000fe40000010000 */
[----:B------:R-:W1:Y:S01]  /*6600*/  MUFU.EX2 R94, R94 ;  /* 0x0000005e005e7308 */ /* 0x000e620000000800 */
[----:B--2---:R-:W-:-:S07]  /*6610*/  FADD.FTZ R8, R118, R11 ;  /* 0x0000000b76087221 */ /* 0x004fce0000010000 */
[----:B------:R-:W2:Y:S01]  /*6620*/  MUFU.EX2 R95, R95 ;  /* 0x0000005f005f7308 */ /* 0x000ea20000000800 */
[----:B0-----:R-:W-:-:S01]  /*6630*/  FADD.FTZ R11, R119, R8 ;  /* 0x00000008770b7221 */ /* 0x001fc20000010000 */
[----:B------:R-:W-:-:S04]  /*6640*/  F2FP.SATFINITE.E4M3.F32.PACK_AB_MERGE_C R118, R119, R118, RZ ;  /* 0x000000767776723e */ /* 0x000fc800048070ff */
[----:B------:R-:W-:Y:S02]  /*6650*/  F2FP.SATFINITE.E4M3.F32.PACK_AB_MERGE_C R217, R91, R90, R118 ;  /* 0x0000005a5bd9723e */ /* 0x000fe40004807076 */
        /* <DEDUP_REMOVED lines=8> */
[----:B------:R-:W-:-:S04]  /*66e0*/  F2FP.SATFINITE.E4M3.F32.PACK_AB_MERGE_C R98, R99, R98, RZ ;  /* 0x000000626362723e */ /* 0x000fc800048070ff */
        /* <DEDUP_REMOVED lines=10> */
[----:B------:R-:W-:Y:S02]  /*6790*/  F2FP.SATFINITE.E4M3.F32.PACK_AB_MERGE_C R213, R75, R74, R79 ;  /* 0x0000004a4bd5723e */ /* 0x000fe4000480704f */
[----:B------:R-:W-:Y:S01]  /*67a0*/  MUFU.EX2 R56, R56 ;  /* 0x0000003800387308 */ /* 0x000fe20000000800 */
[----:B0-----:R-:W-:-:S07]  /*67b0*/  FADD.FTZ R8, R78, R11 ;  /* 0x0000000b4e087221 */ /* 0x001fce0000010000 */
        /* <DEDUP_REMOVED lines=31> */
[----:B------:R-:W-:Y:S01]  /*69b0*/  MUFU.EX2 R40, R40 ;  /* 0x0000002800287308 */ /* 0x000fe20000000800 */
[----:B--2---:R-:W-:-:S01]  /*69c0*/  FADD.FTZ R8, R10, R11 ;  /* 0x0000000b0a087221 */ /* 0x004fc20000010000 */
[----:B------:R-:W-:-:S04]  /*69d0*/  F2FP.SATFINITE.E4M3.F32.PACK_AB_MERGE_C R10, R10, R9, RZ ;  /* 0x000000090a0a723e */ /* 0x000fc800048070ff */
[----:B------:R-:W-:Y:S02]  /*69e0*/  F2FP.SATFINITE.E4M3.F32.PACK_AB_MERGE_C R209, R59, R58, R10 ;  /* 0x0000003a3bd1723e */ /* 0x000fe4000480700a */
[----:B------:R-:W0:Y:S01]  /*69f0*/  MUFU.EX2 R45, R45 ;  /* 0x0000002d002d7308 */ /* 0x000e220000000800 */
[----:B-1----:R-:W-:-:S07]  /*6a00*/  FADD.FTZ R9, R5, R8 ;  /* 0x0000000805097221 */ /* 0x002fce0000010000 */
[----:B------:R-:W1:Y:S08]  /*6a10*/  MUFU.EX2 R6, R6 ;  /* 0x0000000600067308 */ /* 0x000e700000000800 */
[----:B------:R-:W2:Y:S01]  /*6a20*/  MUFU.EX2 R4, R4 ;  /* 0x0000000400047308 */ /* 0x000ea20000000800 */
[----:B0-----:R-:W-:-:S07]  /*6a30*/  F2FP.SATFINITE.E4M3.F32.PACK_AB_MERGE_C R11, R45, R40, RZ ;  /* 0x000000282d0b723e */ /* 0x001fce00048070ff */
[----:B------:R-:W0:Y:S01]  /*6a40*/  MUFU.EX2 R41, R41 ;  /* 0x0000002900297308 */ /* 0x000e220000000800 */
[----:B-1----:R-:W-:-:S07]  /*6a50*/  FADD.FTZ R9, R6, R9 ;  /* 0x0000000906097221 */ /* 0x002fce0000010000 */
[----:B------:R-:W1:Y:S01]  /*6a60*/  MUFU.EX2 R70, R70 ;  /* 0x0000004600467308 */ /* 0x000e620000000800 */
[----:B--2---:R-:W-:-:S07]  /*6a70*/  FADD.FTZ R8, R4, R69 ;  /* 0x0000004504087221 */ /* 0x004fce0000010000 */
[----:B------:R-:W2:Y:S01]  /*6a80*/  MUFU.EX2 R71, R71 ;  /* 0x0000004700477308 */ /* 0x000ea20000000800 */
[C---:B0-----:R-:W-:Y:S01]  /*6a90*/  F2FP.SATFINITE.E4M3.F32.PACK_AB_MERGE_C R204, R41.reuse, R4, R11 ;  /* 0x0000000429cc723e */ /* 0x041fe2000480700b */
[----:B------:R-:W-:-:S04]  /*6aa0*/  FADD.FTZ R41, R41, R8 ;  /* 0x0000000829297221 */ /* 0x000fc80000010000 */
[----:B------:R-:W-:Y:S02]  /*6ab0*/  FADD.FTZ R40, R40, R41 ;  /* 0x0000002928287221 */ /* 0x000fe40000010000 */
[----:B------:R-:W0:Y:S01]  /*6ac0*/  MUFU.EX2 R42, R42 ;  /* 0x0000002a002a7308 */ /* 0x000e220000000800 */
[----:B-1----:R-:W-:-:S01]  /*6ad0*/  FADD.FTZ R4, R70, R9 ;  /* 0x0000000946047221 */ /* 0x002fc20000010000 */
[----:B------:R-:W-:-:S06]  /*6ae0*/  FADD.FTZ R45, R45, R40 ;  /* 0x000000282d2d7221 */ /* 0x000fcc0000010000 */
[----:B------:R-:W1:Y:S01]  /*6af0*/  MUFU.EX2 R43, R43 ;  /* 0x0000002b002b7308 */ /* 0x000e620000000800 */
[C---:B--2---:R-:W-:Y:S01]  /*6b00*/  F2FP.SATFINITE.E4M3.F32.PACK_AB_MERGE_C R70, R71.reuse, R70, RZ ;  /* 0x000000464746723e */ /* 0x044fe200048070ff */
[----:B------:R-:W-:-:S03]  /*6b10*/  FADD.FTZ R71, R71, R4 ;  /* 0x0000000447477221 */ /* 0x000fc60000010000 */
[----:B------:R-:W-:-:S03]  /*6b20*/  F2FP.SATFINITE.E4M3.F32.PACK_AB_MERGE_C R211, R6, R5, R70 ;  /* 0x0000000506d3723e */ /* 0x000fc60004807046 */
[----:B------:R-:W2:Y:S01]  /*6b30*/  MUFU.EX2 R46, R46 ;  /* 0x0000002e002e7308 */ /* 0x000ea20000000800 */
[----:B0-----:R-:W-:-:S07]  /*6b40*/  FADD.FTZ R4, R42, R71 ;  /* 0x000000472a047221 */ /* 0x001fce0000010000 */
[----:B------:R-:W-:Y:S01]  /*6b50*/  MUFU.EX2 R48, R48 ;  /* 0x0000003000307308 */ /* 0x000fe20000000800 */
[----:B-1----:R-:W-:-:S07]  /*6b60*/  FADD.FTZ R9, R43, R4 ;  /* 0x000000042b097221 */ /* 0x002fce0000010000 */
[----:B------:R-:W0:Y:S01]  /*6b70*/  MUFU.EX2 R53, R53 ;  /* 0x0000003500357308 */ /* 0x000e220000000800 */
[----:B--2---:R-:W-:-:S07]  /*6b80*/  FADD.FTZ R4, R46, R9 ;  /* 0x000000092e047221 */ /* 0x004fce0000010000 */
        /* <DEDUP_REMOVED lines=19> */
[----:B0-----:R-:W-:-:S07]  /*6cc0*/  FADD.FTZ R4, R54, R9 ;  /* 0x0000000936047221 */ /* 0x001fce0000010000 */
[----:B------:R-:W0:Y:S08]  /*6cd0*/  MUFU.EX2 R55, R55 ;  /* 0x0000003700377308 */ /* 0x000e300000000800 */
[----:B------:R-:W-:Y:S01]  /*6ce0*/  MUFU.EX2 R24, R24 ;  /* 0x0000001800187308 */ /* 0x000fe20000000800 */
[----:B-1----:R-:W-:-:S07]  /*6cf0*/  F2FP.SATFINITE.E4M3.F32.PACK_AB_MERGE_C R8, R29, R28, RZ ;  /* 0x0000001c1d08723e */ /* 0x002fce00048070ff */
[----:B------:R-:W1:Y:S01]  /*6d00*/  MUFU.EX2 R25, R25 ;  /* 0x0000001900197308 */ /* 0x000e620000000800 */
[C---:B0-----:R-:W-:Y:S01]  /*6d10*/  F2FP.SATFINITE.E4M3.F32.PACK_AB_MERGE_C R54, R55.reuse, R54, RZ ;  /* 0x000000363736723e */ /* 0x041fe200048070ff */
[----:B------:R-:W-:-:S03]  /*6d20*/  FADD.FTZ R55, R55, R4 ;  /* 0x0000000437377221 */ /* 0x000fc60000010000 */
[----:B------:R-:W-:-:S03]  /*6d30*/  F2FP.SATFINITE.E4M3.F32.PACK_AB_MERGE_C R207, R51, R50, R54 ;  /* 0x0000003233cf723e */ /* 0x000fc60004807036 */
        /* <DEDUP_REMOVED lines=47> */
.L_x_1050:
[----:B------:R-:W-:-:S11]  /*7030*/  UISETP.NE.AND UP2, UPT, UR7, 0x1, UPT ;  /* 0x000000010700788c */ /* 0x000fd6000bf45270 */
[----:B------:R-:W-:Y:S02]  /*7040*/  @UP2 ULDC.64 UR18, c[0x0][0x9e8] ;  /* 0x00027a0000122ab9 */ /* 0x000fe40000000a00 */
[----:B------:R-:W-:-:S04]  /*7050*/  UIMAD.WIDE.U32 UR10, UR6, UR18, URZ ;  /* 0x00000012060a72a5 */ /* 0x000fc8000f8e003f */
[----:B------:R-:W-:-:S12]  /*7060*/  @UP2 USHF.R.U32.HI UR6, URZ, UR19, UR11 ;  /* 0x000000133f062299 */ /* 0x000fd8000801160b */
.L_x_1051:
[----:B------:R-:W-:-:S04]  /*7070*/  UIMAD UR6, UR6, UR7, UR7 ;  /* 0x00000007060672a4 */ /* 0x000fc8000f8e0207 */
[----:B------:R-:W-:-:S04]  /*7080*/  UISETP.LT.AND UP2, UPT, UR14, UR6, UPT ;  /* 0x000000060e00728c */ /* 0x000fc8000bf41270 */
[----:B------:R-:W-:-:S12]  /*7090*/  USEL UR14, UR14, UR6, UP2 ;  /* 0x000000060e0e7287 */ /* 0x000fd80009000000 */
.L_x_1049:
        /* <DEDUP_REMOVED lines=45> */
.L_x_1070:
        /* <DEDUP_REMOVED lines=9> */
.L_x_1054:
[----:B------:R-:W-:Y:S01]  /*7400*/  ULEA UR6, UR57, UR41, 0x3 ;  /* 0x0000002939067291 */ /* 0x000fe2000f8e183f */
[----:B------:R-:W-:-:S05]  /*7410*/  IMAD.U32 R8, RZ, RZ, UR56 ;  /* 0x00000038ff087e24 */ /* 0x000fca000f8e00ff */
[----:B------:R-:W-:-:S04]  /*7420*/  SHF.L.U32 R8, R8, 0x1f, RZ ;  /* 0x0000001f08087819 */ /* 0x000fc800000006ff */
[----:B------:R0:W1:Y:S01]  /*7430*/  SYNCS.PHASECHK.TRANS64.TRYWAIT P1, [UR6+0x2e830], R8 ;  /* 0x02e83008ff0075a7 */ /* 0x0000620008020146 */
[----:B------:R-:W-:Y:S05]  /*7440*/  @!P0 BRA `(.L_x_1055) ;  /* 0x0000000000048947 */ /* 0x000fea0003800000 */
[----:B------:R-:W-:Y:S01]  /*7450*/  BPT.TRAP 0x1 ;  /* 0x000000040000795c */ /* 0x000fe20000300000 */
.L_x_1055:
[----:B-1----:R-:W-:Y:S05]  /*7460*/  @P1 BRA `(.L_x_1053) ;  /* 0x0000000000081947 */ /* 0x002fea0003800000 */
[----:B------:R-:W1:Y:S02]  /*7470*/  SYNCS.PHASECHK.TRANS64.TRYWAIT P1, [UR6+0x2e830], R8 ;  /* 0x02e83008ff0075a7 */ /* 0x000e640008020146 */
[----:B-1----:R-:W-:Y:S05]  /*7480*/  @!P1 BRA `(.L_x_1056) ;  /* 0x0000018000c89947 */ /* 0x002fea0003800000 */
.L_x_1053:
        /* <DEDUP_REMOVED lines=183> */
.L_x_1058:
[----:B------:R-:W-:Y:S01]  /*8000*/  ULEA UR6, UR52, UR41, 0x3 ;  /* 0x0000002934067291 */ /* 0x000fe2000f8e183f */
[----:B------:R-:W-:-:S05]  /*8010*/  IMAD.U32 R8, RZ, RZ, UR45 ;  /* 0x0000002dff087e24 */ /* 0x000fca000f8e00ff */
[----:B------:R-:W-:-:S04]  /*8020*/  SHF.L.U32 R8, R8, 0x1f, RZ ;  /* 0x0000001f08087819 */ /* 0x000fc800000006ff */
[----:B------:R0:W1:Y:S01]  /*8030*/  SYNCS.PHASECHK.TRANS64.TRYWAIT P1, [UR6+0x2e850], R8 ;  /* 0x02e85008ff0075a7 */ /* 0x0000620008020146 */
[----:B------:R-:W-:Y:S05]  /*8040*/  @!P0 BRA `(.L_x_1059) ;  /* 0x0000000000048947 */ /* 0x000fea0003800000 */
[----:B------:R-:W-:Y:S01]  /*8050*/  BPT.TRAP 0x1 ;  /* 0x000000040000795c */ /* 0x000fe20000300000 */
.L_x_1059:
[----:B-1----:R-:W-:Y:S05]  /*8060*/  @P1 BRA `(.L_x_1057) ;  /* 0x0000000000081947 */ /* 0x002fea0003800000 */
[----:B------:R-:W1:Y:S02]  /*8070*/  SYNCS.PHASECHK.TRANS64.TRYWAIT P1, [UR6+0x2e850], R8 ;  /* 0x02e85008ff0075a7 */ /* 0x000e640008020146 */
[----:B-1----:R-:W-:Y:S05]  /*8080*/  @!P1 BRA `(.L_x_1060) ;  /* 0x0000017400e09947 */ /* 0x002fea0003800000 */
.L_x_1057:
        /* <DEDUP_REMOVED lines=9> */
[----:B------:R-:W-:Y:S02]  /*8120*/  IMAD R14, R4, -0xe0, RZ ;  /* 0xffffff20040e7824 */ /* 0x000fe400078e02ff */
[----:B0-----:R-:W-:Y:S01]  /*8130*/  IMAD.U32 R8, RZ, RZ, UR57 ;  /* 0x00000039ff087e24 */ /* 0x001fe2000f8e00ff */
[----:B------:R-:W-:Y:S01]  /*8140*/  ULOP3.LUT UR6, UR6, 0x10000, URZ, 0xfc, !UPT ;  /* 0x0001000006067892 */ /* 0x000fe2000f8efc3f */
[----:B------:R-:W-:-:S03]  /*8150*/  VIADD R10, R14, 0x1 ;  /* 0x000000010e0a7836 */ /* 0x000fc60000000000 */
[----:B------:R-:W-:Y:S01]  /*8160*/  UIMAD UR10, UR52, 0x700, UR6 ;  /* 0x00000700340a78a4 */ /* 0x000fe2000f8e0206 */
[----:B------:R-:W-:-:S05]  /*8170*/  IMAD R10, R19, -0x2, R10 ;  /* 0xfffffffe130a7824 */ /* 0x000fca00078e020a */
[----:B------:R-:W-:Y:S01]  /*8180*/  IADD3 R11, -R18, R10, R17 ;  /* 0x0000000a120b7210 */ /* 0x000fe20007ffe111 */
[----:B------:R-:W-:Y:S02]  /*8190*/  UMOV UR6, UR10 ;  /* 0x0000000a00067c82 */ /* 0x000fe40008000000 */
[----:B------:R-:W-:Y:S01]  /*81a0*/  QGMMA.64x128x32.F32.E4M3.E4M3 R24, R224, gdesc[UR4], R24, gsb0 ;  /* 0x01e00004e0187df3 */ /* 0x000fe20008000818 */
[----:B------:R-:W-:Y:S01]  /*81b0*/  UIADD3 UR6, UR10, 0x100, URZ ;  /* 0x000001000a067890 */ /* 0x000fe2000fffe03f */
[----:B------:R-:W-:Y:S01]  /*81c0*/  VIADD R12, R11, UR55 ;  /* 0x000000370b0c7c36 */ /* 0x000fe20008000000 */
        /* <DEDUP_REMOVED lines=38> */
[----:B------:R-:W-:Y:S01]  /*8430*/  ULOP3.LUT UR6, URZ, UR54, URZ, 0x33, !UPT ;  /* 0x000000363f067292 */ /* 0x000fe2000f8e333f */
[----:B------:R-:W-:-:S03]  /*8440*/  IADD3 R9, -R23, 0xb, RZ ;  /* 0x0000000b17097810 */ /* 0x000fc60007ffe1ff */
[----:B------:R-:W0:Y:S02]  /*8450*/  SHFL.IDX PT, R15, R13, RZ, 0x1c1f ;  /* 0x001c1fff0d0f7589 */ /* 0x000e2400000e0000 */
[----:B------:R-:W-:Y:S01]  /*8460*/  VIADD R11, R11, UR6 ;  /* 0x000000060b0b7c36 */ /* 0x000fe20008000000 */
[----:B------:R-:W-:Y:S02]  /*8470*/  WARPGROUP.DEPBAR.LE gsb0, 0x0 ;  /* 0x00008000000079c5 */ /* 0x000fe40000010000 */
[----:B------:R0:W-:Y:S06]  /*8480*/  BAR.ARV R9, 0x100 ;  /* 0x000400090000751d */ /* 0x0001ec0000002000 */
[----:B------:R1:W-:Y:S01]  /*8490*/  @!P3 SYNCS.ARRIVE.TRANS64.RED.A1T0 RZ, [R8+URZ], RZ ;  /* 0x000000ff08ffb9a7 */ /* 0x0003e2000810043f */
[----:B0-----:R-:W-:-:S02]  /*84a0*/  IMAD.IADD R9, R11, 0x1, R15 ;  /* 0x000000010b097824 */ /* 0x001fc400078e020f */
[----:B-1----:R-:W-:Y:S02]  /*84b0*/  VIADD R8, R10, 0xffffffff ;  /* 0xffffffff0a087836 */ /* 0x002fe40000000000 */
[----:B------:R-:W-:Y:S01]  /*84c0*/  IMAD.IADD R10, R12, 0x1, R15 ;  /* 0x000000010c0a7824 */ /* 0x000fe200078e020f */
[----:B------:R-:W-:Y:S06]  /*84d0*/  @P1 BRA `(.L_x_1061) ;  /* 0x0000000000541947 */ /* 0x000fec0003800000 */
[----:B------:R-:W-:Y:S01]  /*84e0*/  IADD3 R15, -R18, R17, R15 ;  /* 0x00000011120f7210 */ /* 0x000fe20007ffe10f */
        /* <DEDUP_REMOVED lines=11> */
.L_x_1063:
[----:B------:R-:W-:-:S05]  /*85a0*/  IMAD.U32 R21, RZ, RZ, UR53 ;  /* 0x00000035ff157e24 */ /* 0x000fca000f8e00ff */
[----:B------:R-:W-:-:S13]  /*85b0*/  ISETP.NE.AND P1, PT, R21, 0x1, PT ;  /* 0x000000011500780c */ /* 0x000fda0003f25270 */
[----:B------:R-:W0:Y:S02]  /*85c0*/  @P1 LDC.64 R200, c[0x0][0x9e8] ;  /* 0x00027a00ffc81b82 */ /* 0x000e240000000a00 */
[----:B0-----:R-:W-:-:S05]  /*85d0*/  @P1 IMAD.HI.U32 R20, R15, R200, RZ ;  /* 0x000000c80f141227 */ /* 0x001fca00078e00ff */
[----:B------:R-:W-:-:S07]  /*85e0*/  @P1 SHF.R.U32.HI R15, RZ, R201, R20 ;  /* 0x000000c9ff0f1219 */ /* 0x000fce0000011614 */
.L_x_1064:
[----:B------:R-:W-:Y:S05]  /*85f0*/  BSYNC B0 ;  /* 0x0000000000007941 */ /* 0x000fea0003800000 */
.L_x_1062:
[----:B------:R-:W-:-:S05]  /*8600*/  IMAD R15, R15, R21, R8 ;  /* 0x000000150f0f7224 */ /* 0x000fca00078e0208 */
[----:B------:R-:W-:Y:S02]  /*8610*/  VIADDMNMX R10, R15, R21, R10, PT ;  /* 0x000000150f0a7246 */ /* 0x000fe4000380010a */
[----:B------:R-:W-:-:S07]  /*8620*/  VIMNMX R9, R9, R15, !PT ;  /* 0x0000000f09097248 */ /* 0x000fce0007fe0100 */
.L_x_1061:
[C---:B------:R-:W-:Y:S01]  /*8630*/  ISETP.GE.AND P1, PT, R14.reuse, 0x2, PT ;  /* 0x000000020e00780c */ /* 0x040fe20003f26270 */
[----:B------:R-:W0:Y:S01]  /*8640*/  SHFL.IDX PT, R13, R13, 0x1, 0x1c1f ;  /* 0x003c1f000d0d7f89 */ /* 0x000e2200000e0000 */
        /* <DEDUP_REMOVED lines=11> */
[----:B0-----:R-:W-:Y:S01]  /*8700*/  IMAD.IADD R12, R12, 0x1, R13 ;  /* 0x000000010c0c7824 */ /* 0x001fe200078e020d */
        /* <DEDUP_REMOVED lines=311> */
[----:B------:R-:W-:Y:S01]  /*9a80*/  ISETP.GT.AND P6, PT, R9, 0xd9, !P6 ;  /* 0x000000d90900780c */ /* 0x000fe200077c4270 */
[----:B------:R-:W-:-:S03]  /*9a90*/  IMAD.IADD R9, R11, 0x1, R13 ;  /* 0x000000010b097824 */ /* 0x000fc600078e020d */
        /* <DEDUP_REMOVED lines=16> */
.L_x_1067:
[----:B------:R-:W-:-:S05]  /*9ba0*/  IMAD.U32 R15, RZ, RZ, UR53 ;  /* 0x00000035ff0f7e24 */ /* 0x000fca000f8e00ff */
[----:B------:R-:W-:-:S13]  /*9bb0*/  ISETP.NE.AND P6, PT, R15, 0x1, PT ;  /* 0x000000010f00780c */ /* 0x000fda0003fc5270 */
[----:B------:R-:W0:Y:S02]  /*9bc0*/  @P6 LDC.64 R10, c[0x0][0x9e8] ;  /* 0x00027a00ff0a6b82 */ /* 0x000e240000000a00 */
[----:B0-----:R-:W-:-:S05]  /*9bd0*/  @P6 IMAD.HI.U32 R10, R13, R10, RZ ;  /* 0x0000000a0d0a6227 */ /* 0x001fca00078e00ff */
[----:B------:R-:W-:-:S07]  /*9be0*/  @P6 SHF.R.U32.HI R13, RZ, R11, R10 ;  /* 0x0000000bff0d6219 */ /* 0x000fce000001160a */
.L_x_1068:
[----:B------:R-:W-:Y:S05]  /*9bf0*/  BSYNC B0 ;  /* 0x0000000000007941 */ /* 0x000fea0003800000 */
.L_x_1066:
[----:B------:R-:W-:-:S05]  /*9c00*/  IMAD R8, R13, R15, R8 ;  /* 0x0000000f0d087224 */ /* 0x000fca00078e0208 */
[----:B------:R-:W-:Y:S02]  /*9c10*/  VIADDMNMX R12, R8, R15, R12, PT ;  /* 0x0000000f080c7246 */ /* 0x000fe4000380010c */
[----:B------:R-:W-:-:S07]  /*9c20*/  VIMNMX R9, R9, R8, !PT ;  /* 0x0000000809097248 */ /* 0x000fce0007fe0100 */
.L_x_1065:
[----:B------:R-:W-:Y:S01]  /*9c30*/  ISETP.GT.AND P1, PT, R9, 0x20, !P1 ;  /* 0x000000200900780c */ /* 0x000fe20004f24270 */
[----:B------:R-:W-:Y:S01]  /*9c40*/  IMAD.U32 R15, RZ, RZ, UR37 ;  /* 0x00000025ff0f7e24 */ /* 0x000fe2000f8e00ff */
        /* <DEDUP_REMOVED lines=138> */
[C---:B------:R-:W-:Y:S01]  /*a4f0*/  ISETP.GT.AND P2, PT, R9.reuse, 0xc9, !P2 ;  /* 0x000000c90900780c */ /* 0x040fe20005744270 */
        /* <DEDUP_REMOVED lines=11> */
[----:B------:R-:W-:Y:S02]  /*a5b0*/  ISETP.GT.AND P1, PT, R9, 0x78, !P1 ;  /* 0x000000780900780c */ /* 0x000fe40004f24270 */
[C---:B------:R-:W-:Y:S02]  /*a5c0*/  ISETP.LT.OR P3, PT, R12.reuse, 0xd1, P3 ;  /* 0x000000d10c00780c */ /* 0x040fe40001f61670 */
[----:B------:R-:W-:Y:S02]  /*a5d0*/  ISETP.LT.OR P1, PT, R12, 0x79, P1 ;  /* 0x000000790c00780c */ /* 0x000fe40000f21670 */
[----:B0-----:R-:W-:Y:S02]  /*a5e0*/  FMNMX.FTZ R14, R13, R8, !PT ;  /* 0x000000080d0e7209 */ /* 0x001fe40007810000 */
[----:B------:R-:W-:Y:S02]  /*a5f0*/  FSEL R150, R150, -INF , !P1 ;  /* 0xff80000096967808 */ /* 0x000fe40004800000 */
[----:B------:R-:W-:Y:S01]  /*a600*/  LOP3.LUT P1, RZ, R16, 0x200000, RZ, 0xc0, !PT ;  /* 0x0020000010ff7812 */ /* 0x000fe2000782c0ff */
[----:B------:R-:W0:Y:S01]  /*a610*/  SHFL.BFLY PT, R11, R14, 0x1, 0x1f ;  /* 0x0c201f000e0b7f89 */ /* 0x000e2200000e0000 */
[----:B------:R-:W-:-:S02]  /*a620*/  ISETP.GT.AND P5, PT, R9, 0xd8, !P5 ;  /* 0x000000d80900780c */ /* 0x000fc40006fa4270 */
        /* <DEDUP_REMOVED lines=10> */
[----:B0-----:R-:W-:Y:S02]  /*a6d0*/  FMNMX.FTZ R8, R14, R11, !PT ;  /* 0x0000000b0e087209 */ /* 0x001fe40007810000 */
[----:B------:R-:W-:-:S02]  /*a6e0*/  FSEL R122, R122, -INF , !P1 ;  /* 0xff8000007a7a7808 */ /* 0x000fc40004800000 */
[----:B------:R-:W-:Y:S01]  /*a6f0*/  LOP3.LUT P1, RZ, R16, 0x80000, RZ, 0xc0, !PT ;  /* 0x0008000010ff7812 */ /* 0x000fe2000782c0ff */
[----:B------:R-:W-:-:S03]  /*a700*/  FFMA.FTZ R10, R8, R15, -8 ;  /* 0xc1000000080a7423 */ /* 0x000fc6000001000f */
        /* <DEDUP_REMOVED lines=99> */
[C---:B------:R-:W-:Y:S02]  /*ad40*/  ISETP.GT.AND P1, PT, R9.reuse, RZ, !P6 ;  /* 0x000000ff0900720c */ /* 0x040fe40007724270 */
        /* <DEDUP_REMOVED lines=130> */
[----:B------:R-:W-:-:S01]  /*b570*/  FFMA.FTZ R189, R108, UR37, -R10 ;  /* 0x000000256cbd7c23 */ /* 0x000fc2000801080a */
[----:B------:R-:W-:Y:S01]  /*b580*/  FSEL R108, R99, -INF , !P4 ;  /* 0xff800000636c7808 */ /* 0x000fe20006000000 */
[----:B------:R-:W-:Y:S01]  /*b590*/  MUFU.EX2 R152, R152 ;  /* 0x0000009800987308 */ /* 0x000fe20000000800 */
[----:B------:R-:W-:Y:S02]  /*b5a0*/  FMNMX.FTZ R9, R95, R188, !PT ;  /* 0x000000bc5f097209 */ /* 0x000fe40007810000 */
[----:B------:R-:W-:Y:S02]  /*b5b0*/  FSEL R10, R8, RZ, P1 ;  /* 0x000000ff080a7208 */ /* 0x000fe40000800000 */
[----:B------:R-:W-:-:S03]  /*b5c0*/  FMNMX.FTZ R9, R98, R9, !PT ;  /* 0x0000000962097209 */ /* 0x000fc60007810000 */
[----:B------:R-:W-:Y:S01]  /*b5d0*/  FADD.FTZ R10, -R10, R3 ;  /* 0x000000030a0a7221 */ /* 0x000fe20000010100 */
[----:B------:R-:W-:Y:S01]  /*b5e0*/  FMNMX.FTZ R9, R108, R9, !PT ;  /* 0x000000096c097209 */ /* 0x000fe20007810000 */
[----:B------:R-:W-:Y:S02]  /*b5f0*/  MUFU.EX2 R3, R117 ;  /* 0x0000007500037308 */ /* 0x000fe40000000800 */
[----:B------:R-:W-:Y:S01]  /*b600*/  FMUL.FTZ R10, R10, UR37 ;  /* 0x000000250a0a7c20 */ /* 0x000fe20008410000 */
[----:B------:R-:W-:-:S04]  /*b610*/  FMNMX.FTZ R188, R102, R9, !PT ;  /* 0x0000000966bc7209 */ /* 0x000fc80007810000 */
[----:B------:R-:W-:Y:S01]  /*b620*/  FMNMX.FTZ R188, R103, R188, !PT ;  /* 0x000000bc67bc7209 */ /* 0x000fe20007810000 */
[----:B------:R-:W0:Y:S04]  /*b630*/  MUFU.EX2 R10, R10 ;  /* 0x0000000a000a7308 */ /* 0x000e280000000800 */
[----:B------:R-:W1:Y:S04]  /*b640*/  SHFL.BFLY PT, R9, R188, 0x2, 0x1f ;  /* 0x0c401f00bc097f89 */ /* 0x000e6800000e0000 */
[----:B------:R2:W-:Y:S08]  /*b650*/  MUFU.EX2 R99, R189 ;  /* 0x000000bd00637308 */ /* 0x0005f00000000800 */
[----:B------:R-:W-:Y:S08]  /*b660*/  MUFU.EX2 R153, R153 ;  /* 0x0000009900997308 */ /* 0x000ff00000000800 */
[----:B------:R-:W-:Y:S01]  /*b670*/  MUFU.EX2 R156, R156 ;  /* 0x0000009c009c7308 */ /* 0x000fe20000000800 */
[----:B-1----:R-:W-:-:S07]  /*b680*/  FMNMX.FTZ R9, R188, R9, !PT ;  /* 0x00000009bc097209 */ /* 0x002fce0007810000 */
[----:B------:R-:W-:Y:S01]  /*b690*/  MUFU.EX2 R157, R157 ;  /* 0x0000009d009d7308 */ /* 0x000fe20000000800 */
[----:B------:R-:W1:Y:S07]  /*b6a0*/  SHFL.BFLY PT, R188, R9, 0x1, 0x1f ;  /* 0x0c201f0009bc7f89 */ /* 0x000e6e00000e0000 */
[----:B------:R-:W-:Y:S08]  /*b6b0*/  MUFU.EX2 R160, R160 ;  /* 0x000000a000a07308 */ /* 0x000ff00000000800 */
[----:B------:R-:W-:Y:S08]  /*b6c0*/  MUFU.EX2 R161, R161 ;  /* 0x000000a100a17308 */ /* 0x000ff00000000800 */
[----:B------:R-:W-:Y:S01]  /*b6d0*/  MUFU.EX2 R164, R164 ;  /* 0x000000a400a47308 */ /* 0x000fe20000000800 */
[----:B-1----:R-:W-:Y:S01]  /*b6e0*/  FMNMX.FTZ R9, R9, R188, !PT ;  /* 0x000000bc09097209 */ /* 0x002fe20007810000 */
[----:B------:R-:W-:-:S03]  /*b6f0*/  IMAD.U32 R188, RZ, RZ, UR37 ;  /* 0x00000025ffbc7e24 */ /* 0x000fc6000f8e00ff */
[C---:B------:R-:W-:Y:S01]  /*b700*/  FSETP.NEU.FTZ.AND P1, PT, R9.reuse, -INF , PT ;  /* 0xff8000000900780b */ /* 0x040fe20003f3d000 */
[----:B------:R-:W-:-:S02]  /*b710*/  FFMA.FTZ R101, R9, R188, -8 ;  /* 0xc100000009657423 */ /* 0x000fc400000100bc */
[----:B------:R-:W-:Y:S03]  /*b720*/  MUFU.EX2 R165, R165 ;  /* 0x000000a500a57308 */ /* 0x000fe60000000800 */
[----:B------:R-:W-:-:S05]  /*b730*/  FSEL R101, R101, RZ, P1 ;  /* 0x000000ff65657208 */ /* 0x000fca0000800000 */
[--C-:B------:R-:W-:Y:S01]  /*b740*/  FFMA.FTZ R193, R190, UR37, -R101.reuse ;  /* 0x00000025bec17c23 */ /* 0x100fe20008010865 */
[----:B------:R-:W-:-:S01]  /*b750*/  FFMA.FTZ R190, R191, UR37, -R101 ;  /* 0x00000025bfbe7c23 */ /* 0x000fc20008010865 */
[----:B------:R-:W-:Y:S01]  /*b760*/  FSEL R191, R9, RZ, P1 ;  /* 0x000000ff09bf7208 */ /* 0x000fe20000800000 */
[----:B------:R-:W-:-:S01]  /*b770*/  FFMA.FTZ R188, R11, UR37, -R101 ;  /* 0x000000250bbc7c23 */ /* 0x000fc20008010865 */
[--C-:B------:R-:W-:Y:S01]  /*b780*/  FFMA.FTZ R11, R187, UR37, -R101.reuse ;  /* 0x00000025bb0b7c23 */ /* 0x100fe20008010865 */
[----:B------:R1:W-:Y:S01]  /*b790*/  MUFU.EX2 R117, R193 ;  /* 0x000000c100757308 */ /* 0x0003e20000000800 */
[----:B------:R-:W-:-:S01]  /*b7a0*/  FFMA.FTZ R187, R194, UR37, -R101 ;  /* 0x00000025c2bb7c23 */ /* 0x000fc20008010865 */
[----:B------:R-:W-:Y:S01]  /*b7b0*/  FADD.FTZ R191, -R191, R0 ;  /* 0x00000000bfbf7221 */ /* 0x000fe20000010100 */
[----:B------:R-:W-:-:S01]  /*b7c0*/  FFMA.FTZ R192, R195, UR37, -R101 ;  /* 0x00000025c3c07c23 */ /* 0x000fc20008010865 */
[----:B0-----:R-:W-:Y:S01]  /*b7d0*/  FFMA.FTZ R195, R10, R6, R13 ;  /* 0x000000060ac37223 */ /* 0x001fe2000001000d */
[----:B--2---:R-:W-:-:S01]  /*b7e0*/  FFMA.FTZ R189, R198, UR37, -R101 ;  /* 0x00000025c6bd7c23 */ /* 0x004fc20008010865 */
[----:B------:R-:W-:Y:S01]  /*b7f0*/  FMUL.FTZ R191, R191, UR37 ;  /* 0x00000025bfbf7c20 */ /* 0x000fe20008410000 */
[----:B------:R-:W-:-:S01]  /*b800*/  FFMA.FTZ R194, R199, UR37, -R101 ;  /* 0x00000025c7c27c23 */ /* 0x000fc20008010865 */
[----:B------:R-:W-:Y:S01]  /*b810*/  MUFU.EX2 R188, R188 ;  /* 0x000000bc00bc7308 */ /* 0x000fe20000000800 */
[----:B-1----:R-:W-:-:S01]  /*b820*/  FFMA.FTZ R193, R142, UR37, -R101 ;  /* 0x000000258ec17c23 */ /* 0x002fc20008010865 */
[--C-:B------:R-:W-:Y:S01]  /*b830*/  FFMA.FTZ R142, R146, UR37, -R101.reuse ;  /* 0x00000025928e7c23 */ /* 0x100fe20008010865 */
[----:B------:R-:W-:-:S01]  /*b840*/  FFMA.FTZ R146, R150, UR37, -R101 ;  /* 0x0000002596927c23 */ /* 0x000fc20008010865 */
[----:B------:R-:W-:Y:S01]  /*b850*/  FADD.FTZ R150, R14, R195 ;  /* 0x000000c30e967221 */ /* 0x000fe20000010000 */
        /* <DEDUP_REMOVED lines=47> */
[--C-:B------:R-:W-:Y:S01]  /*bb50*/  FFMA.FTZ R91, R91, UR37, -R101.reuse ;  /* 0x000000255b5b7c23 */ /* 0x100fe20008010865 */
[----:B------:R-:W-:-:S01]  /*bb60*/  FFMA.FTZ R94, R94, UR37, -R101 ;  /* 0x000000255e5e7c23 */ /* 0x000fc20008010865 */
[----:B------:R-:W-:-:S02]  /*bb70*/  FFMA.FTZ R102, R102, UR37, -R101 ;  /* 0x0000002566667c23 */ /* 0x000fc40008010865 */
        /* <DEDUP_REMOVED lines=70> */
[----:B0-----:R-:W-:-:S04]  /*bfe0*/  FADD.FTZ R193, R139, R150 ;  /* 0x000000968bc17221 */ /* 0x001fc80000010000 */
[----:B------:R-:W-:-:S03]  /*bff0*/  FADD.FTZ R150, R0, R193 ;  /* 0x000000c100967221 */ /* 0x000fc60000010000 */
        /* <DEDUP_REMOVED lines=58> */
[----:B------:R-:W-:-:S06]  /*c3a0*/  FFMA.FTZ R193, R95, UR37, -R101 ;  /* 0x000000255fc17c23 */ /* 0x000fcc0008010865 */
        /* <DEDUP_REMOVED lines=8> */
[----:B0-----:R-:W-:-:S01]  /*c430*/  FADD.FTZ R150, R12, R95 ;  /* 0x0000005f0c967221 */ /* 0x001fc20000010000 */
[--C-:B------:R-:W-:Y:S01]  /*c440*/  FFMA.FTZ R95, R98, UR37, -R101.reuse ;  /* 0x00000025625f7c23 */ /* 0x100fe20008010865 */
[----:B------:R-:W-:-:S01]  /*c450*/  FFMA.FTZ R98, R108, UR37, -R101 ;  /* 0x000000256c627c23 */ /* 0x000fc20008010865 */
[----:B------:R-:W-:-:S04]  /*c460*/  FFMA.FTZ R101, R103, UR37, -R101 ;  /* 0x0000002567657c23 */ /* 0x000fc80008010865 */
        /* <DEDUP_REMOVED lines=43> */
[----:B-1----:R-:W-:-:S04]  /*c720*/  FADD.FTZ R6, R100, R103 ;  /* 0x0000006764067221 */ /* 0x002fc80000010000 */
[----:B------:R-:W-:Y:S01]  /*c730*/  FADD.FTZ R6, R3, R6 ;  /* 0x0000000603067221 */ /* 0x000fe20000010000 */
[----:B--2---:R-:W-:-:S04]  /*c740*/  FADD.FTZ R5, R102, R5 ;  /* 0x0000000566057221 */ /* 0x004fc80000010000 */
[----:B0-----:R-:W-:Y:S01]  /*c750*/  FADD.FTZ R5, R101, R5 ;  /* 0x0000000565057221 */ /* 0x001fe20000010000 */
[----:B------:R-:W-:Y:S06]  /*c760*/  @!P0 BRA `(.L_x_1069) ;  /* 0x0000000000048947 */ /* 0x000fec0003800000 */
[----:B------:R-:W-:Y:S01]  /*c770*/  BPT.TRAP 0x1 ;  /* 0x000000040000795c */ /* 0x000fe20000300000 */
.L_x_1069:
        /* <DEDUP_REMOVED lines=135> */
.L_x_1052:
        /* <DEDUP_REMOVED lines=25> */
.L_x_1072:
[----:B------:R-:W-:-:S11]  /*d180*/  UISETP.NE.AND UP2, UPT, UR11, 0x1, UPT ;  /* 0x000000010b00788c */ /* 0x000fd6000bf45270 */
[----:B------:R-:W-:Y:S02]  /*d190*/  @UP2 ULDC.64 UR14, c[0x0][0x9e8] ;  /* 0x00027a00000e2ab9 */ /* 0x000fe40000000a00 */
[----:B------:R-:W-:-:S04]  /*d1a0*/  UIMAD.WIDE.U32 UR6, UR10, UR14, URZ ;  /* 0x0000000e0a0672a5 */ /* 0x000fc8000f8e003f */
[----:B------:R-:W-:-:S12]  /*d1b0*/  @UP2 USHF.R.U32.HI UR10, URZ, UR15, UR7 ;  /* 0x0000000f3f0a2299 */ /* 0x000fd80008011607 */
.L_x_1073:
[----:B------:R-:W-:-:S04]  /*d1c0*/  UIMAD UR10, UR10, UR11, URZ ;  /* 0x0000000b0a0a72a4 */ /* 0x000fc8000f8e023f */
[----:B------:R-:W-:-:S04]  /*d1d0*/  UISETP.LT.AND UP2, UPT, UR54, UR10, UPT ;  /* 0x0000000a3600728c */ /* 0x000fc8000bf41270 */
[----:B------:R-:W-:-:S12]  /*d1e0*/  USEL UR54, UR54, UR10, !UP2 ;  /* 0x0000000a36367287 */ /* 0x000fd8000d000000 */
.L_x_1071:
        /* <DEDUP_REMOVED lines=13> */
.L_x_1084:
[----:B------:R-:W-:Y:S01]  /*d2c0*/  ISETP.NE.AND P2, PT, RZ, UR44, PT ;  /* 0x0000002cff007c0c */ /* 0x000fe2000bf45270 */
[----:B------:R-:W-:-:S04]  /*d2d0*/  UISETP.NE.AND UP2, UPT, UR54, 0x1, UPT ;  /* 0x000000013600788c */ /* 0x000fc8000bf45270 */
[----:B------:R-:W-:-:S04]  /*d2e0*/  USEL UR45, URZ, 0x1, UP2 ;  /* 0x000000013f2d7887 */ /* 0x000fc80009000000 */
[----:B------:R-:W-:-:S04]  /*d2f0*/  ULOP3.LUT UR45, UR55, UR45, URZ, 0x3c, !UPT ;  /* 0x0000002d372d7292 */ /* 0x000fc8000f8e3c3f */
[----:B------:R-:W-:Y:S08]  /*d300*/  @P2 BRA `(.L_x_1075) ;  /* 0x0000000000382947 */ /* 0x000ff00003800000 */
[----:B------:R-:W-:Y:S05]  /*d310*/  @!P0 BRA `(.L_x_1076) ;  /* 0x0000000000048947 */ /* 0x000fea0003800000 */
[----:B------:R-:W-:Y:S01]  /*d320*/  BPT.TRAP 0x1 ;  /* 0x000000040000795c */ /* 0x000fe20000300000 */
.L_x_1076:
        /* <DEDUP_REMOVED lines=9> */
.L_x_1077:
[----:B-1----:R-:W-:Y:S05]  /*d3c0*/  @P1 BRA `(.L_x_1075) ;  /* 0x0000000000081947 */ /* 0x002fea0003800000 */
[----:B------:R-:W1:Y:S02]  /*d3d0*/  SYNCS.PHASECHK.TRANS64.TRYWAIT P1, [UR6+0x2e830], R0 ;  /* 0x02e83000ff0075a7 */ /* 0x000e640008020146 */
[----:B-1----:R-:W-:Y:S05]  /*d3e0*/  @!P1 BRA `(.L_x_1078) ;  /* 0x0000012400209947 */ /* 0x002fea0003800000 */
.L_x_1075:
        /* <DEDUP_REMOVED lines=186> */
.L_x_1080:
[----:B------:R-:W-:Y:S01]  /*df90*/  ULEA UR6, UR54, UR41, 0x3 ;  /* 0x0000002936067291 */ /* 0x000fe2000f8e183f */
[----:B------:R-:W-:-:S05]  /*dfa0*/  IMAD.U32 R0, RZ, RZ, UR55 ;  /* 0x00000037ff007e24 */ /* 0x000fca000f8e00ff */
[----:B------:R-:W-:-:S04]  /*dfb0*/  SHF.L.U32 R0, R0, 0x1f, RZ ;  /* 0x0000001f00007819 */ /* 0x000fc800000006ff */
[----:B------:R0:W1:Y:S01]  /*dfc0*/  SYNCS.PHASECHK.TRANS64.TRYWAIT P1, [UR6+0x2e850], R0 ;  /* 0x02e85000ff0075a7 */ /* 0x0000620008020146 */
[----:B------:R-:W-:Y:S05]  /*dfd0*/  @!P0 BRA `(.L_x_1081) ;  /* 0x0000000000048947 */ /* 0x000fea0003800000 */
[----:B------:R-:W-:Y:S01]  /*dfe0*/  BPT.TRAP 0x1 ;  /* 0x000000040000795c */ /* 0x000fe20000300000 */
.L_x_1081:
[----:B-1----:R-:W-:Y:S05]  /*dff0*/  @P1 BRA `(.L_x_1079) ;  /* 0x0000000000081947 */ /* 0x002fea0003800000 */
[----:B------:R-:W1:Y:S02]  /*e000*/  SYNCS.PHASECHK.TRANS64.TRYWAIT P1, [UR6+0x2e850], R0 ;  /* 0x02e85000ff0075a7 */ /* 0x000e640008020146 */
[----:B-1----:R-:W-:Y:S05]  /*e010*/  @!P1 BRA `(.L_x_1082) ;  /* 0x00000118002c9947 */ /* 0x002fea0003800000 */
.L_x_1079:
[----:B------:R-:W-:Y:S01]  /*e020*/  UIADD3 UR6, UR41, 0x400, URZ ;  /* 0x0000040029067890 */ /* 0x000fe2000fffe03f */
[----:B------:R-:W-:Y:S01]  /*e030*/  WARPGROUP.ARRIVE ;  /* 0x00000000000079c5 */ /* 0x000fe20000000000 */
[----:B------:R-:W-:Y:S01]  /*e040*/  UMOV UR7, 0xc0000010 ;  /* 0xc000001000077882 */ /* 0x000fe20000000000 */
[----:B01----:R-:W-:Y:S01]  /*e050*/  FMNMX.FTZ R0, R184, R8, !PT ;  /* 0x00000008b8007209 */ /* 0x003fe20007810000 */
[----:B------:R-:W-:-:S03]  /*e060*/  USHF.R.U32.HI UR6, URZ, 0x4, UR6 ;  /* 0x000000043f067899 */ /* 0x000fc60008011606 */
[----:B------:R-:W0:Y:S01]  /*e070*/  S2R R231, SR_TID.X ;  /* 0x0000000000e77919 */ /* 0x000e220000002100 */
[----:B------:R-:W-:Y:S01]  /*e080*/  FMNMX.FTZ R3, R185, R0, !PT ;  /* 0x00000000b9037209 */ /* 0x000fe20007810000 */
[----:B------:R-:W-:Y:S01]  /*e090*/  ULOP3.LUT UR6, UR6, 0x3fff, URZ, 0xc0, !UPT ;  /* 0x00003fff06067892 */ /* 0x000fe2000f8ec03f */
[----:B------:R-:W-:-:S03]  /*e0a0*/  FMNMX.FTZ R0, R186, R9, !PT ;  /* 0x00000009ba007209 */ /* 0x000fc60007810000 */
[----:B------:R-:W-:Y:S01]  /*e0b0*/  ULOP3.LUT UR6, UR6, 0x10000, URZ, 0xfc, !UPT ;  /* 0x0001000006067892 */ /* 0x000fe2000f8efc3f */
[----:B------:R-:W-:Y:S02]  /*e0c0*/  FMNMX.FTZ R11, R187, R0, !PT ;  /* 0x00000000bb0b7209 */ /* 0x000fe40007810000 */
[----:B------:R-:W-:Y:S01]  /*e0d0*/  FMNMX.FTZ R0, R188, R3, !PT ;  /* 0x00000003bc007209 */ /* 0x000fe20007810000 */
[----:B------:R-:W-:Y:S01]  /*e0e0*/  UIMAD UR10, UR54, 0x700, UR6 ;  /* 0x00000700360a78a4 */ /* 0x000fe2000f8e0206 */
[----:B------:R-:W-:Y:S02]  /*e0f0*/  FMNMX.FTZ R10, R190, R11, !PT ;  /* 0x0000000bbe0a7209 */ /* 0x000fe40007810000 */
        /* <DEDUP_REMOVED lines=266> */
[----:B0-----:R-:W-:-:S01]  /*f1a0*/  FADD.FTZ R5, R15, R6 ;  /* 0x000000060f057221 */ /* 0x001fc20000010000 */
[----:B------:R-:W-:Y:S02]  /*f1b0*/  WARPGROUP.DEPBAR.LE gsb0, 0x0 ;  /* 0x00008000000079c5 */ /* 0x000fe40000010000 */
[----:B------:R-:W-:-:S04]  /*f1c0*/  WARPGROUP.ARRIVE ;  /* 0x00000000000079c5 */ /* 0x000fc80000000000 */
[----:B------:R-:W0:Y:S01]  /*f1d0*/  MUFU.EX2 R190, R190 ;  /* 0x000000be00be7308 */ /* 0x000e220000000800 */
[----:B-1----:R-:W-:-:S01]  /*f1e0*/  FADD.FTZ R193, R189, R194 ;  /* 0x000000c2bdc17221 */ /* 0x002fc20000010000 */
[----:B------:R-:W-:Y:S01]  /*f1f0*/  QGMMA.64x128x32.F32.E4M3.E4M3 R24, R212, gdesc[UR4], R24, gsb0 ;  /* 0x01e00004d4187df3 */ /* 0x000fe20008000818 */
[----:B------:R-:W-:Y:S01]  /*f200*/  UIADD3 UR6, UR10, 0x400, URZ ;  /* 0x000004000a067890 */ /* 0x000fe2000fffe03f */
[----:B--2---:R-:W-:Y:S01]  /*f210*/  FADD.FTZ R6, R20, R5 ;  /* 0x0000000514067221 */ /* 0x004fe20000010000 */
[----:B------:R-:W-:-:S03]  /*f220*/  UMOV UR7, 0xc0000010 ;  /* 0xc000001000077882 */ /* 0x000fc60000000000 */
[----:B------:R-:W1:Y:S08]  /*f230*/  MUFU.EX2 R21, R21 ;  /* 0x0000001500157308 */ /* 0x000e700000000800 */
        /* <DEDUP_REMOVED lines=80> */
[----:B0-----:R-:W-:-:S01]  /*f740*/  FADD.FTZ R193, R167, R194 ;  /* 0x000000c2a7c17221 */ /* 0x001fc20000010000 */
[----:B------:R-:W-:-:S04]  /*f750*/  UIADD3 UR6, UR10, 0x600, URZ ;  /* 0x000006000a067890 */ /* 0x000fc8000fffe03f */
[----:B------:R-:W0:Y:S01]  /*f760*/  MUFU.EX2 R138, R138 ;  /* 0x0000008a008a7308 */ /* 0x000e220000000800 */
[----:B------:R-:W-:-:S07]  /*f770*/  UMOV UR7, 0xc0000010 ;  /* 0xc000001000077882 */ /* 0x000fce0000000000 */
        /* <DEDUP_REMOVED lines=38> */
[----:B------:R-:W-:Y:S06]  /*f9e0*/  QGMMA.64x128x32.F32.E4M3.E4M3 R24, R200, gdesc[UR4], R24, gsb0 ;  /* 0x01e00004c8187df3 */ /* 0x000fec0008000818 */
        /* <DEDUP_REMOVED lines=37> */
[----:B--2---:R-:W-:-:S01]  /*fc40*/  FADD.FTZ R195, R107, R194 ;  /* 0x000000c26bc37221 */ /* 0x004fc20000010000 */
[----:B------:R-:W-:-:S06]  /*fc50*/  WARPGROUP.DEPBAR.LE gsb0, 0x0 ;  /* 0x00008000000079c5 */ /* 0x000fcc0000010000 */
        /* <DEDUP_REMOVED lines=16> */
[----:B------:R-:W-:Y:S01]  /*fd60*/  FFMA.FTZ R98, R99, UR37, -R10 ;  /* 0x0000002563627c23 */ /* 0x000fe2000801080a */
[----:B------:R-:W-:-:S05]  /*fd70*/  IMAD.U32 R99, RZ, RZ, UR52 ;  /* 0x00000034ff637e24 */ /* 0x000fca000f8e00ff */
        /* <DEDUP_REMOVED lines=8> */
[----:B------:R-:W-:Y:S01]  /*fe00*/  @!P1 LEA R194, R99, UR41, 0x3 ;  /* 0x0000002963c29c11 */ /* 0x000fe2000f8e18ff */
[----:B------:R-:W-:-:S01]  /*fe10*/  FFMA.FTZ R99, R102, UR37, -R10 ;  /* 0x0000002566637c23 */ /* 0x000fc2000801080a */
[----:B------:R-:W-:-:S04]  /*fe20*/  FFMA.FTZ R10, R103, UR37, -R10 ;  /* 0x00000025670a7c23 */ /* 0x000fc8000801080a */
[----:B------:R-:W2:Y:S01]  /*fe30*/  MUFU.EX2 R89, R89 ;  /* 0x0000005900597308 */ /* 0x000ea20000000800 */
[----:B-1----:R-:W-:-:S01]  /*fe40*/  FADD.FTZ R6, R88, R5 ;  /* 0x0000000558067221 */ /* 0x002fc20000010000 */
[----:B------:R-:W-:-:S05]  /*fe50*/  @!P1 VIADD R5, R194, 0x2e840 ;  /* 0x0002e840c2059836 */ /* 0x000fca0000000000 */
[----:B------:R-:W-:Y:S01]  /*fe60*/  @!P1 PRMT R5, RZ, 0x654, R5 ;  /* 0x00000654ff059816 */ /* 0x000fe20000000005 */
[----:B------:R-:W1:Y:S01]  /*fe70*/  MUFU.EX2 R91, R91 ;  /* 0x0000005b005b7308 */ /* 0x000e620000000800 */
[----:B0-----:R-:W-:-:S01]  /*fe80*/  FADD.FTZ R102, R90, R195 ;  /* 0x000000c35a667221 */ /* 0x001fc20000010000 */
[----:B------:R0:W-:Y:S06]  /*fe90*/  BAR.ARV R196, 0x100 ;  /* 0x000400c40000751d */ /* 0x0001ec0000002000 */
[----:B------:R-:W3:Y:S01]  /*fea0*/  MUFU.EX2 R92, R92 ;  /* 0x0000005c005c7308 */ /* 0x000ee20000000800 */
[----:B--2---:R-:W-:-:S01]  /*feb0*/  FADD.FTZ R195, R89, R6 ;  /* 0x0000000659c37221 */ /* 0x004fc20000010000 */
[----:B------:R2:W-:Y:S06]  /*fec0*/  @!P1 SYNCS.ARRIVE.TRANS64.RED.A1T0 RZ, [R5+URZ], RZ ;  /* 0x000000ff05ff99a7 */ /* 0x0005ec000810043f */
[----:B------:R-:W4:Y:S01]  /*fed0*/  MUFU.EX2 R94, R94 ;  /* 0x0000005e005e7308 */ /* 0x000f220000000800 */
[----:B-1----:R-:W-:-:S07]  /*fee0*/  FADD.FTZ R197, R91, R102 ;  /* 0x000000665bc57221 */ /* 0x002fce0000010000 */
[----:B------:R-:W2:Y:S01]  /*fef0*/  MUFU.EX2 R93, R93 ;  /* 0x0000005d005d7308 */ /* 0x000ea20000000800 */
[----:B---3--:R-:W-:-:S07]  /*ff00*/  FADD.FTZ R6, R92, R195 ;  /* 0x000000c35c067221 */ /* 0x008fce0000010000 */
[----:B------:R-:W1:Y:S01]  /*ff10*/  MUFU.EX2 R193, R193 ;  /* 0x000000c100c17308 */ /* 0x000e620000000800 */
[----:B----4-:R-:W-:-:S07]  /*ff20*/  FADD.FTZ R102, R94, R197 ;  /* 0x000000c55e667221 */ /* 0x010fce0000010000 */
[----:B------:R-:W3:Y:S01]  /*ff30*/  MUFU.EX2 R96, R96 ;  /* 0x0000006000607308 */ /* 0x000ee20000000800 */
[----:B--2---:R-:W-:-:S07]  /*ff40*/  FADD.FTZ R5, R93, R6 ;  /* 0x000000065d057221 */ /* 0x004fce0000010000 */
[----:B------:R-:W2:Y:S01]  /*ff50*/  MUFU.EX2 R95, R95 ;  /* 0x0000005f005f7308 */ /* 0x000ea20000000800 */
[----:B-1----:R-:W-:-:S07]  /*ff60*/  FADD.FTZ R102, R193, R102 ;  /* 0x00000066c1667221 */ /* 0x002fce0000010000 */
[----:B------:R-:W1:Y:S01]  /*ff70*/  MUFU.EX2 R97, R97 ;  /* 0x0000006100617308 */ /* 0x000e620000000800 */
[----:B---3--:R-:W-:-:S07]  /*ff80*/  FADD.FTZ R6, R96, R5 ;  /* 0x0000000560067221 */ /* 0x008fce0000010000 */
        /* <DEDUP_REMOVED lines=9> */
[----:B-1----:R-:W-:-:S01]  /*10020*/  FADD.FTZ R5, R99, R6 ;  /* 0x0000000663057221 */ /* 0x002fc20000010000 */
[----:B---3--:R-:W-:-:S03]  /*10030*/  FADD.FTZ R6, R101, R102 ;  /* 0x0000006665067221 */ /* 0x008fc60000010000 */
[----:B--2---:R-:W-:Y:S01]  /*10040*/  FADD.FTZ R5, R10, R5 ;  /* 0x000000050a057221 */ /* 0x004fe20000010000 */
[----:B0-----:R-:W-:Y:S06]  /*10050*/  @!P0 BRA `(.L_x_1083) ;  /* 0x0000000000048947 */ /* 0x001fec0003800000 */
[----:B------:R-:W-:Y:S01]  /*10060*/  BPT.TRAP 0x1 ;  /* 0x000000040000795c */ /* 0x000fe20000300000 */
.L_x_1083:
        /* <DEDUP_REMOVED lines=131> */
.L_x_1074:
        /* <DEDUP_REMOVED lines=8> */
[----:B------:R-:W-:-:S05]  /*10920*/  ULDC UR53, c[0x0][0x9e0] ;  /* 0x0002780000357ab9 */ /* 0x000fca0000000800 */
.L_x_1103:
[----:B------:R-:W-:Y:S01]  /*10930*/  ISETP.NE.AND P2, PT, RZ, UR44, PT ;  /* 0x0000002cff007c0c */ /* 0x000fe2000bf45270 */
[----:B------:R-:W-:-:S04]  /*10940*/  UISETP.NE.AND UP2, UPT, UR56, 0x1, UPT ;  /* 0x000000013800788c */ /* 0x000fc8000bf45270 */
[----:B------:R-:W-:-:S04]  /*10950*/  USEL UR45, URZ, 0x1, UP2 ;  /* 0x000000013f2d7887 */ /* 0x000fc80009000000 */
[----:B------:R-:W-:-:S04]  /*10960*/  ULOP3.LUT UR45, UR57, UR45, URZ, 0x3c, !UPT ;  /* 0x0000002d392d7292 */ /* 0x000fc8000f8e3c3f */
[----:B------:R-:W-:Y:S08]  /*10970*/  @P2 BRA `(.L_x_1086) ;  /* 0x0000000000382947 */ /* 0x000ff00003800000 */
[----:B------:R-:W-:Y:S05]  /*10980*/  @!P0 BRA `(.L_x_1087) ;  /* 0x0000000000048947 */ /* 0x000fea0003800000 */
[----:B------:R-:W-:Y:S01]  /*10990*/  BPT.TRAP 0x1 ;  /* 0x000000040000795c */ /* 0x000fe20000300000 */
.L_x_1087:
        /* <DEDUP_REMOVED lines=9> */
.L_x_1088:
[----:B-1----:R-:W-:Y:S05]  /*10a30*/  @P1 BRA `(.L_x_1086) ;  /* 0x0000000000081947 */ /* 0x002fea0003800000 */
[----:B------:R-:W1:Y:S02]  /*10a40*/  SYNCS.PHASECHK.TRANS64.TRYWAIT P1, [UR6+0x2e830], R0 ;  /* 0x02e83000ff0075a7 */ /* 0x000e640008020146 */
[----:B-1----:R-:W-:Y:S05]  /*10a50*/  @!P1 BRA `(.L_x_1089) ;  /* 0x000000ec00b49947 */ /* 0x002fea0003800000 */
.L_x_1086:
        /* <DEDUP_REMOVED lines=186> */
.L_x_1091:
[----:B------:R-:W-:Y:S01]  /*11600*/  ULEA UR6, UR56, UR41, 0x3 ;  /* 0x0000002938067291 */ /* 0x000fe2000f8e183f */
[----:B------:R-:W-:-:S05]  /*11610*/  IMAD.U32 R0, RZ, RZ, UR57 ;  /* 0x00000039ff007e24 */ /* 0x000fca000f8e00ff */
[----:B------:R-:W-:-:S04]  /*11620*/  SHF.L.U32 R0, R0, 0x1f, RZ ;  /* 0x0000001f00007819 */ /* 0x000fc800000006ff */
[----:B------:R0:W1:Y:S01]  /*11630*/  SYNCS.PHASECHK.TRANS64.TRYWAIT P1, [UR6+0x2e850], R0 ;  /* 0x02e85000ff0075a7 */ /* 0x0000620008020146 */
[----:B------:R-:W-:Y:S05]  /*11640*/  @!P0 BRA `(.L_x_1092) ;  /* 0x0000000000048947 */ /* 0x000fea0003800000 */
[----:B------:R-:W-:Y:S01]  /*11650*/  BPT.TRAP 0x1 ;  /* 0x000000040000795c */ /* 0x000fe20000300000 */
.L_x_1092:
[----:B-1----:R-:W-:Y:S05]  /*11660*/  @P1 BRA `(.L_x_1090) ;  /* 0x0000000000081947 */ /* 0x002fea0003800000 */
[----:B------:R-:W1:Y:S02]  /*11670*/  SYNCS.PHASECHK.TRANS64.TRYWAIT P1, [UR6+0x2e850], R0 ;  /* 0x02e85000ff0075a7 */ /* 0x000e640008020146 */
[----:B-1----:R-:W-:Y:S05]  /*11680*/  @!P1 BRA `(.L_x_1093) ;  /* 0x000000e000c09947 */ /* 0x002fea0003800000 */
.L_x_1090:
        /* <DEDUP_REMOVED lines=9> */
[----:B------:R-:W-:Y:S01]  /*11720*/  IMAD R14, R4, -0xe0, RZ ;  /* 0xffffff20040e7824 */ /* 0x000fe200078e02ff */
[----:B------:R-:W-:Y:S01]  /*11730*/  IADD3 R20, -R23, 0xb, RZ ;  /* 0x0000000b17147810 */ /* 0x000fe20007ffe1ff */
        /* <DEDUP_REMOVED lines=48> */
[----:B------:R-:W-:-:S04]  /*11a40*/  ULOP3.LUT UR6, URZ, UR54, URZ, 0x33, !UPT ;  /* 0x000000363f067292 */ /* 0x000fc8000f8e333f */
[----:B------:R-:W0:Y:S02]  /*11a50*/  SHFL.IDX PT, R15, R13, RZ, 0x1c1f ;  /* 0x001c1fff0d0f7589 */ /* 0x000e2400000e0000 */
[----:B------:R-:W-:-:S04]  /*11a60*/  VIADD R11, R11, UR6 ;  /* 0x000000060b0b7c36 */ /* 0x000fc80008000000 */
[----:B0-----:R-:W-:Y:S01]  /*11a70*/  IMAD.IADD R3, R11, 0x1, R15 ;  /* 0x000000010b037824 */ /* 0x001fe200078e020f */
[----:B------:R-:W-:Y:S02]  /*11a80*/  WARPGROUP.DEPBAR.LE gsb0, 0x0 ;  /* 0x00008000000079c5 */ /* 0x000fe40000010000 */
[----:B------:R0:W-:Y:S06]  /*11a90*/  BAR.ARV R20, 0x100 ;  /* 0x000400140000751d */ /* 0x0001ec0000002000 */
[----:B------:R1:W-:Y:S02]  /*11aa0*/  @!P3 SYNCS.ARRIVE.TRANS64.RED.A1T0 RZ, [R0+URZ], RZ ;  /* 0x000000ff00ffb9a7 */ /* 0x0003e4000810043f */
[----:B-1----:R-:W-:-:S02]  /*11ab0*/  VIADD R0, R10, 0xffffffff ;  /* 0xffffffff0a007836 */ /* 0x002fc40000000000 */
[----:B------:R-:W-:Y:S01]  /*11ac0*/  IMAD.IADD R10, R12, 0x1, R15 ;  /* 0x000000010c0a7824 */ /* 0x000fe200078e020f */
[----:B0-----:R-:W-:Y:S06]  /*11ad0*/  @P1 BRA `(.L_x_1094) ;  /* 0x0000000000541947 */ /* 0x001fec0003800000 */
        /* <DEDUP_REMOVED lines=12> */
.L_x_1096:
[----:B------:R-:W-:-:S05]  /*11ba0*/  IMAD.U32 R21, RZ, RZ, UR52 ;  /* 0x00000034ff157e24 */ /* 0x000fca000f8e00ff */
[----:B------:R-:W-:-:S13]  /*11bb0*/  ISETP.NE.AND P1, PT, R21, 0x1, PT ;  /* 0x000000011500780c */ /* 0x000fda0003f25270 */
[----:B------:R-:W0:Y:S02]  /*11bc0*/  @P1 LDC.64 R200, c[0x0][0x9e8] ;  /* 0x00027a00ffc81b82 */ /* 0x000e240000000a00 */
[----:B0-----:R-:W-:-:S05]  /*11bd0*/  @P1 IMAD.HI.U32 R20, R15, R200, RZ ;  /* 0x000000c80f141227 */ /* 0x001fca00078e00ff */
[----:B------:R-:W-:-:S07]  /*11be0*/  @P1 SHF.R.U32.HI R15, RZ, R201, R20 ;  /* 0x000000c9ff0f1219 */ /* 0x000fce0000011614 */
.L_x_1097:
[----:B------:R-:W-:Y:S05]  /*11bf0*/  BSYNC B0 ;  /* 0x0000000000007941 */ /* 0x000fea0003800000 */
.L_x_1095:
[----:B------:R-:W-:-:S05]  /*11c00*/  IMAD R15, R15, R21, R0 ;  /* 0x000000150f0f7224 */ /* 0x000fca00078e0200 */
[----:B------:R-:W-:Y:S02]  /*11c10*/  VIADDMNMX R10, R15, R21, R10, PT ;  /* 0x000000150f0a7246 */ /* 0x000fe4000380010a */
[----:B------:R-:W-:-:S07]  /*11c20*/  VIMNMX R3, R3, R15, !PT ;  /* 0x0000000f03037248 */ /* 0x000fce0007fe0100 */
.L_x_1094:
        /* <DEDUP_REMOVED lines=323> */
[----:B------:R-:W-:Y:S02]  /*13060*/  ISETP.GT.AND P6, PT, R3, 0xd9, !P6 ;  /* 0x000000d90300780c */ /* 0x000fe400077c4270 */
[----:B------:R-:W0:Y:S02]  /*13070*/  SHFL.IDX PT, R3, R13, 0x1, 0x1c1f ;  /* 0x003c1f000d037f89 */ /* 0x000e2400000e0000 */
[----:B------:R-:W-:-:S04]  /*13080*/  ISETP.LT.OR P6, PT, R10, 0xda, P6 ;  /* 0x000000da0a00780c */ /* 0x000fc800037c1670 */
[----:B------:R-:W-:Y:S02]  /*13090*/  FSEL R101, R101, -INF , !P6 ;  /* 0xff80000065657808 */ /* 0x000fe40007000000 */
[----:B------:R-:W-:Y:S01]  /*130a0*/  PLOP3.LUT P6, PT, PT, PT, UP1, 0x40, 0x0 ;  /* 0x000000000000781c */ /* 0x000fe20003fce818 */
[--C-:B0-----:R-:W-:Y:S02]  /*130b0*/  IMAD.IADD R12, R12, 0x1, R3.reuse ;  /* 0x000000010c0c7824 */ /* 0x101fe400078e0203 */
[----:B------:R-:W-:-:S10]  /*130c0*/  IMAD.IADD R14, R11, 0x1, R3 ;  /* 0x000000010b0e7824 */ /* 0x000fd400078e0203 */
        /* <DEDUP_REMOVED lines=13> */
.L_x_1100:
[----:B------:R-:W-:-:S05]  /*131a0*/  IMAD.U32 R13, RZ, RZ, UR52 ;  /* 0x00000034ff0d7e24 */ /* 0x000fca000f8e00ff */
[----:B------:R-:W-:-:S13]  /*131b0*/  ISETP.NE.AND P6, PT, R13, 0x1, PT ;  /* 0x000000010d00780c */ /* 0x000fda0003fc5270 */
[----:B------:R-:W0:Y:S02]  /*131c0*/  @P6 LDC.64 R10, c[0x0][0x9e8] ;  /* 0x00027a00ff0a6b82 */ /* 0x000e240000000a00 */
[----:B0-----:R-:W-:-:S05]  /*131d0*/  @P6 IMAD.HI.U32 R10, R3, R10, RZ ;  /* 0x0000000a030a6227 */ /* 0x001fca00078e00ff */
[----:B------:R-:W-:-:S07]  /*131e0*/  @P6 SHF.R.U32.HI R3, RZ, R11, R10 ;  /* 0x0000000bff036219 */ /* 0x000fce000001160a */
.L_x_1101:
[----:B------:R-:W-:Y:S05]  /*131f0*/  BSYNC B0 ;  /* 0x0000000000007941 */ /* 0x000fea0003800000 */
.L_x_1099:
[----:B------:R-:W-:-:S05]  /*13200*/  IMAD R3, R3, R13, R0 ;  /* 0x0000000d03037224 */ /* 0x000fca00078e0200 */
[----:B------:R-:W-:Y:S02]  /*13210*/  VIADDMNMX R12, R3, R13, R12, PT ;  /* 0x0000000d030c7246 */ /* 0x000fe4000380010c */
[----:B------:R-:W-:-:S07]  /*13220*/  VIMNMX R14, R14, R3, !PT ;  /* 0x000000030e0e7248 */ /* 0x000fce0007fe0100 */
.L_x_1098:
        /* <DEDUP_REMOVED lines=502> */
[----:B------:R-:W-:-:S05]  /*15190*/  FFMA.FTZ R12, R12, UR37, -R101 ;  /* 0x000000250c0c7c23 */ /* 0x000fca0008010865 */
        /* <DEDUP_REMOVED lines=149> */
[--C-:B------:R-:W-:Y:S01]  /*15af0*/  FFMA.FTZ R98, R99, UR37, -R101.reuse ;  /* 0x0000002563627c23 */ /* 0x100fe20008010865 */
[----:B------:R-:W-:-:S05]  /*15b00*/  FFMA.FTZ R99, R102, UR37, -R101 ;  /* 0x0000002566637c23 */ /* 0x000fca0008010865 */
        /* <DEDUP_REMOVED lines=35> */
[----:B------:R-:W-:Y:S01]  /*15d40*/  FADD.FTZ R6, R9, R102 ;  /* 0x0000006609067221 */ /* 0x000fe20000010000 */
[----:B-1----:R-:W-:-:S01]  /*15d50*/  FADD.FTZ R5, R12, R5 ;  /* 0x000000050c057221 */ /* 0x002fc20000010000 */
[----:B------:R-:W-:Y:S06]  /*15d60*/  @!P0 BRA `(.L_x_1102) ;  /* 0x0000000000048947 */ /* 0x000fec0003800000 */
[----:B------:R-:W-:Y:S01]  /*15d70*/  BPT.TRAP 0x1 ;  /* 0x000000040000795c */ /* 0x000fe20000300000 */
.L_x_1102:
        /* <DEDUP_REMOVED lines=131> */
[----:B------:R-:W-:-:S05]  /*165b0*/  UMOV UR52, UR55 ;  /* 0x0000003700347c82 */ /* 0x000fca0008000000 */
.L_x_1085:
[----:B------:R-:W-:Y:S06]  /*165c0*/  BAR.ARV 0x8, 0x180 ;  /* 0x0206000000007b1d */ /* 0x000fec0000002000 */
[----:B------:R-:W-:Y:S05]  /*165d0*/  @!P0 BRA `(.L_x_1104) ;  /* 0x0000000000048947 */ /* 0x000fea0003800000 */
[----:B------:R-:W-:Y:S01]  /*165e0*/  BPT.TRAP 0x1 ;  /* 0x000000040000795c */ /* 0x000fe20000300000 */
.L_x_1104:
[----:B------:R-:W-:Y:S01]  /*165f0*/  ULEA UR4, UR52, UR41, 0x3 ;  /* 0x0000002934047291 */ /* 0x000fe2000f8e183f */
[----:B------:R-:W-:-:S05]  /*16600*/  IMAD.U32 R4, RZ, RZ, UR45 ;  /* 0x0000002dff047e24 */ /* 0x000fca000f8e00ff */
[----:B------:R-:W-:-:S04]  /*16610*/  SHF.L.U32 R4, R4, 0x1f, RZ ;  /* 0x0000001f04047819 */ /* 0x000fc800000006ff */
[----:B------:R0:W1:Y:S01]  /*16620*/  SYNCS.PHASECHK.TRANS64.TRYWAIT P1, [UR4+0x2e850], R4 ;  /* 0x02e85004ff0075a7 */ /* 0x0000620008020144 */
[----:B------:R-:W-:Y:S05]  /*16630*/  @!P0 BRA `(.L_x_1105) ;  /* 0x0000000000048947 */ /* 0x000fea0003800000 */
[----:B------:R-:W-:Y:S01]  /*16640*/  BPT.TRAP 0x1 ;  /* 0x000000040000795c */ /* 0x000fe20000300000 */
.L_x_1105:
[----:B-1----:R-:W-:Y:S05]  /*16650*/  @P1 BRA `(.L_x_1106) ;  /* 0x0000000000081947 */ /* 0x002fea0003800000 */
[----:B------:R-:W1:Y:S02]  /*16660*/  SYNCS.PHASECHK.TRANS64.TRYWAIT P1, [UR4+0x2e850], R4 ;  /* 0x02e85004ff0075a7 */ /* 0x000e640008020144 */
[----:B-1----:R-:W-:Y:S05]  /*16670*/  @!P1 BRA `(.L_x_1107) ;  /* 0x0000009000dc9947 */ /* 0x002fea0003800000 */
.L_x_1106:
[----:B------:R-:W-:Y:S01]  /*16680*/  UIADD3 UR41, UR41, 0x400, URZ ;  /* 0x0000040029297890 */ /* 0x000fe2000fffe03f */
[----:B------:R-:W-:Y:S01]  /*16690*/  WARPGROUP.ARRIVE ;  /* 0x00000000000079c5 */ /* 0x000fe20000000000 */
[----:B------:R-:W-:Y:S01]  /*166a0*/  UMOV UR7, 0xc0000010 ;  /* 0xc000001000077882 */ /* 0x000fe20000000000 */
[----:B------:R-:W-:Y:S01]  /*166b0*/  ULDC.64 UR10, c[0x0][0x9a0] ;  /* 0x00026800000a7ab9 */ /* 0x000fe20000000a00 */
[----:B------:R-:W-:Y:S01]  /*166c0*/  USHF.R.U32.HI UR41, URZ, 0x4, UR41 ;  /* 0x000000043f297899 */ /* 0x000fe20008011629 */
[----:B01----:R-:W-:Y:S01]  /*166d0*/  IMAD.MOV.U32 R4, RZ, RZ, 0x3f800000 ;  /* 0x3f800000ff047424 */ /* 0x003fe200078e00ff */
[----:B------:R-:W-:Y:S02]  /*166e0*/  UISETP.NE.U32.AND UP0, UPT, UR10, URZ, UPT ;  /* 0x0000003f0a00728c */ /* 0x000fe4000bf05070 */
[----:B------:R-:W-:Y:S02]  /*166f0*/  ULOP3.LUT UR41, UR41, 0x3fff, URZ, 0xc0, !UPT ;  /* 0x00003fff29297892 */ /* 0x000fe4000f8ec03f */
[----:B------:R-:W-:-:S02]  /*16700*/  UISETP.NE.AND.EX UP0, UPT, UR11, URZ, UPT, UP0 ;  /* 0x0000003f0b00728c */ /* 0x000fc4000bf05300 */
[----:B------:R-:W-:-:S04]  /*16710*/  ULOP3.LUT UR5, UR41, 0x10000, URZ, 0xfc, !UPT ;  /* 0x0001000029057892 */ /* 0x000fc8000f8efc3f */
[----:B------:R-:W-:Y:S01]  /*16720*/  UIMAD UR5, UR52, 0x700, UR5 ;  /* 0x00000700340578a4 */ /* 0x000fe2000f8e0205 */
[----:B------:R-:W-:-:S04]  /*16730*/  PLOP3.LUT P1, PT, PT, PT, UP0, 0x80, 0x0 ;  /* 0x000000000000781c */ /* 0x000fc80003f2f008 */
[----:B------:R-:W-:Y:S02]  /*16740*/  @UP0 USHF.R.S32.HI UR8, URZ, 0x1f, UR48 ;  /* 0x0000001f3f080899 */ /* 0x000fe40008011430 */
[----:B------:R-:W-:Y:S01]  /*16750*/  UMOV UR6, UR5 ;  /* 0x0000000500067c82 */ /* 0x000fe20008000000 */
[----:B------:R-:W-:Y:S01]  /*16760*/  @UP0 ULDC.64 UR12, c[0x0][0x9c8] ;  /* 0x00027200000c0ab9 */ /* 0x000fe20000000a00 */
[----:B------:R-:W-:Y:S01]  /*16770*/  QGMMA.64x128x32.F32.E4M3.E4M3 R24, R224, gdesc[UR4], R24, gsb0 ;  /* 0x01e00004e0187df3 */ /* 0x000fe20008000818 */
[----:B------:R-:W-:Y:S01]  /*16780*/  UIADD3 UR6, UR5, 0x100, URZ ;  /* 0x0000010005067890 */ /* 0x000fe2000fffe03f */
[----:B------:R-:W-:Y:S01]  /*16790*/  UMOV UR7, 0xc0000010 ;  /* 0xc000001000077882 */ /* 0x000fe20000000000 */
[----:B------:R-:W-:Y:S02]  /*167a0*/  @UP0 UIMAD UR8, UR8, UR12, URZ ;  /* 0x0000000c080802a4 */ /* 0x000fe4000f8e023f */
[----:B------:R-:W-:Y:S02]  /*167b0*/  @UP0 USHF.R.S32.HI UR9, URZ, 0x1f, UR49 ;  /* 0x0000001f3f090899 */ /* 0x000fe40008011431 */
[----:B------:R-:W-:Y:S01]  /*167c0*/  @UP0 UIMAD UR8, UR48, UR13, UR8 ;  /* 0x0000000d300802a4 */ /* 0x000fe2000f8e0208 */
[----:B------:R-:W-:-:S02]  /*167d0*/  WARPGROUP.DEPBAR.LE gsb0, 0x0 ;  /* 0x00008000000079c5 */ /* 0x000fc40000010000 */
        /* <DEDUP_REMOVED lines=17> */
[----:B------:R-:W-:-:S04]  /*168f0*/  @UP0 UIMAD UR8, UR49, UR13, UR8 ;  /* 0x0000000d310802a4 */ /* 0x000fc8000f8e0208 */
[----:B------:R-:W-:Y:S02]  /*16900*/  @UP0 UIADD3 UR7, UR7, UR8, URZ ;  /* 0x0000000807070290 */ /* 0x000fe4000fffe03f */
[----:B------:R-:W-:-:S04]  /*16910*/  @UP0 ULEA UR8, UP1, UR6, UR10, 0x2 ;  /* 0x0000000a06080291 */ /* 0x000fc8000f82103f */
[----:B------:R-:W-:Y:S02]  /*16920*/  @UP0 ULEA.HI.X UR9, UR6, UR11, UR7, 0x2, UP1 ;  /* 0x0000000b06090291 */ /* 0x000fe400088f1407 */
[----:B------:R-:W-:Y:S01]  /*16930*/  UIADD3 UR6, UR5, 0x400, URZ ;  /* 0x0000040005067890 */ /* 0x000fe2000fffe03f */
[----:B------:R-:W-:Y:S01]  /*16940*/  IMAD.U32 R8, RZ, RZ, UR8 ;  /* 0x00000008ff087e24 */ /* 0x000fe2000f8e00ff */
[----:B------:R-:W-:Y:S02]  /*16950*/  UMOV UR7, 0xc0000010 ;  /* 0xc000001000077882 */ /* 0x000fe40000000000 */
[----:B------:R-:W-:-:S05]  /*16960*/  IMAD.U32 R9, RZ, RZ, UR9 ;  /* 0x00000009ff097e24 */ /* 0x000fca000f8e00ff */
[----:B------:R0:W2:Y:S01]  /*16970*/  @P1 LDG.E R4, desc[UR50][R8.64] ;  /* 0x0000003208041981 */ /* 0x0000a2000c1e1900 */
[----:B------:R-:W-:Y:S02]  /*16980*/  WARPGROUP.DEPBAR.LE gsb0, 0x0 ;  /* 0x00008000000079c5 */ /* 0x000fe40000010000 */
[----:B------:R-:W-:-:S06]  /*16990*/  WARPGROUP.ARRIVE ;  /* 0x00000000000079c5 */ /* 0x000fcc0000000000 */
[----:B------:R-:W-:Y:S01]  /*169a0*/  QGMMA.64x128x32.F32.E4M3.E4M3 R24, R208, gdesc[UR4], R24, gsb0 ;  /* 0x01e00004d0187df3 */ /* 0x000fe20008000818 */
[----:B------:R-:W-:Y:S01]  /*169b0*/  UIADD3 UR6, UR5, 0x500, URZ ;  /* 0x0000050005067890 */ /* 0x000fe2000fffe03f */
[----:B------:R-:W-:Y:S01]  /*169c0*/  UMOV UR7, 0xc0000010 ;  /* 0xc000001000077882 */ /* 0x000fe20000000000 */
[----:B------:R-:W1:Y:S04]  /*169d0*/  SHFL.BFLY PT, R7, R6, 0x2, 0x1f ;  /* 0x0c401f0006077f89 */ /* 0x000e6800000e0000 */
[----:B------:R-:W3:Y:S01]  /*169e0*/  SHFL.BFLY PT, R10, R5, 0x2, 0x1f ;  /* 0x0c401f00050a7f89 */ /* 0x000ee200000e0000 */
[----:B------:R-:W-:Y:S02]  /*169f0*/  WARPGROUP.DEPBAR.LE gsb0, 0x0 ;  /* 0x00008000000079c5 */ /* 0x000fe40000010000 */
[----:B------:R-:W-:-:S06]  /*16a00*/  WARPGROUP.ARRIVE ;  /* 0x00000000000079c5 */ /* 0x000fcc0000000000 */
[----:B------:R-:W-:Y:S01]  /*16a10*/  QGMMA.64x128x32.F32.E4M3.E4M3 R24, R204, gdesc[UR4], R24, gsb0 ;  /* 0x01e00004cc187df3 */ /* 0x000fe20008000818 */
[----:B------:R-:W-:Y:S01]  /*16a20*/  UIADD3 UR6, UR5, 0x600, URZ ;  /* 0x0000060005067890 */ /* 0x000fe2000fffe03f */
[----:B------:R-:W-:Y:S01]  /*16a30*/  UMOV UR7, 0xc0000010 ;  /* 0xc000001000077882 */ /* 0x000fe20000000000 */
        /* <DEDUP_REMOVED lines=36> */
.L_x_1108:
        /* <DEDUP_REMOVED lines=20> */
[----:B------:R-:W-:Y:S01]  /*16dc0*/  FMUL.FTZ R48, R39, R11 ;  /* 0x0000000b27307220 */ /* 0x000fe20000410000 */
        /* <DEDUP_REMOVED lines=53> */
.L_x_1034:
[----:B------:R-:W0:Y:S01]  /*17120*/  S2R R3, SR_CgaCtaId ;  /* 0x0000000000037919 */ /* 0x000e220000008800 */
[----:B------:R-:W-:Y:S01]  /*17130*/  MOV R10, 0x400 ;  /* 0x00000400000a7802 */ /* 0x000fe20000000f00 */
[----:B------:R-:W-:Y:S01]  /*17140*/  BSSY B0, `(.L_x_1109) ;  /* 0x0000283000007945 */ /* 0x000fe20003800000 */
[----:B------:R-:W-:Y:S01]  /*17150*/  SHF.R.S32.HI R11, RZ, 0x1f, R230 ;  /* 0x0000001fff0b7819 */ /* 0x000fe200000114e6 */
[----:B------:R-:W-:Y:S01]  /*17160*/  BAR.SYNC.DEFER_BLOCKING 0x5, 0x180 ;  /* 0x0146000000007b1d */ /* 0x000fe20000010000 */
[----:B0-----:R-:W-:Y:S02]  /*17170*/  LEA R10, R3, R10, 0x18 ;  /* 0x0000000a030a7211 */ /* 0x001fe400078ec0ff */
[----:B------:R-:W-:-:S03]  /*17180*/  LEA.HI R3, R11, R230, RZ, 0x3 ;  /* 0x000000e60b037211 */ /* 0x000fc600078f18ff */
[----:B------:R-:W0:Y:S01]  /*17190*/  LDS.128 R4, [R10+0x2e8d0] ;  /* 0x02e8d0000a047984 */ /* 0x000e220000000c00 */
[----:B------:R-:W-:-:S05]  /*171a0*/  LOP3.LUT R15, R3, 0xfffffff8, RZ, 0xc0, !PT ;  /* 0xfffffff8030f7812 */ /* 0x000fca00078ec0ff */
[----:B------:R-:W-:-:S04]  /*171b0*/  IMAD.IADD R12, R230, 0x1, -R15 ;  /* 0x00000001e60c7824 */ /* 0x000fc800078e0a0f */
[----:B0-----:R-:W-:Y:S01]  /*171c0*/  IMAD.SHL.U32 R4, R12, 0x8, RZ ;  /* 0x000000080c047824 */ /* 0x001fe200078e00ff */
[----:B------:R-:W-:Y:S02]  /*171d0*/  R2UR UR5, R5 ;  /* 0x00000000050572ca */ /* 0x000fe400000e0000 */
[----:B------:R-:W-:Y:S01]  /*171e0*/  R2UR UR49, R6 ;  /* 0x00000000063172ca */ /* 0x000fe200000e0000 */
[----:B------:R-:W-:Y:S01]  /*171f0*/  VIADD R0, R4, 0x40 ;  /* 0x0000004004007836 */ /* 0x000fe20000000000 */
[----:B------:R-:W-:Y:S02]  /*17200*/  R2UR UR48, R7 ;  /* 0x00000000073072ca */ /* 0x000fe400000e0000 */
[----:B------:R-:W-:Y:S02]  /*17210*/  SHF.R.S32.HI R7, RZ, 0x3, R3 ;  /* 0x00000003ff077819 */ /* 0x000fe40000011403 */
[----:B------:R-:W-:Y:S02]  /*17220*/  SHF.R.S32.HI R5, RZ, 0x1f, R4 ;  /* 0x0000001fff057819 */ /* 0x000fe40000011404 */
[----:B------:R-:W-:Y:S01]  /*17230*/  SHF.R.S32.HI R3, RZ, 0x1f, R0 ;  /* 0x0000001fff037819 */ /* 0x000fe20000011400 */
[----:B------:R-:W-:Y:S06]  /*17240*/  BAR.ARV 0x4, 0x180 ;  /* 0x0106000000007b1d */ /* 0x000fec0000002000 */
[----:B------:R-:W-:Y:S05]  /*17250*/  @P0 BRA `(.L_x_1110) ;  /* 0x0000001800e40947 */ /* 0x000fea0003800000 */
[----:B------:R-:W0:Y:S01]  /*17260*/  S2R R18, SR_TID.X ;  /* 0x0000000000127919 */ /* 0x000e220000002100 */
[----:B------:R-:W-:Y:S01]  /*17270*/  ULDC.64 UR6, c[0x4][0x38] ;  /* 0x01000e0000067ab9 */ /* 0x000fe20000000a00 */
[----:B0-----:R-:W-:-:S05]  /*17280*/  IMAD.SHL.U32 R6, R18, 0x4, RZ ;  /* 0x0000000412067824 */ /* 0x001fca00078e00ff */
[----:B------:R-:W-:-:S04]  /*17290*/  LOP3.LUT R6, R6, 0xc, RZ, 0xc0, !PT ;  /* 0x0000000c06067812 */ /* 0x000fc800078ec0ff */
[----:B------:R-:W-:-:S05]  /*172a0*/  IADD3 R14, P0, R6, UR6, RZ ;  /* 0x00000006060e7c10 */ /* 0x000fca000ff1e0ff */
[----:B------:R-:W-:Y:S01]  /*172b0*/  IMAD.X R15, RZ, RZ, UR7, P0 ;  /* 0x00000007ff0f7e24 */ /* 0x000fe200080e06ff */
[----:B------:R-:W-:Y:S01]  /*172c0*/  F2FP.BF16.F32.PACK_AB R56, R56, R57 ;  /* 0x000000393838723e */ /* 0x000fe200000010ff */
[----:B------:R-:W-:-:S03]  /*172d0*/  ULDC.64 UR6, c[0x0][0xc00] ;  /* 0x0003000000067ab9 */ /* 0x000fc60000000a00 */
[----:B------:R0:W2:Y:S01]  /*172e0*/  LDG.E.CONSTANT R17, desc[UR50][R14.64] ;  /* 0x000000320e117981 */ /* 0x0000a2000c1e9900 */
[----:B------:R-:W-:Y:S01]  /*172f0*/  LOP3.LUT P0, R6, R18, 0x3, RZ, 0xc0, !PT ;  /* 0x0000000312067812 */ /* 0x000fe2000780c0ff */
[----:B------:R-:W-:Y:S01]  /*17300*/  UISETP.NE.U32.AND UP0, UPT, UR6, URZ, UPT ;  /* 0x0000003f0600728c */ /* 0x000fe2000bf05070 */
[----:B------:R-:W-:Y:S01]  /*17310*/  F2FP.BF16.F32.PACK_AB R21, R84, R21 ;  /* 0x000000155415723e */ /* 0x000fe200000010ff */
[----:B------:R-:W1:Y:S01]  /*17320*/  S2R R57, SR_SWINHI ;  /* 0x0000000000397919 */ /* 0x000e620000002f00 */
[----:B------:R-:W-:Y:S01]  /*17330*/  ISETP.EQ.OR P0, PT, R6, 0x3, !P0 ;  /* 0x000000030600780c */ /* 0x000fe20004702670 */
[----:B------:R-:W-:Y:S01]  /*17340*/  UISETP.NE.AND.EX UP0, UPT, UR7, URZ, UPT, UP0 ;  /* 0x0000003f0700728c */ /* 0x000fe2000bf05300 */
[----:B------:R-:W-:Y:S02]  /*17350*/  F2FP.BF16.F32.PACK_AB R24, R85, R24 ;  /* 0x000000185518723e */ /* 0x000fe400000010ff */
[----:B------:R-:W-:Y:S01]  /*17360*/  F2FP.BF16.F32.PACK_AB R35, R54, R35 ;  /* 0x000000233623723e */ /* 0x000fe200000010ff */
[----:B------:R-:W-:Y:S01]  /*17370*/  ULDC.64 UR6, c[0x0][0xc00] ;  /* 0x0003000000067ab9 */ /* 0x000fe20000000a00 */
[----:B------:R-:W-:Y:S01]  /*17380*/  F2FP.BF16.F32.PACK_AB R40, R53, R40 ;  /* 0x000000283528723e */ /* 0x000fe200000010ff */
[----:B------:R-:W-:Y:S01]  /*17390*/  UIMAD.WIDE UR6, UR42, 0x4, UR6 ;  /* 0x000000042a0678a5 */ /* 0x000fe2000f8e0206 */
[----:B------:R-:W-:-:S02]  /*173a0*/  F2FP.BF16.F32.PACK_AB R6, R87, R20 ;  /* 0x000000145706723e */ /* 0x000fc400000010ff */
[----:B------:R-:W-:Y:S02]  /*173b0*/  SEL R54, R21, R24, P0 ;  /* 0x0000001815367207 */ /* 0x000fe40000000000 */
[----:B------:R-:W-:Y:S02]  /*173c0*/  SEL R53, R24, R21, P0 ;  /* 0x0000001518357207 */ /* 0x000fe40000000000 */
[----:B------:R-:W-:Y:S02]  /*173d0*/  F2FP.BF16.F32.PACK_AB R13, R86, R13 ;  /* 0x0000000d560d723e */ /* 0x000fe400000010ff */
[----:B------:R-:W-:Y:S02]  /*173e0*/  F2FP.BF16.F32.PACK_AB R34, R63, R34 ;  /* 0x000000223f22723e */ /* 0x000fe400000010ff */
[----:B------:R-:W-:Y:S02]  /*173f0*/  F2FP.BF16.F32.PACK_AB R25, R78, R25 ;  /* 0x000000194e19723e */ /* 0x000fe400000010ff */
[----:B------:R-:W-:-:S02]  /*17400*/  F2FP.BF16.F32.PACK_AB R26, R79, R26 ;  /* 0x0000001a4f1a723e */ /* 0x000fc400000010ff */
[----:B------:R-:W-:Y:S02]  /*17410*/  F2FP.BF16.F32.PACK_AB R44, R44, R89 ;  /* 0x000000592c2c723e */ /* 0x000fe400000010ff */
[----:B------:R-:W-:Y:S02]  /*17420*/  F2FP.BF16.F32.PACK_AB R45, R45, R88 ;  /* 0x000000582d2d723e */ /* 0x000fe400000010ff */
[----:B------:R-:W-:Y:S02]  /*17430*/  SEL R66, R13, R6, P0 ;  /* 0x000000060d427207 */ /* 0x000fe40000000000 */
[----:B------:R-:W-:Y:S02]  /*17440*/  SEL R63, R6, R13, P0 ;  /* 0x0000000d063f7207 */ /* 0x000fe40000000000 */
[----:B------:R-:W-:Y:S02]  /*17450*/  F2FP.BF16.F32.PACK_AB R65, R64, R65 ;  /* 0x000000414041723e */ /* 0x000fe400000010ff */
[----:B0-----:R-:W-:-:S02]  /*17460*/  MOV R14, R10 ;  /* 0x0000000a000e7202 */ /* 0x001fc40000000f00 */
[----:B-1----:R-:W-:Y:S02]  /*17470*/  MOV R15, R57 ;  /* 0x00000039000f7202 */ /* 0x002fe40000000f00 */
[----:B------:R-:W-:Y:S02]  /*17480*/  F2FP.BF16.F32.PACK_AB R41, R52, R41 ;  /* 0x000000293429723e */ /* 0x000fe400000010ff */
[----:B------:R-:W-:Y:S01]  /*17490*/  F2FP.BF16.F32.PACK_AB R36, R61, R36 ;  /* 0x000000243d24723e */ /* 0x000fe200000010ff */
[----:B------:R-:W-:Y:S01]  /*174a0*/  IMAD.WIDE R20, R229, 0x2, R14 ;  /* 0x00000002e5147825 */ /* 0x000fe200078e020e */
[----:B------:R-:W-:Y:S02]  /*174b0*/  F2FP.BF16.F32.PACK_AB R49, R48, R49 ;  /* 0x000000313031723e */ /* 0x000fe400000010ff */
[----:B------:R-:W-:Y:S02]  /*174c0*/  SEL R64, R25, R26, P0 ;  /* 0x0000001a19407207 */ /* 0x000fe40000000000 */
[----:B------:R-:W-:-:S02]  /*174d0*/  IADD3 R67, P6, R20, 0x20, RZ ;  /* 0x0000002014437810 */ /* 0x000fc40007fde0ff */
[----:B------:R-:W-:Y:S02]  /*174e0*/  SEL R61, R26, R25, P0 ;  /* 0x000000191a3d7207 */ /* 0x000fe40000000000 */
[----:B------:R-:W-:Y:S02]  /*174f0*/  LOP3.LUT R6, R67, 0x380, RZ, 0xc0, !PT ;  /* 0x0000038043067812 */ /* 0x000fe400078ec0ff */
[----:B------:R-:W-:Y:S02]  /*17500*/  LOP3.LUT R13, R20, 0x380, RZ, 0xc0, !PT ;  /* 0x00000380140d7812 */ /* 0x000fe400078ec0ff */
[----:B------:R-:W-:Y:S02]  /*17510*/  F2FP.BF16.F32.PACK_AB R37, R60, R37 ;  /* 0x000000253c25723e */ /* 0x000fe400000010ff */
[----:B------:R-:W-:Y:S02]  /*17520*/  F2FP.BF16.F32.PACK_AB R32, R69, R32 ;  /* 0x000000204520723e */ /* 0x000fe400000010ff */
[----:B------:R-:W-:-:S02]  /*17530*/  F2FP.BF16.F32.PACK_AB R29, R76, R29 ;  /* 0x0000001d4c1d723e */ /* 0x000fc400000010ff */
[----:B------:R-:W-:Y:S02]  /*17540*/  F2FP.BF16.F32.PACK_AB R28, R77, R28 ;  /* 0x0000001c4d1c723e */ /* 0x000fe400000010ff */
[----:B------:R-:W-:Y:S02]  /*17550*/  SEL R48, R44, R45, P0 ;  /* 0x0000002d2c307207 */ /* 0x000fe40000000000 */
[C---:B------:R-:W-:Y:S02]  /*17560*/  IADD3 R26, P1, R20.reuse, 0x40, RZ ;  /* 0x00000040141a7810 */ /* 0x040fe40007f3e0ff */
[----:B------:R-:W-:Y:S02]  /*17570*/  F2FP.BF16.F32.PACK_AB R30, R71, R30 ;  /* 0x0000001e471e723e */ /* 0x000fe400000010ff */
[----:B------:R-:W-:Y:S02]  /*17580*/  SEL R45, R45, R44, P0 ;  /* 0x0000002c2d2d7207 */ /* 0x000fe40000000000 */
[----:B------:R-:W-:-:S02]  /*17590*/  IADD3 R69, P2, R20, 0x60, RZ ;  /* 0x0000006014457810 */ /* 0x000fc40007f5e0ff */
[----:B------:R-:W-:Y:S02]  /*175a0*/  SHF.R.U64 R6, R6, 0x3, RZ ;  /* 0x0000000306067819 */ /* 0x000fe400000012ff */
[----:B------:R-:W-:Y:S02]  /*175b0*/  SEL R44, R41, R40, P0 ;  /* 0x00000028292c7207 */ /* 0x000fe40000000000 */
[----:B------:R-:W-:Y:S02]  /*175c0*/  IADD3 R71, P3, R20, 0x4000, RZ ;  /* 0x0000400014477810 */ /* 0x000fe40007f7e0ff */
[----:B------:R-:W-:Y:S02]  /*175d0*/  SEL R41, R40, R41, P0 ;  /* 0x0000002928297207 */ /* 0x000fe40000000000 */
[----:B------:R-:W-:Y:S02]  /*175e0*/  SHF.R.U64 R13, R13, 0x3, RZ ;  /* 0x000000030d0d7819 */ /* 0x000fe400000012ff */
[----:B------:R-:W-:-:S02]  /*175f0*/  SEL R40, R37, R36, P0 ;  /* 0x0000002425287207 */ /* 0x000fc40000000000 */
[----:B------:R-:W-:Y:S01]  /*17600*/  SEL R43, R36, R37, P0 ;  /* 0x00000025242b7207 */ /* 0x000fe20000000000 */
[----:B------:R-:W-:Y:S01]  /*17610*/  IMAD.X R37, RZ, RZ, R21, P6 ;  /* 0x000000ffff257224 */ /* 0x000fe200030e0615 */
[----:B------:R-:W-:Y:S02]  /*17620*/  SEL R52, R29, R28, P0 ;  /* 0x0000001c1d347207 */ /* 0x000fe40000000000 */
[----:B------:R-:W-:Y:S02]  /*17630*/  SEL R51, R28, R29, P0 ;  /* 0x0000001d1c337207 */ /* 0x000fe40000000000 */
[----:B------:R-:W-:Y:S02]  /*17640*/  LOP3.LUT R24, R26, 0x380, RZ, 0xc0, !PT ;  /* 0x000003801a187812 */ /* 0x000fe400078ec0ff */
[----:B------:R-:W-:Y:S02]  /*17650*/  F2FP.BF16.F32.PACK_AB R72, R72, R73 ;  /* 0x000000494848723e */ /* 0x000fe400000010ff */
[----:B------:R-:W-:-:S02]  /*17660*/  F2FP.BF16.F32.PACK_AB R39, R46, R39 ;  /* 0x000000272e27723e */ /* 0x000fc400000010ff */
[----:B------:R-:W-:Y:S02]  /*17670*/  F2FP.BF16.F32.PACK_AB R42, R47, R42 ;  /* 0x0000002a2f2a723e */ /* 0x000fe400000010ff */
[----:B------:R-:W-:Y:S02]  /*17680*/  F2FP.BF16.F32.PACK_AB R33, R68, R33 ;  /* 0x000000214421723e */ /* 0x000fe400000010ff */
[----:B------:R-:W-:Y:S02]  /*17690*/  F2FP.BF16.F32.PACK_AB R27, R70, R27 ;  /* 0x0000001b461b723e */ /* 0x000fe400000010ff */
[----:B------:R-:W-:Y:S02]  /*176a0*/  LOP3.LUT R28, R69, 0x380, RZ, 0xc0, !PT ;  /* 0x00000380451c7812 */ /* 0x000fe400078ec0ff */
[----:B------:R-:W-:Y:S02]  /*176b0*/  LOP3.LUT R36, R6, R67, RZ, 0x3c, !PT ;  /* 0x0000004306247212 */ /* 0x000fe400078e3cff */
[----:B------:R-:W-:-:S02]  /*176c0*/  IADD3 R68, P4, R20, 0x4020, RZ ;  /* 0x0000402014447810 */ /* 0x000fc40007f9e0ff */
[C---:B------:R-:W-:Y:S02]  /*176d0*/  IADD3 R73, P5, R20.reuse, 0x4040, RZ ;  /* 0x0000404014497810 */ /* 0x040fe40007fbe0ff */
[----:B------:R-:W-:Y:S01]  /*176e0*/  IADD3 R70, P6, R20, 0x4060, RZ ;  /* 0x0000406014467810 */ /* 0x000fe20007fde0ff */
[--C-:B------:R-:W-:Y:S01]  /*176f0*/  IMAD.X R29, RZ, RZ, R21.reuse, P4 ;  /* 0x000000ffff1d7224 */ /* 0x100fe200020e0615 */
[----:B------:R-:W-:Y:S02]  /*17700*/  LOP3.LUT R6, R71, 0x380, RZ, 0xc0, !PT ;  /* 0x0000038047067812 */ /* 0x000fe400078ec0ff */
[----:B------:R-:W-:Y:S01]  /*17710*/  F2FP.BF16.F32.PACK_AB R38, R55, R38 ;  /* 0x000000263726723e */ /* 0x000fe200000010ff */
[----:B------:R-:W-:Y:S01]  /*17720*/  IMAD.X R25, RZ, RZ, R21, P6 ;  /* 0x000000ffff197224 */ /* 0x000fe200030e0615 */
[----:B------:R-:W-:Y:S02]  /*17730*/  SEL R60, R56, R49, P0 ;  /* 0x00000031383c7207 */ /* 0x000fe40000000000 */
[----:B------:R-:W-:-:S02]  /*17740*/  LOP3.LUT R20, R13, R20, RZ, 0x3c, !PT ;  /* 0x000000140d147212 */ /* 0x000fc400078e3cff */
[----:B------:R-:W-:Y:S02]  /*17750*/  F2FP.BF16.F32.PACK_AB R31, R62, R31 ;  /* 0x0000001f3e1f723e */ /* 0x000fe400000010ff */
[----:B------:R-:W-:Y:S02]  /*17760*/  SEL R49, R49, R56, P0 ;  /* 0x0000003831317207 */ /* 0x000fe40000000000 */
[----:B------:R-:W-:Y:S02]  /*17770*/  SHF.R.U64 R13, R24, 0x3, RZ ;  /* 0x00000003180d7819 */ /* 0x000fe400000012ff */
[----:B------:R-:W-:Y:S02]  /*17780*/  F2FP.BF16.F32.PACK_AB R96, R96, R97 ;  /* 0x000000616060723e */ /* 0x000fe400000010ff */
[----:B------:R-:W-:Y:S02]  /*17790*/  F2FP.BF16.F32.PACK_AB R95, R94, R95 ;  /* 0x0000005f5e5f723e */ /* 0x000fe400000010ff */
[----:B------:R-:W-:-:S02]  /*177a0*/  SEL R56, R39, R42, P0 ;  /* 0x0000002a27387207 */ /* 0x000fc40000000000 */
[----:B------:R-:W-:Y:S02]  /*177b0*/  SHF.R.U64 R24, R28, 0x3, RZ ;  /* 0x000000031c187819 */ /* 0x000fe400000012ff */
[----:B------:R-:W-:Y:S02]  /*177c0*/  F2FP.BF16.F32.PACK_AB R92, R92, R93 ;  /* 0x0000005d5c5c723e */ /* 0x000fe400000010ff */
[----:B------:R-:W-:Y:S02]  /*177d0*/  F2FP.BF16.F32.PACK_AB R91, R90, R91 ;  /* 0x0000005b5a5b723e */ /* 0x000fe400000010ff */
[----:B------:R-:W-:Y:S02]  /*177e0*/  SEL R39, R42, R39, P0 ;  /* 0x000000272a277207 */ /* 0x000fe40000000000 */
[----:B------:R-:W-:Y:S02]  /*177f0*/  SHF.R.U64 R6, R6, 0x3, RZ ;  /* 0x0000000306067819 */ /* 0x000fe400000012ff */
[----:B------:R-:W-:-:S02]  /*17800*/  SEL R42, R35, R38, P0 ;  /* 0x00000026232a7207 */ /* 0x000fc40000000000 */
[----:B------:R-:W-:Y:S01]  /*17810*/  SEL R55, R38, R35, P0 ;  /* 0x0000002326377207 */ /* 0x000fe20000000000 */
[--C-:B------:R-:W-:Y:S01]  /*17820*/  IMAD.X R35, RZ, RZ, R21.reuse, P1 ;  /* 0x000000ffff237224 */ /* 0x100fe200008e0615 */
[----:B------:R-:W-:Y:S02]  /*17830*/  SEL R50, R33, R32, P0 ;  /* 0x0000002021327207 */ /* 0x000fe40000000000 */
[----:B------:R-:W-:Y:S01]  /*17840*/  SEL R47, R32, R33, P0 ;  /* 0x00000021202f7207 */ /* 0x000fe20000000000 */
[--C-:B------:R-:W-:Y:S01]  /*17850*/  IMAD.X R33, RZ, RZ, R21.reuse, P2 ;  /* 0x000000ffff217224 */ /* 0x100fe200010e0615 */
[----:B------:R-:W-:Y:S02]  /*17860*/  SEL R38, R31, R34, P0 ;  /* 0x000000221f267207 */ /* 0x000fe40000000000 */
[----:B------:R-:W-:Y:S01]  /*17870*/  SEL R57, R34, R31, P0 ;  /* 0x0000001f22397207 */ /* 0x000fe20000000000 */
[----:B------:R-:W-:Y:S01]  /*17880*/  IMAD.X R31, RZ, RZ, R21, P3 ;  /* 0x000000ffff1f7224 */ /* 0x000fe200018e0615 */
[----:B------:R-:W-:-:S02]  /*17890*/  SEL R18, R96, R95, P0 ;  /* 0x0000005f60127207 */ /* 0x000fc40000000000 */
[----:B------:R-:W-:Y:S02]  /*178a0*/  SEL R58, R72, R65, P0 ;  /* 0x00000041483a7207 */ /* 0x000fe40000000000 */
[----:B------:R-:W-:Y:S02]  /*178b0*/  SEL R62, R27, R30, P0 ;  /* 0x0000001e1b3e7207 */ /* 0x000fe40000000000 */
[----:B------:R-:W-:Y:S01]  /*178c0*/  SEL R59, R30, R27, P0 ;  /* 0x0000001b1e3b7207 */ /* 0x000fe20000000000 */
[----:B------:R-:W-:Y:S01]  /*178d0*/  IMAD.X R27, RZ, RZ, R21, P5 ;  /* 0x000000ffff1b7224 */ /* 0x000fe200028e0615 */
[----:B------:R-:W-:Y:S02]  /*178e0*/  LOP3.LUT R34, R13, R26, RZ, 0x3c, !PT ;  /* 0x0000001a0d227212 */ /* 0x000fe400078e3cff */
[----:B------:R-:W-:Y:S02]  /*178f0*/  LOP3.LUT R32, R24, R69, RZ, 0x3c, !PT ;  /* 0x0000004518207212 */ /* 0x000fe400078e3cff */
[----:B------:R-:W-:-:S02]  /*17900*/  SEL R95, R95, R96, P0 ;  /* 0x000000605f5f7207 */ /* 0x000fc40000000000 */
[----:B------:R-:W-:Y:S02]  /*17910*/  SEL R46, R92, R91, P0 ;  /* 0x0000005b5c2e7207 */ /* 0x000fe40000000000 */
[----:B------:R-:W-:Y:S02]  /*17920*/  SEL R65, R65, R72, P0 ;  /* 0x0000004841417207 */ /* 0x000fe40000000000 */
[----:B------:R-:W-:Y:S02]  /*17930*/  LOP3.LUT R13, R68, 0x380, RZ, 0xc0, !PT ;  /* 0x00000380440d7812 */ /* 0x000fe400078ec0ff */
[----:B------:R-:W-:Y:S02]  /*17940*/  LOP3.LUT R24, R73, 0x380, RZ, 0xc0, !PT ;  /* 0x0000038049187812 */ /* 0x000fe400078ec0ff */
[----:B------:R-:W-:Y:S02]  /*17950*/  LOP3.LUT R30, R6, R71, RZ, 0x3c, !PT ;  /* 0x00000047061e7212 */ /* 0x000fe400078e3cff */
[----:B------:R-:W-:-:S02]  /*17960*/  SEL R91, R91, R92, P0 ;  /* 0x0000005c5b5b7207 */ /* 0x000fc40000000000 */
[----:B------:R-:W-:Y:S02]  /*17970*/  SHF.R.U64 R13, R13, 0x3, RZ ;  /* 0x000000030d0d7819 */ /* 0x000fe400000012ff */
[----:B------:R-:W-:Y:S02]  /*17980*/  SHF.R.U64 R24, R24, 0x3, RZ ;  /* 0x0000000318187819 */ /* 0x000fe400000012ff */
[----:B------:R-:W-:Y:S02]  /*17990*/  LOP3.LUT R28, R13, R68, RZ, 0x3c, !PT ;  /* 0x000000440d1c7212 */ /* 0x000fe400078e3cff */
[----:B------:R-:W-:Y:S02]  /*179a0*/  LOP3.LUT R26, R24, R73, RZ, 0x3c, !PT ;  /* 0x00000049181a7212 */ /* 0x000fe400078e3cff */
[----:B------:R-:W-:Y:S02]  /*179b0*/  MOV R73, R20 ;  /* 0x0000001400497202 */ /* 0x000fe40000000f00 */
[----:B------:R-:W-:-:S02]  /*179c0*/  LOP3.LUT R67, R70, 0x380, RZ, 0xc0, !PT ;  /* 0x0000038046437812 */ /* 0x000fc400078ec0ff */
[----:B------:R-:W-:Y:S02]  /*179d0*/  MOV R68, R26 ;  /* 0x0000001a00447202 */ /* 0x000fe40000000f00 */
[----:B------:R-:W-:Y:S02]  /*179e0*/  SHF.R.U64 R67, R67, 0x3, RZ ;  /* 0x0000000343437819 */ /* 0x000fe400000012ff */
[----:B------:R-:W-:Y:S02]  /*179f0*/  MOV R71, R34 ;  /* 0x0000002200477202 */ /* 0x000fe40000000f00 */
[----:B------:R-:W-:Y:S02]  /*17a00*/  LOP3.LUT R24, R67, R70, RZ, 0x3c, !PT ;  /* 0x0000004643187212 */ /* 0x000fe400078e3cff */
        /* <DEDUP_REMOVED lines=14> */
[----:B------:R-:W-:Y:S01]  /*17af0*/  SHFL.IDX PT, R60, R60, R17, 0x1c1f ;  /* 0x001c1f113c3c7589 */ /* 0x000fe200000e0000 */
[----:B0-----:R-:W-:-:S02]  /*17b00*/  SEL R24, R18, R95, P0 ;  /* 0x0000005f12187207 */ /* 0x001fc40000000000 */
[----:B------:R-:W-:Y:S01]  /*17b10*/  SEL R26, R95, R18, P0 ;  /* 0x000000125f1a7207 */ /* 0x000fe20000000000 */
[----:B------:R-:W0:Y:S04]  /*17b20*/  SHFL.IDX PT, R45, R45, R6, 0x1c1f ;  /* 0x001c1f062d2d7589 */ /* 0x000e2800000e0000 */
[----:B------:R-:W3:Y:S01]  /*17b30*/  SHFL.IDX PT, R49, R49, R6, 0x1c1f ;  /* 0x001c1f0631317589 */ /* 0x000ee200000e0000 */
[----:B-1----:R-:W-:Y:S02]  /*17b40*/  SEL R25, R58, R65, P0 ;  /* 0x000000413a197207 */ /* 0x002fe40000000000 */
[----:B------:R-:W-:Y:S01]  /*17b50*/  SEL R27, R65, R58, P0 ;  /* 0x0000003a411b7207 */ /* 0x000fe20000000000 */
[----:B------:R-:W-:Y:S04]  /*17b60*/  SHFL.IDX PT, R44, R44, R17, 0x1c1f ;  /* 0x001c1f112c2c7589 */ /* 0x000fe800000e0000 */
[----:B------:R-:W-:Y:S04]  /*17b70*/  SHFL.IDX PT, R50, R50, R17, 0x1c1f ;  /* 0x001c1f1132327589 */ /* 0x000fe800000e0000 */
[----:B------:R-:W-:Y:S01]  /*17b80*/  SHFL.IDX PT, R56, R56, R17, 0x1c1f ;  /* 0x001c1f1138387589 */ /* 0x000fe200000e0000 */
[----:B--2---:R-:W-:-:S02]  /*17b90*/  SEL R28, R46, R91, P0 ;  /* 0x0000005b2e1c7207 */ /* 0x004fc40000000000 */
[----:B------:R-:W-:Y:S01]  /*17ba0*/  SEL R30, R91, R46, P0 ;  /* 0x0000002e5b1e7207 */ /* 0x000fe20000000000 */
[----:B------:R-:W1:Y:S04]  /*17bb0*/  SHFL.IDX PT, R41, R41, R6, 0x1c1f ;  /* 0x001c1f0629297589 */ /* 0x000e6800000e0000 */
[----:B------:R-:W2:Y:S01]  /*17bc0*/  SHFL.IDX PT, R39, R39, R6, 0x1c1f ;  /* 0x001c1f0627277589 */ /* 0x000ea200000e0000 */
[----:B0-----:R-:W-:Y:S02]  /*17bd0*/  SEL R32, R48, R45, P0 ;  /* 0x0000002d30207207 */ /* 0x001fe40000000000 */
[----:B------:R-:W-:Y:S01]  /*17be0*/  SEL R34, R45, R48, P0 ;  /* 0x000000302d227207 */ /* 0x000fe20000000000 */
[----:B------:R-:W0:Y:S01]  /*17bf0*/  SHFL.IDX PT, R47, R47, R6, 0x1c1f ;  /* 0x001c1f062f2f7589 */ /* 0x000e2200000e0000 */
[----:B---3--:R-:W-:-:S02]  /*17c00*/  SEL R29, R60, R49, P0 ;  /* 0x000000313c1d7207 */ /* 0x008fc40000000000 */
[----:B------:R-:W-:Y:S01]  /*17c10*/  SEL R31, R49, R60, P0 ;  /* 0x0000003c311f7207 */ /* 0x000fe20000000000 */
[----:B------:R-:W-:Y:S04]  /*17c20*/  SHFL.IDX PT, R40, R40, R17, 0x1c1f ;  /* 0x001c1f1128287589 */ /* 0x000fe800000e0000 */
[----:B------:R-:W-:Y:S04]  /*17c30*/  SHFL.IDX PT, R42, R42, R17, 0x1c1f ;  /* 0x001c1f112a2a7589 */ /* 0x000fe800000e0000 */
[----:B------:R-:W3:Y:S04]  /*17c40*/  SHFL.IDX PT, R55, R55, R6, 0x1c1f ;  /* 0x001c1f0637377589 */ /* 0x000ee800000e0000 */
[----:B------:R-:W4:Y:S01]  /*17c50*/  SHFL.IDX PT, R43, R43, R6, 0x1c1f ;  /* 0x001c1f062b2b7589 */ /* 0x000f2200000e0000 */
[----:B-1----:R-:W-:-:S03]  /*17c60*/  SEL R36, R44, R41, P0 ;  /* 0x000000292c247207 */ /* 0x002fc60000000000 */
[----:B------:R-:W-:Y:S01]  /*17c70*/  SHFL.IDX PT, R52, R52, R17, 0x1c1f ;  /* 0x001c1f1134347589 */ /* 0x000fe200000e0000 */
[----:B--2---:R-:W-:Y:S02]  /*17c80*/  SEL R33, R56, R39, P0 ;  /* 0x0000002738217207 */ /* 0x004fe40000000000 */
[----:B------:R-:W-:Y:S01]  /*17c90*/  SEL R35, R39, R56, P0 ;  /* 0x0000003827237207 */ /* 0x000fe20000000000 */
[----:B------:R1:W-:Y:S01]  /*17ca0*/  SHFL.IDX PT, R13, R38, R17, 0x1c1f ;  /* 0x001c1f11260d7589 */ /* 0x0003e200000e0000 */
[----:B0-----:R-:W-:Y:S02]  /*17cb0*/  SEL R48, R50, R47, P0 ;  /* 0x0000002f32307207 */ /* 0x001fe40000000000 */
[----:B------:R-:W-:Y:S01]  /*17cc0*/  SEL R50, R47, R50, P0 ;  /* 0x000000322f327207 */ /* 0x000fe20000000000 */
[----:B------:R-:W0:Y:S04]  /*17cd0*/  SHFL.IDX PT, R51, R51, R6, 0x1c1f ;  /* 0x001c1f0633337589 */ /* 0x000e2800000e0000 */
[----:B------:R-:W2:Y:S01]  /*17ce0*/  SHFL.IDX PT, R20, R57, R6, 0x1c1f ;  /* 0x001c1f0639147589 */ /* 0x000ea200000e0000 */
[----:B-1----:R-:W-:-:S03]  /*17cf0*/  SEL R38, R41, R44, P0 ;  /* 0x0000002c29267207 */ /* 0x002fc60000000000 */
[----:B------:R-:W-:Y:S01]  /*17d00*/  SHFL.IDX PT, R54, R54, R17, 0x1c1f ;  /* 0x001c1f1136367589 */ /* 0x000fe200000e0000 */
[----:B---3--:R-:W-:Y:S02]  /*17d10*/  SEL R37, R42, R55, P0 ;  /* 0x000000372a257207 */ /* 0x008fe40000000000 */
[----:B------:R-:W-:Y:S01]  /*17d20*/  SEL R39, R55, R42, P0 ;  /* 0x0000002a37277207 */ /* 0x000fe20000000000 */
[----:B------:R-:W-:Y:S01]  /*17d30*/  SHFL.IDX PT, R62, R62, R17, 0x1c1f ;  /* 0x001c1f113e3e7589 */ /* 0x000fe200000e0000 */
[----:B----4-:R-:W-:Y:S02]  /*17d40*/  SEL R44, R40, R43, P0 ;  /* 0x0000002b282c7207 */ /* 0x010fe40000000000 */
[----:B------:R-:W-:Y:S01]  /*17d50*/  SEL R46, R43, R40, P0 ;  /* 0x000000282b2e7207 */ /* 0x000fe20000000000 */
[----:B------:R-:W1:Y:S04]  /*17d60*/  SHFL.IDX PT, R53, R53, R6, 0x1c1f ;  /* 0x001c1f0635357589 */ /* 0x000e6800000e0000 */
[----:B------:R-:W3:Y:S01]  /*17d70*/  SHFL.IDX PT, R59, R59, R6, 0x1c1f ;  /* 0x001c1f063b3b7589 */ /* 0x000ee200000e0000 */
[----:B------:R-:W-:Y:S01]  /*17d80*/  BAR.SYNC.DEFER_BLOCKING 0x1, 0x100 ;  /* 0x0044000000007b1d */ /* 0x000fe20000010000 */
[----:B0-----:R-:W-:-:S02]  /*17d90*/  SEL R40, R52, R51, P0 ;  /* 0x0000003334287207 */ /* 0x001fc40000000000 */
[----:B------:R-:W-:Y:S02]  /*17da0*/  SEL R42, R51, R52, P0 ;  /* 0x00000034332a7207 */ /* 0x000fe40000000000 */
[----:B--2---:R-:W-:Y:S02]  /*17db0*/  SEL R45, R13, R20, P0 ;  /* 0x000000140d2d7207 */ /* 0x004fe40000000000 */
[----:B------:R-:W-:Y:S01]  /*17dc0*/  SEL R47, R20, R13, P0 ;  /* 0x0000000d142f7207 */ /* 0x000fe20000000000 */
[----:B------:R-:W-:Y:S01]  /*17dd0*/  SHFL.IDX PT, R64, R64, R17, 0x1c1f ;  /* 0x001c1f1140407589 */ /* 0x000fe200000e0000 */
[----:B------:R-:W-:-:S03]  /*17de0*/  IMAD.U32 R20, RZ, RZ, UR6 ;  /* 0x00000006ff147e24 */ /* 0x000fc6000f8e00ff */
[----:B------:R-:W0:Y:S04]  /*17df0*/  SHFL.IDX PT, R61, R61, R6, 0x1c1f ;  /* 0x001c1f063d3d7589 */ /* 0x000e2800000e0000 */
[----:B------:R-:W-:Y:S01]  /*17e00*/  SHFL.IDX PT, R66, R66, R17, 0x1c1f ;  /* 0x001c1f1142427589 */ /* 0x000fe200000e0000 */
[----:B-1----:R-:W-:Y:S02]  /*17e10*/  SEL R52, R54, R53, P0 ;  /* 0x0000003536347207 */ /* 0x002fe40000000000 */
[----:B------:R-:W-:Y:S01]  /*17e20*/  SEL R54, R53, R54, P0 ;  /* 0x0000003635367207 */ /* 0x000fe20000000000 */
[----:B------:R-:W1:Y:S01]  /*17e30*/  SHFL.IDX PT, R63, R63, R6, 0x1c1f ;  /* 0x001c1f063f3f7589 */ /* 0x000e6200000e0000 */
[----:B---3--:R-:W-:Y:S02]  /*17e40*/  SEL R49, R62, R59, P0 ;  /* 0x0000003b3e317207 */ /* 0x008fe40000000000 */
[----:B------:R-:W-:Y:S01]  /*17e50*/  SEL R51, R59, R62, P0 ;  /* 0x0000003e3b337207 */ /* 0x000fe20000000000 */
[----:B------:R-:W-:Y:S01]  /*17e60*/  STSM.16.M88.4 [R73], R24 ;  /* 0x0000001849007844 */ /* 0x000fe20000000200 */
[----:B------:R-:W-:Y:S01]  /*17e70*/  UMOV UR4, URZ ;  /* 0x0000003f00047c82 */ /* 0x000fe20008000000 */
[----:B------:R-:W-:Y:S01]  /*17e80*/  ULDC UR8, c[0x0][0xa88] ;  /* 0x0002a20000087ab9 */ /* 0x000fe20000000800 */
[----:B------:R-:W2:Y:S01]  /*17e90*/  LDC R59, c[0x0][0xbe8] ;  /* 0x0002fa00ff3b7b82 */ /* 0x000ea20000000800 */
[----:B------:R-:W-:Y:S04]  /*17ea0*/  STSM.16.M88.4 [R72], R28 ;  /* 0x0000001c48007844 */ /* 0x000fe80000000200 */
[----:B------:R-:W-:Y:S01]  /*17eb0*/  STSM.16.M88.4 [R71], R32 ;  /* 0x0000002047007844 */ /* 0x000fe20000000200 */
[----:B0-----:R-:W-:-:S03]  /*17ec0*/  SEL R41, R64, R61, P0 ;  /* 0x0000003d40297207 */ /* 0x001fc60000000000 */
[----:B------:R0:W-:Y:S01]  /*17ed0*/  STSM.16.M88.4 [R21], R36 ;  /* 0x0000002415007844 */ /* 0x0001e20000000200 */
[----:B------:R-:W-:-:S03]  /*17ee0*/  SEL R43, R61, R64, P0 ;  /* 0x000000403d2b7207 */ /* 0x000fc60000000000 */
[----:B------:R3:W-:Y:S01]  /*17ef0*/  STSM.16.M88.4 [R70], R44 ;  /* 0x0000002c46007844 */ /* 0x0007e20000000200 */
[----:B-1----:R-:W-:-:S03]  /*17f00*/  SEL R53, R66, R63, P0 ;  /* 0x0000003f42357207 */ /* 0x002fc60000000000 */
[----:B------:R3:W-:Y:S01]  /*17f10*/  STSM.16.M88.4 [R69], R48 ;  /* 0x0000003045007844 */ /* 0x0007e20000000200 */
[----:B------:R-:W-:-:S03]  /*17f20*/  SEL R55, R63, R66, P0 ;  /* 0x000000423f377207 */ /* 0x000fc60000000000 */
[----:B------:R3:W-:Y:S04]  /*17f30*/  STSM.16.M88.4 [R68], R40 ;  /* 0x0000002844007844 */ /* 0x0007e80000000200 */
[----:B------:R3:W-:Y:S01]  /*17f40*/  STSM.16.M88.4 [R67], R52 ;  /* 0x0000003443007844 */ /* 0x0007e20000000200 */
[----:B0-----:R-:W-:Y:S01]  /*17f50*/  IMAD.U32 R21, RZ, RZ, UR7 ;  /* 0x00000007ff157e24 */ /* 0x001fe2000f8e00ff */
[----:B------:R-:W-:Y:S01]  /*17f60*/  ULDC.64 UR6, c[0x0][0xc08] ;  /* 0x0003020000067ab9 */ /* 0x000fe20000000a00 */
[----:B------:R-:W-:Y:S06]  /*17f70*/  BAR.SYNC.DEFER_BLOCKING 0x1, 0x100 ;  /* 0x0044000000007b1d */ /* 0x000fec0000010000 */
[----:B------:R-:W4:Y:S01]  /*17f80*/  @P2 LDG.E R6, desc[UR50][R20.64] ;  /* 0x0000003214062981 */ /* 0x000f22000c1e1900 */
[----:B------:R-:W-:Y:S01]  /*17f90*/  UISETP.NE.U32.AND UP1, UPT, UR6, URZ, UPT ;  /* 0x0000003f0600728c */ /* 0x000fe2000bf25070 */
[----:B--2---:R-:W-:-:S03]  /*17fa0*/  ISETP.NE.AND P1, PT, R59, 0x1, PT ;  /* 0x000000013b00780c */ /* 0x004fc60003f25270 */
[----:B------:R-:W-:-:S06]  /*17fb0*/  UISETP.NE.AND.EX UP1, UPT, UR7, URZ, UPT, UP1 ;  /* 0x0000003f0700728c */ /* 0x000fcc000bf25310 */
[----:B------:R-:W-:-:S04]  /*17fc0*/  PLOP3.LUT P0, PT, PT, PT, UP1, 0x80, 0x0 ;  /* 0x000000000000781c */ /* 0x000fc80003f0f018 */
[----:B------:R-:W0:Y:S01]  /*17fd0*/  @P1 LDC R13, c[0x0][0xbec] ;  /* 0x0002fb00ff0d1b82 */ /* 0x000e220000000800 */
[----:B------:R-:W-:Y:S02]  /*17fe0*/  @UP1 ULDC.64 UR6, c[0x0][0xc08] ;  /* 0x0003020000061ab9 */ /* 0x000fe40000000a00 */
[----:B------:R-:W-:-:S05]  /*17ff0*/  @UP1 UIMAD.WIDE UR6, UR42, 0x4, UR6 ;  /* 0x000000042a0618a5 */ /* 0x000fca000f8e0206 */
[----:B------:R-:W1:Y:S01]  /*18000*/  @P1 LDC R18, c[0x0][0xbf0] ;  /* 0x0002fc00ff121b82 */ /* 0x000e620000000800 */
[----:B------:R-:W-:Y:S02]  /*18010*/  IMAD.U32 R24, RZ, RZ, UR6 ;  /* 0x00000006ff187e24 */ /* 0x000fe4000f8e00ff */
[----:B------:R-:W-:Y:S01]  /*18020*/  IMAD.U32 R25, RZ, RZ, UR7 ;  /* 0x00000007ff197e24 */ /* 0x000fe2000f8e00ff */
[----:B----4-:R-:W-:Y:S01]  /*18030*/  @P2 R2UR UR4, R6 ;  /* 0x00000000060422ca */ /* 0x010fe200000e0000 */
[----:B------:R-:W-:-:S06]  /*18040*/  IMAD.U32 R6, RZ, RZ, UR8 ;  /* 0x00000008ff067e24 */ /* 0x000fcc000f8e00ff */
[----:B------:R3:W5:Y:S01]  /*18050*/  @P0 LDG.E R6, desc[UR50][R24.64] ;  /* 0x0000003218060981 */ /* 0x000762000c1e1900 */
[----:B01----:R-:W-:Y:S07]  /*18060*/  @P0 BRA `(.L_x_1111) ;  /* 0x0000000000100947 */ /* 0x003fee0003800000 */
[----:B------:R-:W-:Y:S05]  /*18070*/  @!P2 BRA `(.L_x_1111) ;  /* 0x00000000000ca947 */ /* 0x000fea0003800000 */
[----:B------:R-:W2:Y:S04]  /*18080*/  LDG.E R17, desc[UR50][R20.64] ;  /* 0x0000003214117981 */ /* 0x000ea8000c1e1900 */
[----:B-----5:R-:W2:Y:S02]  /*18090*/  LDG.E R6, desc[UR50][R20.64+0x4] ;  /* 0x0000043214067981 */ /* 0x020ea4000c1e1900 */
[----:B--2---:R-:W-:-:S07]  /*180a0*/  IMAD.IADD R6, R6, 0x1, -R17 ;  /* 0x0000000106067824 */ /* 0x004fce00078e0a11 */
.L_x_1111:
[----:B------:R-:W-:Y:S01]  /*180b0*/  USHF.R.S32.HI UR16, URZ, 0x1f, UR43 ;  /* 0x0000001f3f107899 */ /* 0x000fe2000801142b */
[----:B---3--:R-:W-:Y:S01]  /*180c0*/  VIADD R24, R22, UR36 ;  /* 0x0000002416187c36 */ /* 0x008fe20008000000 */
[----:B------:R-:W-:Y:S01]  /*180d0*/  ULDC.64 UR12, c[0x0][0xb90] ;  /* 0x0002e400000c7ab9 */ /* 0x000fe20000000a00 */
[----:B------:R-:W-:Y:S01]  /*180e0*/  USHF.R.S32.HI UR15, URZ, 0x1f, UR42 ;  /* 0x0000001f3f0f7899 */ /* 0x000fe2000801142a */
[----:B------:R-:W-:Y:S01]  /*180f0*/  IMAD R17, R7, 0x40, R4 ;  /* 0x0000004007117824 */ /* 0x000fe200078e0204 */
[----:B------:R-:W-:Y:S01]  /*18100*/  USHF.R.S32.HI UR7, URZ, 0x1f, UR4 ;  /* 0x0000001f3f077899 */ /* 0x000fe20008011404 */
[----:B------:R-:W-:Y:S01]  /*18110*/  @P1 IMAD.HI.U32 R13, R24, R13, RZ ;  /* 0x0000000d180d1227 */ /* 0x000fe200078e00ff */
[----:B------:R-:W-:Y:S01]  /*18120*/  UIMAD UR10, UR16, UR12, URZ ;  /* 0x0000000c100a72a4 */ /* 0x000fe2000f8e023f */
[----:B------:R-:W-:Y:S01]  /*18130*/  UMOV UR6, UR4 ;  /* 0x0000000400067c82 */ /* 0x000fe20008000000 */
[----:B------:R-:W-:Y:S01]  /*18140*/  USEL UR15, UR15, URZ, !UP0 ;  /* 0x0000003f0f0f7287 */ /* 0x000fe2000c000000 */
[----:B------:R-:W-:Y:S01]  /*18150*/  IMAD.MOV.U32 R20, RZ, RZ, R24 ;  /* 0x000000ffff147224 */ /* 0x000fe200078e0018 */
[----:B------:R-:W-:Y:S01]  /*18160*/  UIMAD.WIDE.U32 UR8, UR43, UR12, UR6 ;  /* 0x0000000c2b0872a5 */ /* 0x000fe2000f8e0006 */
[----:B------:R-:W-:Y:S01]  /*18170*/  @P1 SHF.R.U32.HI R20, RZ, R18, R13 ;  /* 0x00000012ff141219 */ /* 0x000fe2000001160d */
[----:B------:R-:W-:Y:S01]  /*18180*/  UIMAD UR10, UR43, UR13, UR10 ;  /* 0x0000000d2b0a72a4 */ /* 0x000fe2000f8e020a */
[----:B------:R-:W-:Y:S01]  /*18190*/  IMAD.WIDE R14, R17, 0x2, R14 ;  /* 0x00000002110e7825 */ /* 0x000fe200078e020e */
[----:B------:R-:W-:Y:S01]  /*181a0*/  USEL UR14, UR42, URZ, !UP0 ;  /* 0x0000003f2a0e7287 */ /* 0x000fe2000c000000 */
[----:B------:R-:W-:Y:S01]  /*181b0*/  ULDC.64 UR12, c[0x0][0xb98] ;  /* 0x0002e600000c7ab9 */ /* 0x000fe20000000a00 */
[----:B------:R-:W-:Y:S01]  /*181c0*/  UIADD3 UR9, UR9, UR10, URZ ;  /* 0x0000000a09097290 */ /* 0x000fe2000fffe03f */
[----:B------:R-:W-:Y:S01]  /*181d0*/  IMAD.MOV R18, RZ, RZ, -R20 ;  /* 0x000000ffff127224 */ /* 0x000fe200078e0a14 */
[----:B------:R-:W-:Y:S01]  /*181e0*/  UIMAD UR6, UR15, UR12, URZ ;  /* 0x0000000c0f0672a4 */ /* 0x000fe2000f8e023f */
[----:B------:R-:W-:Y:S01]  /*181f0*/  IADD3 R29, P3, R14, 0x2000, RZ ;  /* 0x000020000e1d7810 */ /* 0x000fe20007f7e0ff */
[----:B------:R-:W-:Y:S01]  /*18200*/  UIMAD.WIDE.U32 UR8, UR14, UR12, UR8 ;  /* 0x0000000c0e0872a5 */ /* 0x000fe2000f8e0008 */
[----:B------:R-:W-:Y:S01]  /*18210*/  IMAD R13, R59, R18, R24 ;  /* 0x000000123b0d7224 */ /* 0x000fe200078e0218 */
[----:B------:R-:W-:Y:S01]  /*18220*/  UIMAD UR6, UR14, UR13, UR6 ;  /* 0x0000000d0e0672a4 */ /* 0x000fe2000f8e0206 */
[----:B------:R-:W-:Y:S01]  /*18230*/  LEA.HI R18, R11, R230, RZ, 0x7 ;  /* 0x000000e60b127211 */ /* 0x000fe200078f38ff */
[----:B------:R-:W-:Y:S01]  /*18240*/  VIADD R27, R228, UR36 ;  /* 0x00000024e41b7c36 */ /* 0x000fe20008000000 */
[----:B------:R-:W-:Y:S01]  /*18250*/  SHF.R.S32.HI R11, RZ, 0x1f, R20 ;  /* 0x0000001fff0b7819 */ /* 0x000fe20000011414 */
[----:B-----5:R-:W-:Y:S01]  /*18260*/  IMAD R58, R6, R59, RZ ;  /* 0x0000003b063a7224 */ /* 0x020fe200078e02ff */
[----:B------:R-:W-:Y:S01]  /*18270*/  IADD3 R20, P0, R20, UR8, RZ ;  /* 0x0000000814147c10 */ /* 0x000fe2000ff1e0ff */
[----:B------:R-:W-:Y:S01]  /*18280*/  IMAD.U32 R24, RZ, RZ, UR6 ;  /* 0x00000006ff187e24 */ /* 0x000fe2000f8e00ff */
[----:B------:R-:W-:Y:S01]  /*18290*/  LOP3.LUT R17, R18, 0xffffff80, RZ, 0xc0, !PT ;  /* 0xffffff8012117812 */ /* 0x000fe200078ec0ff */
[----:B------:R-:W-:Y:S01]  /*182a0*/  ULDC.64 UR10, c[0x0][0xaa0] ;  /* 0x0002a800000a7ab9 */ /* 0x000fe20000000a00 */
[----:B------:R-:W-:-:S02]  /*182b0*/  LOP3.LUT R28, R29, 0x380, RZ, 0xc0, !PT ;  /* 0x000003801d1c7812 */ /* 0x000fc400078ec0ff */
[----:B------:R-:W-:Y:S01]  /*182c0*/  IADD3.X R21, R11, UR9, R24, P0, !PT ;  /* 0x000000090b157c10 */ /* 0x000fe200087fe418 */
[----:B------:R-:W-:Y:S01]  /*182d0*/  ULDC.64 UR8, c[0x0][0xb88] ;  /* 0x0002e20000087ab9 */ /* 0x000fe20000000a00 */
[----:B------:R-:W-:Y:S01]  /*182e0*/  SHF.R.S32.HI R11, RZ, 0x1f, R13 ;  /* 0x0000001fff0b7819 */ /* 0x000fe2000001140d */
[----:B------:R-:W-:Y:S01]  /*182f0*/  IMAD.IADD R17, R230, 0x1, -R17 ;  /* 0x00000001e6117824 */ /* 0x000fe200078e0a11 */
[----:B------:R-:W-:Y:S01]  /*18300*/  IADD3 R25, P2, R14, 0x3000, RZ ;  /* 0x000030000e197810 */ /* 0x000fe20007f5e0ff */
[----:B------:R-:W-:Y:S01]  /*18310*/  IMAD.WIDE.U32 R20, R13, UR8, R20 ;  /* 0x000000080d147c25 */ /* 0x000fe2000f8e0014 */
[----:B------:R-:W-:Y:S02]  /*18320*/  SHF.R.U64 R28, R28, 0x3, RZ ;  /* 0x000000031c1c7819 */ /* 0x000fe400000012ff */
[----:B------:R-:W-:Y:S01]  /*18330*/  LOP3.LUT R24, R25, 0x380, RZ, 0xc0, !PT ;  /* 0x0000038019187812 */ /* 0x000fe200078ec0ff */
[----:B------:R-:W-:Y:S01]  /*18340*/  IMAD R18, R11, UR8, RZ ;  /* 0x000000080b127c24 */ /* 0x000fe2000f8e02ff */
[----:B------:R-:W-:Y:S01]  /*18350*/  LOP3.LUT R28, R28, R29, RZ, 0x3c, !PT ;  /* 0x0000001d1c1c7212 */ /* 0x000fe200078e3cff */
[----:B------:R-:W-:Y:S01]  /*18360*/  IMAD.X R29, RZ, RZ, R15, P3 ;  /* 0x000000ffff1d7224 */ /* 0x000fe200018e060f */
[----:B------:R-:W-:Y:S01]  /*18370*/  SHF.R.U64 R24, R24, 0x3, RZ ;  /* 0x0000000318187819 */ /* 0x000fe200000012ff */
[----:B------:R-:W-:Y:S01]  /*18380*/  IMAD R11, R13, UR9, R18 ;  /* 0x000000090d0b7c24 */ /* 0x000fe2000f8e0212 */
[----:B------:R-:W-:Y:S01]  /*18390*/  ULDC.64 UR8, c[0x0][0xb50] ;  /* 0x0002d40000087ab9 */ /* 0x000fe20000000a00 */
[----:B------:R-:W-:-:S02]  /*183a0*/  IADD3 R13, P3, R14, 0x7000, RZ ;  /* 0x000070000e0d7810 */ /* 0x000fc40007f7e0ff */
[----:B------:R-:W-:Y:S01]  /*183b0*/  IMAD.IADD R11, R21, 0x1, R11 ;  /* 0x00000001150b7824 */ /* 0x000fe200078e020b */
[----:B------:R-:W-:Y:S02]  /*183c0*/  LEA R18, P5, R20, UR8, 0x2 ;  /* 0x0000000814127c11 */ /* 0x000fe4000f8a10ff */
[----:B------:R-:W-:Y:S01]  /*183d0*/  LOP3.LUT P0, RZ, R17, 0x3, RZ, 0xc0, !PT ;  /* 0x0000000311ff7812 */ /* 0x000fe2000780c0ff */
[----:B------:R-:W-:Y:S01]  /*183e0*/  IMAD R12, R12, 0x20, R7 ;  /* 0x000000200c0c7824 */ /* 0x000fe200078e0207 */
[----:B------:R-:W-:Y:S01]  /*183f0*/  LEA.HI.X R26, R20, UR9, R11, 0x2, P5 ;  /* 0x00000009141a7c11 */ /* 0x000fe2000a8f140b */
[--C-:B------:R-:W-:Y:S01]  /*18400*/  IMAD.X R37, RZ, RZ, R15.reuse, P3 ;  /* 0x000000ffff257224 */ /* 0x100fe200018e060f */
[----:B------:R-:W-:Y:S01]  /*18410*/  SHFL.IDX PT, R20, R18, RZ, 0x1c1f ;  /* 0x001c1fff12147589 */ /* 0x000fe200000e0000 */
[----:B------:R-:W-:Y:S01]  /*18420*/  LOP3.LUT R24, R24, R25, RZ, 0x3c, !PT ;  /* 0x0000001918187212 */ /* 0x000fe200078e3cff */
[----:B------:R-:W-:Y:S01]  /*18430*/  IMAD.X R25, RZ, RZ, R15, P2 ;  /* 0x000000ffff197224 */ /* 0x000fe200010e060f */
[----:B------:R-:W-:Y:S01]  /*18440*/  LOP3.LUT R6, R13, 0x380, RZ, 0xc0, !PT ;  /* 0x000003800d067812 */ /* 0x000fe200078ec0ff */
[----:B------:R-:W0:Y:S01]  /*18450*/  SHFL.IDX PT, R21, R26, RZ, 0x1c1f ;  /* 0x001c1fff1a157589 */ /* 0x000e2200000e0000 */
[C---:B------:R-:W-:Y:S01]  /*18460*/  ISETP.GE.OR P2, PT, R27.reuse, R58, P0 ;  /* 0x0000003a1b00720c */ /* 0x040fe20000746670 */
[----:B------:R-:W-:Y:S01]  /*18470*/  UIMAD UR8, UR7, UR10, URZ ;  /* 0x0000000a070872a4 */ /* 0x000fe2000f8e023f */
[----:B------:R-:W-:Y:S01]  /*18480*/  SHF.R.U64 R6, R6, 0x3, RZ ;  /* 0x0000000306067819 */ /* 0x000fe200000012ff */
[----:B------:R-:W-:Y:S01]  /*18490*/  SHFL.IDX PT, R56, R18, 0x1, 0x1c1f ;  /* 0x003c1f0012387f89 */ /* 0x000fe200000e0000 */
[----:B------:R-:W-:Y:S01]  /*184a0*/  IADD3 R33, P4, R14, 0x1000, RZ ;  /* 0x000010000e217810 */ /* 0x000fe20007f9e0ff */
[----:B------:R-:W-:Y:S01]  /*184b0*/  VIADD R11, R27, 0x8 ;  /* 0x000000081b0b7836 */ /* 0x000fe20000000000 */
[----:B------:R-:W-:Y:S01]  /*184c0*/  LOP3.LUT R36, R6, R13, RZ, 0x3c, !PT ;  /* 0x0000000d06247212 */ /* 0x000fe200078e3cff */
[----:B------:R-:W1:Y:S01]  /*184d0*/  SHFL.IDX PT, R57, R26, 0x1, 0x1c1f ;  /* 0x003c1f001a397f89 */ /* 0x000e6200000e0000 */
[----:B------:R-:W2:Y:S01]  /*184e0*/  @P1 LDC R6, c[0x0][0xbec] ;  /* 0x0002fb00ff061b82 */ /* 0x000ea20000000800 */
[----:B------:R-:W-:Y:S01]  /*184f0*/  LOP3.LUT R32, R33, 0x380, RZ, 0xc0, !PT ;  /* 0x0000038021207812 */ /* 0x000fe200078ec0ff */
[----:B------:R-:W-:Y:S01]  /*18500*/  UIMAD.WIDE.U32 UR6, UR4, UR10, URZ ;  /* 0x0000000a040672a5 */ /* 0x000fe2000f8e003f */
[----:B------:R-:W-:Y:S01]  /*18510*/  IADD3 R53, P6, R14, 0x4000, RZ ;  /* 0x000040000e357810 */ /* 0x000fe20007fde0ff */
[----:B------:R-:W-:Y:S01]  /*18520*/  UIMAD UR8, UR4, UR11, UR8 ;  /* 0x0000000b040872a4 */ /* 0x000fe2000f8e0208 */
[----:B------:R-:W-:-:S02]  /*18530*/  SHF.R.U64 R32, R32, 0x3, RZ ;  /* 0x0000000320207819 */ /* 0x000fc400000012ff */
[----:B------:R-:W-:Y:S01]  /*18540*/  ULDC.64 UR10, c[0x0][0xae8] ;  /* 0x0002ba00000a7ab9 */ /* 0x000fe20000000a00 */
[C---:B------:R-:W-:Y:S02]  /*18550*/  IADD3 R49, P5, R14.reuse, 0x5000, RZ ;  /* 0x000050000e317810 */ /* 0x040fe40007fbe0ff */
[----:B------:R-:W-:Y:S01]  /*18560*/  LOP3.LUT R17, R14, 0x380, RZ, 0xc0, !PT ;  /* 0x000003800e117812 */ /* 0x000fe200078ec0ff */
[----:B0-----:R0:W-:Y:S01]  /*18570*/  @!P2 ST.E desc[UR50][R20.64], R9 ;  /* 0x000000091400a985 */ /* 0x0011e2000c101932 */
[----:B------:R-:W-:Y:S01]  /*18580*/  UIADD3 UR7, UR7, UR8, URZ ;  /* 0x0000000807077290 */ /* 0x000fe2000fffe03f */
[----:B------:R-:W-:Y:S01]  /*18590*/  VIADD R13, R12, UR36 ;  /* 0x000000240c0d7c36 */ /* 0x000fe20008000000 */
[----:B------:R-:W-:Y:S01]  /*185a0*/  UIMAD UR4, UR16, UR10, URZ ;  /* 0x0000000a100472a4 */ /* 0x000fe2000f8e023f */
[----:B------:R-:W-:Y:S01]  /*185b0*/  LOP3.LUT R32, R32, R33, RZ, 0x3c, !PT ;  /* 0x0000002120207212 */ /* 0x000fe200078e3cff */
[----:B------:R-:W-:Y:S01]  /*185c0*/  IMAD.X R33, RZ, RZ, R15, P4 ;  /* 0x000000ffff217224 */ /* 0x000fe200020e060f */
[----:B------:R-:W-:-:S02]  /*185d0*/  LOP3.LUT R52, R53, 0x380, RZ, 0xc0, !PT ;  /* 0x0000038035347812 */ /* 0x000fc400078ec0ff */
[----:B------:R-:W-:Y:S02]  /*185e0*/  LOP3.LUT R48, R49, 0x380, RZ, 0xc0, !PT ;  /* 0x0000038031307812 */ /* 0x000fe400078ec0ff */
[----:B------:R-:W-:Y:S01]  /*185f0*/  ISETP.GE.OR P0, PT, R11, R58, P0 ;  /* 0x0000003a0b00720c */ /* 0x000fe20000706670 */
[----:B0-----:R-:W0:Y:S01]  /*18600*/  @P1 LDC R9, c[0x0][0xbf0] ;  /* 0x0002fc00ff091b82 */ /* 0x001e220000000800 */
[----:B------:R-:W-:Y:S01]  /*18610*/  UIMAD UR4, UR43, UR11, UR4 ;  /* 0x0000000b2b0472a4 */ /* 0x000fe2000f8e0204 */
[----:B------:R-:W-:Y:S01]  /*18620*/  IADD3 R45, P4, R14, 0x6000, RZ ;  /* 0x000060000e2d7810 */ /* 0x000fe20007f9e0ff */
[----:B------:R-:W-:Y:S01]  /*18630*/  UIMAD.WIDE.U32 UR6, UR43, UR10, UR6 ;  /* 0x0000000a2b0672a5 */ /* 0x000fe2000f8e0006 */
[----:B--2---:R-:W-:Y:S01]  /*18640*/  @P1 IMAD.HI.U32 R6, R13, R6, RZ ;  /* 0x000000060d061227 */ /* 0x004fe200078e00ff */
[----:B------:R-:W-:Y:S01]  /*18650*/  ULDC.64 UR8, c[0x0][0xaf0] ;  /* 0x0002bc0000087ab9 */ /* 0x000fe20000000a00 */
[----:B------:R-:W-:Y:S01]  /*18660*/  LOP3.LUT R44, R45, 0x380, RZ, 0xc0, !PT ;  /* 0x000003802d2c7812 */ /* 0x000fe200078ec0ff */
[----:B------:R-:W-:Y:S01]  /*18670*/  UIADD3 UR7, UR7, UR4, URZ ;  /* 0x0000000407077290 */ /* 0x000fe2000fffe03f */
[----:B------:R-:W-:Y:S01]  /*18680*/  IMAD.MOV.U32 R11, RZ, RZ, R13 ;  /* 0x000000ffff0b7224 */ /* 0x000fe200078e000d */
[----:B------:R-:W-:Y:S01]  /*18690*/  UIMAD UR4, UR15, UR8, URZ ;  /* 0x000000080f0472a4 */ /* 0x000fe2000f8e023f */
[----:B------:R-:W-:Y:S01]  /*186a0*/  SHF.R.U64 R52, R52, 0x3, RZ ;  /* 0x0000000334347819 */ /* 0x000fe200000012ff */
[----:B------:R-:W-:Y:S01]  /*186b0*/  UIMAD.WIDE.U32 UR6, UR14, UR8, UR6 ;  /* 0x000000080e0672a5 */ /* 0x000fe2000f8e0006 */
[----:B------:R-:W-:Y:S01]  /*186c0*/  SHF.R.U64 R48, R48, 0x3, RZ ;  /* 0x0000000330307819 */ /* 0x000fe200000012ff */
[----:B------:R-:W-:Y:S01]  /*186d0*/  UIMAD UR4, UR14, UR9, UR4 ;  /* 0x000000090e0472a4 */ /* 0x000fe2000f8e0204 */
[----:B------:R-:W-:Y:S01]  /*186e0*/  SHF.R.U64 R44, R44, 0x3, RZ ;  /* 0x000000032c2c7819 */ /* 0x000fe200000012ff */
[----:B-1----:R1:W-:Y:S01]  /*186f0*/  @!P0 ST.E desc[UR50][R56.64], R8 ;  /* 0x0000000838008985 */ /* 0x0023e2000c101932 */
[----:B------:R-:W-:Y:S01]  /*18700*/  SHF.R.U64 R17, R17, 0x3, RZ ;  /* 0x0000000311117819 */ /* 0x000fe200000012ff */
[----:B------:R-:W-:Y:S01]  /*18710*/  UIADD3 UR4, UR7, UR4, URZ ;  /* 0x0000000407047290 */ /* 0x000fe2000fffe03f */
[----:B------:R-:W-:Y:S01]  /*18720*/  LOP3.LUT R52, R52, R53, RZ, 0x3c, !PT ;  /* 0x0000003534347212 */ /* 0x000fe200078e3cff */
[--C-:B------:R-:W-:Y:S01]  /*18730*/  IMAD.X R53, RZ, RZ, R15.reuse, P6 ;  /* 0x000000ffff357224 */ /* 0x100fe200030e060f */
[----:B------:R-:W-:Y:S01]  /*18740*/  LOP3.LUT R48, R48, R49, RZ, 0x3c, !PT ;  /* 0x0000003130307212 */ /* 0x000fe200078e3cff */
[--C-:B------:R-:W-:Y:S01]  /*18750*/  IMAD.X R49, RZ, RZ, R15.reuse, P5 ;  /* 0x000000ffff317224 */ /* 0x100fe200028e060f */
[----:B------:R-:W-:Y:S01]  /*18760*/  LOP3.LUT R44, R44, R45, RZ, 0x3c, !PT ;  /* 0x0000002d2c2c7212 */ /* 0x000fe200078e3cff */
[----:B------:R-:W-:Y:S01]  /*18770*/  IMAD.X R45, RZ, RZ, R15, P4 ;  /* 0x000000ffff2d7224 */ /* 0x000fe200020e060f */
[----:B0-----:R-:W-:Y:S01]  /*18780*/  @P1 SHF.R.U32.HI R11, RZ, R9, R6 ;  /* 0x00000009ff0b1219 */ /* 0x001fe20000011606 */
[----:B------:R-:W-:Y:S01]  /*18790*/  ULDC.64 UR8, c[0x0][0xae0] ;  /* 0x0002b80000087ab9 */ /* 0x000fe20000000a00 */
[----:B------:R-:W-:Y:S01]  /*187a0*/  LOP3.LUT R14, R17, R14, RZ, 0x3c, !PT ;  /* 0x0000000e110e7212 */ /* 0x000fe200078e3cff */
[----:B-1----:R-:W-:Y:S01]  /*187b0*/  IMAD.U32 R8, RZ, RZ, UR6 ;  /* 0x00000006ff087e24 */ /* 0x002fe2000f8e00ff */
[--C-:B------:R-:W-:Y:S01]  /*187c0*/  SHF.R.S32.HI R6, RZ, 0x1f, R11.reuse ;  /* 0x0000001fff067819 */ /* 0x100fe2000001140b */
[----:B------:R-:W-:Y:S01]  /*187d0*/  IMAD.MOV R12, RZ, RZ, -R11 ;  /* 0x000000ffff0c7224 */ /* 0x000fe200078e0a0b */
[----:B------:R-:W5:Y:S01]  /*187e0*/  LD.E.128 R32, desc[UR50][R32.64] ;  /* 0x0000003220207980 */ /* 0x000f62000c101d00 */
[----:B------:R-:W-:Y:S01]  /*187f0*/  IMAD.U32 R9, RZ, RZ, UR7 ;  /* 0x00000007ff097e24 */ /* 0x000fe2000f8e00ff */
[----:B------:R-:W-:Y:S01]  /*18800*/  ULDC.64 UR6, c[0x0][0xad8] ;  /* 0x0002b60000067ab9 */ /* 0x000fe20000000a00 */
[----:B------:R-:W-:Y:S01]  /*18810*/  IMAD R6, R6, UR8, RZ ;  /* 0x0000000806067c24 */ /* 0x000fe2000f8e02ff */
[----:B------:R0:W5:Y:S01]  /*18820*/  LD.E.128 R40, desc[UR50][R14.64] ;  /* 0x000000320e287980 */ /* 0x000162000c101d00 */
[----:B------:R-:W-:-:S02]  /*18830*/  IMAD R13, R59, R12, R13 ;  /* 0x0000000c3b0d7224 */ /* 0x000fc400078e020d */
[----:B------:R-:W-:Y:S01]  /*18840*/  IMAD.U32 R9, RZ, RZ, UR4 ;  /* 0x00000004ff097e24 */ /* 0x000fe2000f8e00ff */
[----:B------:R-:W5:Y:S04]  /*18850*/  LD.E.128 R28, desc[UR50][R28.64] ;  /* 0x000000321c1c7980 */ /* 0x000f68000c101d00 */
[----:B------:R-:W5:Y:S01]  /*18860*/  LD.E.128 R24, desc[UR50][R24.64] ;  /* 0x0000003218187980 */ /* 0x000f62000c101d00 */
[C---:B0-----:R-:W-:Y:S01]  /*18870*/  IMAD R15, R11.reuse, UR9, R6 ;  /* 0x000000090b0f7c24 */ /* 0x041fe2000f8e0206 */
[----:B------:R-:W-:Y:S02]  /*18880*/  SHF.R.S32.HI R6, RZ, 0x1f, R13 ;  /* 0x0000001fff067819 */ /* 0x000fe4000001140d */
[----:B------:R-:W5:Y:S01]  /*18890*/  LD.E.128 R52, desc[UR50][R52.64] ;  /* 0x0000003234347980 */ /* 0x000f62000c101d00 */
[----:B------:R-:W-:-:S03]  /*188a0*/  IMAD.WIDE.U32 R8, R11, UR8, R8 ;  /* 0x000000080b087c25 */ /* 0x000fc6000f8e0008 */
[----:B------:R-:W5:Y:S04]  /*188b0*/  LD.E.128 R48, desc[UR50][R48.64] ;  /* 0x0000003230307980 */ /* 0x000f68000c101d00 */
[----:B------:R-:W5:Y:S04]  /*188c0*/  LD.E.128 R44, desc[UR50][R44.64] ;  /* 0x000000322c2c7980 */ /* 0x000f68000c101d00 */
[----:B------:R-:W5:Y:S01]  /*188d0*/  LD.E.128 R36, desc[UR50][R36.64] ;  /* 0x0000003224247980 */ /* 0x000f62000c101d00 */
[----:B------:R-:W-:Y:S01]  /*188e0*/  @!PT LDS RZ, [RZ] ;  /* 0x00000000fffff984 */ /* 0x000fe20000000800 */
[----:B------:R-:W-:Y:S01]  /*188f0*/  @!PT LDS RZ, [RZ] ;  /* 0x00000000fffff984 */ /* 0x000fe20000000800 */
[----:B------:R-:W-:Y:S01]  /*18900*/  @!PT LDS RZ, [RZ] ;  /* 0x00000000fffff984 */ /* 0x000fe20000000800 */
[----:B------:R-:W-:Y:S01]  /*18910*/  @!PT LDS RZ, [RZ] ;  /* 0x00000000fffff984 */ /* 0x000fe20000000800 */
[----:B------:R0:W-:Y:S06]  /*18920*/  MEMBAR.ALL.CTA ;  /* 0x0000000000007992 */ /* 0x0001ec0000008000 */
[----:B0-----:R-:W0:Y:S01]  /*18930*/  FENCE.VIEW.ASYNC.S ;  /* 0x00000000000073c6 */ /* 0x001e220000000000 */
[----:B------:R-:W-:-:S02]  /*18940*/  VIADD R17, R7, UR36 ;  /* 0x0000002407117c36 */ /* 0x000fc40008000000 */
[----:B------:R-:W-:Y:S02]  /*18950*/  IMAD R6, R6, UR6, RZ ;  /* 0x0000000606067c24 */ /* 0x000fe4000f8e02ff */
[----:B------:R-:W-:Y:S02]  /*18960*/  IMAD.IADD R9, R9, 0x1, R15 ;  /* 0x0000000109097824 */ /* 0x000fe400078e020f */
[----:B------:R-:W-:Y:S02]  /*18970*/  VIADD R11, R17, 0x20 ;  /* 0x00000020110b7836 */ /* 0x000fe40000000000 */
[C---:B------:R-:W-:Y:S02]  /*18980*/  IMAD R15, R13.reuse, UR7, R6 ;  /* 0x000000070d0f7c24 */ /* 0x040fe4000f8e0206 */
[----:B------:R-:W-:Y:S01]  /*18990*/  IMAD.WIDE.U32 R6, R13, UR6, R8 ;  /* 0x000000060d067c25 */ /* 0x000fe2000f8e0008 */
[-C--:B------:R-:W-:Y:S01]  /*189a0*/  ISETP.GE.AND P2, PT, R17, R58.reuse, PT ;  /* 0x0000003a1100720c */ /* 0x080fe20003f46270 */
[----:B------:R-:W-:Y:S01]  /*189b0*/  ULDC.64 UR6, c[0x0][0xa80] ;  /* 0x0002a00000067ab9 */ /* 0x000fe20000000a00 */
[----:B------:R-:W-:Y:S01]  /*189c0*/  ISETP.GE.AND P0, PT, R11, R58, PT ;  /* 0x0000003a0b00720c */ /* 0x000fe20003f06270 */
[----:B------:R-:W-:Y:S01]  /*189d0*/  IMAD.IADD R7, R7, 0x1, R15 ;  /* 0x0000000107077824 */ /* 0x000fe200078e020f */
[----:B------:R-:W-:Y:S01]  /*189e0*/  LEA R11, P3, R6, UR6, 0x1 ;  /* 0x00000006060b7c11 */ /* 0x000fe2000f8608ff */
[----:B------:R-:W-:-:S03]  /*189f0*/  VIADD R10, R10, 0x2e820 ;  /* 0x0002e8200a0a7836 */ /* 0x000fc60000000000 */
[----:B------:R-:W-:Y:S02]  /*18a00*/  LEA.HI.X R12, R6, UR7, R7, 0x1, P3 ;  /* 0x00000007060c7c11 */ /* 0x000fe400098f0c07 */
[----:B------:R-:W-:Y:S01]  /*18a10*/  PRMT R10, RZ, 0x654, R10 ;  /* 0x00000654ff0a7816 */ /* 0x000fe2000000000a */
[----:B------:R-:W-:Y:S01]  /*18a20*/  VIADD R8, R17, 0x40 ;  /* 0x0000004011087836 */ /* 0x000fe20000000000 */
[----:B0-----:R0:W1:Y:S01]  /*18a30*/  SHFL.IDX PT, R7, R11, RZ, 0x181f ;  /* 0x00181fff0b077589 */ /* 0x00106200000e0000 */
[----:B------:R-:W-:Y:S01]  /*18a40*/  BSSY B1, `(.L_x_1112) ;  /* 0x000000e000017945 */ /* 0x000fe20003800000 */
[----:B------:R0:W-:Y:S02]  /*18a50*/  SYNCS.ARRIVE.TRANS64.RED.A1T0 RZ, [R10+URZ], RZ ;  /* 0x000000ff0aff79a7 */ /* 0x0001e4000810043f */
[----:B------:R0:W2:Y:S01]  /*18a60*/  SHFL.IDX PT, R9, R12, RZ, 0x181f ;  /* 0x00181fff0c097589 */ /* 0x0000a200000e0000 */
[----:B------:R-:W-:Y:S01]  /*18a70*/  ISETP.GE.AND P1, PT, R8, R58, PT ;  /* 0x0000003a0800720c */ /* 0x000fe20003f26270 */
[----:B------:R-:W-:-:S12]  /*18a80*/  @P2 BRA `(.L_x_1113) ;  /* 0x0000000000242947 */ /* 0x000fd80003800000 */
[----:B------:R-:W-:Y:S02]  /*18a90*/  ULDC UR4, c[0x0][0xac8] ;  /* 0x0002b20000047ab9 */ /* 0x000fe40000000800 */
[----:B------:R-:W-:Y:S02]  /*18aa0*/  ISETP.GE.AND P2, PT, R4, UR4, PT ;  /* 0x0000000404007c0c */ /* 0x000fe4000bf46270 */
[----:B------:R-:W-:-:S11]  /*18ab0*/  ISETP.GE.AND P3, PT, R0, UR4, PT ;  /* 0x0000000400007c0c */ /* 0x000fd6000bf66270 */
[-C--:B-1----:R-:W-:Y:S02]  /*18ac0*/  @!P2 LEA R6, P4, R4, R7.reuse, 0x1 ;  /* 0x000000070406a211 */ /* 0x082fe400078808ff */
[----:B------:R-:W-:Y:S02]  /*18ad0*/  @!P3 LEA R8, P5, R0, R7, 0x1 ;  /* 0x000000070008b211 */ /* 0x000fe400078a08ff */
[-C--:B--2---:R-:W-:Y:S02]  /*18ae0*/  @!P2 LEA.HI.X R7, R4, R9.reuse, R5, 0x1, P4 ;  /* 0x000000090407a211 */ /* 0x084fe400020f0c05 */
[----:B------:R-:W-:-:S03]  /*18af0*/  @!P3 LEA.HI.X R9, R0, R9, R3, 0x1, P5 ;  /* 0x000000090009b211 */ /* 0x000fc600028f0c03 */
[----:B-----5:R3:W-:Y:S04]  /*18b00*/  @!P2 ST.E.128 desc[UR50][R6.64], R40 ;  /* 0x000000280600a985 */ /* 0x0207e8000c101d32 */
[----:B------:R3:W-:Y:S02]  /*18b10*/  @!P3 ST.E.128 desc[UR50][R8.64], R52 ;  /* 0x000000340800b985 */ /* 0x0007e4000c101d32 */
.L_x_1113:
[----:B------:R-:W-:Y:S05]  /*18b20*/  BSYNC B1 ;  /* 0x0000000000017941 */ /* 0x000fea0003800000 */
.L_x_1112:
        /* <DEDUP_REMOVED lines=11> */
[----:B-----5:R4:W-:Y:S04]  /*18be0*/  @!P3 ST.E.128 desc[UR50][R6.64], R32 ;  /* 0x000000200600b985 */ /* 0x0209e8000c101d32 */
[----:B------:R4:W-:Y:S02]  /*18bf0*/  @!P4 ST.E.128 desc[UR50][R8.64], R48 ;  /* 0x000000300800c985 */ /* 0x0009e4000c101d32 */
.L_x_1115:
[----:B------:R-:W-:Y:S05]  /*18c00*/  BSYNC B1 ;  /* 0x0000000000017941 */ /* 0x000fea0003800000 */
.L_x_1114:
        /* <DEDUP_REMOVED lines=11> */
[----:B-----5:R1:W-:Y:S04]  /*18cc0*/  @!P2 ST.E.128 desc[UR50][R6.64], R28 ;  /* 0x0000001c0600a985 */ /* 0x0203e8000c101d32 */
[----:B------:R1:W-:Y:S02]  /*18cd0*/  @!P3 ST.E.128 desc[UR50][R8.64], R44 ;  /* 0x0000002c0800b985 */ /* 0x0003e4000c101d32 */
.L_x_1117:
[----:B------:R-:W-:Y:S05]  /*18ce0*/  BSYNC B1 ;  /* 0x0000000000017941 */ /* 0x000fea0003800000 */
.L_x_1116:
[----:B-1----:R-:W-:Y:S01]  /*18cf0*/  VIADD R6, R17, 0x60 ;  /* 0x0000006011067836 */ /* 0x002fe20000000000 */
[----:B0-23--:R-:W3:Y:S04]  /*18d00*/  SHFL.IDX PT, R12, R12, 0x3, 0x181f ;  /* 0x00781f000c0c7f89 */ /* 0x00dee800000e0000 */
[----:B------:R-:W-:Y:S01]  /*18d10*/  ISETP.GE.AND P0, PT, R6, R58, PT ;  /* 0x0000003a0600720c */ /* 0x000fe20003f06270 */
[----:B------:R-:W0:-:S12]  /*18d20*/  SHFL.IDX PT, R11, R11, 0x3, 0x181f ;  /* 0x00781f000b0b7f89 */ /* 0x000e1800000e0000 */
[----:B------:R-:W-:Y:S05]  /*18d30*/  @P0 BRA `(.L_x_1118) ;  /* 0x0000000c000c0947 */ /* 0x000fea0003800000 */
[----:B------:R-:W-:Y:S02]  /*18d40*/  ULDC UR4, c[0x0][0xac8] ;  /* 0x0002b20000047ab9 */ /* 0x000fe40000000800 */
[----:B------:R-:W-:-:S13]  /*18d50*/  ISETP.GE.AND P1, PT, R4, UR4, PT ;  /* 0x0000000404007c0c */ /* 0x000fda000bf26270 */
[----:B0-----:R-:W-:-:S04]  /*18d60*/  @!P1 LEA R6, P0, R4, R11, 0x1 ;  /* 0x0000000b04069211 */ /* 0x001fc800078008ff */
[----:B---3--:R-:W-:Y:S02]  /*18d70*/  @!P1 LEA.HI.X R7, R4, R12, R5, 0x1, P0 ;  /* 0x0000000c04079211 */ /* 0x008fe400000f0c05 */
[----:B------:R-:W-:-:S03]  /*18d80*/  ISETP.GE.AND P0, PT, R0, UR4, PT ;  /* 0x0000000400007c0c */ /* 0x000fc6000bf06270 */
[----:B-----5:R0:W-:Y:S10]  /*18d90*/  @!P1 ST.E.128 desc[UR50][R6.64], R24 ;  /* 0x0000001806009985 */ /* 0x0201f4000c101d32 */
[----:B------:R-:W-:Y:S05]  /*18da0*/  @P0 BRA `(.L_x_1118) ;  /* 0x0000000800f00947 */ /* 0x000fea0003800000 */
[----:B------:R-:W-:-:S04]  /*18db0*/  LEA R4, P0, R0, R11, 0x1 ;  /* 0x0000000b00047211 */ /* 0x000fc800078008ff */
[----:B------:R-:W-:-:S05]  /*18dc0*/  LEA.HI.X R5, R0, R12, R3, 0x1, P0 ;  /* 0x0000000c00057211 */ /* 0x000fca00000f0c03 */
[----:B------:R1:W-:Y:S01]  /*18dd0*/  ST.E.128 desc[UR50][R4.64], R36 ;  /* 0x0000002404007985 */ /* 0x0003e2000c101d32 */
[----:B------:R-:W-:Y:S05]  /*18de0*/  BRA `(.L_x_1118) ;  /* 0x0000000800e07947 */ /* 0x000fea0003800000 */
.L_x_1110:
        /* <DEDUP_REMOVED lines=11> */
[----:B------:R-:W-:Y:S01]  /*18ea0*/  UISETP.NE.U32.AND UP1, UPT, UR6, URZ, UPT ;  /* 0x0000003f0600728c */ /* 0x000fe2000bf25070 */
[----:B------:R-:W-:Y:S02]  /*18eb0*/  IMAD.U32 R6, RZ, RZ, UR4 ;  /* 0x00000004ff067e24 */ /* 0x000fe4000f8e00ff */
[----:B------:R-:W2:Y:S01]  /*18ec0*/  @P2 LDG.E R13, desc[UR50][R8.64] ;  /* 0x00000032080d2981 */ /* 0x000ea2000c1e1900 */
[----:B------:R-:W-:-:S06]  /*18ed0*/  UISETP.NE.AND.EX UP1, UPT, UR7, URZ, UPT, UP1 ;  /* 0x0000003f0700728c */ /* 0x000fcc000bf25310 */
        /* <DEDUP_REMOVED lines=11> */
[----:B--2---:R-:W-:Y:S01]  /*18f90*/  @P2 R2UR UR4, R13 ;  /* 0x000000000d0422ca */ /* 0x004fe200000e0000 */
[----:B01----:R-:W-:-:S14]  /*18fa0*/  @P3 BRA `(.L_x_1119) ;  /* 0x0000000000103947 */ /* 0x003fdc0003800000 */
[----:B------:R-:W-:Y:S05]  /*18fb0*/  @!P2 BRA `(.L_x_1119) ;  /* 0x00000000000ca947 */ /* 0x000fea0003800000 */
[----:B------:R-:W2:Y:S04]  /*18fc0*/  LDG.E R11, desc[UR50][R8.64] ;  /* 0x00000032080b7981 */ /* 0x000ea8000c1e1900 */
[----:B-----5:R-:W2:Y:S02]  /*18fd0*/  LDG.E R6, desc[UR50][R8.64+0x4] ;  /* 0x0000043208067981 */ /* 0x020ea4000c1e1900 */
[----:B--2---:R-:W-:-:S07]  /*18fe0*/  IMAD.IADD R6, R6, 0x1, -R11 ;  /* 0x0000000106067824 */ /* 0x004fce00078e0a0b */
.L_x_1119:
[----:B------:R-:W-:Y:S01]  /*18ff0*/  USHF.R.S32.HI UR6, URZ, 0x1f, UR42 ;  /* 0x0000001f3f067899 */ /* 0x000fe2000801142a */
[----:B------:R-:W-:Y:S01]  /*19000*/  BSSY B1, `(.L_x_1120) ;  /* 0x000002e000017945 */ /* 0x000fe20003800000 */
[----:B------:R-:W-:Y:S02]  /*19010*/  USHF.R.S32.HI UR9, URZ, 0x1f, UR4 ;  /* 0x0000001f3f097899 */ /* 0x000fe40008011404 */
[----:B------:R-:W-:Y:S02]  /*19020*/  USEL UR11, UR42, URZ, !UP0 ;  /* 0x0000003f2a0b7287 */ /* 0x000fe4000c000000 */
[----:B------:R-:W-:Y:S01]  /*19030*/  USEL UR12, UR6, URZ, !UP0 ;  /* 0x0000003f060c7287 */ /* 0x000fe2000c000000 */
[----:B------:R-:W-:Y:S11]  /*19040*/  @P1 BRA `(.L_x_1121) ;  /* 0x0000000000a41947 */ /* 0x000ff60003800000 */
[----:B------:R-:W0:Y:S01]  /*19050*/  S2R R9, SR_TID.X ;  /* 0x0000000000097919 */ /* 0x000e220000002100 */
[----:B------:R-:W1:Y:S01]  /*19060*/  LDC R13, c[0x0][0xbe8] ;  /* 0x0002fa00ff0d7b82 */ /* 0x000e620000000800 */
[----:B------:R-:W-:Y:S02]  /*19070*/  IMAD.U32 R10, RZ, RZ, UR36 ;  /* 0x00000024ff0a7e24 */ /* 0x000fe4000f8e00ff */
[----:B-1---5:R-:W-:-:S03]  /*19080*/  IMAD R8, R6, R13, RZ ;  /* 0x0000000d06087224 */ /* 0x022fc600078e02ff */
[----:B0-----:R-:W-:-:S04]  /*19090*/  IADD3 R10, R10, -0x80, R9 ;  /* 0xffffff800a0a7810 */ /* 0x001fc80007ffe009 */
        /* <DEDUP_REMOVED lines=36> */
.L_x_1121:
[----:B------:R-:W-:Y:S05]  /*192e0*/  BSYNC B1 ;  /* 0x0000000000017941 */ /* 0x000fea0003800000 */
.L_x_1120:
[----:B0-----:R-:W0:Y:S01]  /*192f0*/  @P0 LDC R9, c[0x0][0xbf0] ;  /* 0x0002fc00ff090b82 */ /* 0x001e220000000800 */
[----:B------:R-:W-:Y:S01]  /*19300*/  ULDC.64 UR14, c[0x0][0xaa0] ;  /* 0x0002a800000e7ab9 */ /* 0x000fe20000000a00 */
[----:B------:R-:W-:Y:S01]  /*19310*/  IMAD R12, R12, 0x20, R7 ;  /* 0x000000200c0c7824 */ /* 0x000fe200078e0207 */
[----:B------:R-:W-:Y:S01]  /*19320*/  UIMAD UR8, UR9, UR14, URZ ;  /* 0x0000000e090872a4 */ /* 0x000fe2000f8e023f */
[----:B------:R-:W-:Y:S01]  /*19330*/  VIADD R14, R7, UR36 ;  /* 0x00000024070e7c36 */ /* 0x000fe20008000000 */
[----:B------:R-:W-:Y:S01]  /*19340*/  UIMAD.WIDE.U32 UR6, UR4, UR14, URZ ;  /* 0x0000000e040672a5 */ /* 0x000fe2000f8e003f */
[----:B------:R-:W-:Y:S01]  /*19350*/  VIADD R12, R12, UR36 ;  /* 0x000000240c0c7c36 */ /* 0x000fe20008000000 */
[----:B------:R-:W-:Y:S01]  /*19360*/  UIMAD UR8, UR4, UR15, UR8 ;  /* 0x0000000f040872a4 */ /* 0x000fe2000f8e0208 */
[----:B------:R-:W-:Y:S02]  /*19370*/  BSSY B1, `(.L_x_1122) ;  /* 0x0000035000017945 */ /* 0x000fe40003800000 */
        /* <DEDUP_REMOVED lines=26> */
[----:B------:R-:W-:Y:S02]  /*19520*/  IMAD.IADD R9, R9, 0x1, R15 ;  /* 0x0000000109097824 */ /* 0x000fe400078e020f */
[----:B------:R-:W-:Y:S02]  /*19530*/  IMAD R12, R10, UR6, RZ ;  /* 0x000000060a0c7c24 */ /* 0x000fe4000f8e02ff */
[----:B-----5:R-:W-:Y:S02]  /*19540*/  IMAD R17, R6, R17, RZ ;  /* 0x0000001106117224 */ /* 0x020fe400078e02ff */
[C---:B------:R-:W-:Y:S02]  /*19550*/  IMAD R11, R13.reuse, UR7, R12 ;  /* 0x000000070d0b7c24 */ /* 0x040fe4000f8e020c */
[----:B------:R-:W-:Y:S01]  /*19560*/  IMAD.WIDE.U32 R6, R13, UR6, R8 ;  /* 0x000000060d067c25 */ /* 0x000fe2000f8e0008 */
[----:B------:R-:W-:Y:S01]  /*19570*/  ISETP.GE.AND P2, PT, R14, R17, PT ;  /* 0x000000110e00720c */ /* 0x000fe20003f46270 */
[----:B------:R-:W-:-:S02]  /*19580*/  ULDC.64 UR6, c[0x0][0xa80] ;  /* 0x0002a00000067ab9 */ /* 0x000fc40000000a00 */
[----:B------:R-:W-:Y:S01]  /*19590*/  VIADD R8, R14, 0x40 ;  /* 0x000000400e087836 */ /* 0x000fe20000000000 */
[----:B------:R-:W-:Y:S01]  /*195a0*/  LEA R9, P3, R6, UR6, 0x1 ;  /* 0x0000000606097c11 */ /* 0x000fe2000f8608ff */
[----:B------:R-:W-:Y:S02]  /*195b0*/  IMAD.IADD R7, R7, 0x1, R11 ;  /* 0x0000000107077824 */ /* 0x000fe400078e020b */
[----:B------:R-:W-:Y:S01]  /*195c0*/  VIADD R10, R14, 0x20 ;  /* 0x000000200e0a7836 */ /* 0x000fe20000000000 */
[-C--:B------:R-:W-:Y:S01]  /*195d0*/  ISETP.GE.AND P0, PT, R8, R17.reuse, PT ;  /* 0x000000110800720c */ /* 0x080fe20003f06270 */
[----:B------:R0:W1:Y:S01]  /*195e0*/  SHFL.IDX PT, R11, R9, RZ, 0x181f ;  /* 0x00181fff090b7589 */ /* 0x00006200000e0000 */
[----:B------:R-:W-:Y:S02]  /*195f0*/  LEA.HI.X R8, R6, UR7, R7, 0x1, P3 ;  /* 0x0000000706087c11 */ /* 0x000fe400098f0c07 */
[----:B------:R-:W-:-:S03]  /*19600*/  ISETP.GE.AND P1, PT, R10, R17, PT ;  /* 0x000000110a00720c */ /* 0x000fc60003f26270 */
[----:B------:R0:W2:Y:S01]  /*19610*/  SHFL.IDX PT, R7, R8, RZ, 0x181f ;  /* 0x00181fff08077589 */ /* 0x0000a200000e0000 */
[----:B------:R-:W-:Y:S09]  /*19620*/  @P2 BRA `(.L_x_1123) ;  /* 0x0000000000242947 */ /* 0x000ff20003800000 */
        /* <DEDUP_REMOVED lines=9> */
.L_x_1123:
[----:B------:R-:W-:Y:S05]  /*196c0*/  BSYNC B1 ;  /* 0x0000000000017941 */ /* 0x000fea0003800000 */
.L_x_1122:
        /* <DEDUP_REMOVED lines=13> */
.L_x_1125:
[----:B------:R-:W-:Y:S05]  /*197a0*/  BSYNC B1 ;  /* 0x0000000000017941 */ /* 0x000fea0003800000 */
.L_x_1124:
        /* <DEDUP_REMOVED lines=13> */
.L_x_1127:
[----:B------:R-:W-:Y:S05]  /*19880*/  BSYNC B1 ;  /* 0x0000000000017941 */ /* 0x000fea0003800000 */
.L_x_1126:
[----:B-1----:R-:W-:Y:S01]  /*19890*/  VIADD R6, R14, 0x60 ;  /* 0x000000600e067836 */ /* 0x002fe20000000000 */
[----:B0-23--:R-:W0:Y:S04]  /*198a0*/  SHFL.IDX PT, R8, R8, 0x3, 0x181f ;  /* 0x00781f0008087f89 */ /* 0x00de2800000e0000 */
[----:B------:R-:W-:Y:S01]  /*198b0*/  ISETP.GE.AND P0, PT, R6, R17, PT ;  /* 0x000000110600720c */ /* 0x000fe20003f06270 */
[----:B----4-:R1:W2:-:S12]  /*198c0*/  SHFL.IDX PT, R7, R9, 0x3, 0x181f ;  /* 0x00781f0009077f89 */ /* 0x01029800000e0000 */
[----:B-1----:R-:W-:Y:S05]  /*198d0*/  @P0 BRA `(.L_x_1118) ;  /* 0x0000000000240947 */ /* 0x002fea0003800000 */
[----:B------:R-:W-:Y:S02]  /*198e0*/  ULDC UR4, c[0x0][0xac8] ;  /* 0x0002b20000047ab9 */ /* 0x000fe40000000800 */
[----:B------:R-:W-:Y:S02]  /*198f0*/  ISETP.GE.AND P2, PT, R4, UR4, PT ;  /* 0x0000000404007c0c */ /* 0x000fe4000bf46270 */
[----:B------:R-:W-:-:S11]  /*19900*/  ISETP.GE.AND P3, PT, R0, UR4, PT ;  /* 0x0000000400007c0c */ /* 0x000fd6000bf66270 */
[-C--:B--2---:R-:W-:Y:S02]  /*19910*/  @!P2 LEA R10, P0, R4, R7.reuse, 0x1 ;  /* 0x00000007040aa211 */ /* 0x084fe400078008ff */
[----:B------:R-:W-:Y:S02]  /*19920*/  @!P3 LEA R6, P1, R0, R7, 0x1 ;  /* 0x000000070006b211 */ /* 0x000fe400078208ff */
[-C--:B0-----:R-:W-:Y:S02]  /*19930*/  @!P2 LEA.HI.X R11, R4, R8.reuse, R5, 0x1, P0 ;  /* 0x00000008040ba211 */ /* 0x081fe400000f0c05 */
[----:B------:R-:W-:-:S03]  /*19940*/  @!P3 LEA.HI.X R7, R0, R8, R3, 0x1, P1 ;  /* 0x000000080007b211 */ /* 0x000fc600008f0c03 */
[----:B------:R1:W-:Y:S04]  /*19950*/  @!P2 ST.E.128 desc[UR50][R10.64], RZ ;  /* 0x000000ff0a00a985 */ /* 0x0003e8000c101d32 */
[----:B------:R1:W-:Y:S02]  /*19960*/  @!P3 ST.E.128 desc[UR50][R6.64], RZ ;  /* 0x000000ff0600b985 */ /* 0x0003e4000c101d32 */
.L_x_1118:
[----:B------:R-:W-:Y:S05]  /*19970*/  BSYNC B0 ;  /* 0x0000000000007941 */ /* 0x000fea0003800000 */
.L_x_1109:
[----:B------:R-:W-:Y:S02]  /*19980*/  ULDC UR4, c[0x0][0xc3c] ;  /* 0x00030f0000047ab9 */ /* 0x000fe40000000800 */
[----:B------:R-:W-:-:S06]  /*19990*/  UISETP.GE.AND UP0, UPT, UR48, UR4, UPT ;  /* 0x000000043000728c */ /* 0x000fcc000bf06270 */
[----:B------:R-:W-:-:S13]  /*199a0*/  PLOP3.LUT P0, PT, PT, PT, UP0, 0x80, 0x0 ;  /* 0x000000000000781c */ /* 0x000fda0003f0f008 */
[----:B------:R-:W-:Y:S05]  /*199b0*/  @!P0 BRA `(.L_x_1128) ;  /* 0xfffffe7000f48947 */ /* 0x000fea000383ffff */
[----:B------:R-:W-:Y:S05]  /*199c0*/  EXIT ;  /* 0x000000000000794d */ /* 0x000fea0003800000 */
.L_x_1023:
[----:B------:R-:W-:-:S08]  /*199d0*/  NOP ;  /* 0x0000000000007918 */ /* 0x000fd00000000000 */
[----:B------:R-:W0:-:S00]  /*199e0*/  USETMAXREG.DEALLOC.CTAPOOL 0x18 ;  /* 0x00000018000079c8 */ /* 0x000e0000080e0500 */
[----:B0-----:R-:W-:Y:S01]  /*199f0*/  LOP3.LUT R0, R0, 0x3, RZ, 0xc0, !PT ;  /* 0x0000000300007812 */ /* 0x001fe200078ec0ff */
[----:B------:R-:W-:Y:S01]  /*19a00*/  IMAD.MOV.U32 R6, RZ, RZ, RZ ;  /* 0x000000ffff067224 */ /* 0x000fe200078e00ff */
[----:B------:R-:W-:-:S04]  /*19a10*/  LOP3.LUT R16, R16, 0xfffffffd, RZ, 0xc0, !PT ;  /* 0xfffffffd10107812 */ /* 0x000fc800078ec0ff */
[----:B------:R-:W0:Y:S02]  /*19a20*/  SHFL.IDX PT, R0, R0, RZ, 0x1f ;  /* 0x00001fff00007589 */ /* 0x000e2400000e0000 */
[----:B0-----:R-:W-:-:S13]  /*19a30*/  ISETP.NE.AND P0, PT, R0, RZ, PT ;  /* 0x000000ff0000720c */ /* 0x001fda0003f05270 */
[----:B------:R-:W-:Y:S01]  /*19a40*/  @P0 LOP3.LUT R16, R16, 0x2, RZ, 0xfc, !PT ;  /* 0x0000000210100812 */ /* 0x000fe200078efcff */
[----:B------:R-:W-:Y:S06]  /*19a50*/  @!P0 BRA `(.L_x_1129) ;  /* 0x00000000002c8947 */ /* 0x000fec0003800000 */
[----:B------:R-:W0:Y:S08]  /*19a60*/  S2UR UR5, SR_CgaCtaId ;  /* 0x00000000000579c3 */ /* 0x000e300000008800 */
[----:B------:R-:W-:Y:S06]  /*19a70*/  BAR.SYNC.DEFER_BLOCKING 0x5, 0x180 ;  /* 0x0146000000007b1d */ /* 0x000fec0000010000 */
[----:B------:R-:W-:-:S02]  /*19a80*/  UMOV UR4, 0x400 ;  /* 0x0000040000047882 */ /* 0x000fc40000000000 */
[----:B0-----:R-:W-:-:S09]  /*19a90*/  ULEA UR4, UR5, UR4, 0x18 ;  /* 0x0000000405047291 */ /* 0x001fd2000f8ec03f */
[----:B------:R-:W0:Y:S04]  /*19aa0*/  LDS.128 R4, [UR4+0x2e8d0] ;  /* 0x02e8d004ff047984 */ /* 0x000e280008000c00 */
[----:B0-----:R0:W-:Y:S01]  /*19ab0*/  STL [R1+0x14], R5 ;  /* 0x0000140501007387 */ /* 0x0011e20000100800 */
[----:B------:R-:W-:Y:S02]  /*19ac0*/  R2UR UR44, R7 ;  /* 0x00000000072c72ca */ /* 0x000fe400000e0000 */
[----:B------:R-:W-:Y:S01]  /*19ad0*/  R2UR UR36, R6 ;  /* 0x00000000062472ca */ /* 0x000fe200000e0000 */
[----:B------:R0:W-:Y:S01]  /*19ae0*/  STL [R1+0x10], R4 ;  /* 0x0000100401007387 */ /* 0x0001e20000100800 */
[----:B------:R-:W-:Y:S06]  /*19af0*/  BAR.ARV 0x4, 0x180 ;  /* 0x0106000000007b1d */ /* 0x000fec0000002000 */
[----:B------:R-:W-:Y:S07]  /*19b00*/  BRA `(.L_x_1130) ;  /* 0x0000000800bc7947 */ /* 0x000fee0003800000 */
.L_x_1129:
[----:B------:R-:W0:Y:S01]  /*19b10*/  S2R R0, SR_TID.X ;  /* 0x0000000000007919 */ /* 0x000e220000002100 */
        /* <DEDUP_REMOVED lines=23> */
[----:B------:R-:W1:Y:S02]  /*19c90*/  SHFL.UP PT, R2, R3, 0x8, RZ ;  /* 0x0500000003027989 */ /* 0x000e6400000e00ff */
[----:B-1----:R-:W-:-:S05]  /*19ca0*/  SEL R2, R2, RZ, P4 ;  /* 0x000000ff02027207 */ /* 0x002fca0002000000 */
[----:B------:R-:W-:-:S05]  /*19cb0*/  IMAD.IADD R2, R3, 0x1, R2 ;  /* 0x0000000103027824 */ /* 0x000fca00078e0202 */
[----:B------:R-:W1:Y:S02]  /*19cc0*/  SHFL.UP PT, R4, R2, 0x10, RZ ;  /* 0x0600000002047989 */ /* 0x000e6400000e00ff */
[----:B-1----:R-:W-:-:S05]  /*19cd0*/  SEL R7, R4, RZ, P5 ;  /* 0x000000ff04077207 */ /* 0x002fca0002800000 */
[----:B------:R-:W-:Y:S02]  /*19ce0*/  IMAD.IADD R10, R2, 0x1, R7 ;  /* 0x00000001020a7824 */ /* 0x000fe400078e0207 */
[----:B------:R-:W1:Y:S03]  /*19cf0*/  LDC R7, c[0x0][0xc38] ;  /* 0x00030e00ff077b82 */ /* 0x000e660000000800 */
        /* <DEDUP_REMOVED lines=10> */
.L_x_1135:
        /* <DEDUP_REMOVED lines=14> */
.L_x_1134:
[----:B------:R-:W-:Y:S05]  /*19e80*/  BSYNC B0 ;  /* 0x0000000000007941 */ /* 0x000fea0003800000 */
.L_x_1133:
        /* <DEDUP_REMOVED lines=22> */
.L_x_1131:
[----:B------:R-:W-:Y:S01]  /*19ff0*/  IMAD.IADD R11, R9, 0x1, -R8 ;  /* 0x00000001090b7824 */ /* 0x000fe200078e0a08 */
[----:B------:R-:W-:-:S03]  /*1a000*/  ULDC.64 UR4, c[0x0][0xc90] ;  /* 0x0003240000047ab9 */ /* 0x000fc60000000a00 */
[----:B------:R-:W-:-:S05]  /*1a010*/  IMAD R3, R10, R7, R11 ;  /* 0x000000070a037224 */ /* 0x000fca00078e020b */
[----:B------:R-:W-:-:S13]  /*1a020*/  ISETP.GT.AND P0, PT, R3, R0, PT ;  /* 0x000000000300720c */ /* 0x000fda0003f04270 */
[----:B------:R-:W-:Y:S02]  /*1a030*/  VOTEU.ANY UR7, UPT, !P0 ;  /* 0x0000000000077886 */ /* 0x000fe400040e0100 */
[----:B------:R-:W-:-:S04]  /*1a040*/  UPOPC UR6, UR7 ;  /* 0x00000007000672bf */ /* 0x000fc80008000000 */
[----:B------:R-:W-:-:S04]  /*1a050*/  UIADD3 UR44, UR6, UR44, URZ ;  /* 0x0000002c062c7290 */ /* 0x000fc8000fffe03f */
[----:B------:R-:W-:-:S06]  /*1a060*/  UIMAD.WIDE UR4, UR44, 0x4, UR4 ;  /* 0x000000042c0478a5 */ /* 0x000fcc000f8e0204 */
[----:B------:R-:W-:Y:S02]  /*1a070*/  IMAD.U32 R2, RZ, RZ, UR4 ;  /* 0x00000004ff027e24 */ /* 0x000fe4000f8e00ff */
[----:B------:R-:W-:-:S05]  /*1a080*/  IMAD.U32 R3, RZ, RZ, UR5 ;  /* 0x00000005ff037e24 */ /* 0x000fca000f8e00ff */
[----:B------:R-:W2:Y:S01]  /*1a090*/  LDG.E R9, desc[UR50][R2.64] ;  /* 0x0000003202097981 */ /* 0x000ea2000c1e1900 */
[----:B------:R-:W-:Y:S01]  /*1a0a0*/  IMAD.U32 R15, RZ, RZ, UR6 ;  /* 0x00000006ff0f7e24 */ /* 0x000fe2000f8e00ff */
[----:B------:R-:W-:-:S04]  /*1a0b0*/  ISETP.NE.AND P0, PT, RZ, UR7, PT ;  /* 0x00000007ff007c0c */ /* 0x000fc8000bf05270 */
[----:B------:R-:W2:Y:S02]  /*1a0c0*/  SHFL.IDX PT, R6, R6, R15, 0x1f ;  /* 0x00001f0f06067589 */ /* 0x000ea400000e0000 */
[----:B--2---:R-:W-:-:S05]  /*1a0d0*/  IMAD R8, R6, R9, RZ ;  /* 0x0000000906087224 */ /* 0x004fca00078e02ff */
[----:B------:R-:W-:-:S04]  /*1a0e0*/  IABS R12, R8 ;  /* 0x00000008000c7213 */ /* 0x000fc80000000000 */
[----:B------:R-:W0:Y:S08]  /*1a0f0*/  I2F.RP R13, R12 ;  /* 0x0000000c000d7306 */ /* 0x000e300000209400 */
[----:B0-----:R-:W0:Y:S02]  /*1a100*/  MUFU.RCP R13, R13 ;  /* 0x0000000d000d7308 */ /* 0x001e240000001000 */
[----:B0-----:R-:W-:-:S06]  /*1a110*/  VIADD R14, R13, 0xffffffe ;  /* 0x0ffffffe0d0e7836 */ /* 0x001fcc0000000000 */
[----:B------:R-:W0:Y:S02]  /*1a120*/  F2I.FTZ.U32.TRUNC.NTZ R3, R14 ;  /* 0x0000000e00037305 */ /* 0x000e24000021f000 */
[----:B0-----:R-:W-:Y:S01]  /*1a130*/  IMAD.MOV R17, RZ, RZ, -R3 ;  /* 0x000000ffff117224 */ /* 0x001fe200078e0a03 */
[----:B------:R-:W-:Y:S06]  /*1a140*/  @!P0 BRA `(.L_x_1136) ;  /* 0x00000000000c8947 */ /* 0x000fec0003800000 */
[----:B------:R-:W-:-:S06]  /*1a150*/  UIADD3 UR4, UR6, -0x1, URZ ;  /* 0xffffffff06047890 */ /* 0x000fcc000fffe03f */
[----:B------:R-:W-:-:S05]  /*1a160*/  IMAD.U32 R13, RZ, RZ, UR4 ;  /* 0x00000004ff0d7e24 */ /* 0x000fca000f8e00ff */
[----:B------:R0:W1:Y:S02]  /*1a170*/  SHFL.IDX PT, R4, R10, R13, 0x1f ;  /* 0x00001f0d0a047589 */ /* 0x00006400000e0000 */
.L_x_1136:
[----:B-1----:R-:W-:Y:S02]  /*1a180*/  IMAD R4, R4, R7, R11 ;  /* 0x0000000704047224 */ /* 0x002fe400078e020b */
        /* <DEDUP_REMOVED lines=19> */
[----:B------:R-:W-:-:S05]  /*1a2c0*/  @!P1 LOP3.LUT R2, RZ, R8, RZ, 0x33, !PT ;  /* 0x00000008ff029212 */ /* 0x000fca00078e33ff */
[----:B------:R-:W-:Y:S02]  /*1a2d0*/  IMAD R0, R9, R2, RZ ;  /* 0x0000000209007224 */ /* 0x000fe400078e02ff */
[----:B------:R-:W-:Y:S02]  /*1a2e0*/  IMAD.MOV R2, RZ, RZ, -R2 ;  /* 0x000000ffff027224 */ /* 0x000fe400078e0a02 */
[----:B-1----:R-:W-:Y:S02]  /*1a2f0*/  IMAD.MOV R4, RZ, RZ, -R0 ;  /* 0x000000ffff047224 */ /* 0x002fe400078e0a00 */
[----:B------:R-:W-:Y:S02]  /*1a300*/  IMAD R8, R8, R2, R11 ;  /* 0x0000000208087224 */ /* 0x000fe400078e020b */
[----:B------:R-:W-:Y:S01]  /*1a310*/  IMAD.MOV.U32 R2, RZ, RZ, RZ ;  /* 0x000000ffff027224 */ /* 0x000fe200078e00ff */
[----:B------:R-:W-:-:S04]  /*1a320*/  VIADDMNMX R7, R4, R7, R9, PT ;  /* 0x0000000704077246 */ /* 0x000fc80003800109 */
[-C--:B------:R-:W-:Y:S02]  /*1a330*/  IABS R4, R7.reuse ;  /* 0x0000000700047213 */ /* 0x080fe40000000000 */
[----:B0-----:R-:W-:Y:S02]  /*1a340*/  IABS R10, R7 ;  /* 0x00000007000a7213 */ /* 0x001fe40000000000 */
[----:B------:R-:W0:Y:S08]  /*1a350*/  I2F.RP R9, R4 ;  /* 0x0000000400097306 */ /* 0x000e300000209400 */
[----:B0-----:R-:W0:Y:S02]  /*1a360*/  MUFU.RCP R9, R9 ;  /* 0x0000000900097308 */ /* 0x001e240000001000 */
[----:B0-----:R-:W-:Y:S01]  /*1a370*/  VIADD R3, R9, 0xffffffe ;  /* 0x0ffffffe09037836 */ /* 0x001fe20000000000 */
[----:B------:R-:W-:-:S05]  /*1a380*/  IABS R9, R8 ;  /* 0x0000000800097213 */ /* 0x000fca0000000000 */
[----:B------:R-:W0:Y:S02]  /*1a390*/  F2I.FTZ.U32.TRUNC.NTZ R3, R3 ;  /* 0x0000000300037305 */ /* 0x000e24000021f000 */
[----:B0-----:R-:W-:-:S04]  /*1a3a0*/  IMAD.MOV R11, RZ, RZ, -R3 ;  /* 0x000000ffff0b7224 */ /* 0x001fc800078e0a03 */
[----:B------:R-:W-:-:S04]  /*1a3b0*/  IMAD R11, R11, R4, RZ ;  /* 0x000000040b0b7224 */ /* 0x000fc800078e02ff */
[----:B------:R-:W-:-:S04]  /*1a3c0*/  IMAD.HI.U32 R2, R3, R11, R2 ;  /* 0x0000000b03027227 */ /* 0x000fc800078e0002 */
[----:B------:R-:W-:Y:S02]  /*1a3d0*/  IMAD.MOV R3, RZ, RZ, -R10 ;  /* 0x000000ffff037224 */ /* 0x000fe400078e0a0a */
        /* <DEDUP_REMOVED lines=8> */
[----:B------:R-:W-:Y:S01]  /*1a460*/  ISETP.GE.AND P2, PT, R3, RZ, PT ;  /* 0x000000ff0300720c */ /* 0x000fe20003f46270 */
[----:B------:R-:W-:-:S06]  /*1a470*/  IMAD.IADD R3, R8, 0x1, R0 ;  /* 0x0000000108037824 */ /* 0x000fcc00078e0200 */
[----:B------:R-:W-:-:S06]  /*1a480*/  @P0 VIADD R2, R2, 0x1 ;  /* 0x0000000102020836 */ /* 0x000fcc0000000000 */
[----:B------:R-:W-:Y:S01]  /*1a490*/  @!P2 IMAD.MOV R2, RZ, RZ, -R2 ;  /* 0x000000ffff02a224 */ /* 0x000fe200078e0a02 */
[----:B------:R-:W-:Y:S01]  /*1a4a0*/  @!P1 LOP3.LUT R2, RZ, R7, RZ, 0x33, !PT ;  /* 0x00000007ff029212 */ /* 0x000fe200078e33ff */
[----:B------:R-:W-:-:S04]  /*1a4b0*/  IMAD.MOV R7, RZ, RZ, -R7 ;  /* 0x000000ffff077224 */ /* 0x000fc800078e0a07 */
[----:B------:R-:W-:-:S05]  /*1a4c0*/  IMAD R3, R2, R7, R3 ;  /* 0x0000000702037224 */ /* 0x000fca00078e0203 */
[----:B------:R-:W-:Y:S02]  /*1a4d0*/  R2UR UR36, R3 ;  /* 0x00000000032472ca */ /* 0x000fe400000e0000 */
[----:B------:R-:W-:-:S05]  /*1a4e0*/  LOP3.LUT R3, RZ, R2, RZ, 0x33, !PT ;  /* 0x00000002ff037212 */ /* 0x000fca00078e33ff */
[----:B------:R-:W-:-:S05]  /*1a4f0*/  IMAD.IADD R0, R6, 0x1, R3 ;  /* 0x0000000106007824 */ /* 0x000fca00078e0203 */
[----:B------:R1:W-:Y:S01]  /*1a500*/  STL [R1+0x14], R0 ;  /* 0x0000140001007387 */ /* 0x0003e20000100800 */
[----:B------:R-:W-:Y:S05]  /*1a510*/  BRA `(.L_x_1137) ;  /* 0x00000000000c7947 */ /* 0x000fea0003800000 */
.L_x_1132:
[----:B------:R0:W-:Y:S01]  /*1a520*/  STL [R1+0x10], R0 ;  /* 0x0000100001007387 */ /* 0x0001e20000100800 */
[----:B------:R-:W-:-:S03]  /*1a530*/  UMOV UR36, URZ ;  /* 0x0000003f00247c82 */ /* 0x000fc60008000000 */
[----:B------:R0:W-:Y:S02]  /*1a540*/  STL [R1+0x14], RZ ;  /* 0x000014ff01007387 */ /* 0x0001e40000100800 */
.L_x_1137:
[----:B------:R-:W2:Y:S04]  /*1a550*/  LDL R2, [R1+0x14] ;  /* 0x0000140001027983 */ /* 0x000ea80000100800 */
[----:B------:R-:W3:Y:S01]  /*1a560*/  LDL R4, [R1+0x10] ;  /* 0x0000100001047983 */ /* 0x000ee20000100800 */
[----:B------:R-:W-:-:S13]  /*1a570*/  ISETP.NE.AND P0, PT, R5, RZ, PT ;  /* 0x000000ff0500720c */ /* 0x000fda0003f05270 */
[----:B------:R-:W4:Y:S01]  /*1a580*/  @!P0 S2R R3, SR_CgaCtaId ;  /* 0x0000000000038919 */ /* 0x000f220000008800 */
[----:B01----:R-:W-:Y:S01]  /*1a590*/  @!P0 MOV R0, 0x400 ;  /* 0x0000040000008802 */ /* 0x003fe20000000f00 */
[----:B------:R-:W-:Y:S02]  /*1a5a0*/  IMAD.U32 R6, RZ, RZ, UR36 ;  /* 0x00000024ff067e24 */ /* 0x000fe4000f8e00ff */
[----:B------:R-:W-:Y:S01]  /*1a5b0*/  IMAD.U32 R7, RZ, RZ, UR44 ;  /* 0x0000002cff077e24 */ /* 0x000fe2000f8e00ff */
[----:B----4-:R-:W-:Y:S01]  /*1a5c0*/  @!P0 LEA R0, R3, R0, 0x18 ;  /* 0x0000000003008211 */ /* 0x010fe200078ec0ff */
[----:B--2---:R-:W-:-:S05]  /*1a5d0*/  IMAD.MOV.U32 R5, RZ, RZ, R2 ;  /* 0x000000ffff057224 */ /* 0x004fca00078e0002 */
[----:B---3--:R1:W-:Y:S01]  /*1a5e0*/  @!P0 STS.128 [R0+0x2e8d0], R4 ;  /* 0x02e8d00400008388 */ /* 0x0083e20000000c00 */
[----:B------:R-:W-:Y:S06]  /*1a5f0*/  BAR.ARV 0x5, 0x180 ;  /* 0x0146000000007b1d */ /* 0x000fec0000002000 */
.L_x_1130:
[----:B-1----:R-:W-:Y:S01]  /*1a600*/  IMAD.MOV.U32 R0, RZ, RZ, 0x1 ;  /* 0x00000001ff007424 */ /* 0x002fe200078e00ff */
[----:B------:R-:W-:Y:S01]  /*1a610*/  ULDC UR4, c[0x0][0xc3c] ;  /* 0x00030f0000047ab9 */ /* 0x000fe20000000800 */
[----:B------:R1:W-:Y:S01]  /*1a620*/  STL [R1], RZ ;  /* 0x000000ff01007387 */ /* 0x0003e20000100800 */
[----:B------:R-:W-:-:S03]  /*1a630*/  UISETP.GE.AND UP0, UPT, UR44, UR4, UPT ;  /* 0x000000042c00728c */ /* 0x000fc6000bf06270 */
[----:B------:R1:W-:Y:S03]  /*1a640*/  STL [R1+0x4], R0 ;  /* 0x0000040001007387 */ /* 0x0003e60000100800 */
[----:B------:R-:W-:Y:S01]  /*1a650*/  PLOP3.LUT P0, PT, PT, PT, UP0, 0x80, 0x0 ;  /* 0x000000000000781c */ /* 0x000fe20003f0f008 */
[----:B------:R1:W-:-:S12]  /*1a660*/  STL [R1+0x28], RZ ;  /* 0x000028ff01007387 */ /* 0x0003d80000100800 */
[----:B-1----:R-:W-:Y:S05]  /*1a670*/  @P0 BRA `(.L_x_1138) ;  /* 0x0000004c00100947 */ /* 0x002fea0003800000 */
        /* <DEDUP_REMOVED lines=10> */
[C---:B------:R-:W-:Y:S01]  /*1a720*/  IMAD.SHL.U32 R0, R6.reuse, 0x20, RZ ;  /* 0x0000002006007824 */ /* 0x040fe200078e00ff */
        /* <DEDUP_REMOVED lines=24> */
[----:B------:R-:W-:-:S04]  /*1a8b0*/  IMAD.MOV.U32 R3, RZ, RZ, 0x40 ;  /* 0x00000040ff037424 */ /* 0x000fc800078e00ff */
[----:B------:R-:W-:Y:S01]  /*1a8c0*/  IMAD.IADD R2, R19, 0x1, R2 ;  /* 0x0000000113027824 */ /* 0x000fe200078e0202 */
[----:B------:R-:W-:Y:S02]  /*1a8d0*/  SEL R3, R3, 0xffffffc0, !P0 ;  /* 0xffffffc003037807 */ /* 0x000fe40004000000 */
[----:B------:R-:W-:Y:S01]  /*1a8e0*/  LOP3.LUT R3, R4, 0x70, R0, 0xf8, !PT ;  /* 0x0000007004037812 */ /* 0x000fe200078ef800 */
[----:B------:R-:W-:Y:S01]  /*1a8f0*/  IMAD.MOV.U32 R0, RZ, RZ, 0x1 ;  /* 0x00000001ff007424 */ /* 0x000fe200078e00ff */
[----:B------:R0:W-:Y:S04]  /*1a900*/  STL [R1+0x24], R2 ;  /* 0x0000240201007387 */ /* 0x0001e80000100800 */
[----:B------:R0:W-:Y:S04]  /*1a910*/  STL [R1+0x28], RZ ;  /* 0x000028ff01007387 */ /* 0x0001e80000100800 */
[----:B------:R0:W-:Y:S04]  /*1a920*/  STL [R1+0x4], R0 ;  /* 0x0000040001007387 */ /* 0x0001e80000100800 */
[----:B------:R0:W-:Y:S02]  /*1a930*/  STL [R1], RZ ;  /* 0x000000ff01007387 */ /* 0x0001e40000100800 */
.L_x_1211:
[----:B------:R-:W-:Y:S01]  /*1a940*/  ULDC.64 UR4, c[0x0][0xa28] ;  /* 0x00028a0000047ab9 */ /* 0x000fe20000000a00 */
[----:B0-----:R-:W-:Y:S01]  /*1a950*/  IMAD.MOV.U32 R0, RZ, RZ, RZ ;  /* 0x000000ffff007224 */ /* 0x001fe200078e00ff */
[----:B------:R-:W-:Y:S01]  /*1a960*/  UISETP.NE.U32.AND UP0, UPT, UR4, URZ, UPT ;  /* 0x0000003f0400728c */ /* 0x000fe2000bf05070 */
[----:B------:R-:W-:Y:S01]  /*1a970*/  ULDC.64 UR8, c[0x0][0xa18] ;  /* 0x0002860000087ab9 */ /* 0x000fe20000000a00 */
[----:B------:R-:W-:Y:S02]  /*1a980*/  ULDC.64 UR6, c[0x0][0xa00] ;  /* 0x0002800000067ab9 */ /* 0x000fe40000000a00 */
[----:B------:R-:W-:Y:S01]  /*1a990*/  UISETP.NE.AND.EX UP0, UPT, UR5, URZ, UPT, UP0 ;  /* 0x0000003f0500728c */ /* 0x000fe2000bf05300 */
[----:B--2---:R-:W-:Y:S01]  /*1a9a0*/  IMAD.MOV.U32 R4, RZ, RZ, RZ ;  /* 0x000000ffff047224 */ /* 0x004fe200078e00ff */
[----:B------:R-:W-:-:S04]  /*1a9b0*/  ULDC.64 UR10, c[0x0][0xa20] ;  /* 0x00028800000a7ab9 */ /* 0x000fc80000000a00 */
[----:B------:R-:W-:-:S05]  /*1a9c0*/  PLOP3.LUT P0, PT, PT, PT, UP0, 0x80, 0x0 ;  /* 0x000000000000781c */ /* 0x000fca0003f0f008 */
[----:B------:R-:W-:Y:S02]  /*1a9d0*/  @UP0 ULDC.64 UR4, c[0x0][0xa28] ;  /* 0x00028a0000040ab9 */ /* 0x000fe40000000a00 */
[----:B------:R-:W-:-:S06]  /*1a9e0*/  @UP0 UIMAD.WIDE UR4, UR44, 0x4, UR4 ;  /* 0x000000042c0408a5 */ /* 0x000fcc000f8e0204 */
[----:B------:R-:W-:Y:S02]  /*1a9f0*/  IMAD.U32 R2, RZ, RZ, UR4 ;  /* 0x00000004ff027e24 */ /* 0x000fe4000f8e00ff */
[----:B------:R-:W-:Y:S01]  /*1aa00*/  IMAD.U32 R3, RZ, RZ, UR5 ;  /* 0x00000005ff037e24 */ /* 0x000fe2000f8e00ff */
[----:B------:R-:W-:Y:S01]  /*1aa10*/  ULDC.64 UR4, c[0x0][0xa00] ;  /* 0x0002800000047ab9 */ /* 0x000fe20000000a00 */
[----:B------:R-:W-:-:S03]  /*1aa20*/  UISETP.NE.U32.AND UP0, UPT, UR8, URZ, UPT ;  /* 0x0000003f0800728c */ /* 0x000fc6000bf05070 */
[----:B------:R0:W5:Y:S01]  /*1aa30*/  @P0 LDG.E R0, desc[UR50][R2.64] ;  /* 0x0000003202000981 */ /* 0x000162000c1e1900 */
[----:B------:R-:W-:Y:S01]  /*1aa40*/  ISETP.NE.U32.AND P0, PT, RZ, UR4, PT ;  /* 0x00000004ff007c0c */ /* 0x000fe2000bf05070 */
[----:B------:R-:W-:Y:S02]  /*1aa50*/  UISETP.NE.AND.EX UP0, UPT, UR9, URZ, UPT, UP0 ;  /* 0x0000003f0900728c */ /* 0x000fe4000bf05300 */
[----:B------:R-:W-:Y:S01]  /*1aa60*/  UIMAD.WIDE UR6, UR44, 0x4, UR6 ;  /* 0x000000042c0678a5 */ /* 0x000fe2000f8e0206 */
[----:B------:R-:W-:Y:S01]  /*1aa70*/  ISETP.NE.AND.EX P0, PT, RZ, UR5, PT, P0 ;  /* 0x00000005ff007c0c */ /* 0x000fe2000bf05300 */
[----:B------:R-:W-:Y:S01]  /*1aa80*/  ULDC.64 UR4, c[0x0][0xa08] ;  /* 0x0002820000047ab9 */ /* 0x000fe20000000a00 */
[----:B------:R-:W-:Y:S01]  /*1aa90*/  ULDC.64 UR8, c[0x0][0xa08] ;  /* 0x0002820000087ab9 */ /* 0x000fe20000000a00 */
[----:B------:R-:W-:Y:S01]  /*1aaa0*/  ISETP.NE.U32.AND P1, PT, RZ, UR4, PT ;  /* 0x00000004ff007c0c */ /* 0x000fe2000bf25070 */
[----:B------:R-:W-:Y:S01]  /*1aab0*/  UIMAD.WIDE UR8, UR44, 0x4, UR8 ;  /* 0x000000042c0878a5 */ /* 0x000fe2000f8e0208 */
[----:B0-----:R-:W-:-:S02]  /*1aac0*/  IMAD.U32 R2, RZ, RZ, UR6 ;  /* 0x00000006ff027e24 */ /* 0x001fc4000f8e00ff */
[----:B------:R-:W-:Y:S01]  /*1aad0*/  ISETP.NE.AND.EX P1, PT, RZ, UR5, PT, P1 ;  /* 0x00000005ff007c0c */ /* 0x000fe2000bf25310 */
[----:B------:R-:W-:Y:S01]  /*1aae0*/  IMAD.U32 R3, RZ, RZ, UR7 ;  /* 0x00000007ff037e24 */ /* 0x000fe2000f8e00ff */
[----:B------:R-:W-:Y:S01]  /*1aaf0*/  @UP0 ULDC.64 UR4, c[0x0][0xa18] ;  /* 0x0002860000040ab9 */ /* 0x000fe20000000a00 */
[----:B------:R-:W-:Y:S01]  /*1ab00*/  PLOP3.LUT P3, PT, PT, PT, UP0, 0x80, 0x0 ;  /* 0x000000000000781c */ /* 0x000fe20003f6f008 */
[----:B------:R-:W-:Y:S02]  /*1ab10*/  @UP0 UIMAD.WIDE UR4, UR44, 0x4, UR4 ;  /* 0x000000042c0408a5 */ /* 0x000fe4000f8e0204 */
[----:B------:R0:W2:Y:S02]  /*1ab20*/  @P0 LDG.E R5, desc[UR50][R2.64] ;  /* 0x0000003202050981 */ /* 0x0000a4000c1e1900 */
[----:B0-----:R-:W-:Y:S02]  /*1ab30*/  IMAD.U32 R2, RZ, RZ, UR8 ;  /* 0x00000008ff027e24 */ /* 0x001fe4000f8e00ff */
[----:B------:R-:W-:-:S05]  /*1ab40*/  IMAD.U32 R3, RZ, RZ, UR9 ;  /* 0x00000009ff037e24 */ /* 0x000fca000f8e00ff */
[----:B------:R0:W5:Y:S02]  /*1ab50*/  @P1 LDG.E R4, desc[UR50][R2.64] ;  /* 0x0000003202041981 */ /* 0x000164000c1e1900 */
[----:B0-----:R-:W-:Y:S02]  /*1ab60*/  IMAD.U32 R2, RZ, RZ, UR4 ;  /* 0x00000004ff027e24 */ /* 0x001fe4000f8e00ff */
[----:B------:R-:W-:Y:S01]  /*1ab70*/  IMAD.U32 R3, RZ, RZ, UR5 ;  /* 0x00000005ff037e24 */ /* 0x000fe2000f8e00ff */
[----:B------:R-:W-:-:S04]  /*1ab80*/  ULDC.64 UR4, c[0x0][0x418] ;  /* 0x0001060000047ab9 */ /* 0x000fc80000000a00 */
[----:B------:R-:W3:Y:S01]  /*1ab90*/  @P3 LDG.E R6, desc[UR50][R2.64] ;  /* 0x0000003202063981 */ /* 0x000ee2000c1e1900 */
[----:B------:R-:W-:Y:S01]  /*1aba0*/  UISETP.NE.U32.AND UP0, UPT, UR4, URZ, UPT ;  /* 0x0000003f0400728c */ /* 0x000fe2000bf05070 */
[----:B------:R-:W-:Y:S01]  /*1abb0*/  ISETP.NE.U32.AND P2, PT, RZ, UR10, PT ;  /* 0x0000000aff007c0c */ /* 0x000fe2000bf45070 */
[----:B------:R-:W-:Y:S01]  /*1abc0*/  UMOV UR45, URZ ;  /* 0x0000003f002d7c82 */ /* 0x000fe20008000000 */
[----:B------:R-:W-:Y:S01]  /*1abd0*/  ULDC UR4, c[0x0][0x424] ;  /* 0x0001090000047ab9 */ /* 0x000fe20000000800 */
[----:B------:R-:W-:Y:S01]  /*1abe0*/  UISETP.NE.AND.EX UP0, UPT, UR5, URZ, UPT, UP0 ;  /* 0x0000003f0500728c */ /* 0x000fe2000bf05300 */
[----:B------:R-:W-:Y:S01]  /*1abf0*/  ISETP.NE.AND.EX P2, PT, RZ, UR11, PT, P2 ;  /* 0x0000000bff007c0c */ /* 0x000fe2000bf45320 */
[----:B------:R-:W-:Y:S01]  /*1ac00*/  ULDC UR42, c[0x0][0x288] ;  /* 0x0000a200002a7ab9 */ /* 0x000fe20000000800 */
[----:B------:R-:W-:Y:S01]  /*1ac10*/  ULDC UR5, c[0x0][0x2f0] ;  /* 0x0000bc0000057ab9 */ /* 0x000fe20000000800 */
[----:B------:R-:W-:-:S04]  /*1ac20*/  USEL UR4, UR4, 0x1, UP0 ;  /* 0x0000000104047887 */ /* 0x000fc80008000000 */
[----:B------:R-:W-:Y:S01]  /*1ac30*/  UIMAD UR4, UR4, UR5, URZ ;  /* 0x00000005040472a4 */ /* 0x000fe2000f8e023f */
[----:B--2---:R-:W-:Y:S02]  /*1ac40*/  @P0 R2UR UR45, R5 ;  /* 0x00000000052d02ca */ /* 0x004fe400000e0000 */
[----:B---3--:R-:W-:Y:S01]  /*1ac50*/  @P3 R2UR UR42, R6 ;  /* 0x00000000062a32ca */ /* 0x008fe200000e0000 */
[----:B------:R-:W-:-:S14]  /*1ac60*/  @P3 BRA `(.L_x_1139) ;  /* 0x0000000000243947 */ /* 0x000fdc0003800000 */
[----:B------:R-:W-:Y:S05]  /*1ac70*/  @!P0 BRA `(.L_x_1139) ;  /* 0x0000000000208947 */ /* 0x000fea0003800000 */
[----:B------:R-:W-:Y:S02]  /*1ac80*/  IMAD.U32 R2, RZ, RZ, UR6 ;  /* 0x00000006ff027e24 */ /* 0x000fe4000f8e00ff */
[----:B------:R-:W-:-:S05]  /*1ac90*/  IMAD.U32 R3, RZ, RZ, UR7 ;  /* 0x00000007ff037e24 */ /* 0x000fca000f8e00ff */
[----:B------:R-:W2:Y:S02]  /*1aca0*/  LDG.E R2, desc[UR50][R2.64] ;  /* 0x0000003202027981 */ /* 0x000ea4000c1e1900 */
[----:B--2---:R-:W-:Y:S01]  /*1acb0*/  R2UR UR5, R2 ;  /* 0x00000000020572ca */ /* 0x004fe200000e0000 */
[----:B------:R-:W-:-:S05]  /*1acc0*/  IMAD.U32 R2, RZ, RZ, UR6 ;  /* 0x00000006ff027e24 */ /* 0x000fca000f8e00ff */
[----:B------:R-:W2:Y:S02]  /*1acd0*/  LDG.E R5, desc[UR50][R2.64+0x4] ;  /* 0x0000043202057981 */ /* 0x000ea4000c1e1900 */
[----:B--2---:R-:W-:-:S13]  /*1ace0*/  R2UR UR42, R5 ;  /* 0x00000000052a72ca */ /* 0x004fda00000e0000 */
[----:B------:R-:W-:-:S12]  /*1acf0*/  UIADD3 UR42, -UR5, UR42, URZ ;  /* 0x0000002a052a7290 */ /* 0x000fd8000fffe13f */
.L_x_1139:
[----:B-----5:R-:W-:-:S05]  /*1ad00*/  IMAD.IADD R2, R4, 0x1, R0 ;  /* 0x0000000104027824 */ /* 0x020fca00078e0200 */
[----:B------:R0:W-:Y:S01]  /*1ad10*/  STL [R1+0x18], R2 ;  /* 0x0000180201007387 */ /* 0x0001e20000100800 */
[----:B------:R-:W-:Y:S05]  /*1ad20*/  @!P2 BRA `(.L_x_1140) ;  /* 0x00000000001ca947 */ /* 0x000fea0003800000 */
[----:B------:R-:W-:Y:S02]  /*1ad30*/  ULDC.64 UR4, c[0x0][0xa20] ;  /* 0x0002880000047ab9 */ /* 0x000fe40000000a00 */
[----:B------:R-:W-:-:S06]  /*1ad40*/  UIMAD.WIDE UR4, UR44, 0x4, UR4 ;  /* 0x000000042c0478a5 */ /* 0x000fcc000f8e0204 */
[----:B0-----:R-:W-:Y:S02]  /*1ad50*/  IMAD.U32 R2, RZ, RZ, UR4 ;  /* 0x00000004ff027e24 */ /* 0x001fe4000f8e00ff */
[----:B------:R-:W-:-:S05]  /*1ad60*/  IMAD.U32 R3, RZ, RZ, UR5 ;  /* 0x00000005ff037e24 */ /* 0x000fca000f8e00ff */
[----:B------:R-:W2:Y:S02]  /*1ad70*/  LDG.E R2, desc[UR50][R2.64] ;  /* 0x0000003202027981 */ /* 0x000ea4000c1e1900 */
[----:B--2---:R-:W-:Y:S01]  /*1ad80*/  R2UR UR4, R2 ;  /* 0x00000000020472ca */ /* 0x004fe200000e0000 */
[----:B------:R-:W-:-:S14]  /*1ad90*/  BRA `(.L_x_1141) ;  /* 0x0000000000247947 */ /* 0x000fdc0003800000 */
.L_x_1140:
[----:B------:R-:W-:Y:S05]  /*1ada0*/  @!P1 BRA `(.L_x_1141) ;  /* 0x0000000000209947 */ /* 0x000fea0003800000 */
[----:B0-----:R-:W-:Y:S02]  /*1adb0*/  IMAD.U32 R2, RZ, RZ, UR8 ;  /* 0x00000008ff027e24 */ /* 0x001fe4000f8e00ff */
[----:B------:R-:W-:-:S05]  /*1adc0*/  IMAD.U32 R3, RZ, RZ, UR9 ;  /* 0x00000009ff037e24 */ /* 0x000fca000f8e00ff */
[----:B------:R-:W2:Y:S02]  /*1add0*/  LDG.E R2, desc[UR50][R2.64] ;  /* 0x0000003202027981 */ /* 0x000ea4000c1e1900 */
[----:B--2---:R-:W-:Y:S01]  /*1ade0*/  R2UR UR5, R2 ;  /* 0x00000000020572ca */ /* 0x004fe200000e0000 */
[----:B------:R-:W-:-:S05]  /*1adf0*/  IMAD.U32 R2, RZ, RZ, UR8 ;  /* 0x00000008ff027e24 */ /* 0x000fca000f8e00ff */
[----:B------:R-:W2:Y:S02]  /*1ae00*/  LDG.E R4, desc[UR50][R2.64+0x4] ;  /* 0x0000043202047981 */ /* 0x000ea4000c1e1900 */
[----:B--2---:R-:W-:-:S13]  /*1ae10*/  R2UR UR4, R4 ;  /* 0x00000000040472ca */ /* 0x004fda00000e0000 */
[----:B------:R-:W-:-:S12]  /*1ae20*/  UIADD3 UR4, -UR5, UR4, URZ ;  /* 0x0000000405047290 */ /* 0x000fd8000fffe13f */
.L_x_1141:
[----:B0-----:R-:W2:Y:S01]  /*1ae30*/  LDL.LU R2, [R1+0x14] ;  /* 0x0000140001027983 */ /* 0x001ea20000300800 */
[----:B------:R-:W-:Y:S01]  /*1ae40*/  ULDC UR5, c[0x0][0x448] ;  /* 0x0001120000057ab9 */ /* 0x000fe20000000800 */
[----:B------:R-:W-:Y:S01]  /*1ae50*/  R2UR UR12, R0 ;  /* 0x00000000000c72ca */ /* 0x000fe200000e0000 */
[----:B------:R-:W-:Y:S01]  /*1ae60*/  UISETP.NE.AND UP0, UPT, UR5, 0x1, UPT ;  /* 0x000000010500788c */ /* 0x000fe2000bf05270 */
[----:B------:R-:W-:Y:S02]  /*1ae70*/  ULDC.64 UR8, c[0x0][0x9e0] ;  /* 0x0002780000087ab9 */ /* 0x000fe40000000a00 */
[----:B------:R-:W-:-:S03]  /*1ae80*/  UISETP.GE.AND UP1, UPT, UR9, 0x1, UPT ;  /* 0x000000010900788c */ /* 0x000fc6000bf26270 */
[----:B------:R-:W-:Y:S02]  /*1ae90*/  PLOP3.LUT P0, PT, PT, PT, UP0, 0x80, 0x0 ;  /* 0x000000000000781c */ /* 0x000fe40003f0f008 */
[----:B------:R-:W-:-:S03]  /*1aea0*/  PLOP3.LUT P1, PT, PT, PT, UP0, 0x80, 0x0 ;  /* 0x000000000000781c */ /* 0x000fc60003f2f008 */
[----:B------:R-:W-:Y:S01]  /*1aeb0*/  @UP0 ULDC UR6, c[0x0][0x44c] ;  /* 0x0001130000060ab9 */ /* 0x000fe20000000800 */
[----:B------:R-:W-:-:S04]  /*1aec0*/  UIADD3 UR12, -UR12, UR4, URZ ;  /* 0x000000040c0c7290 */ /* 0x000fc8000fffe13f */
[----:B------:R-:W-:Y:S01]  /*1aed0*/  UIADD3 UR4, UR12, 0x1, -UR42 ;  /* 0x000000010c047890 */ /* 0x000fe2000fffe82a */
[----:B--2---:R-:W-:-:S04]  /*1aee0*/  IMAD.SHL.U32 R18, R2, 0x80, RZ ;  /* 0x0000008002127824 */ /* 0x004fc800078e00ff */
[----:B------:R-:W-:-:S05]  /*1aef0*/  VIADD R0, R18, 0x7f ;  /* 0x0000007f12007836 */ /* 0x000fca0000000000 */
[C---:B------:R-:W-:Y:S01]  /*1af00*/  R2UR UR5, R0.reuse ;  /* 0x00000000000572ca */ /* 0x040fe200000e0000 */
[----:B------:R-:W-:Y:S01]  /*1af10*/  @P0 IMAD.HI.U32 R0, R0, UR6, RZ ;  /* 0x0000000600000c27 */ /* 0x000fe2000f8e00ff */
[----:B------:R-:W-:-:S04]  /*1af20*/  @UP0 ULDC UR6, c[0x0][0x450] ;  /* 0x0001140000060ab9 */ /* 0x000fc80000000800 */
[----:B------:R-:W-:-:S04]  /*1af30*/  @P0 SHF.R.U32.HI R0, RZ, UR6, R0 ;  /* 0x00000006ff000c19 */ /* 0x000fc80008011600 */
[----:B------:R-:W-:Y:S02]  /*1af40*/  @P1 R2UR UR5, R0 ;  /* 0x00000000000512ca */ /* 0x000fe400000e0000 */
[----:B------:R-:W-:-:S11]  /*1af50*/  PLOP3.LUT P1, PT, PT, PT, UP1, 0x80, 0x0 ;  /* 0x000000000000781c */ /* 0x000fd60003f2f018 */
[----:B------:R-:W-:-:S04]  /*1af60*/  UIADD3 UR4, UR4, UR5, URZ ;  /* 0x0000000504047290 */ /* 0x000fc8000fffe03f */
        /* <DEDUP_REMOVED lines=12> */
.L_x_1143:
[----:B------:R-:W-:-:S11]  /*1b030*/  UISETP.NE.AND UP1, UPT, UR9, 0x1, UPT ;  /* 0x000000010900788c */ /* 0x000fd6000bf25270 */
[----:B------:R-:W-:Y:S02]  /*1b040*/  @UP1 ULDC.64 UR10, c[0x0][0x9e8] ;  /* 0x00027a00000a1ab9 */ /* 0x000fe40000000a00 */
[----:B------:R-:W-:-:S04]  /*1b050*/  UIMAD.WIDE.U32 UR4, UR7, UR10, URZ ;  /* 0x0000000a070472a5 */ /* 0x000fc8000f8e003f */
[----:B------:R-:W-:-:S12]  /*1b060*/  @UP1 USHF.R.U32.HI UR7, URZ, UR11, UR5 ;  /* 0x0000000b3f071299 */ /* 0x000fd80008011605 */
.L_x_1144:
[----:B------:R-:W-:-:S04]  /*1b070*/  UIMAD UR7, UR7, UR9, UR9 ;  /* 0x00000009070772a4 */ /* 0x000fc8000f8e0209 */
[----:B------:R-:W-:-:S04]  /*1b080*/  UISETP.LT.AND UP1, UPT, UR6, UR7, UPT ;  /* 0x000000070600728c */ /* 0x000fc8000bf21270 */
[----:B------:R-:W-:-:S12]  /*1b090*/  USEL UR6, UR6, UR7, UP1 ;  /* 0x0000000706067287 */ /* 0x000fd80008800000 */
.L_x_1142:
[----:B------:R-:W-:Y:S01]  /*1b0a0*/  R2UR UR8, R18 ;  /* 0x00000000120872ca */ /* 0x000fe200000e0000 */
[----:B------:R-:W-:Y:S02]  /*1b0b0*/  UIADD3 UR5, UR12, 0xdf, URZ ;  /* 0x000000df0c057890 */ /* 0x000fe4000fffe03f */
[----:B------:R-:W-:Y:S01]  /*1b0c0*/  UIADD3 UR7, UR6, 0xdf, URZ ;  /* 0x000000df06077890 */ /* 0x000fe2000fffe03f */
[----:B------:R-:W-:Y:S01]  /*1b0d0*/  @UP0 ULDC UR10, c[0x0][0x44c] ;  /* 0x00011300000a0ab9 */ /* 0x000fe20000000800 */
[----:B------:R-:W-:Y:S01]  /*1b0e0*/  UMOV UR4, URZ ;  /* 0x0000003f00047c82 */ /* 0x000fe20008000000 */
[----:B------:R-:W-:Y:S01]  /*1b0f0*/  UMOV UR6, URZ ;  /* 0x0000003f00067c82 */ /* 0x000fe20008000000 */
[----:B------:R-:W-:Y:S01]  /*1b100*/  UIMAD.WIDE UR4, UR5, -0x6db6db6d, UR4 ;  /* 0x92492493050478a5 */ /* 0x000fe2000f8e0204 */
[----:B------:R-:W-:Y:S01]  /*1b110*/  @UP0 ULDC UR13, c[0x0][0x450] ;  /* 0x00011400000d0ab9 */ /* 0x000fe20000000800 */
[----:B------:R-:W-:-:S04]  /*1b120*/  UIMAD.WIDE UR6, UR7, -0x6db6db6d, UR6 ;  /* 0x92492493070678a5 */ /* 0x000fc8000f8e0206 */
[----:B------:R-:W-:Y:S02]  /*1b130*/  UIMAD.WIDE.U32 UR10, UR8, UR10, URZ ;  /* 0x0000000a080a72a5 */ /* 0x000fe4000f8e003f */
[----:B------:R-:W-:Y:S02]  /*1b140*/  USHF.R.U32.HI UR4, URZ, 0x1f, UR5 ;  /* 0x0000001f3f047899 */ /* 0x000fe40008011605 */
[----:B------:R-:W-:Y:S02]  /*1b150*/  @UP0 USHF.R.U32.HI UR8, URZ, UR13, UR11 ;  /* 0x0000000d3f080299 */ /* 0x000fe4000801160b */
[----:B------:R-:W-:Y:S02]  /*1b160*/  USHF.R.U32.HI UR6, URZ, 0x1f, UR7 ;  /* 0x0000001f3f067899 */ /* 0x000fe40008011607 */
[----:B------:R-:W-:Y:S02]  /*1b170*/  UIADD3 UR8, UR8, UR12, -UR42 ;  /* 0x0000000c08087290 */ /* 0x000fe4000fffe82a */
[----:B------:R-:W-:-:S02]  /*1b180*/  ULEA.HI.SX32 UR4, UR5, UR4, 0x19 ;  /* 0x0000000405047291 */ /* 0x000fc4000f8fca3f */
[----:B------:R-:W-:Y:S01]  /*1b190*/  ULEA.HI.SX32 UR6, UR7, UR6, 0x19 ;  /* 0x0000000607067291 */ /* 0x000fe2000f8fca3f */
[----:B------:R-:W-:Y:S02]  /*1b1a0*/  ULDC UR5, c[0x0][0x9dc] ;  /* 0x0002770000057ab9 */ /* 0x000fe40000000800 */
[----:B------:R-:W-:Y:S02]  /*1b1b0*/  UIADD3 UR5, UR8, -UR5, URZ ;  /* 0x8000000508057290 */ /* 0x000fe4000fffe03f */
[----:B------:R-:W-:-:S04]  /*1b1c0*/  UISETP.LT.AND UP0, UPT, UR4, UR6, UPT ;  /* 0x000000060400728c */ /* 0x000fc8000bf01270 */
[----:B------:R-:W-:Y:S01]  /*1b1d0*/  USEL UR40, UR4, UR6, UP0 ;  /* 0x0000000604287287 */ /* 0x000fe20008000000 */
[----:B------:R-:W-:Y:S01]  /*1b1e0*/  IMAD.U32 R3, RZ, RZ, UR5 ;  /* 0x00000005ff037e24 */ /* 0x000fe2000f8e00ff */
[----:B------:R-:W-:Y:S10]  /*1b1f0*/  @!P1 BRA `(.L_x_1145) ;  /* 0x0000000000409947 */ /* 0x000ff40003800000 */
        /* <DEDUP_REMOVED lines=10> */
.L_x_1146:
[----:B------:R-:W-:-:S11]  /*1b2a0*/  UISETP.NE.AND UP0, UPT, UR9, 0x1, UPT ;  /* 0x000000010900788c */ /* 0x000fd6000bf05270 */
[----:B------:R-:W-:Y:S02]  /*1b2b0*/  @UP0 ULDC.64 UR6, c[0x0][0x9e8] ;  /* 0x00027a0000060ab9 */ /* 0x000fe40000000a00 */
[----:B------:R-:W-:-:S04]  /*1b2c0*/  UIMAD.WIDE.U32 UR4, UR8, UR6, URZ ;  /* 0x00000006080472a5 */ /* 0x000fc8000f8e003f */
[----:B------:R-:W-:-:S12]  /*1b2d0*/  @UP0 USHF.R.U32.HI UR8, URZ, UR7, UR5 ;  /* 0x000000073f080299 */ /* 0x000fd80008011605 */
.L_x_1147:
[----:B------:R-:W-:-:S06]  /*1b2e0*/  UIMAD UR8, UR8, UR9, URZ ;  /* 0x00000009080872a4 */ /* 0x000fcc000f8e023f */
[----:B------:R-:W-:-:S07]  /*1b2f0*/  VIMNMX R3, R3, UR8, !PT ;  /* 0x0000000803037c48 */ /* 0x000fce000ffe0100 */
.L_x_1145:
[----:B------:R-:W-:Y:S01]  /*1b300*/  IMAD.MOV.U32 R2, RZ, RZ, RZ ;  /* 0x000000ffff027224 */ /* 0x000fe200078e00ff */
[----:B------:R-:W-:Y:S03]  /*1b310*/  BSSY B7, `(.L_x_1148) ;  /* 0x0000333000077945 */ /* 0x000fe60003800000 */
[----:B------:R-:W-:-:S05]  /*1b320*/  IMAD.HI R3, R3, -0x6db6db6d, R2 ;  /* 0x9249249303037827 */ /* 0x000fca00078e0202 */
[----:B------:R-:W-:-:S04]  /*1b330*/  SHF.R.U32.HI R0, RZ, 0x1f, R3 ;  /* 0x0000001fff007819 */ /* 0x000fc80000011603 */
[----:B------:R-:W-:-:S04]  /*1b340*/  LEA.HI.SX32 R0, R3, R0, 0x19 ;  /* 0x0000000003007211 */ /* 0x000fc800078fcaff */
[----:B------:R-:W-:-:S04]  /*1b350*/  VIMNMX R4, RZ, R0, !PT ;  /* 0x00000000ff047248 */ /* 0x000fc80007fe0100 */
[----:B------:R-:W-:Y:S01]  /*1b360*/  ISETP.LT.AND P0, PT, R4, UR40, PT ;  /* 0x0000002804007c0c */ /* 0x000fe2000bf01270 */
[----:B------:R0:W-:-:S12]  /*1b370*/  STL [R1+0x14], R4 ;  /* 0x0000140401007387 */ /* 0x0001d80000100800 */
[----:B0-----:R-:W-:Y:S05]  /*1b380*/  @P0 BRA `(.L_x_1149) ;  /* 0x0000000000480947 */ /* 0x001fea0003800000 */
        /* <DEDUP_REMOVED lines=18> */
.L_x_1149:
        /* <DEDUP_REMOVED lines=20> */
.L_x_1152:
[----:B------:R-:W-:Y:S05]  /*1b5f0*/  BSYNC B6 ;  /* 0x0000000000067941 */ /* 0x000fea0003800000 */
.L_x_1151:
        /* <DEDUP_REMOVED lines=22> */
.L_x_1154:
[----:B------:R-:W-:Y:S05]  /*1b760*/  BSYNC B6 ;  /* 0x0000000000067941 */ /* 0x000fea0003800000 */
.L_x_1153:
        /* <DEDUP_REMOVED lines=20> */
.L_x_1156:
[----:B------:R-:W-:Y:S05]  /*1b8b0*/  BSYNC B6 ;  /* 0x0000000000067941 */ /* 0x000fea0003800000 */
.L_x_1155:
        /* <DEDUP_REMOVED lines=19> */
.L_x_1158:
[----:B------:R-:W-:Y:S05]  /*1b9f0*/  BSYNC B6 ;  /* 0x0000000000067941 */ /* 0x000fea0003800000 */
.L_x_1157:
        /* <DEDUP_REMOVED lines=8> */
[----:B------:R-:W-:Y:S01]  /*1ba80*/  IMAD.U32 R3, RZ, RZ, UR5 ;  /* 0x00000005ff037e24 */ /* 0x000fe2000f8e00ff */
[----:B------:R-:W0:Y:S01]  /*1ba90*/  S2R R0, SR_TID.X ;  /* 0x0000000000007919 */ /* 0x000e220000002100 */
[----:B------:R-:W-:-:S03]  /*1baa0*/  ULDC.64 UR4, c[0x0][0xa08] ;  /* 0x0002820000047ab9 */ /* 0x000fc60000000a00 */
[----:B------:R1:W2:Y:S02]  /*1bab0*/  @P0 LDG.E R8, desc[UR50][R2.64] ;  /* 0x0000003202080981 */ /* 0x0002a4000c1e1900 */
[----:B-1----:R-:W1:Y:S01]  /*1bac0*/  LDC.64 R2, c[0x0][0x418] ;  /* 0x00010600ff027b82 */ /* 0x002e620000000a00 */
[----:B0-----:R-:W-:-:S04]  /*1bad0*/  SHF.R.U32.HI R0, RZ, 0x5, R0 ;  /* 0x00000005ff007819 */ /* 0x001fc80000011600 */
[----:B------:R-:W-:Y:S02]  /*1bae0*/  LOP3.LUT R0, R0, 0x3, RZ, 0xc0, !PT ;  /* 0x0000000300007812 */ /* 0x000fe400078ec0ff */
[----:B-1----:R-:W-:Y:S01]  /*1baf0*/  LOP3.LUT P0, RZ, R2, UR4, RZ, 0xfc, !PT ;  /* 0x0000000402ff7c12 */ /* 0x002fe2000f80fcff */
[----:B------:R-:W-:-:S03]  /*1bb00*/  UMOV UR4, 0xffffffff ;  /* 0xffffffff00047882 */ /* 0x000fc60000000000 */
[----:B------:R-:W-:Y:S02]  /*1bb10*/  LOP3.LUT P0, RZ, R3, UR5, RZ, 0xfc, P0 ;  /* 0x0000000503ff7c12 */ /* 0x000fe4000800fcff */
[----:B--2---:R-:W-:Y:S01]  /*1bb20*/  SHF.R.S32.HI R9, RZ, 0x1f, R8 ;  /* 0x0000001fff097819 */ /* 0x004fe20000011408 */
[----:B------:R0:W-:Y:S01]  /*1bb30*/  STL [R1+0x8], R8 ;  /* 0x0000080801007387 */ /* 0x0001e20000100800 */
[----:B------:R-:W-:-:S03]  /*1bb40*/  SEL R17, R8, RZ, !P0 ;  /* 0x000000ff08117207 */ /* 0x000fc60004000000 */
[----:B------:R0:W-:Y:S01]  /*1bb50*/  STL [R1+0xc], R9 ;  /* 0x00000c0901007387 */ /* 0x0001e20000100800 */
[----:B------:R-:W-:Y:S05]  /*1bb60*/  BRA.DIV UR4, `(.L_x_1159) ;  /* 0x0000003e04b87947 */ /* 0x000fea000b800000 */
[----:B------:R1:W2:Y:S02]  /*1bb70*/  SHFL.IDX PT, R14, R0, RZ, 0x1f ;  /* 0x00001fff000e7589 */ /* 0x0002a400000e0000 */
.L_x_1230:
[----:B--2---:R-:W-:Y:S02]  /*1bb80*/  ISETP.NE.AND P0, PT, R14, RZ, PT ;  /* 0x000000ff0e00720c */ /* 0x004fe40003f05270 */
[----:B------:R-:W-:Y:S02]  /*1bb90*/  PLOP3.LUT P1, PT, PT, PT, PT, 0x8, 0x0 ;  /* 0x000000000000781c */ /* 0x000fe40003f2e170 */
[----:B------:R-:W-:-:S11]  /*1bba0*/  LOP3.LUT R16, R16, 0xfffffffe, RZ, 0xc0, !PT ;  /* 0xfffffffe10107812 */ /* 0x000fd600078ec0ff */
[----:B------:R-:W-:Y:S01]  /*1bbb0*/  @P1 LOP3.LUT R16, R16, 0x1, RZ, 0xfc, !PT ;  /* 0x0000000110101812 */ /* 0x000fe200078efcff */
[----:B------:R-:W-:Y:S06]  /*1bbc0*/  @P0 BRA `(.L_x_1160) ;  /* 0x0000000400580947 */ /* 0x000fec0003800000 */
[----:B------:R-:W-:-:S06]  /*1bbd0*/  UIADD3 UR4, UR40, -0x1, URZ ;  /* 0xffffffff28047890 */ /* 0x000fcc000fffe03f */
[----:B-1----:R-:W-:Y:S01]  /*1bbe0*/  IMAD.U32 R0, RZ, RZ, UR4 ;  /* 0x00000004ff007e24 */ /* 0x002fe2000f8e00ff */
[----:B------:R-:W-:-:S03]  /*1bbf0*/  UMOV UR4, 0xffffffff ;  /* 0xffffffff00047882 */ /* 0x000fc60000000000 */
[----:B------:R-:W-:Y:S05]  /*1bc00*/  BRA.DIV UR4, `(.L_x_1161) ;  /* 0x0000003e04b07947 */ /* 0x000fea000b800000 */
[----:B------:R-:W-:-:S13]  /*1bc10*/  ELECT P6, URZ, PT ;  /* 0x00000000003f782f */ /* 0x000fda00038c0000 */
.L_x_1233:
[----:B------:R-:W-:Y:S05]  /*1bc20*/  @!P6 BRA `(.L_x_1160) ;  /* 0x000000040040e947 */ /* 0x000fea0003800000 */
[----:B------:R-:W-:-:S04]  /*1bc30*/  ISETP.NE.U32.AND P0, PT, R2, RZ, PT ;  /* 0x000000ff0200720c */ /* 0x000fc80003f05070 */
[----:B------:R-:W-:-:S13]  /*1bc40*/  ISETP.NE.AND.EX P0, PT, R3, RZ, PT, P0 ;  /* 0x000000ff0300720c */ /* 0x000fda0003f05300 */
[----:B------:R-:W-:Y:S05]  /*1bc50*/  @!P0 BRA `(.L_x_1162) ;  /* 0x0000000000448947 */ /* 0x000fea0003800000 */
[----:B------:R-:W1:Y:S01]  /*1bc60*/  LDC R7, c[0x0][0x43c] ;  /* 0x00010f00ff077b82 */ /* 0x000e620000000800 */
[----:B------:R-:W-:Y:S01]  /*1bc70*/  ULDC.64 UR4, c[0x0][0x428] ;  /* 0x00010a0000047ab9 */ /* 0x000fe20000000a00 */
[----:B-1----:R-:W-:-:S13]  /*1bc80*/  ISETP.NE.AND P0, PT, R7, 0x1, PT ;  /* 0x000000010700780c */ /* 0x002fda0003f05270 */
[----:B------:R-:W1:Y:S02]  /*1bc90*/  @P0 LDC.64 R4, c[0x0][0x440] ;  /* 0x00011000ff040b82 */ /* 0x000e640000000a00 */
[----:B-1----:R-:W-:-:S04]  /*1bca0*/  @P0 IMAD.HI.U32 R6, R0, R4, RZ ;  /* 0x0000000400060227 */ /* 0x002fc800078e00ff */
        /* <DEDUP_REMOVED lines=12> */
.L_x_1162:
[----:B-1----:R-:W2:Y:S04]  /*1bd70*/  LDL R3, [R1] ;  /* 0x0000000001037983 */ /* 0x002ea80000100800 */
[----:B------:R-:W3:Y:S01]  /*1bd80*/  LDL R2, [R1+0x4] ;  /* 0x0000040001027983 */ /* 0x000ee20000100800 */
[----:B0-----:R-:W0:Y:S02]  /*1bd90*/  S2R R8, SR_TID.X ;  /* 0x0000000000087919 */ /* 0x001e240000002100 */
[----:B0-----:R-:W-:-:S04]  /*1bda0*/  LOP3.LUT R8, R8, 0x7f, RZ, 0xc0, !PT ;  /* 0x0000007f08087812 */ /* 0x001fc800078ec0ff */
[----:B------:R-:W-:Y:S01]  /*1bdb0*/  ISETP.NE.AND P1, PT, R8, RZ, PT ;  /* 0x000000ff0800720c */ /* 0x000fe20003f25270 */
[----:B--2---:R-:W-:Y:S01]  /*1bdc0*/  IMAD R4, R3, 0x8, R19 ;  /* 0x0000000803047824 */ /* 0x004fe200078e0213 */
[----:B---3--:R-:W-:-:S04]  /*1bdd0*/  SHF.L.U32 R3, R2, 0x1f, RZ ;  /* 0x0000001f02037819 */ /* 0x008fc800000006ff */
[----:B------:R-:W0:Y:S02]  /*1bde0*/  SYNCS.PHASECHK.TRANS64.TRYWAIT P0, [R4+URZ+0x2e880], R3 ;  /* 0x02e88003040075a7 */ /* 0x000e24000800017f */
[----:B0-----:R-:W-:Y:S05]  /*1bdf0*/  @!P0 BRA `(.L_x_1163) ;  /* 0x0000003c00548947 */ /* 0x001fea0003800000 */
.L_x_1234:
        /* <DEDUP_REMOVED lines=8> */
.L_x_1164:
[----:B------:R-:W2:Y:S04]  /*1be80*/  LDL R2, [R1] ;  /* 0x0000000001027983 */ /* 0x000ea80000100800 */
[----:B------:R-:W3:Y:S01]  /*1be90*/  LDL R5, [R1+0x18] ;  /* 0x0000180001057983 */ /* 0x000ee20000100800 */
[----:B------:R-:W-:Y:S01]  /*1bea0*/  R2UR UR33, R4 ;  /* 0x00000000042172ca */ /* 0x000fe200000e0000 */
[----:B------:R-:W-:Y:S01]  /*1beb0*/  UIADD3 UR4, UP0, UR46, 0x470, URZ ;  /* 0x000004702e047890 */ /* 0x000fe2000ff1e03f */
[----:B-----5:R-:W-:Y:S01]  /*1bec0*/  R2UR UR37, R17 ;  /* 0x00000000112572ca */ /* 0x020fe200000e0000 */
        /* <DEDUP_REMOVED lines=8> */
[----:B------:R-:W-:-:S11]  /*1bf50*/  R2UR UR35, R0 ;  /* 0x00000000002372ca */ /* 0x000fd600000e0000 */
[----:B------:R-:W-:-:S09]  /*1bf60*/  UIADD3 UR32, UR32, 0xe400, URZ ;  /* 0x0000e40020207890 */ /* 0x000fd2000fffe03f */
[----:B------:R1:W-:Y:S01]  /*1bf70*/  UTMALDG.4D [UR32], [UR4], desc[UR6] ;  /* 0x00000620040075b4 */ /* 0x0003e20008019000 */
[----:B------:R-:W2:Y:S02]  /*1bf80*/  SYNCS.PHASECHK.TRANS64.TRYWAIT P0, [R4+URZ+0x2e840], R3 ;  /* 0x02e84003040075a7 */ /* 0x000ea4000800017f */
[----:B-12---:R-:W-:Y:S05]  /*1bf90*/  @!P0 BRA `(.L_x_1165) ;  /* 0x0000003c00008947 */ /* 0x006fea0003800000 */
.L_x_1235:
        /* <DEDUP_REMOVED lines=8> */
.L_x_1166:
        /* <DEDUP_REMOVED lines=16> */
[----:B--2---:R-:W-:-:S04]  /*1c120*/  NOP ;  /* 0x0000000000007918 */ /* 0x004fc80000000000 */
.L_x_1160:
[----:B------:R-:W-:Y:S05]  /*1c130*/  WARPSYNC.ALL ;  /* 0x0000000000007948 */ /* 0x000fea0003800000 */
[----:B-1----:R-:W-:Y:S01]  /*1c140*/  VIADD R0, R19, 0x1c400 ;  /* 0x0001c40013007836 */ /* 0x002fe20000000000 */
[----:B------:R-:W-:Y:S01]  /*1c150*/  USHF.R.S32.HI UR4, URZ, 0x1f, UR45 ;  /* 0x0000001f3f047899 */ /* 0x000fe2000801142d */
[----:B------:R-:W-:Y:S03]  /*1c160*/  BAR.SYNC.DEFER_BLOCKING 0x8, 0x180 ;  /* 0x0206000000007b1d */ /* 0x000fe60000010000 */
[----:B------:R-:W-:-:S03]  /*1c170*/  LOP3.LUT P0, RZ, R0, 0x3ff, RZ, 0xc0, !PT ;  /* 0x000003ff00ff7812 */ /* 0x000fc6000780c0ff */
[----:B------:R-:W-:Y:S01]  /*1c180*/  ULDC.64 UR6, c[0x0][0x298] ;  /* 0x0000a60000067ab9 */ /* 0x000fe20000000a00 */
[----:B------:R-:W-:Y:S01]  /*1c190*/  BSSY B6, `(.L_x_1167) ;  /* 0x0000016000067945 */ /* 0x000fe20003800000 */
[----:B------:R-:W-:Y:S02]  /*1c1a0*/  UIMAD UR4, UR4, UR6, URZ ;  /* 0x00000006040472a4 */ /* 0x000fe4000f8e023f */
[----:B------:R-:W-:Y:S02]  /*1c1b0*/  UIMAD.WIDE.U32 UR48, UR45, UR6, URZ ;  /* 0x000000062d3072a5 */ /* 0x000fe4000f8e003f */
[----:B------:R-:W-:-:S04]  /*1c1c0*/  UIMAD UR4, UR45, UR7, UR4 ;  /* 0x000000072d0472a4 */ /* 0x000fc8000f8e0204 */
[----:B------:R-:W-:Y:S01]  /*1c1d0*/  UIADD3 UR37, UR49, UR4, URZ ;  /* 0x0000000431257290 */ /* 0x000fe2000fffe03f */
[----:B------:R-:W-:Y:S11]  /*1c1e0*/  @!P0 BRA `(.L_x_1168) ;  /* 0x0000000000408947 */ /* 0x000ff60003800000 */
[----:B------:R-:W-:Y:S01]  /*1c1f0*/  MOV R2, 0x0 ;  /* 0x0000000000027802 */ /* 0x000fe20000000f00 */
[----:B------:R-:W-:Y:S01]  /*1c200*/  ULDC.64 UR6, c[0x4][0x98] ;  /* 0x0100260000067ab9 */ /* 0x000fe20000000a00 */
[----:B------:R-:W-:Y:S01]  /*1c210*/  ULDC.64 UR8, c[0x4][0xa0] ;  /* 0x0100280000087ab9 */ /* 0x000fe20000000a00 */
[----:B------:R-:W-:Y:S01]  /*1c220*/  ULDC.64 UR4, c[0x4][0x28] ;  /* 0x01000a0000047ab9 */ /* 0x000fe20000000a00 */
[----:B0-----:R-:W-:Y:S02]  /*1c230*/  IMAD.U32 R4, RZ, RZ, UR6 ;  /* 0x00000006ff047e24 */ /* 0x001fe4000f8e00ff */
        /* <DEDUP_REMOVED lines=11> */
.L_x_1168:
[----:B------:R-:W-:Y:S05]  /*1c2f0*/  BSYNC B6 ;  /* 0x0000000000067941 */ /* 0x000fea0003800000 */
.L_x_1167:
[----:B0-----:R0:W5:Y:S01]  /*1c300*/  LDL R9, [R1+0x24] ;  /* 0x0000240001097983 */ /* 0x0011620000100800 */
[----:B------:R-:W1:Y:S01]  /*1c310*/  LDC R8, c[0x0][0x448] ;  /* 0x00011200ff087b82 */ /* 0x000e620000000800 */
[----:B------:R-:W2:Y:S01]  /*1c320*/  S2R R2, SR_TID.X ;  /* 0x0000000000027919 */ /* 0x000ea20000002100 */
[----:B------:R-:W-:Y:S01]  /*1c330*/  USHF.R.S32.HI UR4, URZ, 0x1f, UR36 ;  /* 0x0000001f3f047899 */ /* 0x000fe20008011424 */
[----:B------:R-:W-:Y:S01]  /*1c340*/  ULDC.64 UR8, c[0x0][0x2d8] ;  /* 0x0000b60000087ab9 */ /* 0x000fe20000000a00 */
[----:B------:R-:W-:Y:S01]  /*1c350*/  ULDC.64 UR10, c[0x0][0xa00] ;  /* 0x00028000000a7ab9 */ /* 0x000fe20000000a00 */
[----:B-1----:R-:W-:Y:S02]  /*1c360*/  ISETP.NE.AND P0, PT, R8, 0x1, PT ;  /* 0x000000010800780c */ /* 0x002fe40003f05270 */
[C---:B--2---:R-:W-:Y:S01]  /*1c370*/  LOP3.LUT R0, R2.reuse, 0x7f, RZ, 0xc0, !PT ;  /* 0x0000007f02007812 */ /* 0x044fe200078ec0ff */
[----:B------:R-:W-:-:S10]  /*1c380*/  IMAD.SHL.U32 R2, R2, 0x10, RZ ;  /* 0x0000001002027824 */ /* 0x000fd400078e00ff */
[----:B------:R-:W1:Y:S01]  /*1c390*/  @P0 LDC R3, c[0x0][0x44c] ;  /* 0x00011300ff030b82 */ /* 0x000e620000000800 */
[----:B------:R-:W-:-:S04]  /*1c3a0*/  SHF.R.U32.HI R0, RZ, 0x3, R0 ;  /* 0x00000003ff007819 */ /* 0x000fc80000011600 */
[----:B------:R-:W-:-:S03]  /*1c3b0*/  LOP3.LUT R2, R0, 0x70, R2, 0xf8, !PT ;  /* 0x0000007000027812 */ /* 0x000fc600078ef802 */
[----:B------:R-:W2:Y:S01]  /*1c3c0*/  @P0 LDC R0, c[0x0][0x450] ;  /* 0x00011400ff000b82 */ /* 0x000ea20000000800 */
[----:B------:R-:W-:Y:S02]  /*1c3d0*/  UIMAD UR7, UR4, UR8, URZ ;  /* 0x00000008040772a4 */ /* 0x000fe4000f8e023f */
[----:B------:R-:W-:Y:S01]  /*1c3e0*/  UISETP.NE.U32.AND UP0, UPT, UR10, URZ, UPT ;  /* 0x0000003f0a00728c */ /* 0x000fe2000bf05070 */
[----:B------:R-:W-:Y:S01]  /*1c3f0*/  IMAD.IADD R2, R2, 0x1, R18 ;  /* 0x0000000102027824 */ /* 0x000fe200078e0212 */
[----:B------:R-:W-:Y:S01]  /*1c400*/  UMOV UR4, UR48 ;  /* 0x0000003000047c82 */ /* 0x000fe20008000000 */
[----:B------:R-:W-:Y:S01]  /*1c410*/  UMOV UR5, UR37 ;  /* 0x0000002500057c82 */ /* 0x000fe20008000000 */
[----:B------:R-:W-:Y:S02]  /*1c420*/  UIMAD UR7, UR36, UR9, UR7 ;  /* 0x00000009240772a4 */ /* 0x000fe4000f8e0207 */
[----:B------:R-:W-:Y:S02]  /*1c430*/  UIMAD.WIDE.U32 UR4, UR36, UR8, UR4 ;  /* 0x00000008240472a5 */ /* 0x000fe4000f8e0004 */
[----:B------:R-:W-:-:S02]  /*1c440*/  UISETP.NE.AND.EX UP0, UPT, UR11, URZ, UPT, UP0 ;  /* 0x0000003f0b00728c */ /* 0x000fc4000bf05300 */
[----:B------:R-:W-:Y:S02]  /*1c450*/  UIADD3 UR5, UR5, UR7, URZ ;  /* 0x0000000705057290 */ /* 0x000fe4000fffe03f */
[----:B------:R-:W-:Y:S01]  /*1c460*/  USEL UR7, UR44, URZ, !UP0 ;  /* 0x0000003f2c077287 */ /* 0x000fe2000c000000 */
[----:B-1----:R-:W-:Y:S01]  /*1c470*/  @P0 IMAD.HI.U32 R3, R2, R3, RZ ;  /* 0x0000000302030227 */ /* 0x002fe200078e00ff */
[----:B------:R-:W-:Y:S02]  /*1c480*/  ULDC.64 UR8, c[0x0][0x2e0] ;  /* 0x0000b80000087ab9 */ /* 0x000fe40000000a00 */
[----:B------:R-:W-:Y:S01]  /*1c490*/  UIMAD.WIDE.U32 UR4, UR7, UR8, UR4 ;  /* 0x00000008070472a5 */ /* 0x000fe2000f8e0004 */
[----:B------:R-:W-:Y:S01]  /*1c4a0*/  IMAD.MOV.U32 R4, RZ, RZ, R2 ;  /* 0x000000ffff047224 */ /* 0x000fe200078e0002 */
[----:B--2---:R-:W-:-:S04]  /*1c4b0*/  @P0 SHF.R.U32.HI R4, RZ, R0, R3 ;  /* 0x00000000ff040219 */ /* 0x004fc80000011603 */
[----:B------:R-:W-:Y:S01]  /*1c4c0*/  IMAD.U32 R6, RZ, RZ, UR4 ;  /* 0x00000004ff067e24 */ /* 0x000fe2000f8e00ff */
[----:B------:R-:W-:Y:S01]  /*1c4d0*/  USHF.R.S32.HI UR6, URZ, 0x1f, UR44 ;  /* 0x0000001f3f067899 */ /* 0x000fe2000801142c */
[----:B------:R-:W-:-:S03]  /*1c4e0*/  IMAD.MOV R0, RZ, RZ, -R4 ;  /* 0x000000ffff007224 */ /* 0x000fc600078e0a04 */
[----:B------:R-:W-:Y:S01]  /*1c4f0*/  USEL UR6, UR6, URZ, !UP0 ;  /* 0x0000003f06067287 */ /* 0x000fe2000c000000 */
[----:B------:R-:W-:Y:S02]  /*1c500*/  IMAD R0, R8, R0, R2 ;  /* 0x0000000008007224 */ /* 0x000fe400078e0202 */
[----:B------:R-:W-:Y:S02]  /*1c510*/  IMAD.MOV.U32 R2, RZ, RZ, R6 ;  /* 0x000000ffff027224 */ /* 0x000fe400078e0006 */
[----:B------:R-:W1:Y:S01]  /*1c520*/  S2R R6, SR_TID.X ;  /* 0x0000000000067919 */ /* 0x000e620000002100 */
[----:B------:R-:W-:-:S04]  /*1c530*/  UIMAD UR6, UR6, UR8, URZ ;  /* 0x00000008060672a4 */ /* 0x000fc8000f8e023f */
[----:B------:R-:W-:Y:S01]  /*1c540*/  UIMAD UR6, UR7, UR9, UR6 ;  /* 0x00000009070672a4 */ /* 0x000fe2000f8e0206 */
[----:B------:R-:W-:-:S03]  /*1c550*/  SHF.R.S32.HI R5, RZ, 0x1f, R4 ;  /* 0x0000001fff057819 */ /* 0x000fc60000011404 */
[----:B------:R-:W-:Y:S02]  /*1c560*/  UIADD3 UR6, UR5, UR6, URZ ;  /* 0x0000000605067290 */ /* 0x000fe4000fffe03f */
[----:B------:R-:W-:Y:S01]  /*1c570*/  IMAD.U32 R7, RZ, RZ, UR5 ;  /* 0x00000005ff077e24 */ /* 0x000fe2000f8e00ff */
[----:B------:R-:W-:Y:S02]  /*1c580*/  ULDC.64 UR4, c[0x0][0x2d0] ;  /* 0x0000b40000047ab9 */ /* 0x000fe40000000a00 */
[----:B------:R-:W-:Y:S02]  /*1c590*/  IMAD R5, R5, UR4, RZ ;  /* 0x0000000405057c24 */ /* 0x000fe4000f8e02ff */
[----:B------:R-:W-:Y:S02]  /*1c5a0*/  IMAD.U32 R3, RZ, RZ, UR6 ;  /* 0x00000006ff037e24 */ /* 0x000fe4000f8e00ff */
[C---:B------:R-:W-:Y:S02]  /*1c5b0*/  IMAD R5, R4.reuse, UR5, R5 ;  /* 0x0000000504057c24 */ /* 0x040fe4000f8e0205 */
[----:B------:R-:W-:Y:S01]  /*1c5c0*/  IMAD.WIDE.U32 R2, R4, UR4, R2 ;  /* 0x0000000404027c25 */ /* 0x000fe2000f8e0002 */
[----:B------:R-:W-:Y:S01]  /*1c5d0*/  SHF.R.S32.HI R4, RZ, 0x1f, R0 ;  /* 0x0000001fff047819 */ /* 0x000fe20000011400 */
[----:B------:R-:W-:-:S02]  /*1c5e0*/  ULDC.64 UR4, c[0x0][0x2c8] ;  /* 0x0000b20000047ab9 */ /* 0x000fc40000000a00 */
[----:B------:R-:W-:Y:S02]  /*1c5f0*/  IMAD.IADD R3, R3, 0x1, R5 ;  /* 0x0000000103037824 */ /* 0x000fe400078e0205 */
[----:B------:R-:W-:Y:S02]  /*1c600*/  IMAD R4, R4, UR4, RZ ;  /* 0x0000000404047c24 */ /* 0x000fe4000f8e02ff */
[----:B------:R-:W-:-:S04]  /*1c610*/  IMAD.WIDE.U32 R2, R0, UR4, R2 ;  /* 0x0000000400027c25 */ /* 0x000fc8000f8e0002 */
[----:B-1----:R-:W-:Y:S02]  /*1c620*/  IMAD.SHL.U32 R10, R6, 0x10, RZ ;  /* 0x00000010060a7824 */ /* 0x002fe400078e00ff */
[----:B------:R-:W-:Y:S01]  /*1c630*/  IMAD R4, R0, UR5, R4 ;  /* 0x0000000500047c24 */ /* 0x000fe2000f8e0204 */
[----:B------:R-:W-:Y:S02]  /*1c640*/  ULDC.64 UR4, c[0x0][0x280] ;  /* 0x0000a00000047ab9 */ /* 0x000fe40000000a00 */
[----:B------:R-:W-:Y:S01]  /*1c650*/  IADD3 R0, P0, R2, UR4, RZ ;  /* 0x0000000402007c10 */ /* 0x000fe2000ff1e0ff */
[----:B------:R-:W-:Y:S01]  /*1c660*/  ULDC UR4, c[0x0][0x2b8] ;  /* 0x0000ae0000047ab9 */ /* 0x000fe20000000800 */
[----:B------:R-:W-:Y:S02]  /*1c670*/  LOP3.LUT R10, R10, 0x70, RZ, 0xc0, !PT ;  /* 0x000000700a0a7812 */ /* 0x000fe400078ec0ff */
[----:B------:R-:W-:Y:S02]  /*1c680*/  IADD3.X R2, R3, UR5, R4, P0, !PT ;  /* 0x0000000503027c10 */ /* 0x000fe400087fe404 */
[----:B------:R-:W-:Y:S01]  /*1c690*/  ISETP.GE.AND P0, PT, R10, UR4, PT ;  /* 0x000000040a007c0c */ /* 0x000fe2000bf06270 */
[----:B------:R-:W-:-:S03]  /*1c6a0*/  UMOV UR4, 0xffffffff ;  /* 0xffffffff00047882 */ /* 0x000fc60000000000 */
[----:B0-----:R-:W-:Y:S09]  /*1c6b0*/  BRA.DIV UR4, `(.L_x_1169) ;  /* 0x00000036044c7947 */ /* 0x001ff2000b800000 */
[----:B------:R-:W0:Y:S01]  /*1c6c0*/  S2R R6, SR_TID.X ;  /* 0x0000000000067919 */ /* 0x000e220000002100 */
[----:B------:R-:W-:Y:S01]  /*1c6d0*/  IMAD R3, R8, UR42, RZ ;  /* 0x0000002a08037c24 */ /* 0x000fe2000f8e02ff */
[----:B------:R-:W-:Y:S04]  /*1c6e0*/  SHFL.IDX PT, R7, R2, RZ, 0x181f ;  /* 0x00181fff02077589 */ /* 0x000fe800000e0000 */
[----:B------:R-:W-:Y:S01]  /*1c6f0*/  SHFL.IDX PT, R8, R2, 0x1, 0x181f ;  /* 0x00381f0002087f89 */ /* 0x000fe200000e0000 */
[----:B0-----:R-:W-:-:S04]  /*1c700*/  LOP3.LUT R6, R6, 0x7f, RZ, 0xc0, !PT ;  /* 0x0000007f06067812 */ /* 0x001fc800078ec0ff */
[----:B------:R-:W-:-:S05]  /*1c710*/  SHF.R.U32.HI R6, RZ, 0x3, R6 ;  /* 0x00000003ff067819 */ /* 0x000fca0000011606 */
[----:B------:R-:W-:Y:S02]  /*1c720*/  IMAD.IADD R4, R6, 0x1, R18 ;  /* 0x0000000106047824 */ /* 0x000fe400078e0212 */
[----:B------:R-:W0:Y:S02]  /*1c730*/  SHFL.IDX PT, R6, R0, RZ, 0x181f ;  /* 0x00181fff00067589 */ /* 0x000e2400000e0000 */
[C---:B------:R-:W-:Y:S01]  /*1c740*/  VIADD R5, R4.reuse, 0x10 ;  /* 0x0000001004057836 */ /* 0x040fe20000000000 */
[----:B------:R-:W-:-:S04]  /*1c750*/  ISETP.GE.AND P1, PT, R4, R3, PT ;  /* 0x000000030400720c */ /* 0x000fc80003f26270 */
[----:B------:R-:W-:Y:S02]  /*1c760*/  ISETP.GE.AND P2, PT, R5, R3, PT ;  /* 0x000000030500720c */ /* 0x000fe40003f46270 */
[----:B------:R-:W1:Y:S07]  /*1c770*/  SHFL.IDX PT, R5, R0, 0x1, 0x181f ;  /* 0x00381f0000057f89 */ /* 0x000e6e00000e0000 */
[----:B0-----:R-:W-:-:S05]  /*1c780*/  @!P1 IADD3 R6, P3, R10, R6, RZ ;  /* 0x000000060a069210 */ /* 0x001fca0007f7e0ff */
[----:B------:R-:W-:-:S05]  /*1c790*/  @!P1 IMAD.X R7, RZ, RZ, R7, P3 ;  /* 0x000000ffff079224 */ /* 0x000fca00018e0607 */
[----:B-----5:R0:W-:Y:S01]  /*1c7a0*/  @!P1 LDGSTS.E.BYPASS.LTC128B.128 [R9+0x1c400], desc[UR50][R6.64], !P0 ;  /* 0x1c40000006099fae */ /* 0x0201e2000c101d72 */
[----:B-1----:R-:W-:-:S05]  /*1c7b0*/  @!P2 IADD3 R5, P1, R10, R5, RZ ;  /* 0x000000050a05a210 */ /* 0x002fca0007f3e0ff */
[----:B0-----:R-:W-:-:S04]  /*1c7c0*/  @!P2 IMAD.X R6, RZ, RZ, R8, P1 ;  /* 0x000000ffff06a224 */ /* 0x001fc800008e0608 */
[----:B------:R-:W-:Y:S02]  /*1c7d0*/  @!P2 IMAD.MOV.U32 R7, RZ, RZ, R6 ;  /* 0x000000ffff07a224 */ /* 0x000fe400078e0006 */
        /* <DEDUP_REMOVED lines=37> */
[----:B0-----:R-:W0:Y:S04]  /*1ca30*/  SHFL.IDX PT, R6, R0, 0x6, 0x181f ;  /* 0x00d81f0000067f89 */ /* 0x001e2800000e0000 */
[----:B------:R-:W1:Y:S03]  /*1ca40*/  SHFL.IDX PT, R0, R0, 0x7, 0x181f ;  /* 0x00f81f0000007f89 */ /* 0x000e6600000e0000 */
[----:B0-----:R-:W-:-:S05]  /*1ca50*/  @!P1 IADD3 R6, P2, R10, R6, RZ ;  /* 0x000000060a069210 */ /* 0x001fca0007f5e0ff */
[----:B------:R-:W-:-:S04]  /*1ca60*/  @!P1 IMAD.X R5, RZ, RZ, R5, P2 ;  /* 0x000000ffff059224 */ /* 0x000fc800010e0605 */
[----:B------:R-:W-:Y:S02]  /*1ca70*/  @!P1 IMAD.MOV.U32 R7, RZ, RZ, R5 ;  /* 0x000000ffff079224 */ /* 0x000fe400078e0005 */
[----:B------:R0:W2:Y:S04]  /*1ca80*/  SHFL.IDX PT, R5, R2, 0x7, 0x181f ;  /* 0x00f81f0002057f89 */ /* 0x0000a800000e0000 */
[----:B-1----:R0:W-:Y:S02]  /*1ca90*/  @!P1 LDGSTS.E.BYPASS.LTC128B.128 [R9+0x1f400], desc[UR50][R6.64], !P0 ;  /* 0x1f40000006099fae */ /* 0x0021e4000c101d72 */
.L_x_1252:
[----:B------:R-:W-:-:S05]  /*1caa0*/  VIADD R4, R4, 0x70 ;  /* 0x0000007004047836 */ /* 0x000fca0000000000 */
[----:B------:R-:W-:-:S13]  /*1cab0*/  ISETP.GE.AND P1, PT, R4, R3, PT ;  /* 0x000000030400720c */ /* 0x000fda0003f26270 */
[----:B0-----:R-:W-:-:S05]  /*1cac0*/  @!P1 IADD3 R2, P2, R10, R0, RZ ;  /* 0x000000000a029210 */ /* 0x001fca0007f5e0ff */
[----:B--2---:R-:W-:-:S05]  /*1cad0*/  @!P1 IMAD.X R3, RZ, RZ, R5, P2 ;  /* 0x000000ffff039224 */ /* 0x004fca00010e0605 */
[----:B------:R-:W-:Y:S01]  /*1cae0*/  @!PT LDS RZ, [RZ] ;  /* 0x00000000fffff984 */ /* 0x000fe20000000800 */
[----:B------:R-:W-:Y:S01]  /*1caf0*/  @!PT LDS RZ, [RZ] ;  /* 0x00000000fffff984 */ /* 0x000fe20000000800 */
[----:B------:R-:W-:Y:S01]  /*1cb00*/  @!PT LDS RZ, [RZ] ;  /* 0x00000000fffff984 */ /* 0x000fe20000000800 */
[----:B------:R0:W-:Y:S01]  /*1cb10*/  @!P1 LDGSTS.E.BYPASS.LTC128B.128 [R9+0x1fc00], desc[UR50][R2.64], !P0 ;  /* 0x1fc0000002099fae */ /* 0x0001e2000c101d72 */
[----:B------:R-:W-:Y:S01]  /*1cb20*/  PLOP3.LUT P0, PT, PT, PT, PT, 0x80, 0x0 ;  /* 0x000000000000781c */ /* 0x000fe20003f0f070 */
[----:B------:R-:W-:-:S12]  /*1cb30*/  NOP ;  /* 0x0000000000007918 */ /* 0x000fd80000000000 */
.L_x_1170:
[----:B------:R-:W-:Y:S02]  /*1cb40*/  PLOP3.LUT P1, PT, P1, P0, PT, 0xa2, 0x0 ;  /* 0x000000000000781c */ /* 0x000fe40000f21472 */
[----:B------:R-:W-:-:S08]  /*1cb50*/  @P0 R2UR P1, UR4, R19 ;  /* 0x00000000130402ca */ /* 0x000fd00000020000 */
[----:B------:R-:W-:-:S05]  /*1cb60*/  @P0 PLOP3.LUT P0, PT, P1, PT, PT, 0x80, 0x0 ;  /* 0x000000000000081c */ /* 0x000fca0000f0f070 */
[----:B------:R-:W-:Y:S01]  /*1cb70*/  @!P1 SYNCS.ARRIVE.TRANS64.RED.A0T1 RZ, [UR4+0x2e800], RZ ;  /* 0x02e800ffffff99a7 */ /* 0x000fe20008200404 */
[----:B------:R-:W-:Y:S07]  /*1cb80*/  @!P1 ARRIVES.LDGSTSBAR.64.TRANSCNT [UR4+0x2e800] ;  /* 0x02e80000ff0099b0 */ /* 0x000fee0008000a84 */
[----:B------:R-:W-:Y:S05]  /*1cb90*/  @P0 BRA.U.ANY `(.L_x_1170) ;  /* 0xfffffffd00e80947 */ /* 0x000fea000393ffff */
[----:B0-----:R-:W2:Y:S02]  /*1cba0*/  LDL.LU R2, [R1+0x28] ;  /* 0x0000280001027983 */ /* 0x001ea40000300800 */
        /* <DEDUP_REMOVED lines=9> */
[----:B------:R-:W1:Y:S03]  /*1cc40*/  SYNCS.PHASECHK.TRANS64.TRYWAIT P0, [R19+URZ+0x2e820], R0 ;  /* 0x02e82000130075a7 */ /* 0x000e66000800017f */
[----:B01----:R-:W-:Y:S05]  /*1cc50*/  @!P0 BRA `(.L_x_1172) ;  /* 0x0000003800588947 */ /* 0x003fea0003800000 */
.L_x_1253:
[----:B------:R-:W-:Y:S05]  /*1cc60*/  BSYNC B0 ;  /* 0x0000000000007941 */ /* 0x000fea0003800000 */
.L_x_1171:
[----:B------:R-:W2:Y:S01]  /*1cc70*/  LDL R2, [R1+0x14] ;  /* 0x0000140001027983 */ /* 0x000ea20000100800 */
[----:B------:R-:W-:-:S06]  /*1cc80*/  UIADD3 UR4, UR40, -0x2, URZ ;  /* 0xfffffffe28047890 */ /* 0x000fcc000fffe03f */
[----:B--2---:R-:W-:-:S13]  /*1cc90*/  ISETP.LE.AND P0, PT, R2, UR4, PT ;  /* 0x0000000402007c0c */ /* 0x004fda000bf03270 */
[----:B------:R-:W-:Y:S05]  /*1cca0*/  @!P0 BRA `(.L_x_1173) ;  /* 0x0000000c00ec8947 */ /* 0x000fea0003800000 */
[----:B0-----:R0:W5:Y:S04]  /*1ccb0*/  LDL.LU R0, [R1] ;  /* 0x0000000001007983 */ /* 0x0011680000300800 */
[----:B------:R0:W5:Y:S01]  /*1ccc0*/  LDL.LU R6, [R1+0x4] ;  /* 0x0000040001067983 */ /* 0x0001620000300800 */
[----:B------:R-:W-:-:S07]  /*1ccd0*/  IMAD.U32 R18, RZ, RZ, UR4 ;  /* 0x00000004ff127e24 */ /* 0x000fce000f8e00ff */
.L_x_1193:
        /* <DEDUP_REMOVED lines=30> */
[----:B------:R-:W-:-:S04]  /*1cec0*/  IMAD.WIDE.U32 R2, R5, UR6, R2 ;  /* 0x0000000605027c25 */ /* 0x000fc8000f8e0002 */
[----:B------:R-:W-:Y:S01]  /*1ced0*/  IMAD.IADD R3, R4, 0x1, R3 ;  /* 0x0000000104037824 */ /* 0x000fe200078e0203 */
[----:B------:R-:W-:-:S04]  /*1cee0*/  LEA R4, P0, R2, UR4, 0x2 ;  /* 0x0000000402047c11 */ /* 0x000fc8000f8010ff */
[----:B------:R-:W-:-:S05]  /*1cef0*/  LEA.HI.X R5, R2, UR5, R3, 0x2, P0 ;  /* 0x0000000502057c11 */ /* 0x000fca00080f1403 */
[----:B------:R2:W5:Y:S04]  /*1cf00*/  LDG.E R17, desc[UR50][R4.64] ;  /* 0x0000003204117981 */ /* 0x000568000c1e1900 */
.L_x_1176:
        /* <DEDUP_REMOVED lines=8> */
.L_x_1254:
[----:B------:R-:W-:Y:S05]  /*1cf90*/  BSYNC B1 ;  /* 0x0000000000017941 */ /* 0x000fea0003800000 */
.L_x_1177:
        /* <DEDUP_REMOVED lines=9> */
.L_x_1180:
[----:B------:R-:W-:Y:S05]  /*1d030*/  BSYNC B1 ;  /* 0x0000000000017941 */ /* 0x000fea0003800000 */
.L_x_1179:
[----:B------:R-:W3:Y:S04]  /*1d040*/  LDL R2, [R1] ;  /* 0x0000000001027983 */ /* 0x000ee80000100800 */
[----:B------:R-:W4:Y:S01]  /*1d050*/  LDL R5, [R1+0x18] ;  /* 0x0000180001057983 */ /* 0x000f220000100800 */
[----:B-1----:R-:W-:Y:S01]  /*1d060*/  IMAD.MOV.U32 R9, RZ, RZ, RZ ;  /* 0x000000ffff097224 */ /* 0x002fe200078e00ff */
        /* <DEDUP_REMOVED lines=10> */
.L_x_1181:
        /* <DEDUP_REMOVED lines=13> */
.L_x_1255:
[----:B------:R-:W-:Y:S05]  /*1d1e0*/  BSYNC B1 ;  /* 0x0000000000017941 */ /* 0x000fea0003800000 */
.L_x_1182:
        /* <DEDUP_REMOVED lines=11> */
.L_x_1185:
[----:B------:R-:W-:Y:S05]  /*1d2a0*/  BSYNC B1 ;  /* 0x0000000000017941 */ /* 0x000fea0003800000 */
.L_x_1184:
        /* <DEDUP_REMOVED lines=8> */
.L_x_1186:
        /* <DEDUP_REMOVED lines=10> */
.L_x_1175:
[----:B------:R-:W-:Y:S05]  /*1d3d0*/  BSYNC B0 ;  /* 0x0000000000007941 */ /* 0x000fea0003800000 */
.L_x_1174:
[----:B------:R-:W-:-:S06]  /*1d3e0*/  UISETP.NE.AND UP0, UPT, UR39, 0x3, UPT ;  /* 0x000000032700788c */ /* 0x000fcc000bf05270 */
[----:B------:R-:W-:-:S13]  /*1d3f0*/  PLOP3.LUT P0, PT, PT, PT, UP0, 0x80, 0x0 ;  /* 0x000000000000781c */ /* 0x000fda0003f0f008 */
[----:B------:R-:W-:Y:S05]  /*1d400*/  @!P0 BRA `(.L_x_1187) ;  /* 0x0000000000048947 */ /* 0x000fea0003800000 */
[----:B------:R-:W-:Y:S01]  /*1d410*/  BPT.TRAP 0x1 ;  /* 0x000000040000795c */ /* 0x000fe20000300000 */
.L_x_1187:
        /* <DEDUP_REMOVED lines=8> */
.L_x_1256:
[----:B------:R-:W-:Y:S05]  /*1d4a0*/  BSYNC B0 ;  /* 0x0000000000007941 */ /* 0x000fea0003800000 */
.L_x_1188:
[----:B------:R-:W-:Y:S05]  /*1d4b0*/  @!P1 BRA `(.L_x_1190) ;  /* 0x0000000000049947 */ /* 0x000fea0003800000 */
[----:B------:R-:W-:Y:S01]  /*1d4c0*/  BPT.TRAP 0x1 ;  /* 0x000000040000795c */ /* 0x000fe20000300000 */
.L_x_1190:
[----:B--2---:R-:W-:Y:S01]  /*1d4d0*/  SHF.L.U32 R2, R6, 0x1f, RZ ;  /* 0x0000001f06027819 */ /* 0x004fe200000006ff */
[----:B------:R-:W-:-:S03]  /*1d4e0*/  IMAD R0, R0, 0x7000, RZ ;  /* 0x0000700000007824 */ /* 0x000fc600078e02ff */
[----:B------:R-:W2:Y:S02]  /*1d4f0*/  SYNCS.PHASECHK.TRANS64.TRYWAIT P0, [R20+URZ+0x2e860], R2 ;  /* 0x02e86002140075a7 */ /* 0x000ea4000800017f */
[----:B--2---:R-:W-:Y:S05]  /*1d500*/  @!P0 BRA `(.L_x_1191) ;  /* 0x00000030007c8947 */ /* 0x004fea0003800000 */
.L_x_1257:
[----:B------:R-:W2:Y:S04]  /*1d510*/  LDL R3, [R1+0x20] ;  /* 0x0000200001037983 */ /* 0x000ea80000100800 */
[----:B------:R-:W3:Y:S01]  /*1d520*/  LDL R12, [R1+0x1c] ;  /* 0x00001c00010c7983 */ /* 0x000ee20000100800 */
[----:B------:R-:W-:Y:S05]  /*1d530*/  WARPSYNC.ALL ;  /* 0x0000000000007948 */ /* 0x000fea0003800000 */
[----:B--2---:R-:W-:-:S02]  /*1d540*/  LOP3.LUT R2, R0, R3, RZ, 0xfc, !PT ;  /* 0x0000000300027212 */ /* 0x004fc400078efcff */
[----:B------:R-:W2:Y:S01]  /*1d550*/  S2R R3, SR_TID.X ;  /* 0x0000000000037919 */ /* 0x000ea20000002100 */
[C---:B---3--:R-:W-:Y:S02]  /*1d560*/  IADD3 R0, R19.reuse, R0, R12 ;  /* 0x0000000013007210 */ /* 0x048fe40007ffe00c */
[----:B------:R-:W-:-:S05]  /*1d570*/  IMAD.IADD R2, R19, 0x1, R2 ;  /* 0x0000000113027824 */ /* 0x000fca00078e0202 */
[----:B------:R-:W1:Y:S01]  /*1d580*/  LDSM.16.MT88.4 R4, [R2+0xe400] ;  /* 0x00e400000204783b */ /* 0x000e620000004200 */
[----:B--2---:R-:W-:Y:S01]  /*1d590*/  LOP3.LUT P0, RZ, R3, 0x4, RZ, 0xc0, !PT ;  /* 0x0000000403ff7812 */ /* 0x004fe2000780c0ff */
[----:B------:R-:W-:-:S05]  /*1d5a0*/  IMAD.MOV.U32 R3, RZ, RZ, 0x40 ;  /* 0x00000040ff037424 */ /* 0x000fca00078e00ff */
[----:B------:R-:W-:-:S05]  /*1d5b0*/  SEL R3, R3, 0xffffffc0, !P0 ;  /* 0xffffffc003037807 */ /* 0x000fca0004000000 */
[----:B------:R-:W-:Y:S01]  /*1d5c0*/  IMAD.IADD R3, R3, 0x1, R2 ;  /* 0x0000000103037824 */ /* 0x000fe200078e0202 */
[C-C-:B-1----:R-:W-:Y:S02]  /*1d5d0*/  PRMT R8, R4.reuse, 0x6420, R5.reuse ;  /* 0x0000642004087816 */ /* 0x142fe40000000005 */
        /* <DEDUP_REMOVED lines=90> */
.L_x_1192:
[----:B--2---:R-:W2:Y:S01]  /*1db80*/  S2R R0, SR_TID.X ;  /* 0x0000000000007919 */ /* 0x004ea20000002100 */
[----:B-1----:R1:W-:Y:S01]  /*1db90*/  SYNCS.ARRIVE.TRANS64.A1T0 RZ, [R20+URZ+0x2e850], RZ ;  /* 0x02e850ff14ff79a7 */ /* 0x0023e2000810003f */
[----:B------:R3:W5:Y:S01]  /*1dba0*/  LDL R6, [R1+0x4] ;  /* 0x0000040001067983 */ /* 0x0007620000100800 */
[----:B--2---:R-:W-:-:S03]  /*1dbb0*/  LOP3.LUT R2, R0, 0x7f, RZ, 0xc0, !PT ;  /* 0x0000007f00027812 */ /* 0x004fc600078ec0ff */
[----:B------:R-:W2:Y:S01]  /*1dbc0*/  LDL R0, [R1+0x14] ;  /* 0x0000140001007983 */ /* 0x000ea20000100800 */
[----:B------:R-:W-:Y:S01]  /*1dbd0*/  BAR.SYNC.DEFER_BLOCKING 0x2, 0x80 ;  /* 0x0082000000007b1d */ /* 0x000fe20000010000 */
[----:B------:R-:W-:-:S13]  /*1dbe0*/  ISETP.NE.AND P0, PT, R2, RZ, PT ;  /* 0x000000ff0200720c */ /* 0x000fda0003f05270 */
[----:B-1----:R-:W-:-:S05]  /*1dbf0*/  @!P0 VIADD R20, R20, 0x2e880 ;  /* 0x0002e88014148836 */ /* 0x002fca0000000000 */
[----:B------:R-:W-:-:S04]  /*1dc00*/  @!P0 PRMT R20, RZ, 0x654, R20 ;  /* 0x00000654ff148816 */ /* 0x000fc80000000014 */
[----:B------:R3:W-:Y:S01]  /*1dc10*/  @!P0 SYNCS.ARRIVE.TRANS64.RED.A1T0 RZ, [R20+URZ], RZ ;  /* 0x000000ff14ff89a7 */ /* 0x0007e2000810043f */
[C---:B--2---:R-:W-:Y:S01]  /*1dc20*/  ISETP.GT.AND P0, PT, R18.reuse, R0, PT ;  /* 0x000000001200720c */ /* 0x044fe20003f04270 */
[----:B------:R-:W-:Y:S01]  /*1dc30*/  VIADD R18, R18, 0xffffffff ;  /* 0xffffffff12127836 */ /* 0x000fe20000000000 */
[----:B------:R3:W5:Y:S11]  /*1dc40*/  LDL R0, [R1] ;  /* 0x0000000001007983 */ /* 0x0007760000100800 */
[----:B---3--:R-:W-:Y:S05]  /*1dc50*/  @P0 BRA `(.L_x_1193) ;  /* 0xfffffff000200947 */ /* 0x008fea000383ffff */
.L_x_1173:
[----:B------:R-:W1:Y:S01]  /*1dc60*/  S2R R2, SR_TID.X ;  /* 0x0000000000027919 */ /* 0x000e620000002100 */
[----:B------:R-:W-:Y:S01]  /*1dc70*/  BSSY B0, `(.L_x_1194) ;  /* 0x0000011000007945 */ /* 0x000fe20003800000 */
[----:B-1----:R-:W-:-:S04]  /*1dc80*/  LOP3.LUT R2, R2, 0x7f, RZ, 0xc0, !PT ;  /* 0x0000007f02027812 */ /* 0x002fc800078ec0ff */
[----:B------:R-:W-:-:S13]  /*1dc90*/  ISETP.NE.AND P0, PT, R2, RZ, PT ;  /* 0x000000ff0200720c */ /* 0x000fda0003f05270 */
[----:B------:R-:W-:Y:S05]  /*1dca0*/  @P0 BRA `(.L_x_1195) ;  /* 0x0000000000340947 */ /* 0x000fea0003800000 */
[----:B------:R-:W1:Y:S01]  /*1dcb0*/  S2R R5, SR_LANEID ;  /* 0x0000000000057919 */ /* 0x000e620000000000 */
[----:B------:R-:W-:Y:S01]  /*1dcc0*/  VOTEU.ANY UR4, UPT, PT ;  /* 0x0000000000047886 */ /* 0x000fe200038e0100 */
[----:B------:R-:W2:Y:S01]  /*1dcd0*/  LDC.64 R2, c[0x0][0xc60] ;  /* 0x00031800ff027b82 */ /* 0x000ea20000000a00 */
[----:B0----5:R-:W1:Y:S02]  /*1dce0*/  FLO.U32 R0, UR4 ;  /* 0x0000000400007d00 */ /* 0x021e6400080e0000 */
[----:B-1----:R-:W-:-:S06]  /*1dcf0*/  ISETP.EQ.U32.AND P1, PT, R0, R5, PT ;  /* 0x000000050000720c */ /* 0x002fcc0003f22070 */
[----:B------:R-:W2:Y:S07]  /*1dd00*/  POPC R5, UR4 ;  /* 0x0000000400057d09 */ /* 0x000eae0008000000 */
[----:B--2---:R-:W2:Y:S01]  /*1dd10*/  @P1 ATOMG.E.ADD.STRONG.GPU PT, R3, desc[UR50][R2.64], R5 ;  /* 0x00000005020319a8 */ /* 0x004ea200081ee1f2 */
[----:B------:R-:W0:Y:S02]  /*1dd20*/  S2R R4, SR_LTMASK ;  /* 0x0000000000047919 */ /* 0x000e240000003900 */
[----:B0-----:R-:W-:-:S04]  /*1dd30*/  LOP3.LUT R4, R4, UR4, RZ, 0xc0, !PT ;  /* 0x0000000404047c12 */ /* 0x001fc8000f8ec0ff */
[----:B------:R-:W0:Y:S01]  /*1dd40*/  POPC R7, R4 ;  /* 0x0000000400077309 */ /* 0x000e220000000000 */
[----:B--2---:R-:W0:Y:S02]  /*1dd50*/  SHFL.IDX PT, R0, R3, R0, 0x1f ;  /* 0x00001f0003007589 */ /* 0x004e2400000e0000 */
[----:B0-----:R-:W-:-:S05]  /*1dd60*/  IADD3 R0, R0, UR41, R7 ;  /* 0x0000002900007c10 */ /* 0x001fca000fffe007 */
[----:B------:R1:W-:Y:S02]  /*1dd70*/  STL [R1+0x10], R0 ;  /* 0x0000100001007387 */ /* 0x0003e40000100800 */
.L_x_1195:
[----:B------:R-:W-:Y:S05]  /*1dd80*/  BSYNC B0 ;  /* 0x0000000000007941 */ /* 0x000fea0003800000 */
.L_x_1194:
[----:B------:R-:W-:-:S06]  /*1dd90*/  UISETP.NE.AND UP0, UPT, UR39, 0x3, UPT ;  /* 0x000000032700788c */ /* 0x000fcc000bf05270 */
[----:B------:R-:W-:-:S13]  /*1dda0*/  PLOP3.LUT P1, PT, PT, PT, UP0, 0x80, 0x0 ;  /* 0x000000000000781c */ /* 0x000fda0003f2f008 */
[----:B------:R-:W-:Y:S05]  /*1ddb0*/  @!P1 BRA `(.L_x_1196) ;  /* 0x0000000000049947 */ /* 0x000fea0003800000 */
[----:B------:R-:W-:Y:S01]  /*1ddc0*/  BPT.TRAP 0x1 ;  /* 0x000000040000795c */ /* 0x000fe20000300000 */
.L_x_1196:
[----:B01---5:R-:W2:Y:S04]  /*1ddd0*/  LDL R0, [R1+0x4] ;  /* 0x0000040001007983 */ /* 0x023ea80000100800 */
[----:B------:R-:W3:Y:S01]  /*1dde0*/  LDL R2, [R1] ;  /* 0x0000000001027983 */ /* 0x000ee20000100800 */
[----:B------:R-:W-:Y:S01]  /*1ddf0*/  BSSY B0, `(.L_x_1197) ;  /* 0x0000008000007945 */ /* 0x000fe20003800000 */
[----:B--2---:R-:W-:-:S04]  /*1de00*/  LOP3.LUT R0, R0, 0x1, RZ, 0x3c, !PT ;  /* 0x0000000100007812 */ /* 0x004fc800078e3cff */
[----:B------:R-:W-:Y:S01]  /*1de10*/  SHF.L.U32 R0, R0, 0x1f, RZ ;  /* 0x0000001f00007819 */ /* 0x000fe200000006ff */
[----:B---3--:R-:W-:-:S04]  /*1de20*/  IMAD R17, R2, 0x8, R19 ;  /* 0x0000000802117824 */ /* 0x008fc800078e0213 */
[----:B------:R-:W0:Y:S01]  /*1de30*/  SYNCS.PHASECHK.TRANS64.TRYWAIT P1, [R17+URZ+0x2e870], R0 ;  /* 0x02e87000110075a7 */ /* 0x000e22000802017f */
[----:B------:R-:W-:-:S05]  /*1de40*/  IMAD.U32 R2, RZ, RZ, UR43 ;  /* 0x0000002bff027e24 */ /* 0x000fca000f8e00ff */
[----:B------:R-:W-:Y:S01]  /*1de50*/  ISETP.NE.AND P2, PT, R2, 0x3, PT ;  /* 0x000000030200780c */ /* 0x000fe20003f45270 */
[----:B0-----:R-:W-:-:S12]  /*1de60*/  @!P1 BRA `(.L_x_1198) ;  /* 0x0000002800389947 */ /* 0x001fd80003800000 */
.L_x_1258:
[----:B------:R-:W-:Y:S05]  /*1de70*/  BSYNC B0 ;  /* 0x0000000000007941 */ /* 0x000fea0003800000 */
.L_x_1197:
[----:B------:R-:W-:Y:S05]  /*1de80*/  @!P2 BRA `(.L_x_1199) ;  /* 0x000000000004a947 */ /* 0x000fea0003800000 */
[----:B------:R-:W-:Y:S01]  /*1de90*/  BPT.TRAP 0x1 ;  /* 0x000000040000795c */ /* 0x000fe20000300000 */
.L_x_1199:
[----:B0-----:R-:W2:Y:S02]  /*1dea0*/  LDL R0, [R1+0x4] ;  /* 0x0000040001007983 */ /* 0x001ea40000100800 */
[----:B--2---:R-:W-:-:S04]  /*1deb0*/  SHF.L.U32 R0, R0, 0x1f, RZ ;  /* 0x0000001f00007819 */ /* 0x004fc800000006ff */
[----:B------:R-:W0:Y:S02]  /*1dec0*/  SYNCS.PHASECHK.TRANS64.TRYWAIT P1, [R17+URZ+0x2e860], R0 ;  /* 0x02e86000110075a7 */ /* 0x000e24000802017f */
[----:B0-----:R-:W-:Y:S05]  /*1ded0*/  @!P1 BRA `(.L_x_1200) ;  /* 0x0000002800309947 */ /* 0x001fea0003800000 */
.L_x_1259:
[----:B------:R-:W0:Y:S04]  /*1dee0*/  LDL R18, [R1] ;  /* 0x0000000001127983 */ /* 0x000e280000100800 */
[----:B------:R-:W2:Y:S04]  /*1def0*/  LDL R2, [R1+0x20] ;  /* 0x0000200001027983 */ /* 0x000ea80000100800 */
[----:B------:R-:W3:Y:S01]  /*1df00*/  LDL R12, [R1+0x1c] ;  /* 0x00001c00010c7983 */ /* 0x000ee20000100800 */
[----:B------:R-:W1:Y:S01]  /*1df10*/  S2R R3, SR_TID.X ;  /* 0x0000000000037919 */ /* 0x000e620000002100 */
[----:B------:R-:W-:Y:S05]  /*1df20*/  WARPSYNC.ALL ;  /* 0x0000000000007948 */ /* 0x000fea0003800000 */
[----:B-1----:R-:W-:Y:S01]  /*1df30*/  LOP3.LUT P1, RZ, R3, 0x4, RZ, 0xc0, !PT ;  /* 0x0000000403ff7812 */ /* 0x002fe2000782c0ff */
[----:B------:R-:W-:-:S05]  /*1df40*/  IMAD.MOV.U32 R3, RZ, RZ, 0x40 ;  /* 0x00000040ff037424 */ /* 0x000fca00078e00ff */
[----:B------:R-:W-:Y:S01]  /*1df50*/  SEL R3, R3, 0xffffffc0, !P1 ;  /* 0xffffffc003037807 */ /* 0x000fe20004800000 */
[----:B0-----:R-:W-:-:S05]  /*1df60*/  IMAD R0, R18, 0x7000, RZ ;  /* 0x0000700012007824 */ /* 0x001fca00078e02ff */
[----:B--2---:R-:W-:-:S05]  /*1df70*/  LOP3.LUT R2, R0, R2, RZ, 0xfc, !PT ;  /* 0x0000000200027212 */ /* 0x004fca00078efcff */
[----:B------:R-:W-:-:S05]  /*1df80*/  IMAD.IADD R2, R19, 0x1, R2 ;  /* 0x0000000113027824 */ /* 0x000fca00078e0202 */
[----:B------:R-:W0:Y:S01]  /*1df90*/  LDSM.16.MT88.4 R4, [R2+0xe400] ;  /* 0x00e400000204783b */ /* 0x000e220000004200 */
        /* <DEDUP_REMOVED lines=93> */
.L_x_1201:
        /* <DEDUP_REMOVED lines=13> */
.L_x_1150:
[----:B------:R-:W-:Y:S05]  /*1e640*/  BSYNC B7 ;  /* 0x0000000000077941 */ /* 0x000fea0003800000 */
.L_x_1148:
[----:B------:R-:W-:-:S13]  /*1e650*/  LOP3.LUT P0, RZ, R16, 0x2, RZ, 0xc0, !PT ;  /* 0x0000000210ff7812 */ /* 0x000fda000780c0ff */
[----:B------:R-:W-:Y:S05]  /*1e660*/  @!P0 BRA `(.L_x_1202) ;  /* 0x0000000000348947 */ /* 0x000fea0003800000 */
[----:B------:R-:W2:Y:S08]  /*1e670*/  S2UR UR5, SR_CgaCtaId ;  /* 0x00000000000579c3 */ /* 0x000eb00000008800 */
[----:B------:R-:W-:Y:S06]  /*1e680*/  BAR.SYNC.DEFER_BLOCKING 0x5, 0x180 ;  /* 0x0146000000007b1d */ /* 0x000fec0000010000 */
[----:B------:R-:W-:-:S02]  /*1e690*/  UMOV UR4, 0x400 ;  /* 0x0000040000047882 */ /* 0x000fc40000000000 */
[----:B--2---:R-:W-:-:S06]  /*1e6a0*/  ULEA UR4, UR5, UR4, 0x18 ;  /* 0x0000000405047291 */ /* 0x004fcc000f8ec03f */
[----:B------:R-:W-:-:S05]  /*1e6b0*/  IMAD.U32 R19, RZ, RZ, UR4 ;  /* 0x00000004ff137e24 */ /* 0x000fca000f8e00ff */
[----:B------:R-:W2:Y:S04]  /*1e6c0*/  LDS.128 R4, [R19+0x2e8d0] ;  /* 0x02e8d00013047984 */ /* 0x000ea80000000c00 */
[----:B--2---:R2:W-:Y:S01]  /*1e6d0*/  STL.64 [R1+0x10], R4 ;  /* 0x0000100401007387 */ /* 0x0045e20000100a00 */
[----:B------:R-:W-:Y:S02]  /*1e6e0*/  IMAD.MOV.U32 R2, RZ, RZ, R7 ;  /* 0x000000ffff027224 */ /* 0x000fe400078e0007 */
[----:B01----:R-:W-:-:S03]  /*1e6f0*/  IMAD.MOV.U32 R0, RZ, RZ, R6 ;  /* 0x000000ffff007224 */ /* 0x003fc600078e0006 */
[----:B------:R-:W-:Y:S02]  /*1e700*/  R2UR UR44, R2 ;  /* 0x00000000022c72ca */ /* 0x000fe400000e0000 */
[----:B------:R-:W-:Y:S01]  /*1e710*/  R2UR UR36, R0 ;  /* 0x00000000002472ca */ /* 0x000fe200000e0000 */
[----:B------:R-:W-:Y:S06]  /*1e720*/  BAR.ARV 0x4, 0x180 ;  /* 0x0106000000007b1d */ /* 0x000fec0000002000 */
[----:B------:R-:W-:Y:S08]  /*1e730*/  BRA `(.L_x_1203) ;  /* 0x0000000800d07947 */ /* 0x000ff00003800000 */
.L_x_1202:
[----:B------:R-:W2:Y:S01]  /*1e740*/  S2R R2, SR_TID.X ;  /* 0x0000000000027919 */ /* 0x000ea20000002100 */
[----:B------:R-:W-:Y:S01]  /*1e750*/  ULDC UR4, c[0x0][0xc3c] ;  /* 0x00030f0000047ab9 */ /* 0x000fe20000000800 */
[----:B------:R-:W3:Y:S01]  /*1e760*/  LDC R10, c[0x0][0xc38] ;  /* 0x00030e00ff0a7b82 */ /* 0x000ee20000000800 */
[----:B01----:R-:W4:Y:S01]  /*1e770*/  LDL.LU R0, [R1+0x10] ;  /* 0x0000100001007983 */ /* 0x003f220000300800 */
[----:B--2---:R-:W-:-:S04]  /*1e780*/  LOP3.LUT R6, R2, 0x1f, RZ, 0xc0, !PT ;  /* 0x0000001f02067812 */ /* 0x004fc800078ec0ff */
[C---:B------:R-:W-:Y:S01]  /*1e790*/  ISETP.NE.AND P0, PT, R6.reuse, 0x1f, PT ;  /* 0x0000001f0600780c */ /* 0x040fe20003f05270 */
[----:B------:R-:W-:-:S05]  /*1e7a0*/  VIADD R5, R6, UR44 ;  /* 0x0000002c06057c36 */ /* 0x000fca0008000000 */
[----:B------:R-:W-:Y:S01]  /*1e7b0*/  ISETP.GE.OR P1, PT, R5, UR4, !P0 ;  /* 0x0000000405007c0c */ /* 0x000fe2000c726670 */
[----:B------:R-:W-:-:S12]  /*1e7c0*/  ULDC UR4, c[0x0][0xc3c] ;  /* 0x00030f0000047ab9 */ /* 0x000fd80000000800 */
[----:B------:R-:W0:Y:S02]  /*1e7d0*/  @!P1 LDC.64 R2, c[0x0][0xc80] ;  /* 0x00032000ff029b82 */ /* 0x000e240000000a00 */
[----:B0-----:R-:W-:-:S04]  /*1e7e0*/  @!P1 IMAD.WIDE R2, R5, 0x4, R2 ;  /* 0x0000000405029825 */ /* 0x001fc800078e0202 */
[----:B------:R-:W-:-:S06]  /*1e7f0*/  IMAD.MOV.U32 R5, RZ, RZ, RZ ;  /* 0x000000ffff057224 */ /* 0x000fcc00078e00ff */
[----:B------:R-:W2:Y:S01]  /*1e800*/  @!P1 LDG.E R5, desc[UR50][R2.64] ;  /* 0x0000003202059981 */ /* 0x000ea2000c1e1900 */
[C---:B------:R-:W-:Y:S02]  /*1e810*/  ISETP.NE.AND P1, PT, R6.reuse, RZ, PT ;  /* 0x000000ff0600720c */ /* 0x040fe40003f25270 */
[C---:B------:R-:W-:Y:S02]  /*1e820*/  ISETP.GE.U32.AND P2, PT, R6.reuse, 0x2, PT ;  /* 0x000000020600780c */ /* 0x040fe40003f46070 */
[C---:B------:R-:W-:Y:S02]  /*1e830*/  ISETP.GE.U32.AND P3, PT, R6.reuse, 0x4, PT ;  /* 0x000000040600780c */ /* 0x040fe40003f66070 */
[C---:B------:R-:W-:Y:S02]  /*1e840*/  ISETP.GE.U32.AND P4, PT, R6.reuse, 0x8, PT ;  /* 0x000000080600780c */ /* 0x040fe40003f86070 */
[----:B------:R-:W-:Y:S01]  /*1e850*/  ISETP.GE.U32.AND P5, PT, R6, 0x10, PT ;  /* 0x000000100600780c */ /* 0x000fe20003fa6070 */
[----:B----4-:R-:W-:-:S02]  /*1e860*/  IMAD.MOV.U32 R8, RZ, RZ, R0 ;  /* 0x000000ffff087224 */ /* 0x010fc400078e0000 */
        /* <DEDUP_REMOVED lines=12> */
[----:B------:R-:W0:Y:S04]  /*1e930*/  SHFL.UP PT, R0, R3, 0x10, RZ ;  /* 0x0600000003007989 */ /* 0x000e2800000e00ff */
[----:B------:R-:W-:Y:S01]  /*1e940*/  SHFL.IDX PT, R6, R8, 0x1, 0x1f ;  /* 0x00201f0008067f89 */ /* 0x000fe200000e0000 */
[----:B0-----:R-:W-:-:S05]  /*1e950*/  SEL R0, R0, RZ, P5 ;  /* 0x000000ff00007207 */ /* 0x001fca0002800000 */
[----:B------:R-:W-:-:S05]  /*1e960*/  IMAD.IADD R9, R3, 0x1, R0 ;  /* 0x0000000103097824 */ /* 0x000fca00078e0200 */
[----:B------:R-:W3:Y:S04]  /*1e970*/  SHFL.IDX PT, R2, R9, 0x1f, 0x1f ;  /* 0x03e01f0009027f89 */ /* 0x000ee800000e0000 */
[----:B------:R-:W0:Y:S01]  /*1e980*/  SHFL.IDX PT, R0, R8, RZ, 0x1f ;  /* 0x00001fff08007589 */ /* 0x000e2200000e0000 */
[----:B---3--:R-:W-:-:S04]  /*1e990*/  IMAD R2, R2, R10, RZ ;  /* 0x0000000a02027224 */ /* 0x008fc800078e02ff */
[----:B------:R-:W-:-:S05]  /*1e9a0*/  IMAD.IADD R6, R6, 0x1, R2 ;  /* 0x0000000106067824 */ /* 0x000fca00078e0202 */
[----:B0-----:R-:W-:-:S13]  /*1e9b0*/  ISETP.GT.AND P6, PT, R6, R0, PT ;  /* 0x000000000600720c */ /* 0x001fda0003fc4270 */
[----:B------:R-:W-:Y:S05]  /*1e9c0*/  @P6 BRA `(.L_x_1204) ;  /* 0x0000000000906947 */ /* 0x000fea0003800000 */
.L_x_1208:
        /* <DEDUP_REMOVED lines=14> */
.L_x_1207:
[----:B------:R-:W-:Y:S05]  /*1eab0*/  BSYNC B0 ;  /* 0x0000000000007941 */ /* 0x000fea0003800000 */
.L_x_1206:
[----:B0----5:R-:W0:Y:S01]  /*1eac0*/  SHFL.UP PT, R2, R5, 0x1, RZ ;  /* 0x0420000005027989 */ /* 0x021e2200000e00ff */
[----:B------:R-:W1:Y:S01]  /*1ead0*/  LDC R10, c[0x0][0xc38] ;  /* 0x00030e00ff0a7b82 */ /* 0x000e620000000800 */
        /* <DEDUP_REMOVED lines=14> */
[----:B------:R-:W1:Y:S02]  /*1ebc0*/  SHFL.IDX PT, R11, R9, 0x1f, 0x1f ;  /* 0x03e01f00090b7f89 */ /* 0x000e6400000e0000 */
[----:B-1----:R-:W-:-:S04]  /*1ebd0*/  IMAD R2, R11, R10, RZ ;  /* 0x0000000a0b027224 */ /* 0x002fc800078e02ff */
[----:B------:R-:W-:-:S05]  /*1ebe0*/  IMAD.IADD R6, R2, 0x1, R6 ;  /* 0x0000000102067824 */ /* 0x000fca00078e0206 */
[----:B------:R-:W-:-:S13]  /*1ebf0*/  ISETP.GT.AND P6, PT, R6, R0, PT ;  /* 0x000000000600720c */ /* 0x000fda0003fc4270 */
[----:B------:R-:W-:Y:S05]  /*1ec00*/  @!P6 BRA `(.L_x_1208) ;  /* 0xfffffffc0070e947 */ /* 0x000fea000383ffff */
.L_x_1204:
        /* <DEDUP_REMOVED lines=10> */
[----:B------:R0:W2:Y:S01]  /*1ecb0*/  LDG.E R7, desc[UR50][R2.64] ;  /* 0x0000003202077981 */ /* 0x0000a2000c1e1900 */
[----:B------:R-:W-:Y:S01]  /*1ecc0*/  ISETP.NE.AND P0, PT, RZ, UR7, PT ;  /* 0x00000007ff007c0c */ /* 0x000fe2000bf05270 */
[----:B0-----:R-:W-:-:S05]  /*1ecd0*/  IMAD.U32 R2, RZ, RZ, UR6 ;  /* 0x00000006ff027e24 */ /* 0x001fca000f8e00ff */
[----:B------:R0:W2:Y:S02]  /*1ece0*/  SHFL.IDX PT, R5, R5, R2, 0x1f ;  /* 0x00001f0205057589 */ /* 0x0000a400000e0000 */
[----:B0-----:R-:W-:Y:S02]  /*1ecf0*/  IMAD.MOV.U32 R2, RZ, RZ, RZ ;  /* 0x000000ffff027224 */ /* 0x001fe400078e00ff */
[----:B--2---:R-:W-:-:S05]  /*1ed00*/  IMAD R4, R5, R7, RZ ;  /* 0x0000000705047224 */ /* 0x004fca00078e02ff */
[----:B------:R-:W-:Y:S01]  /*1ed10*/  IABS R8, R4 ;  /* 0x0000000400087213 */ /* 0x000fe20000000000 */
[----:B------:R-:W-:Y:S06]  /*1ed20*/  @!P0 BRA `(.L_x_1209) ;  /* 0x00000000000c8947 */ /* 0x000fec0003800000 */
[----:B------:R-:W-:-:S06]  /*1ed30*/  UIADD3 UR4, UR6, -0x1, URZ ;  /* 0xffffffff06047890 */ /* 0x000fcc000fffe03f */
[----:B------:R-:W-:-:S06]  /*1ed40*/  IMAD.U32 R2, RZ, RZ, UR4 ;  /* 0x00000004ff027e24 */ /* 0x000fcc000f8e00ff */
[----:B------:R0:W1:Y:S02]  /*1ed50*/  SHFL.IDX PT, R2, R9, R2, 0x1f ;  /* 0x00001f0209027589 */ /* 0x00006400000e0000 */
.L_x_1209:
[----:B------:R-:W2:Y:S01]  /*1ed60*/  I2F.RP R3, R8 ;  /* 0x0000000800037306 */ /* 0x000ea20000209400 */
[----:B01----:R-:W-:-:S04]  /*1ed70*/  IMAD R9, R2, R10, R6 ;  /* 0x0000000a02097224 */ /* 0x003fc800078e0206 */
[----:B------:R-:W-:Y:S01]  /*1ed80*/  IMAD.IADD R0, R0, 0x1, -R9 ;  /* 0x0000000100007824 */ /* 0x000fe200078e0a09 */
[----:B------:R0:W-:Y:S02]  /*1ed90*/  STL [R1+0x10], R9 ;  /* 0x0000100901007387 */ /* 0x0001e40000100800 */
[----:B--2---:R-:W1:Y:S02]  /*1eda0*/  MUFU.RCP R3, R3 ;  /* 0x0000000300037308 */ /* 0x004e640000001000 */
        /* <DEDUP_REMOVED lines=19> */
[----:B------:R-:W-:Y:S01]  /*1eee0*/  @!P2 IMAD.MOV R2, RZ, RZ, -R2 ;  /* 0x000000ffff02a224 */ /* 0x000fe200078e0a02 */
[----:B------:R-:W-:-:S05]  /*1eef0*/  @!P1 LOP3.LUT R2, RZ, R4, RZ, 0x33, !PT ;  /* 0x00000004ff029212 */ /* 0x000fca00078e33ff */
[----:B------:R-:W-:Y:S02]  /*1ef00*/  IMAD R6, R7, R2, RZ ;  /* 0x0000000207067224 */ /* 0x000fe400078e02ff */
[----:B------:R-:W-:Y:S02]  /*1ef10*/  IMAD.MOV R2, RZ, RZ, -R2 ;  /* 0x000000ffff027224 */ /* 0x000fe400078e0a02 */
[----:B------:R-:W-:Y:S02]  /*1ef20*/  IMAD.MOV R3, RZ, RZ, -R6 ;  /* 0x000000ffff037224 */ /* 0x000fe400078e0a06 */
[----:B------:R-:W-:-:S03]  /*1ef30*/  IMAD R0, R4, R2, R0 ;  /* 0x0000000204007224 */ /* 0x000fc600078e0200 */
[----:B------:R-:W-:-:S04]  /*1ef40*/  VIADDMNMX R7, R3, R10, R7, PT ;  /* 0x0000000a03077246 */ /* 0x000fc80003800107 */
[----:B------:R-:W-:-:S04]  /*1ef50*/  IABS R8, R7 ;  /* 0x0000000700087213 */ /* 0x000fc80000000000 */
[----:B------:R-:W1:Y:S08]  /*1ef60*/  I2F.RP R3, R8 ;  /* 0x0000000800037306 */ /* 0x000e700000209400 */
        /* <DEDUP_REMOVED lines=9> */
[----:B------:R-:W-:-:S04]  /*1f000*/  IMAD.HI.U32 R2, R2, R3, RZ ;  /* 0x0000000302027227 */ /* 0x000fc800078e00ff */
[----:B------:R-:W-:-:S04]  /*1f010*/  IMAD.MOV R4, RZ, RZ, -R4 ;  /* 0x000000ffff047224 */ /* 0x000fc800078e0a04 */
        /* <DEDUP_REMOVED lines=13> */
[----:B------:R-:W-:Y:S01]  /*1f0f0*/  IMAD R3, R2, R7, R3 ;  /* 0x0000000702037224 */ /* 0x000fe200078e0203 */
[----:B------:R-:W-:-:S04]  /*1f100*/  LOP3.LUT R2, RZ, R2, RZ, 0x33, !PT ;  /* 0x00000002ff027212 */ /* 0x000fc800078e33ff */
[----:B------:R-:W-:Y:S01]  /*1f110*/  R2UR UR36, R3 ;  /* 0x00000000032472ca */ /* 0x000fe200000e0000 */
[----:B------:R-:W-:-:S05]  /*1f120*/  IMAD.IADD R0, R5, 0x1, R2 ;  /* 0x0000000105007824 */ /* 0x000fca00078e0202 */
[----:B------:R0:W-:Y:S01]  /*1f130*/  STL [R1+0x14], R0 ;  /* 0x0000140001007387 */ /* 0x0001e20000100800 */
[----:B------:R-:W-:Y:S08]  /*1f140*/  BRA `(.L_x_1210) ;  /* 0x0000000000107947 */ /* 0x000ff00003800000 */
.L_x_1205:
[----:B------:R1:W-:Y:S01]  /*1f150*/  STL [R1+0x10], R0 ;  /* 0x0000100001007387 */ /* 0x0003e20000100800 */
[----:B------:R-:W-:Y:S01]  /*1f160*/  ULDC UR44, c[0x0][0xc3c] ;  /* 0x00030f00002c7ab9 */ /* 0x000fe20000000800 */
[----:B------:R-:W-:Y:S02]  /*1f170*/  UMOV UR36, URZ ;  /* 0x0000003f00247c82 */ /* 0x000fe40008000000 */
[----:B------:R1:W-:Y:S03]  /*1f180*/  STL [R1+0x14], RZ ;  /* 0x000014ff01007387 */ /* 0x0003e60000100800 */
.L_x_1210:
        /* <DEDUP_REMOVED lines=15> */
.L_x_1203:
[----:B------:R-:W-:Y:S02]  /*1f280*/  ULDC UR4, c[0x0][0xc3c] ;  /* 0x00030f0000047ab9 */ /* 0x000fe40000000800 */
[----:B------:R-:W-:-:S06]  /*1f290*/  UISETP.GE.AND UP0, UPT, UR44, UR4, UPT ;  /* 0x000000042c00728c */ /* 0x000fcc000bf06270 */
[----:B------:R-:W-:-:S13]  /*1f2a0*/  PLOP3.LUT P0, PT, PT, PT, UP0, 0x80, 0x0 ;  /* 0x000000000000781c */ /* 0x000fda0003f0f008 */
[----:B------:R-:W-:Y:S05]  /*1f2b0*/  @!P0 BRA `(.L_x_1211) ;  /* 0xffffffb400a08947 */ /* 0x000fea000383ffff */
.L_x_1138:
[----:B------:R-:W3:Y:S01]  /*1f2c0*/  LDL.LU R0, [R1+0x28] ;  /* 0x0000280001007983 */ /* 0x000ee20000300800 */
[----:B------:R-:W-:Y:S01]  /*1f2d0*/  BSSY B0, `(.L_x_1212) ;  /* 0x000000b000007945 */ /* 0x000fe20003800000 */
[----:B0-2---:R-:W0:Y:S01]  /*1f2e0*/  S2R R5, SR_CgaCtaId ;  /* 0x0000000000057919 */ /* 0x005e220000008800 */
[----:B---3--:R-:W-:-:S05]  /*1f2f0*/  VIADD R0, R0, 0x1 ;  /* 0x0000000100007836 */ /* 0x008fca0000000000 */
        /* <DEDUP_REMOVED lines=8> */
.L_x_1260:
[----:B------:R-:W-:Y:S05]  /*1f380*/  BSYNC B0 ;  /* 0x0000000000007941 */ /* 0x000fea0003800000 */
.L_x_1212:
[----:B------:R-:W-:-:S03]  /*1f390*/  UMOV UR4, 0xffffffff ;  /* 0xffffffff00047882 */ /* 0x000fc60000000000 */
[----:B------:R-:W-:Y:S05]  /*1f3a0*/  BRA.DIV UR4, `(.L_x_1214) ;  /* 0x0000001604247947 */ /* 0x000fea000b800000 */
[----:B------:R-:W1:Y:S02]  /*1f3b0*/  S2R R2, SR_TID.X ;  /* 0x0000000000027919 */ /* 0x000e640000002100 */
[----:B-1----:R-:W-:-:S04]  /*1f3c0*/  SHF.R.U32.HI R2, RZ, 0x5, R2 ;  /* 0x00000005ff027819 */ /* 0x002fc80000011602 */
[----:B------:R-:W-:-:S05]  /*1f3d0*/  LOP3.LUT R2, R2, 0x3, RZ, 0xc0, !PT ;  /* 0x0000000302027812 */ /* 0x000fca00078ec0ff */
[----:B------:R1:W2:Y:S02]  /*1f3e0*/  SHFL.IDX PT, R14, R2, RZ, 0x1f ;  /* 0x00001fff020e7589 */ /* 0x0002a400000e0000 */
.L_x_1263:
[----:B--2---:R-:W-:Y:S01]  /*1f3f0*/  ISETP.NE.AND P0, PT, R14, RZ, PT ;  /* 0x000000ff0e00720c */ /* 0x004fe20003f05270 */
[----:B------:R-:W-:-:S12]  /*1f400*/  BSSY B0, `(.L_x_1215) ;  /* 0x000002e000007945 */ /* 0x000fd80003800000 */
[----:B------:R-:W-:Y:S05]  /*1f410*/  @P0 BRA `(.L_x_1216) ;  /* 0x0000000000b00947 */ /* 0x000fea0003800000 */
[----:B------:R-:W-:-:S03]  /*1f420*/  UMOV UR4, 0xffffffff ;  /* 0xffffffff00047882 */ /* 0x000fc60000000000 */
[----:B------:R-:W-:Y:S05]  /*1f430*/  BRA.DIV UR4, `(.L_x_1217) ;  /* 0x0000001604347947 */ /* 0x000fea000b800000 */
[----:B------:R-:W-:-:S13]  /*1f440*/  ELECT P6, URZ, PT ;  /* 0x00000000003f782f */ /* 0x000fda00038c0000 */
.L_x_1266:
[----:B------:R-:W-:Y:S05]  /*1f450*/  @!P6 BRA `(.L_x_1216) ;  /* 0x0000000000a0e947 */ /* 0x000fea0003800000 */
[----:B------:R-:W-:-:S06]  /*1f460*/  ULOP3.LUT UR4, UR38, 0x2, URZ, 0xfc, !UPT ;  /* 0x0000000226047892 */ /* 0x000fcc000f8efc3f */
[----:B-1----:R-:W-:-:S05]  /*1f470*/  IMAD.U32 R2, RZ, RZ, UR4 ;  /* 0x00000004ff027e24 */ /* 0x002fca000f8e00ff */
[----:B------:R-:W-:-:S13]  /*1f480*/  ISETP.NE.AND P0, PT, R2, 0x3, PT ;  /* 0x000000030200780c */ /* 0x000fda0003f05270 */
[----:B------:R-:W-:Y:S05]  /*1f490*/  @!P0 BRA `(.L_x_1218) ;  /* 0x0000000000048947 */ /* 0x000fea0003800000 */
[----:B------:R-:W-:Y:S01]  /*1f4a0*/  BPT.TRAP 0x1 ;  /* 0x000000040000795c */ /* 0x000fe20000300000 */
.L_x_1218:
        /* <DEDUP_REMOVED lines=14> */
.L_x_1267:
[----:B------:R-:W1:Y:S02]  /*1f590*/  SYNCS.PHASECHK.TRANS64.TRYWAIT P1, [R7+URZ], R2 ;  /* 0x00000002070075a7 */ /* 0x000e64000802017f */
[----:B-1----:R-:W-:Y:S05]  /*1f5a0*/  @!P1 BRA `(.L_x_1220) ;  /* 0x00000014000c9947 */ /* 0x002fea0003800000 */
.L_x_1268:
[----:B------:R-:W-:Y:S05]  /*1f5b0*/  @!P0 BRA `(.L_x_1221) ;  /* 0x0000000000048947 */ /* 0x000fea0003800000 */
[----:B------:R-:W-:Y:S01]  /*1f5c0*/  BPT.TRAP 0x1 ;  /* 0x000000040000795c */ /* 0x000fe20000300000 */
.L_x_1221:
[----:B------:R-:W2:Y:S02]  /*1f5d0*/  LDL.LU R4, [R1] ;  /* 0x0000000001047983 */ /* 0x000ea40000300800 */
[----:B--2---:R-:W-:-:S04]  /*1f5e0*/  IMAD R4, R4, 0x8, R0 ;  /* 0x0000000804047824 */ /* 0x004fc800078e0200 */
[----:B------:R-:W2:Y:S02]  /*1f5f0*/  SYNCS.PHASECHK.TRANS64.TRYWAIT P1, [R4+URZ+0x2e860], R5 ;  /* 0x02e86005040075a7 */ /* 0x000ea4000802017f */
[----:B--2---:R-:W-:Y:S05]  /*1f600*/  @!P1 BRA `(.L_x_1222) ;  /* 0x0000001400089947 */ /* 0x004fea0003800000 */
.L_x_1269:
[----:B------:R-:W-:Y:S05]  /*1f610*/  @!P0 BRA `(.L_x_1223) ;  /* 0x0000000000048947 */ /* 0x000fea0003800000 */
[----:B------:R-:W-:Y:S01]  /*1f620*/  BPT.TRAP 0x1 ;  /* 0x000000040000795c */ /* 0x000fe20000300000 */
.L_x_1223:
[----:B------:R-:W-:-:S04]  /*1f630*/  IMAD R3, R3, 0x8, R0 ;  /* 0x0000000803037824 */ /* 0x000fc800078e0200 */
[----:B------:R-:W3:Y:S02]  /*1f640*/  SYNCS.PHASECHK.TRANS64.TRYWAIT P1, [R3+URZ+0x2e860], R2 ;  /* 0x02e86002030075a7 */ /* 0x000ee4000802017f */
[----:B---3--:R-:W-:Y:S05]  /*1f650*/  @!P1 BRA `(.L_x_1224) ;  /* 0x0000001400089947 */ /* 0x008fea0003800000 */
.L_x_1270:
[----:B------:R-:W-:Y:S05]  /*1f660*/  @!P0 BRA `(.L_x_1225) ;  /* 0x0000000000048947 */ /* 0x000fea0003800000 */
[----:B------:R-:W-:Y:S01]  /*1f670*/  BPT.TRAP 0x1 ;  /* 0x000000040000795c */ /* 0x000fe20000300000 */
.L_x_1225:
[----:B------:R-:W4:Y:S02]  /*1f680*/  SYNCS.PHASECHK.TRANS64.TRYWAIT P0, [R4+URZ+0x2e880], R5 ;  /* 0x02e88005040075a7 */ /* 0x000f24000800017f */
[----:B----4-:R-:W-:Y:S05]  /*1f690*/  @!P0 BRA `(.L_x_1226) ;  /* 0x00000014000c8947 */ /* 0x010fea0003800000 */
.L_x_1227:
[----:B------:R0:W0:Y:S02]  /*1f6a0*/  SYNCS.PHASECHK.TRANS64.TRYWAIT P0, [R3+URZ+0x2e880], R2 ;  /* 0x02e88002030075a7 */ /* 0x000024000800017f */
[----:B0-----:R-:W-:Y:S05]  /*1f6b0*/  @!P0 NANOSLEEP.SYNCS 0x989680 ;  /* 0x009896800000895d */ /* 0x001fea0003900000 */
[----:B------:R-:W0:Y:S02]  /*1f6c0*/  @!P0 SYNCS.PHASECHK.TRANS64 P0, [R3+URZ+0x2e880], R2 ;  /* 0x02e88002030085a7 */ /* 0x000e24000800007f */
[----:B0-----:R-:W-:Y:S05]  /*1f6d0*/  @!P0 BRA `(.L_x_1227) ;  /* 0xfffffffc00f08947 */ /* 0x001fea000383ffff */
.L_x_1216:
[----:B------:R-:W-:Y:S05]  /*1f6e0*/  BSYNC B0 ;  /* 0x0000000000007941 */ /* 0x000fea0003800000 */
.L_x_1215:
[----:B------:R-:W-:Y:S05]  /*1f6f0*/  EXIT ;  /* 0x000000000000794d */ /* 0x000fea0003800000 */
.L_x_1036:
[----:B0-----:R-:W-:-:S04]  /*1f700*/  IMAD.U32 R3, RZ, RZ, UR41 ;  /* 0x00000029ff037e24 */ /* 0x001fc8000f8e00ff */
[----:B------:R0:W1:Y:S03]  /*1f710*/  SYNCS.PHASECHK.TRANS64.TRYWAIT P1, [R3+URZ+0x2e800], R0 ;  /* 0x02e80000030075a7 */ /* 0x000066000802017f */
[----:B-1----:R-:W-:Y:S05]  /*1f720*/  @!P1 NANOSLEEP.SYNCS 0x989680 ;  /* 0x009896800000995d */ /* 0x002fea0003900000 */
[----:B------:R-:W1:Y:S02]  /*1f730*/  @!P1 SYNCS.PHASECHK.TRANS64 P1, [R3+URZ+0x2e800], R0 ;  /* 0x02e80000030095a7 */ /* 0x000e64000802007f */
[----:B-1----:R-:W-:Y:S05]  /*1f740*/  @!P1 BRA `(.L_x_1036) ;  /* 0xfffffffc00ec9947 */ /* 0x002fea000383ffff */
[----:B------:R-:W-:Y:S05]  /*1f750*/  BRA `(.L_x_1228) ;  /* 0xfffffe2400c07947 */ /* 0x000fea000383ffff */
.L_x_1040:
[----:B-1----:R1:W2:Y:S02]  /*1f760*/  SYNCS.PHASECHK.TRANS64.TRYWAIT P1, [R5+URZ+0x2e830], R0 ;  /* 0x02e83000050075a7 */ /* 0x0022a4000802017f */
[----:B--2---:R-:W-:Y:S05]  /*1f770*/  @!P1 NANOSLEEP.SYNCS 0x989680 ;  /* 0x009896800000995d */ /* 0x004fea0003900000 */
[----:B------:R-:W2:Y:S02]  /*1f780*/  @!P1 SYNCS.PHASECHK.TRANS64 P1, [R5+URZ+0x2e830], R0 ;  /* 0x02e83000050095a7 */ /* 0x000ea4000802007f */
[----:B--2---:R-:W-:Y:S05]  /*1f790*/  @!P1 BRA `(.L_x_1040) ;  /* 0xfffffffc00f09947 */ /* 0x004fea000383ffff */
[----:B------:R-:W-:Y:S05]  /*1f7a0*/  BRA `(.L_x_1039) ;  /* 0xfffffe2400dc7947 */ /* 0x000fea000383ffff */
.L_x_1056:
[----:B-1----:R-:W-:-:S04]  /*1f7b0*/  IMAD.U32 R9, RZ, RZ, UR6 ;  /* 0x00000006ff097e24 */ /* 0x002fc8000f8e00ff */
[----:B------:R1:W2:Y:S03]  /*1f7c0*/  SYNCS.PHASECHK.TRANS64.TRYWAIT P1, [R9+URZ+0x2e830], R8 ;  /* 0x02e83008090075a7 */ /* 0x0002a6000802017f */
[----:B--2---:R-:W-:Y:S05]  /*1f7d0*/  @!P1 NANOSLEEP.SYNCS 0x989680 ;  /* 0x009896800000995d */ /* 0x004fea0003900000 */
[----:B------:R-:W2:Y:S02]  /*1f7e0*/  @!P1 SYNCS.PHASECHK.TRANS64 P1, [R9+URZ+0x2e830], R8 ;  /* 0x02e83008090095a7 */ /* 0x000ea4000802007f */
[----:B--2---:R-:W-:Y:S05]  /*1f7f0*/  @!P1 BRA `(.L_x_1056) ;  /* 0xfffffffc00ec9947 */ /* 0x004fea000383ffff */
[----:B------:R-:W-:Y:S05]  /*1f800*/  BRA `(.L_x_1053) ;  /* 0xfffffe7c00207947 */ /* 0x000fea000383ffff */
.L_x_1060:
[----:B-1----:R-:W-:-:S04]  /*1f810*/  IMAD.U32 R9, RZ, RZ, UR6 ;  /* 0x00000006ff097e24 */ /* 0x002fc8000f8e00ff */
[----:B------:R1:W2:Y:S03]  /*1f820*/  SYNCS.PHASECHK.TRANS64.TRYWAIT P1, [R9+URZ+0x2e850], R8 ;  /* 0x02e85008090075a7 */ /* 0x0002a6000802017f */
[----:B--2---:R-:W-:Y:S05]  /*1f830*/  @!P1 NANOSLEEP.SYNCS 0x989680 ;  /* 0x009896800000995d */ /* 0x004fea0003900000 */
[----:B------:R-:W2:Y:S02]  /*1f840*/  @!P1 SYNCS.PHASECHK.TRANS64 P1, [R9+URZ+0x2e850], R8 ;  /* 0x02e85008090095a7 */ /* 0x000ea4000802007f */
[----:B--2---:R-:W-:Y:S05]  /*1f850*/  @!P1 BRA `(.L_x_1060) ;  /* 0xfffffffc00ec9947 */ /* 0x004fea000383ffff */
[----:B------:R-:W-:Y:S05]  /*1f860*/  BRA `(.L_x_1057) ;  /* 0xfffffe8800087947 */ /* 0x000fea000383ffff */
.L_x_1078:
[----:B-1----:R-:W-:-:S04]  /*1f870*/  IMAD.U32 R3, RZ, RZ, UR6 ;  /* 0x00000006ff037e24 */ /* 0x002fc8000f8e00ff */
[----:B------:R1:W2:Y:S03]  /*1f880*/  SYNCS.PHASECHK.TRANS64.TRYWAIT P1, [R3+URZ+0x2e830], R0 ;  /* 0x02e83000030075a7 */ /* 0x0002a6000802017f */
[----:B--2---:R-:W-:Y:S05]  /*1f890*/  @!P1 NANOSLEEP.SYNCS 0x989680 ;  /* 0x009896800000995d */ /* 0x004fea0003900000 */
[----:B------:R-:W2:Y:S02]  /*1f8a0*/  @!P1 SYNCS.PHASECHK.TRANS64 P1, [R3+URZ+0x2e830], R0 ;  /* 0x02e83000030095a7 */ /* 0x000ea4000802007f */
[----:B--2---:R-:W-:Y:S05]  /*1f8b0*/  @!P1 BRA `(.L_x_1078) ;  /* 0xfffffffc00ec9947 */ /* 0x004fea000383ffff */
[----:B------:R-:W-:Y:S05]  /*1f8c0*/  BRA `(.L_x_1075) ;  /* 0xfffffed800c87947 */ /* 0x000fea000383ffff */
.L_x_1082:
[----:B-1----:R-:W-:-:S04]  /*1f8d0*/  IMAD.U32 R3, RZ, RZ, UR6 ;  /* 0x00000006ff037e24 */ /* 0x002fc8000f8e00ff */
[----:B------:R1:W2:Y:S03]  /*1f8e0*/  SYNCS.PHASECHK.TRANS64.TRYWAIT P1, [R3+URZ+0x2e850], R0 ;  /* 0x02e85000030075a7 */ /* 0x0002a6000802017f */
[----:B--2---:R-:W-:Y:S05]  /*1f8f0*/  @!P1 NANOSLEEP.SYNCS 0x989680 ;  /* 0x009896800000995d */ /* 0x004fea0003900000 */
[----:B------:R-:W2:Y:S02]  /*1f900*/  @!P1 SYNCS.PHASECHK.TRANS64 P1, [R3+URZ+0x2e850], R0 ;  /* 0x02e85000030095a7 */ /* 0x000ea4000802007f */
[----:B--2---:R-:W-:Y:S05]  /*1f910*/  @!P1 BRA `(.L_x_1082) ;  /* 0xfffffffc00ec9947 */ /* 0x004fea000383ffff */
[----:B------:R-:W-:Y:S05]  /*1f920*/  BRA `(.L_x_1079) ;  /* 0xfffffee400bc7947 */ /* 0x000fea000383ffff */
.L_x_1089:
[----:B-1----:R-:W-:-:S04]  /*1f930*/  IMAD.U32 R3, RZ, RZ, UR6 ;  /* 0x00000006ff037e24 */ /* 0x002fc8000f8e00ff */
[----:B------:R1:W2:Y:S03]  /*1f940*/  SYNCS.PHASECHK.TRANS64.TRYWAIT P1, [R3+URZ+0x2e830], R0 ;  /* 0x02e83000030075a7 */ /* 0x0002a6000802017f */
[----:B--2---:R-:W-:Y:S05]  /*1f950*/  @!P1 NANOSLEEP.SYNCS 0x989680 ;  /* 0x009896800000995d */ /* 0x004fea0003900000 */
[----:B------:R-:W2:Y:S02]  /*1f960*/  @!P1 SYNCS.PHASECHK.TRANS64 P1, [R3+URZ+0x2e830], R0 ;  /* 0x02e83000030095a7 */ /* 0x000ea4000802007f */
[----:B--2---:R-:W-:Y:S05]  /*1f970*/  @!P1 BRA `(.L_x_1089) ;  /* 0xfffffffc00ec9947 */ /* 0x004fea000383ffff */
[----:B------:R-:W-:Y:S05]  /*1f980*/  BRA `(.L_x_1086) ;  /* 0xffffff1000347947 */ /* 0x000fea000383ffff */
.L_x_1093:
[----:B-1----:R-:W-:-:S04]  /*1f990*/  IMAD.U32 R3, RZ, RZ, UR6 ;  /* 0x00000006ff037e24 */ /* 0x002fc8000f8e00ff */
[----:B------:R1:W2:Y:S03]  /*1f9a0*/  SYNCS.PHASECHK.TRANS64.TRYWAIT P1, [R3+URZ+0x2e850], R0 ;  /* 0x02e85000030075a7 */ /* 0x0002a6000802017f */
[----:B--2---:R-:W-:Y:S05]  /*1f9b0*/  @!P1 NANOSLEEP.SYNCS 0x989680 ;  /* 0x009896800000995d */ /* 0x004fea0003900000 */
[----:B------:R-:W2:Y:S02]  /*1f9c0*/  @!P1 SYNCS.PHASECHK.TRANS64 P1, [R3+URZ+0x2e850], R0 ;  /* 0x02e85000030095a7 */ /* 0x000ea4000802007f */
[----:B--2---:R-:W-:Y:S05]  /*1f9d0*/  @!P1 BRA `(.L_x_1093) ;  /* 0xfffffffc00ec9947 */ /* 0x004fea000383ffff */
[----:B------:R-:W-:Y:S05]  /*1f9e0*/  BRA `(.L_x_1090) ;  /* 0xffffff1c00287947 */ /* 0x000fea000383ffff */
.L_x_1107:
[----:B-1----:R-:W-:-:S04]  /*1f9f0*/  IMAD.U32 R7, RZ, RZ, UR4 ;  /* 0x00000004ff077e24 */ /* 0x002fc8000f8e00ff */
[----:B------:R1:W2:Y:S03]  /*1fa00*/  SYNCS.PHASECHK.TRANS64.TRYWAIT P1, [R7+URZ+0x2e850], R4 ;  /* 0x02e85004070075a7 */ /* 0x0002a6000802017f */
[----:B--2---:R-:W-:Y:S05]  /*1fa10*/  @!P1 NANOSLEEP.SYNCS 0x989680 ;  /* 0x009896800000995d */ /* 0x004fea0003900000 */
[----:B------:R-:W2:Y:S02]  /*1fa20*/  @!P1 SYNCS.PHASECHK.TRANS64 P1, [R7+URZ+0x2e850], R4 ;  /* 0x02e85004070095a7 */ /* 0x000ea4000802007f */
[----:B--2---:R-:W-:Y:S05]  /*1fa30*/  @!P1 BRA `(.L_x_1107) ;  /* 0xfffffffc00ec9947 */ /* 0x004fea000383ffff */
[----:B------:R-:W-:Y:S05]  /*1fa40*/  BRA `(.L_x_1106) ;  /* 0xffffff6c000c7947 */ /* 0x000fea000383ffff */
.L_x_1159:
[----:B------:R-:W-:Y:S02]  /*1fa50*/  IMAD.MOV.U32 R13, RZ, RZ, R0 ;  /* 0x000000ffff0d7224 */ /* 0x000fe400078e0000 */
[----:B------:R-:W-:Y:S02]  /*1fa60*/  IMAD.MOV.U32 R12, RZ, RZ, RZ ;  /* 0x000000ffff0c7224 */ /* 0x000fe400078e00ff */
[----:B------:R-:W-:Y:S02]  /*1fa70*/  IMAD.MOV.U32 R11, RZ, RZ, 0x1f ;  /* 0x0000001fff0b7424 */ /* 0x000fe400078e00ff */
[----:B------:R-:W-:-:S07]  /*1fa80*/  IMAD.MOV.U32 R15, RZ, RZ, -0x1 ;  /* 0xffffffffff0f7424 */ /* 0x000fce00078e00ff */
[----:B0-----:R-:W-:Y:S05]  /*1fa90*/  WARPSYNC.COLLECTIVE R15, `(.L_x_1229) ;  /* 0x000000000f087348 */ /* 0x001fea0003c00000 */
[----:B------:R1:W2:Y:S02]  /*1faa0*/  SHFL.IDX P6, R14, R13, R12, R11 ;  /* 0x0000000c0d0e7389 */ /* 0x0002a400000c000b */
[----:B012---:R-:W-:Y:S01]  /*1fab0*/  ENDCOLLECTIVE ;  /* 0x000000000000791b */ /* 0x007fe20003800000 */
.L_x_1229:
[----:B------:R-:W-:Y:S05]  /*1fac0*/  BRA `(.L_x_1230) ;  /* 0xffffffc0002c7947 */ /* 0x000fea000383ffff */
.L_x_1161:
[----:B------:R-:W-:Y:S01]  /*1fad0*/  BSSY B0, `(.L_x_1231) ;  /* 0x0000006000007945 */ /* 0x000fe20003800000 */
[----:B------:R-:W-:-:S07]  /*1fae0*/  IMAD.MOV.U32 R15, RZ, RZ, -0x1 ;  /* 0xffffffffff0f7424 */ /* 0x000fce00078e00ff */
[----:B0-----:R-:W-:Y:S05]  /*1faf0*/  WARPSYNC.COLLECTIVE R15, `(.L_x_1232) ;  /* 0x000000000f0c7348 */ /* 0x001fea0003c00000 */
[----:B------:R-:W-:Y:S02]  /*1fb00*/  ELECT P6, UR62, PT ;  /* 0x00000000003e782f */ /* 0x000fe400038c0000 */
[----:B------:R-:W-:Y:S01]  /*1fb10*/  MOV R14, UR62 ;  /* 0x0000003e000e7c02 */ /* 0x000fe20008000f00 */
[----:B0-----:R-:W-:Y:S10]  /*1fb20*/  ENDCOLLECTIVE ;  /* 0x000000000000791b */ /* 0x001ff40003800000 */
.L_x_1232:
[----:B------:R-:W-:Y:S05]  /*1fb30*/  BSYNC B0 ;  /* 0x0000000000007941 */ /* 0x000fea0003800000 */
.L_x_1231:
[----:B------:R-:W-:Y:S05]  /*1fb40*/  BRA `(.L_x_1233) ;  /* 0xffffffc000347947 */ /* 0x000fea000383ffff */
.L_x_1163:
[----:B0-----:R0:W1:Y:S02]  /*1fb50*/  SYNCS.PHASECHK.TRANS64.TRYWAIT P0, [R4+URZ+0x2e880], R3 ;  /* 0x02e88003040075a7 */ /* 0x001064000800017f */
[----:B-1----:R-:W-:Y:S05]  /*1fb60*/  @!P0 NANOSLEEP.SYNCS 0x989680 ;  /* 0x009896800000895d */ /* 0x002fea0003900000 */
[----:B------:R-:W1:Y:S02]  /*1fb70*/  @!P0 SYNCS.PHASECHK.TRANS64 P0, [R4+URZ+0x2e880], R3 ;  /* 0x02e88003040085a7 */ /* 0x000e64000800007f */
[----:B-1----:R-:W-:Y:S05]  /*1fb80*/  @!P0 BRA `(.L_x_1163) ;  /* 0xfffffffc00f08947 */ /* 0x002fea000383ffff */
[----:B------:R-:W-:Y:S05]  /*1fb90*/  BRA `(.L_x_1234) ;  /* 0xffffffc000987947 */ /* 0x000fea000383ffff */
.L_x_1165:
[----:B-1----:R1:W2:Y:S02]  /*1fba0*/  SYNCS.PHASECHK.TRANS64.TRYWAIT P0, [R4+URZ+0x2e840], R3 ;  /* 0x02e84003040075a7 */ /* 0x0022a4000800017f */
[----:B--2---:R-:W-:Y:S05]  /*1fbb0*/  @!P0 NANOSLEEP.SYNCS 0x989680 ;  /* 0x009896800000895d */ /* 0x004fea0003900000 */
[----:B------:R-:W2:Y:S02]  /*1fbc0*/  @!P0 SYNCS.PHASECHK.TRANS64 P0, [R4+URZ+0x2e840], R3 ;  /* 0x02e84003040085a7 */ /* 0x000ea4000800007f */
[----:B--2---:R-:W-:Y:S05]  /*1fbd0*/  @!P0 BRA `(.L_x_1165) ;  /* 0xfffffffc00f08947 */ /* 0x004fea000383ffff */
[----:B------:R-:W-:Y:S05]  /*1fbe0*/  BRA `(.L_x_1235) ;  /* 0xffffffc000ec7947 */ /* 0x000fea000383ffff */
.L_x_1169:
[----:B------:R-:W-:Y:S01]  /*1fbf0*/  IMAD.MOV.U32 R13, RZ, RZ, R2 ;  /* 0x000000ffff0d7224 */ /* 0x000fe200078e0002 */
[----:B------:R-:W-:Y:S01]  /*1fc00*/  LOP3.LUT R6, R6, 0x7f, RZ, 0xc0, !PT ;  /* 0x0000007f06067812 */ /* 0x000fe200078ec0ff */
[----:B------:R-:W-:Y:S02]  /*1fc10*/  IMAD.MOV.U32 R12, RZ, RZ, RZ ;  /* 0x000000ffff0c7224 */ /* 0x000fe400078e00ff */
[----:B------:R-:W-:Y:S01]  /*1fc20*/  IMAD.MOV.U32 R11, RZ, RZ, 0x181f ;  /* 0x0000181fff0b7424 */ /* 0x000fe200078e00ff */
[----:B------:R-:W-:Y:S01]  /*1fc30*/  SHF.R.U32.HI R5, RZ, 0x3, R6 ;  /* 0x00000003ff057819 */ /* 0x000fe20000011606 */
[----:B------:R-:W-:Y:S02]  /*1fc40*/  IMAD.MOV.U32 R15, RZ, RZ, -0x1 ;  /* 0xffffffffff0f7424 */ /* 0x000fe400078e00ff */
[----:B------:R-:W-:Y:S02]  /*1fc50*/  IMAD R3, R8, UR42, RZ ;  /* 0x0000002a08037c24 */ /* 0x000fe4000f8e02ff */
[----:B------:R-:W-:-:S07]  /*1fc60*/  IMAD.IADD R4, R5, 0x1, R18 ;  /* 0x0000000105047824 */ /* 0x000fce00078e0212 */
[----:B-----5:R-:W-:Y:S05]  /*1fc70*/  WARPSYNC.COLLECTIVE R15, `(.L_x_1236) ;  /* 0x000000000f087348 */ /* 0x020fea0003c00000 */
[----:B------:R0:W1:Y:S02]  /*1fc80*/  SHFL.IDX P6, R14, R13, R12, R11 ;  /* 0x0000000c0d0e7389 */ /* 0x00006400000c000b */
[----:B01---5:R-:W-:Y:S01]  /*1fc90*/  ENDCOLLECTIVE ;  /* 0x000000000000791b */ /* 0x023fe20003800000 */
.L_x_1236:
[C---:B------:R-:W-:Y:S01]  /*1fca0*/  VIADD R5, R4.reuse, 0x10 ;  /* 0x0000001004057836 */ /* 0x040fe20000000000 */
[----:B------:R-:W-:-:S04]  /*1fcb0*/  ISETP.GE.AND P1, PT, R4, R3, PT ;  /* 0x000000030400720c */ /* 0x000fc80003f26270 */
[----:B------:R-:W-:Y:S01]  /*1fcc0*/  ISETP.GE.AND P2, PT, R5, R3, PT ;  /* 0x000000030500720c */ /* 0x000fe20003f46270 */
[----:B------:R-:W-:Y:S02]  /*1fcd0*/  IMAD.MOV.U32 R13, RZ, RZ, R0 ;  /* 0x000000ffff0d7224 */ /* 0x000fe400078e0000 */
[----:B------:R-:W-:-:S10]  /*1fce0*/  IMAD.MOV.U32 R7, RZ, RZ, R14 ;  /* 0x000000ffff077224 */ /* 0x000fd400078e000e */
[----:B------:R-:W-:Y:S05]  /*1fcf0*/  WARPSYNC.COLLECTIVE R15, `(.L_x_1237) ;  /* 0x000000000f087348 */ /* 0x000fea0003c00000 */
[----:B------:R0:W1:Y:S02]  /*1fd00*/  SHFL.IDX P6, R14, R13, R12, R11 ;  /* 0x0000000c0d0e7389 */ /* 0x00006400000c000b */
[----:B01----:R-:W-:Y:S01]  /*1fd10*/  ENDCOLLECTIVE ;  /* 0x000000000000791b */ /* 0x003fe20003800000 */
.L_x_1237:
[----:B------:R-:W-:Y:S02]  /*1fd20*/  IMAD.MOV.U32 R13, RZ, RZ, R2 ;  /* 0x000000ffff0d7224 */ /* 0x000fe400078e0002 */
[----:B------:R-:W-:Y:S02]  /*1fd30*/  IMAD.MOV.U32 R12, RZ, RZ, 0x1 ;  /* 0x00000001ff0c7424 */ /* 0x000fe400078e00ff */
[----:B------:R-:W-:-:S07]  /*1fd40*/  IMAD.MOV.U32 R6, RZ, RZ, R14 ;  /* 0x000000ffff067224 */ /* 0x000fce00078e000e */
[----:B------:R-:W-:Y:S05]  /*1fd50*/  WARPSYNC.COLLECTIVE R15, `(.L_x_1238) ;  /* 0x000000000f087348 */ /* 0x000fea0003c00000 */
[----:B------:R0:W1:Y:S02]  /*1fd60*/  SHFL.IDX P6, R14, R13, R12, R11 ;  /* 0x0000000c0d0e7389 */ /* 0x00006400000c000b */
[----:B01----:R-:W-:Y:S01]  /*1fd70*/  ENDCOLLECTIVE ;  /* 0x000000000000791b */ /* 0x003fe20003800000 */
.L_x_1238:
[----:B------:R-:W-:-:S05]  /*1fd80*/  @!P1 IADD3 R6, P3, R10, R6, RZ ;  /* 0x000000060a069210 */ /* 0x000fca0007f7e0ff */
[----:B------:R-:W-:-:S05]  /*1fd90*/  @!P1 IMAD.X R7, RZ, RZ, R7, P3 ;  /* 0x000000ffff079224 */ /* 0x000fca00018e0607 */
[----:B------:R-:W-:Y:S01]  /*1fda0*/  @!PT LDS RZ, [RZ] ;  /* 0x00000000fffff984 */ /* 0x000fe20000000800 */
[----:B------:R-:W-:Y:S01]  /*1fdb0*/  @!PT LDS RZ, [RZ] ;  /* 0x00000000fffff984 */ /* 0x000fe20000000800 */
[----:B------:R-:W-:Y:S01]  /*1fdc0*/  @!PT LDS RZ, [RZ] ;  /* 0x00000000fffff984 */ /* 0x000fe20000000800 */
[----:B------:R0:W-:Y:S01]  /*1fdd0*/  @!P1 LDGSTS.E.BYPASS.LTC128B.128 [R9+0x1c400], desc[UR50][R6.64], !P0 ;  /* 0x1c40000006099fae */ /* 0x0001e2000c101d72 */
[----:B------:R-:W-:Y:S02]  /*1fde0*/  IMAD.MOV.U32 R13, RZ, RZ, R0 ;  /* 0x000000ffff0d7224 */ /* 0x000fe400078e0000 */
[----:B------:R-:W-:-:S07]  /*1fdf0*/  IMAD.MOV.U32 R8, RZ, RZ, R14 ;  /* 0x000000ffff087224 */ /* 0x000fce00078e000e */
[----:B0-----:R-:W-:Y:S05]  /*1fe00*/  WARPSYNC.COLLECTIVE R15, `(.L_x_1239) ;  /* 0x000000000f087348 */ /* 0x001fea0003c00000 */
[----:B------:R1:W2:Y:S02]  /*1fe10*/  SHFL.IDX P6, R14, R13, R12, R11 ;  /* 0x0000000c0d0e7389 */ /* 0x0002a400000c000b */
[----:B012---:R-:W-:Y:S01]  /*1fe20*/  ENDCOLLECTIVE ;  /* 0x000000000000791b */ /* 0x007fe20003800000 */
.L_x_1239:
[----:B------:R-:W-:Y:S02]  /*1fe30*/  IMAD.MOV.U32 R13, RZ, RZ, R2 ;  /* 0x000000ffff0d7224 */ /* 0x000fe400078e0002 */
[----:B------:R-:W-:Y:S02]  /*1fe40*/  IMAD.MOV.U32 R12, RZ, RZ, 0x2 ;  /* 0x00000002ff0c7424 */ /* 0x000fe400078e00ff */
[----:B------:R-:W-:-:S07]  /*1fe50*/  IMAD.MOV.U32 R5, RZ, RZ, R14 ;  /* 0x000000ffff057224 */ /* 0x000fce00078e000e */
[----:B------:R-:W-:Y:S05]  /*1fe60*/  WARPSYNC.COLLECTIVE R15, `(.L_x_1240) ;  /* 0x000000000f087348 */ /* 0x000fea0003c00000 */
[----:B------:R0:W1:Y:S02]  /*1fe70*/  SHFL.IDX P6, R14, R13, R12, R11 ;  /* 0x0000000c0d0e7389 */ /* 0x00006400000c000b */
[----:B01----:R-:W-:Y:S01]  /*1fe80*/  ENDCOLLECTIVE ;  /* 0x000000000000791b */ /* 0x003fe20003800000 */
.L_x_1240:
[----:B------:R-:W-:-:S05]  /*1fe90*/  @!P2 IADD3 R5, P1, R10, R5, RZ ;  /* 0x000000050a05a210 */ /* 0x000fca0007f3e0ff */
[----:B------:R-:W-:Y:S02]  /*1fea0*/  @!P2 IMAD.X R6, RZ, RZ, R8, P1 ;  /* 0x000000ffff06a224 */ /* 0x000fe400008e0608 */
[C---:B------:R-:W-:Y:S02]  /*1feb0*/  VIADD R8, R4.reuse, 0x60 ;  /* 0x0000006004087836 */ /* 0x040fe40000000000 */
[----:B------:R-:W-:Y:S02]  /*1fec0*/  @!P2 IMAD.MOV.U32 R7, RZ, RZ, R6 ;  /* 0x000000ffff07a224 */ /* 0x000fe400078e0006 */
        /* <DEDUP_REMOVED lines=12> */
.L_x_1241:
[----:B------:R-:W-:Y:S02]  /*1ff90*/  IMAD.MOV.U32 R13, RZ, RZ, R2 ;  /* 0x000000ffff0d7224 */ /* 0x000fe400078e0002 */
[----:B------:R-:W-:Y:S02]  /*1ffa0*/  IMAD.MOV.U32 R12, RZ, RZ, 0x3 ;  /* 0x00000003ff0c7424 */ /* 0x000fe400078e00ff */
[----:B------:R-:W-:-:S07]  /*1ffb0*/  IMAD.MOV.U32 R6, RZ, RZ, R14 ;  /* 0x000000ffff067224 */ /* 0x000fce00078e000e */
[----:B------:R-:W-:Y:S05]  /*1ffc0*/  WARPSYNC.COLLECTIVE R15, `(.L_x_1242) ;  /* 0x000000000f087348 */ /* 0x000fea0003c00000 */
[----:B------:R0:W1:Y:S02]  /*1ffd0*/  SHFL.IDX P6, R14, R13, R12, R11 ;  /* 0x0000000c0d0e7389 */ /* 0x00006400000c000b */
[----:B01----:R-:W-:Y:S01]  /*1ffe0*/  ENDCOLLECTIVE ;  /* 0x000000000000791b */ /* 0x003fe20003800000 */
.L_x_1242:
        /* <DEDUP_REMOVED lines=14> */
.L_x_1243:
[----:B------:R-:W-:Y:S02]  /*200d0*/  IMAD.MOV.U32 R13, RZ, RZ, R2 ;  /* 0x000000ffff0d7224 */ /* 0x000fe400078e0002 */
[----:B------:R-:W-:Y:S02]  /*200e0*/  IMAD.MOV.U32 R12, RZ, RZ, 0x4 ;  /* 0x00000004ff0c7424 */ /* 0x000fe400078e00ff */
[----:B------:R-:W-:-:S07]  /*200f0*/  IMAD.MOV.U32 R6, RZ, RZ, R14 ;  /* 0x000000ffff067224 */ /* 0x000fce00078e000e */
[----:B------:R-:W-:Y:S05]  /*20100*/  WARPSYNC.COLLECTIVE R15, `(.L_x_1244) ;  /* 0x000000000f087348 */ /* 0x000fea0003c00000 */
[----:B------:R0:W1:Y:S02]  /*20110*/  SHFL.IDX P6, R14, R13, R12, R11 ;  /* 0x0000000c0d0e7389 */ /* 0x00006400000c000b */
[----:B01----:R-:W-:Y:S01]  /*20120*/  ENDCOLLECTIVE ;  /* 0x000000000000791b */ /* 0x003fe20003800000 */
.L_x_1244:
        /* <DEDUP_REMOVED lines=14> */
.L_x_1245:
[----:B------:R-:W-:Y:S02]  /*20210*/  IMAD.MOV.U32 R13, RZ, RZ, R2 ;  /* 0x000000ffff0d7224 */ /* 0x000fe400078e0002 */
[----:B------:R-:W-:Y:S02]  /*20220*/  IMAD.MOV.U32 R12, RZ, RZ, 0x5 ;  /* 0x00000005ff0c7424 */ /* 0x000fe400078e00ff */
[----:B------:R-:W-:-:S07]  /*20230*/  IMAD.MOV.U32 R6, RZ, RZ, R14 ;  /* 0x000000ffff067224 */ /* 0x000fce00078e000e */
[----:B------:R-:W-:Y:S05]  /*20240*/  WARPSYNC.COLLECTIVE R15, `(.L_x_1246) ;  /* 0x000000000f087348 */ /* 0x000fea0003c00000 */
[----:B------:R0:W1:Y:S02]  /*20250*/  SHFL.IDX P6, R14, R13, R12, R11 ;  /* 0x0000000c0d0e7389 */ /* 0x00006400000c000b */
[----:B01----:R-:W-:Y:S01]  /*20260*/  ENDCOLLECTIVE ;  /* 0x000000000000791b */ /* 0x003fe20003800000 */
.L_x_1246:
        /* <DEDUP_REMOVED lines=14> */
.L_x_1247:
[----:B------:R-:W-:Y:S02]  /*20350*/  IMAD.MOV.U32 R13, RZ, RZ, R2 ;  /* 0x000000ffff0d7224 */ /* 0x000fe400078e0002 */
[----:B------:R-:W-:Y:S02]  /*20360*/  IMAD.MOV.U32 R12, RZ, RZ, 0x6 ;  /* 0x00000006ff0c7424 */ /* 0x000fe400078e00ff */
[----:B------:R-:W-:-:S07]  /*20370*/  IMAD.MOV.U32 R6, RZ, RZ, R14 ;  /* 0x000000ffff067224 */ /* 0x000fce00078e000e */
[----:B------:R-:W-:Y:S05]  /*20380*/  WARPSYNC.COLLECTIVE R15, `(.L_x_1248) ;  /* 0x000000000f087348 */ /* 0x000fea0003c00000 */
[----:B------:R0:W1:Y:S02]  /*20390*/  SHFL.IDX P6, R14, R13, R12, R11 ;  /* 0x0000000c0d0e7389 */ /* 0x00006400000c000b */
[----:B01----:R-:W-:Y:S01]  /*203a0*/  ENDCOLLECTIVE ;  /* 0x000000000000791b */ /* 0x003fe20003800000 */
.L_x_1248:
        /* <DEDUP_REMOVED lines=13> */
.L_x_1249:
[----:B------:R-:W-:Y:S02]  /*20480*/  IMAD.MOV.U32 R13, RZ, RZ, R2 ;  /* 0x000000ffff0d7224 */ /* 0x000fe400078e0002 */
[----:B------:R-:W-:Y:S02]  /*20490*/  IMAD.MOV.U32 R12, RZ, RZ, 0x7 ;  /* 0x00000007ff0c7424 */ /* 0x000fe400078e00ff */
[----:B------:R-:W-:-:S07]  /*204a0*/  IMAD.MOV.U32 R6, RZ, RZ, R14 ;  /* 0x000000ffff067224 */ /* 0x000fce00078e000e */
[----:B------:R-:W-:Y:S05]  /*204b0*/  WARPSYNC.COLLECTIVE R15, `(.L_x_1250) ;  /* 0x000000000f087348 */ /* 0x000fea0003c00000 */
[----:B------:R0:W1:Y:S02]  /*204c0*/  SHFL.IDX P6, R14, R13, R12, R11 ;  /* 0x0000000c0d0e7389 */ /* 0x00006400000c000b */
[----:B01----:R-:W-:Y:S01]  /*204d0*/  ENDCOLLECTIVE ;  /* 0x000000000000791b */ /* 0x003fe20003800000 */
.L_x_1250:
        /* <DEDUP_REMOVED lines=12> */
.L_x_1251:
[----:B------:R-:W-:Y:S01]  /*205a0*/  IMAD.MOV.U32 R0, RZ, RZ, R14 ;  /* 0x000000ffff007224 */ /* 0x000fe200078e000e */
[----:B------:R-:W-:Y:S06]  /*205b0*/  BRA `(.L_x_1252) ;  /* 0xffffffc400387947 */ /* 0x000fec000383ffff */
.L_x_1172:
[----:B0-----:R0:W1:Y:S02]  /*205c0*/  SYNCS.PHASECHK.TRANS64.TRYWAIT P0, [R19+URZ+0x2e820], R0 ;  /* 0x02e82000130075a7 */ /* 0x001064000800017f */
[----:B-1----:R-:W-:Y:S05]  /*205d0*/  @!P0 NANOSLEEP.SYNCS 0x989680 ;  /* 0x009896800000895d */ /* 0x002fea0003900000 */
[----:B------:R-:W1:Y:S02]  /*205e0*/  @!P0 SYNCS.PHASECHK.TRANS64 P0, [R19+URZ+0x2e820], R0 ;  /* 0x02e82000130085a7 */ /* 0x000e64000800007f */
[----:B-1----:R-:W-:Y:S05]  /*205f0*/  @!P0 BRA `(.L_x_1172) ;  /* 0xfffffffc00f08947 */ /* 0x002fea000383ffff */
[----:B------:R-:W-:Y:S05]  /*20600*/  BRA `(.L_x_1253) ;  /* 0xffffffc400947947 */ /* 0x000fea000383ffff */
.L_x_1178:
[----:B--2---:R2:W3:Y:S02]  /*20610*/  SYNCS.PHASECHK.TRANS64.TRYWAIT P0, [R4+URZ+0x2e880], R3 ;  /* 0x02e88003040075a7 */ /* 0x0044e4000800017f */
[----:B---3--:R-:W-:Y:S05]  /*20620*/  @!P0 NANOSLEEP.SYNCS 0x989680 ;  /* 0x009896800000895d */ /* 0x008fea0003900000 */
[----:B------:R-:W3:Y:S02]  /*20630*/  @!P0 SYNCS.PHASECHK.TRANS64 P0, [R4+URZ+0x2e880], R3 ;  /* 0x02e88003040085a7 */ /* 0x000ee4000800007f */
[----:B---3--:R-:W-:Y:S05]  /*20640*/  @!P0 BRA `(.L_x_1178) ;  /* 0xfffffffc00f08947 */ /* 0x008fea000383ffff */
[----:B------:R-:W-:Y:S05]  /*20650*/  BRA `(.L_x_1254) ;  /* 0xffffffc8004c7947 */ /* 0x000fea000383ffff */
.L_x_1183:
[----:B-1----:R1:W3:Y:S02]  /*20660*/  SYNCS.PHASECHK.TRANS64.TRYWAIT P0, [R4+URZ+0x2e840], R3 ;  /* 0x02e84003040075a7 */ /* 0x0022e4000800017f */
[----:B---3--:R-:W-:Y:S05]  /*20670*/  @!P0 NANOSLEEP.SYNCS 0x989680 ;  /* 0x009896800000895d */ /* 0x008fea0003900000 */
[----:B------:R-:W3:Y:S02]  /*20680*/  @!P0 SYNCS.PHASECHK.TRANS64 P0, [R4+URZ+0x2e840], R3 ;  /* 0x02e84003040085a7 */ /* 0x000ee4000800007f */
[----:B---3--:R-:W-:Y:S05]  /*20690*/  @!P0 BRA `(.L_x_1183) ;  /* 0xfffffffc00f08947 */ /* 0x008fea000383ffff */
[----:B------:R-:W-:Y:S05]  /*206a0*/  BRA `(.L_x_1255) ;  /* 0xffffffc800cc7947 */ /* 0x000fea000383ffff */
.L_x_1189:
[----:B--2---:R2:W3:Y:S02]  /*206b0*/  SYNCS.PHASECHK.TRANS64.TRYWAIT P0, [R20+URZ+0x2e870], R2 ;  /* 0x02e87002140075a7 */ /* 0x0044e4000800017f */
[----:B---3--:R-:W-:Y:S05]  /*206c0*/  @!P0 NANOSLEEP.SYNCS 0x989680 ;  /* 0x009896800000895d */ /* 0x008fea0003900000 */
[----:B------:R-:W3:Y:S02]  /*206d0*/  @!P0 SYNCS.PHASECHK.TRANS64 P0, [R20+URZ+0x2e870], R2 ;  /* 0x02e87002140085a7 */ /* 0x000ee4000800007f */
[----:B---3--:R-:W-:Y:S05]  /*206e0*/  @!P0 BRA `(.L_x_1189) ;  /* 0xfffffffc00f08947 */ /* 0x008fea000383ffff */
[----:B------:R-:W-:Y:S05]  /*206f0*/  BRA `(.L_x_1256) ;  /* 0xffffffcc00687947 */ /* 0x000fea000383ffff */
.L_x_1191:
[----:B--2---:R2:W3:Y:S02]  /*20700*/  SYNCS.PHASECHK.TRANS64.TRYWAIT P0, [R20+URZ+0x2e860], R2 ;  /* 0x02e86002140075a7 */ /* 0x0044e4000800017f */
[----:B---3--:R-:W-:Y:S05]  /*20710*/  @!P0 NANOSLEEP.SYNCS 0x989680 ;  /* 0x009896800000895d */ /* 0x008fea0003900000 */
[----:B------:R-:W3:Y:S02]  /*20720*/  @!P0 SYNCS.PHASECHK.TRANS64 P0, [R20+URZ+0x2e860], R2 ;  /* 0x02e86002140085a7 */ /* 0x000ee4000800007f */
[----:B---3--:R-:W-:Y:S05]  /*20730*/  @!P0 BRA `(.L_x_1191) ;  /* 0xfffffffc00f08947 */ /* 0x008fea000383ffff */
[----:B------:R-:W-:Y:S05]  /*20740*/  BRA `(.L_x_1257) ;  /* 0xffffffcc00707947 */ /* 0x000fea000383ffff */
.L_x_1198:
[----:B0-----:R0:W1:Y:S02]  /*20750*/  SYNCS.PHASECHK.TRANS64.TRYWAIT P1, [R17+URZ+0x2e870], R0 ;  /* 0x02e87000110075a7 */ /* 0x001064000802017f */
[----:B-1----:R-:W-:Y:S05]  /*20760*/  @!P1 NANOSLEEP.SYNCS 0x989680 ;  /* 0x009896800000995d */ /* 0x002fea0003900000 */
[----:B------:R-:W1:Y:S02]  /*20770*/  @!P1 SYNCS.PHASECHK.TRANS64 P1, [R17+URZ+0x2e870], R0 ;  /* 0x02e87000110095a7 */ /* 0x000e64000802007f */
[----:B-1----:R-:W-:Y:S05]  /*20780*/  @!P1 BRA `(.L_x_1198) ;  /* 0xfffffffc00f09947 */ /* 0x002fea000383ffff */
[----:B------:R-:W-:Y:S05]  /*20790*/  BRA `(.L_x_1258) ;  /* 0xffffffd400b47947 */ /* 0x000fea000383ffff */
.L_x_1200:
[----:B0-----:R0:W1:Y:S02]  /*207a0*/  SYNCS.PHASECHK.TRANS64.TRYWAIT P1, [R17+URZ+0x2e860], R0 ;  /* 0x02e86000110075a7 */ /* 0x001064000802017f */
[----:B-1----:R-:W-:Y:S05]  /*207b0*/  @!P1 NANOSLEEP.SYNCS 0x989680 ;  /* 0x009896800000995d */ /* 0x002fea0003900000 */
[----:B------:R-:W1:Y:S02]  /*207c0*/  @!P1 SYNCS.PHASECHK.TRANS64 P1, [R17+URZ+0x2e860], R0 ;  /* 0x02e86000110095a7 */ /* 0x000e64000802007f */
[----:B-1----:R-:W-:Y:S05]  /*207d0*/  @!P1 BRA `(.L_x_1200) ;  /* 0xfffffffc00f09947 */ /* 0x002fea000383ffff */
[----:B------:R-:W-:Y:S05]  /*207e0*/  BRA `(.L_x_1259) ;  /* 0xffffffd400bc7947 */ /* 0x000fea000383ffff */
.L_x_1213:
[----:B0-----:R0:W1:Y:S02]  /*207f0*/  SYNCS.PHASECHK.TRANS64.TRYWAIT P0, [R0+URZ+0x2e820], R3 ;  /* 0x02e82003000075a7 */ /* 0x001064000800017f */
[----:B-1----:R-:W-:Y:S05]  /*20800*/  @!P0 NANOSLEEP.SYNCS 0x989680 ;  /* 0x009896800000895d */ /* 0x002fea0003900000 */
[----:B------:R-:W1:Y:S02]  /*20810*/  @!P0 SYNCS.PHASECHK.TRANS64 P0, [R0+URZ+0x2e820], R3 ;  /* 0x02e82003000085a7 */ /* 0x000e64000800007f */
[----:B-1----:R-:W-:Y:S05]  /*20820*/  @!P0 BRA `(.L_x_1213) ;  /* 0xfffffffc00f08947 */ /* 0x002fea000383ffff */
[----:B------:R-:W-:Y:S05]  /*20830*/  BRA `(.L_x_1260) ;  /* 0xffffffe800d07947 */ /* 0x000fea000383ffff */
.L_x_1214:
        /* <DEDUP_REMOVED lines=11> */
.L_x_1262:
[----:B------:R-:W-:Y:S05]  /*208f0*/  BSYNC B0 ;  /* 0x0000000000007941 */ /* 0x000fea0003800000 */
.L_x_1261:
[----:B------:R-:W-:Y:S05]  /*20900*/  BRA `(.L_x_1263) ;  /* 0xffffffe800b87947 */ /* 0x000fea000383ffff */
.L_x_1217:
[----:B------:R-:W-:Y:S01]  /*20910*/  BSSY B1, `(.L_x_1264) ;  /* 0x0000006000017945 */ /* 0x000fe20003800000 */
[----:B------:R-:W-:-:S07]  /*20920*/  IMAD.MOV.U32 R15, RZ, RZ, -0x1 ;  /* 0xffffffffff0f7424 */ /* 0x000fce00078e00ff */
[----:B01----:R-:W-:Y:S05]  /*20930*/  WARPSYNC.COLLECTIVE R15, `(.L_x_1265) ;  /* 0x000000000f0c7348 */ /* 0x003fea0003c00000 */
[----:B------:R-:W-:Y:S02]  /*20940*/  ELECT P6, UR62, PT ;  /* 0x00000000003e782f */ /* 0x000fe400038c0000 */
[----:B------:R-:W-:Y:S01]  /*20950*/  MOV R14, UR62 ;  /* 0x0000003e000e7c02 */ /* 0x000fe20008000f00 */
[----:B01----:R-:W-:Y:S10]  /*20960*/  ENDCOLLECTIVE ;  /* 0x000000000000791b */ /* 0x003ff40003800000 */
.L_x_1265:
[----:B------:R-:W-:Y:S05]  /*20970*/  BSYNC B1 ;  /* 0x0000000000017941 */ /* 0x000fea0003800000 */
.L_x_1264:
[----:B------:R-:W-:Y:S05]  /*20980*/  BRA `(.L_x_1266) ;  /* 0xffffffe800b07947 */ /* 0x000fea000383ffff */
.L_x_1219:
[----:B0-----:R0:W1:Y:S02]  /*20990*/  SYNCS.PHASECHK.TRANS64.TRYWAIT P1, [R6+URZ], R5 ;  /* 0x00000005060075a7 */ /* 0x001064000802017f */
[----:B-1----:R-:W-:Y:S05]  /*209a0*/  @!P1 NANOSLEEP.SYNCS 0x989680 ;  /* 0x009896800000995d */ /* 0x002fea0003900000 */
[----:B------:R-:W1:Y:S02]  /*209b0*/  @!P1 SYNCS.PHASECHK.TRANS64 P1, [R6+URZ], R5 ;  /* 0x00000005060095a7 */ /* 0x000e64000802007f */
[----:B-1----:R-:W-:Y:S05]  /*209c0*/  @!P1 BRA `(.L_x_1219) ;  /* 0xfffffffc00f09947 */ /* 0x002fea000383ffff */
[----:B------:R-:W-:Y:S05]  /*209d0*/  BRA `(.L_x_1267) ;  /* 0xffffffe800ec7947 */ /* 0x000fea000383ffff */
.L_x_1220:
[----:B-1----:R1:W2:Y:S02]  /*209e0*/  SYNCS.PHASECHK.TRANS64.TRYWAIT P1, [R7+URZ], R2 ;  /* 0x00000002070075a7 */ /* 0x0022a4000802017f */
[----:B--2---:R-:W-:Y:S05]  /*209f0*/  @!P1 NANOSLEEP.SYNCS 0x989680 ;  /* 0x009896800000995d */ /* 0x004fea0003900000 */
[----:B------:R-:W2:Y:S02]  /*20a00*/  @!P1 SYNCS.PHASECHK.TRANS64 P1, [R7+URZ], R2 ;  /* 0x00000002070095a7 */ /* 0x000ea4000802007f */
[----:B--2---:R-:W-:Y:S05]  /*20a10*/  @!P1 BRA `(.L_x_1220) ;  /* 0xfffffffc00f09947 */ /* 0x004fea000383ffff */
[----:B------:R-:W-:Y:S05]  /*20a20*/  BRA `(.L_x_1268) ;  /* 0xffffffe800e07947 */ /* 0x000fea000383ffff */
.L_x_1222:
[----:B--2---:R2:W3:Y:S02]  /*20a30*/  SYNCS.PHASECHK.TRANS64.TRYWAIT P1, [R4+URZ+0x2e860], R5 ;  /* 0x02e86005040075a7 */ /* 0x0044e4000802017f */
[----:B---3--:R-:W-:Y:S05]  /*20a40*/  @!P1 NANOSLEEP.SYNCS 0x989680 ;  /* 0x009896800000995d */ /* 0x008fea0003900000 */
[----:B------:R-:W3:Y:S02]  /*20a50*/  @!P1 SYNCS.PHASECHK.TRANS64 P1, [R4+URZ+0x2e860], R5 ;  /* 0x02e86005040095a7 */ /* 0x000ee4000802007f */
[----:B---3--:R-:W-:Y:S05]  /*20a60*/  @!P1 BRA `(.L_x_1222) ;  /* 0xfffffffc00f09947 */ /* 0x008fea000383ffff */
[----:B------:R-:W-:Y:S05]  /*20a70*/  BRA `(.L_x_1269) ;  /* 0xffffffe800e47947 */ /* 0x000fea000383ffff */
.L_x_1224:
[----:B---3--:R3:W4:Y:S02]  /*20a80*/  SYNCS.PHASECHK.TRANS64.TRYWAIT P1, [R3+URZ+0x2e860], R2 ;  /* 0x02e86002030075a7 */ /* 0x008724000802017f */
[----:B----4-:R-:W-:Y:S05]  /*20a90*/  @!P1 NANOSLEEP.SYNCS 0x989680 ;  /* 0x009896800000995d */ /* 0x010fea0003900000 */
[----:B------:R-:W4:Y:S02]  /*20aa0*/  @!P1 SYNCS.PHASECHK.TRANS64 P1, [R3+URZ+0x2e860], R2 ;  /* 0x02e86002030095a7 */ /* 0x000f24000802007f */
[----:B----4-:R-:W-:Y:S05]  /*20ab0*/  @!P1 BRA `(.L_x_1224) ;  /* 0xfffffffc00f09947 */ /* 0x010fea000383ffff */
[----:B------:R-:W-:Y:S05]  /*20ac0*/  BRA `(.L_x_1270) ;  /* 0xffffffe800e47947 */ /* 0x000fea000383ffff */
.L_x_1226:
[----:B----4-:R4:W0:Y:S02]  /*20ad0*/  SYNCS.PHASECHK.TRANS64.TRYWAIT P0, [R4+URZ+0x2e880], R5 ;  /* 0x02e88005040075a7 */ /* 0x010824000800017f */
[----:B0-----:R-:W-:Y:S05]  /*20ae0*/  @!P0 NANOSLEEP.SYNCS 0x989680 ;  /* 0x009896800000895d */ /* 0x001fea0003900000 */
[----:B------:R-:W0:Y:S02]  /*20af0*/  @!P0 SYNCS.PHASECHK.TRANS64 P0, [R4+URZ+0x2e880], R5 ;  /* 0x02e88005040085a7 */ /* 0x000e24000800007f */
[----:B0-----:R-:W-:Y:S05]  /*20b00*/  @!P0 BRA `(.L_x_1226) ;  /* 0xfffffffc00f08947 */ /* 0x001fea000383ffff */
[----:B------:R-:W-:Y:S05]  /*20b10*/  BRA `(.L_x_1227) ;  /* 0xffffffe800e07947 */ /* 0x000fea000383ffff */
.L_x_1271:
        /* <DEDUP_REMOVED lines=14> */
.L_x_2698:


//--------------------- .text._ZN7cutlass13device_kernelIN5flash11enable_sm90INS1_16FlashAttnFwdSm90INS1_25CollectiveMainloopFwdSm90ILi2EN4cute5tupleIJNS5_1CILi1EEES8_S8_EEENS6_IJNS7_ILi128EEENS7_ILi224EEESA_EEELi128ENS_12float_e4m3_tEfNS_4arch4Sm90ELb0ELb1ELb0ELb1ELb0ELb1ELb0ELb1ELb1ELb1ELb0ELb0EEENS1_21CollectiveEpilogueFwdINS6_IJSA_SA_SB_EEES9_NS_10bfloat16_tESF_Li256ELb1ELb1ELb0ELb1EEENS1_36VarlenDynamicPersistentTileSchedulerILi128ELi224ELi256ELi128ELb0ELb1ELb1ELb1ELb0ELb1EEEEEEEEEvNT_6ParamsE --------------------------
	.section	.text._ZN7cutlass13device_kernelIN5flash11enable_sm90INS1_16FlashAttnFwdSm90INS1_25CollectiveMainloopFwdSm90ILi2EN4cute5tupleIJNS5_1CILi1EEES8_S8_EEENS6_IJNS7_ILi128EEENS7_ILi224EEESA_EEELi128ENS_12float_e4m3_tEfNS_4arch4Sm90ELb0ELb1ELb0ELb1ELb0ELb1ELb0ELb1ELb1ELb1ELb0ELb0EEENS1_21CollectiveEpilogueFwdINS6_IJSA_SA_SB_EEES9_NS_10bfloat16_tESF_Li256ELb1ELb1ELb0ELb1EEENS1_36VarlenDynamicPersistentTileSchedulerILi128ELi224ELi256ELi128ELb0ELb1ELb1ELb1ELb0ELb1EEEEEEEEEvNT_6ParamsE,"ax",@progbits
	.align	128
.text._ZN7cutlass13device_kernelIN5flash11enable_sm90INS1_16FlashAttnFwdSm90INS1_25CollectiveMainloopFwdSm90ILi2EN4cute5tupleIJNS5_1CILi1EEES8_S8_EEENS6_IJNS7_ILi128EEENS7_ILi224EEESA_EEELi128ENS_12float_e4m3_tEfNS_4arch4Sm90ELb0ELb1ELb0ELb1ELb0ELb1ELb0ELb1ELb1ELb1ELb0ELb0EEENS1_21CollectiveEpilogueFwdINS6_IJSA_SA_SB_EEES9_NS_10bfloat16_tESF_Li256ELb1ELb1ELb0ELb1EEENS1_36VarlenDynamicPersistentTileSchedulerILi128ELi224ELi256ELi128ELb0ELb1ELb1ELb1ELb0ELb1EEEEEEEEEvNT_6ParamsE:
        .type           _ZN7cutlass13device_kernelIN5flash11enable_sm90INS1_16FlashAttnFwdSm90INS1_25CollectiveMainloopFwdSm90ILi2EN4cute5tupleIJNS5_1CILi1EEES8_S8_EEENS6_IJNS7_ILi128EEENS7_ILi224EEESA_EEELi128ENS_12float_e4m3_tEfNS_4arch4Sm90ELb0ELb1ELb0ELb1ELb0ELb1ELb0ELb1ELb1ELb1ELb0ELb0EEENS1_21CollectiveEpilogueFwdINS6_IJSA_SA_SB_EEES9_NS_10bfloat16_tESF_Li256ELb1ELb1ELb0ELb1EEENS1_36VarlenDynamicPersistentTileSchedulerILi128ELi224ELi256ELi128ELb0ELb1ELb1ELb1ELb0ELb1EEEEEEEEEvNT_6ParamsE,@function
        .size           _ZN7cutlass13device_kernelIN5flash11enable_sm90INS1_16FlashAttnFwdSm90INS1_25CollectiveMainloopFwdSm90ILi2EN4cute5tupleIJNS5_1CILi1EEES8_S8_EEENS6_IJNS7_ILi128EEENS7_ILi224EEESA_EEELi128ENS_12float_e4m3_tEfNS_4arch4Sm90ELb0ELb1ELb0ELb1ELb0ELb1ELb0ELb1ELb1ELb1ELb0ELb0EEENS1_21CollectiveEpilogueFwdINS6_IJSA_SA_SB_EEES9_NS_10bfloat16_tESF_Li256ELb1ELb1ELb0ELb1EEENS1_36VarlenDynamicPersistentTileSchedulerILi128ELi224ELi256ELi128ELb0ELb1ELb1ELb1ELb0ELb1EEEEEEEEEvNT_6ParamsE,(.L_x_2699 - _ZN7cutlass13device_kernelIN5flash11enable_sm90INS1_16FlashAttnFwdSm90INS1_25CollectiveMainloopFwdSm90ILi2EN4cute5tupleIJNS5_1CILi1EEES8_S8_EEENS6_IJNS7_ILi128EEENS7_ILi224EEESA_EEELi128ENS_12float_e4m3_tEfNS_4arch4Sm90ELb0ELb1ELb0ELb1ELb0ELb1ELb0ELb1ELb1ELb1ELb0ELb0EEENS1_21CollectiveEpilogueFwdINS6_IJSA_SA_SB_EEES9_NS_10bfloat16_tESF_Li256ELb1ELb1ELb0ELb1EEENS1_36VarlenDynamicPersistentTileSchedulerILi128ELi224ELi256ELi128ELb0ELb1ELb1ELb1ELb0ELb1EEEEEEEEEvNT_6ParamsE)
        .other          _ZN7cutlass13device_kernelIN5flash11enable_sm90INS1_16FlashAttnFwdSm90INS1_25CollectiveMainloopFwdSm90ILi2EN4cute5tupleIJNS5_1CILi1EEES8_S8_EEENS6_IJNS7_ILi128EEENS7_ILi224EEESA_EEELi128ENS_12float_e4m3_tEfNS_4arch4Sm90ELb0ELb1ELb0ELb1ELb0ELb1ELb0ELb1ELb1ELb1ELb0ELb0EEENS1_21CollectiveEpilogueFwdINS6_IJSA_SA_SB_EEES9_NS_10bfloat16_tESF_Li256ELb1ELb1ELb0ELb1EEENS1_36VarlenDynamicPersistentTileSchedulerILi128ELi224ELi256ELi128ELb0ELb1ELb1ELb1ELb0ELb1EEEEEEEEEvNT_6ParamsE,@"STO_CUDA_ENTRY STV_DEFAULT"
_ZN7cutlass13device_kernelIN5flash11enable_sm90INS1_16FlashAttnFwdSm90INS1_25CollectiveMainloopFwdSm90ILi2EN4cute5tupleIJNS5_1CILi1EEES8_S8_EEENS6_IJNS7_ILi128EEENS7_ILi224EEESA_EEELi128ENS_12float_e4m3_tEfNS_4arch4Sm90ELb0ELb1ELb0ELb1ELb0ELb1ELb0ELb1ELb1ELb1ELb0ELb0EEENS1_21CollectiveEpilogueFwdINS6_IJSA_SA_SB_EEES9_NS_10bfloat16_tESF_Li256ELb1ELb1ELb0ELb1EEENS1_36VarlenDynamicPersistentTileSchedulerILi128ELi224ELi256ELi128ELb0ELb1ELb1ELb1ELb0ELb1EEEEEEEEEvNT_6ParamsE:
        /* <DEDUP_REMOVED lines=24> */
.L_x_1273:
[----:B------:R-:W-:Y:S05]  /*0180*/  BSYNC B0 ;  /* 0x0000000000007941 */ /* 0x000fea0003800000 */
.L_x_1272:
        /* <DEDUP_REMOVED lines=41> */
.L_x_1274:
        /* <DEDUP_REMOVED lines=22> */
.L_x_1275:
        /* <DEDUP_REMOVED lines=18> */
.L_x_1276:
        /* <DEDUP_REMOVED lines=22> */
.L_x_1277:
        /* <DEDUP_REMOVED lines=22> */
.L_x_1278:
[----:B0-----:R-:W-:Y:S01]  /*0960*/  UMOV UR4, 0x1 ;  /* 0x0000000100047882 */ /* 0x001fe20000000000 */
[----:B------:R-:W-:Y:S01]  /*0970*/  PLOP3.LUT P0, PT, PT, PT, UP0, 0x80, 0x0 ;  /* 0x000000000000781c */ /* 0x000fe20003f0f008 */
[----:B------:R-:W-:Y:S01]  /*0980*/  USEL UR4, UR4, 0x2, !UP0 ;  /* 0x0000000204047887 */ /* 0x000fe2000c000000 */
[----:B------:R-:W-:Y:S01]  /*0990*/  NOP ;  /* 0x0000000000007918 */ /* 0x000fe20000000000 */
[----:B------:R-:W-:Y:S04]  /*09a0*/  BSSY B8, `(.L_x_1279) ;  /* 0x000332b000087945 */ /* 0x000fe80003800000 */
[----:B------:R-:W-:-:S05]  /*09b0*/  IMAD.U32 R2, RZ, RZ, UR4 ;  /* 0x00000004ff027e24 */ /* 0x000fca000f8e00ff */
[----:B------:R0:W-:Y:S01]  /*09c0*/  STL [R1+0xa4], R2 ;  /* 0x0000a40201007387 */ /* 0x0001e20000100800 */
[----:B-12-4-:R-:W-:Y:S06]  /*09d0*/  BAR.SYNC.DEFER_BLOCKING 0x0 ;  /* 0x0000000000007b1d */ /* 0x016fec0000010000 */
[----:B------:R-:W-:Y:S05]  /*09e0*/  @!P0 BRA `(.L_x_1280) ;  /* 0x000002c000308947 */ /* 0x000fea0003800000 */
.L_x_1281:
[----:B------:R-:W-:-:S08]  /*09f0*/  NOP ;  /* 0x0000000000007918 */ /* 0x000fd00000000000 */
[----:B------:R-:W1:Y:S02]  /*0a00*/  USETMAXREG.TRY_ALLOC.CTAPOOL UP0, 0xf0 ;  /* 0x000000f0000079c8 */ /* 0x000e640008000600 */
[----:B-1----:R-:W-:-:S13]  /*0a10*/  PLOP3.LUT P0, PT, PT, PT, UP0, 0x80, 0x0 ;  /* 0x000000000000781c */ /* 0x002fda0003f0f008 */
[----:B------:R-:W-:Y:S05]  /*0a20*/  @!P0 BRA `(.L_x_1281) ;  /* 0xfffffffc00f08947 */ /* 0x000fea000383ffff */
[----:B------:R-:W1:Y:S01]  /*0a30*/  S2R R0, SR_TID.X ;  /* 0x0000000000007919 */ /* 0x000e620000002100 */
[----:B------:R-:W2:Y:S01]  /*0a40*/  S2UR UR5, SR_CgaCtaId ;  /* 0x00000000000579c3 */ /* 0x000ea20000008800 */
[----:B------:R-:W-:Y:S01]  /*0a50*/  UMOV UR4, 0x400 ;  /* 0x0000040000047882 */ /* 0x000fe20000000000 */
[----:B------:R-:W-:-:S06]  /*0a60*/  LOP3.LUT R16, R16, 0xffbfffff, RZ, 0xc0, !PT ;  /* 0xffbfffff10107812 */ /* 0x000fcc00078ec0ff */
        /* <DEDUP_REMOVED lines=8> */
[----:B------:R-:W-:Y:S01]  /*0af0*/  @P0 LOP3.LUT R16, R16, 0x400000, RZ, 0xfc, !PT ;  /* 0x0040000010100812 */ /* 0x000fe200078efcff */
        /* <DEDUP_REMOVED lines=14> */
[----:B------:R-:W-:Y:S02]  /*0be0*/  LOP3.LUT R7, R4, 0xfffffffc, RZ, 0xc0, !PT ;  /* 0xfffffffc04077812 */ /* 0x000fe400078ec0ff */
[--C-:B------:R-:W-:Y:S02]  /*0bf0*/  SHF.R.S32.HI R23, RZ, 0x2, R4.reuse ;  /* 0x00000002ff177819 */ /* 0x100fe40000011404 */
[----:B------:R-:W-:Y:S01]  /*0c00*/  SHF.R.S32.HI R4, RZ, 0x1f, R4 ;  /* 0x0000001fff047819 */ /* 0x000fe20000011404 */
[----:B------:R-:W-:-:S03]  /*0c10*/  IMAD.IADD R7, R0, 0x1, -R7 ;  /* 0x0000000100077824 */ /* 0x000fc600078e0a07 */
[----:B------:R-:W-:Y:S01]  /*0c20*/  LEA.HI R4, R4, R23, RZ, 0x3 ;  /* 0x0000001704047211 */ /* 0x000fe200078f18ff */
[C---:B------:R-:W-:Y:S02]  /*0c30*/  IMAD.SHL.U32 R18, R7.reuse, 0x10, RZ ;  /* 0x0000001007127824 */ /* 0x040fe400078e00ff */
[----:B------:R-:W-:Y:S01]  /*0c40*/  IMAD.SHL.U32 R228, R7, 0x8, RZ ;  /* 0x0000000807e47824 */ /* 0x000fe200078e00ff */
[----:B------:R-:W-:Y:S02]  /*0c50*/  LOP3.LUT R4, R4, 0xfffffff8, RZ, 0xc0, !PT ;  /* 0xfffffff804047812 */ /* 0x000fe400078ec0ff */
[----:B------:R-:W-:Y:S01]  /*0c60*/  SHF.R.S32.HI R19, RZ, 0x1f, R18 ;  /* 0x0000001fff137819 */ /* 0x000fe20000011412 */
[----:B------:R-:W-:Y:S02]  /*0c70*/  VIADD R233, R228, 0x20 ;  /* 0x00000020e4e97836 */ /* 0x000fe40000000000 */
[----:B------:R-:W-:Y:S01]  /*0c80*/  IMAD.IADD R230, R23, 0x1, -R4 ;  /* 0x0000000117e67824 */ /* 0x000fe200078e0a04 */
[----:B--2---:R-:W-:-:S02]  /*0c90*/  R2UR UR4, R2 ;  /* 0x00000000020472ca */ /* 0x004fc400000e0000 */
[----:B------:R-:W-:-:S04]  /*0ca0*/  LEA.HI R2, R3, R0, RZ, 0x7 ;  /* 0x0000000003027211 */ /* 0x000fc800078f38ff */
[----:B------:R-:W-:-:S05]  /*0cb0*/  LOP3.LUT R5, R2, 0xffffff80, RZ, 0xc0, !PT ;  /* 0xffffff8002057812 */ /* 0x000fca00078ec0ff */
[----:B------:R-:W-:Y:S01]  /*0cc0*/  IMAD.IADD R6, R0, 0x1, -R5 ;  /* 0x0000000100067824 */ /* 0x000fe200078e0a05 */
[----:B------:R-:W-:Y:S01]  /*0cd0*/  LEA.HI R0, R3, R0, RZ, 0x5 ;  /* 0x0000000003007211 */ /* 0x000fe200078f28ff */
[----:B------:R-:W-:-:S03]  /*0ce0*/  ULOP3.LUT UR4, UR4, 0x1, URZ, 0xfc, !UPT ;  /* 0x0000000104047892 */ /* 0x000fc6000f8efc3f */
[----:B------:R-:W-:Y:S01]  /*0cf0*/  SHF.R.S32.HI R9, RZ, 0x1f, R6 ;  /* 0x0000001fff097819 */ /* 0x000fe20000011406 */
[----:B------:R-:W-:-:S03]  /*0d00*/  IMAD.SHL.U32 R0, R0, 0x20, RZ ;  /* 0x0000002000007824 */ /* 0x000fc600078e00ff */
[CC--:B------:R-:W-:Y:S02]  /*0d10*/  LEA.HI R8, R9.reuse, R6.reuse, RZ, 0x2 ;  /* 0x0000000609087211 */ /* 0x0c0fe400078f10ff */
[----:B------:R-:W-:Y:S02]  /*0d20*/  LEA.HI R9, R9, R6, RZ, 0x5 ;  /* 0x0000000609097211 */ /* 0x000fe400078f28ff */
[--C-:B------:R-:W-:Y:S02]  /*0d30*/  SHF.R.S32.HI R10, RZ, 0x2, R8.reuse ;  /* 0x00000002ff0a7819 */ /* 0x100fe40000011408 */
[----:B------:R-:W-:Y:S02]  /*0d40*/  SHF.R.S32.HI R5, RZ, 0x1f, R8 ;  /* 0x0000001fff057819 */ /* 0x000fe40000011408 */
[----:B------:R-:W-:Y:S02]  /*0d50*/  SHF.R.S32.HI R9, RZ, 0x5, R9 ;  /* 0x00000005ff097819 */ /* 0x000fe40000011409 */
[----:B------:R-:W-:-:S02]  /*0d60*/  LEA.HI R11, R5, R10, RZ, 0x3 ;  /* 0x0000000a050b7211 */ /* 0x000fc400078f18ff */
[----:B------:R-:W-:Y:S02]  /*0d70*/  SHF.R.S32.HI R5, RZ, 0x7, R2 ;  /* 0x00000007ff057819 */ /* 0x000fe40000011402 */
[----:B------:R-:W-:Y:S02]  /*0d80*/  LOP3.LUT R11, R11, 0xfffffff8, RZ, 0xc0, !PT ;  /* 0xfffffff80b0b7812 */ /* 0x000fe400078ec0ff */
[----:B------:R-:W-:Y:S02]  /*0d90*/  LEA.HI R2, R2, R5, RZ, 0x1 ;  /* 0x0000000502027211 */ /* 0x000fe400078f08ff */
[----:B------:R-:W-:Y:S01]  /*0da0*/  LOP3.LUT R0, R0, 0xfffffc00, RZ, 0xc0, !PT ;  /* 0xfffffc0000007812 */ /* 0x000fe200078ec0ff */
[----:B------:R-:W-:Y:S01]  /*0db0*/  IMAD.IADD R10, R10, 0x1, -R11 ;  /* 0x000000010a0a7824 */ /* 0x000fe200078e0a0b */
[----:B------:R-:W-:Y:S02]  /*0dc0*/  LOP3.LUT R2, R2, 0x3fffffe, RZ, 0xc0, !PT ;  /* 0x03fffffe02027812 */ /* 0x000fe400078ec0ff */
[----:B------:R-:W-:Y:S01]  /*0dd0*/  LEA.HI R11, R7, R7, RZ, 0x1 ;  /* 0x00000007070b7211 */ /* 0x000fe200078f08ff */
[----:B------:R-:W-:-:S02]  /*0de0*/  IMAD R9, R9, 0x10, R10 ;  /* 0x0000001009097824 */ /* 0x000fc400078e020a */
[----:B------:R-:W-:Y:S01]  /*0df0*/  IMAD.IADD R2, R5, 0x1, -R2 ;  /* 0x0000000105027824 */ /* 0x000fe200078e0a02 */
[----:B------:R-:W-:Y:S02]  /*0e00*/  LOP3.LUT R12, R11, 0x1ffffffe, RZ, 0xc0, !PT ;  /* 0x1ffffffe0b0c7812 */ /* 0x000fe400078ec0ff */
[----:B------:R-:W-:Y:S01]  /*0e10*/  LOP3.LUT R11, R8, 0x7ffffffc, RZ, 0xc0, !PT ;  /* 0x7ffffffc080b7812 */ /* 0x000fe200078ec0ff */
[----:B------:R-:W-:Y:S02]  /*0e20*/  IMAD R2, R2, 0x40, R9 ;  /* 0x0000004002027824 */ /* 0x000fe400078e0209 */
[----:B------:R-:W-:Y:S02]  /*0e30*/  IMAD.IADD R5, R7, 0x1, -R12 ;  /* 0x0000000107057824 */ /* 0x000fe400078e0a0c */
[----:B------:R-:W-:Y:S02]  /*0e40*/  IMAD.IADD R3, R6, 0x1, -R11 ;  /* 0x0000000106037824 */ /* 0x000fe400078e0a0b */
[----:B------:R-:W-:-:S02]  /*0e50*/  IMAD R2, R5, 0x8, R2 ;  /* 0x0000000805027824 */ /* 0x000fc400078e0202 */
[C---:B------:R-:W-:Y:S01]  /*0e60*/  VIADD R9, R23.reuse, 0x40 ;  /* 0x0000004017097836 */ /* 0x040fe20000000000 */
[----:B------:R0:W-:Y:S01]  /*0e70*/  STL [R1+0x6c], R3 ;  /* 0x00006c0301007387 */ /* 0x0001e20000100800 */
[C---:B------:R-:W-:Y:S02]  /*0e80*/  VIADD R8, R23.reuse, 0x80 ;  /* 0x0000008017087836 */ /* 0x040fe40000000000 */
[----:B------:R-:W-:Y:S01]  /*0e90*/  VIADD R6, R23, 0xc0 ;  /* 0x000000c017067836 */ /* 0x000fe20000000000 */
[----:B------:R-:W-:Y:S04]  /*0ea0*/  STL [R1+0x74], R13 ;  /* 0x0000740d01007387 */ /* 0x000fe80000100800 */
[----:B------:R1:W-:Y:S01]  /*0eb0*/  STL [R1+0x80], R2 ;  /* 0x0000800201007387 */ /* 0x0003e20000100800 */
[----:B------:R-:W-:-:S02]  /*0ec0*/  SHF.R.S32.HI R5, RZ, 0x1f, R6 ;  /* 0x0000001fff057819 */ /* 0x000fc40000011406 */
[----:B0-----:R-:W-:Y:S01]  /*0ed0*/  SHF.R.S32.HI R3, RZ, 0x1f, R8 ;  /* 0x0000001fff037819 */ /* 0x001fe20000011408 */
[----:B------:R-:W-:Y:S01]  /*0ee0*/  STL [R1+0x78], R14 ;  /* 0x0000780e01007387 */ /* 0x000fe20000100800 */
[----:B------:R-:W-:Y:S02]  /*0ef0*/  LEA.HI R5, R5, R6, RZ, 0x3 ;  /* 0x0000000605057211 */ /* 0x000fe400078f18ff */
[----:B------:R-:W-:Y:S01]  /*0f00*/  LEA.HI R3, R3, R8, RZ, 0x3 ;  /* 0x0000000803037211 */ /* 0x000fe200078f18ff */
[----:B------:R-:W-:Y:S01]  /*0f10*/  STL [R1+0x7c], R15 ;  /* 0x00007c0f01007387 */ /* 0x000fe20000100800 */
[----:B-1----:R-:W-:Y:S01]  /*0f20*/  IMAD.U32 R2, RZ, RZ, UR4 ;  /* 0x00000004ff027e24 */ /* 0x002fe2000f8e00ff */
[----:B------:R-:W-:Y:S02]  /*0f30*/  UMOV UR4, URZ ;  /* 0x0000003f00047c82 */ /* 0x000fe40008000000 */
[----:B------:R-:W-:Y:S01]  /*0f40*/  STL [R1+0x50], RZ ;  /* 0x000050ff01007387 */ /* 0x000fe20000100800 */
[----:B------:R-:W-:-:S02]  /*0f50*/  IMAD.SHL.U32 R3, R3, 0x80, RZ ;  /* 0x0000008003037824 */ /* 0x000fc400078e00ff */
[----:B------:R-:W-:Y:S01]  /*0f60*/  IMAD.SHL.U32 R5, R5, 0x80, RZ ;  /* 0x0000008005057824 */ /* 0x000fe200078e00ff */
[----:B------:R0:W-:Y:S04]  /*0f70*/  STL [R1+0x68], R2 ;  /* 0x0000680201007387 */ /* 0x0001e80000100800 */
[----:B------:R1:W-:Y:S01]  /*0f80*/  STL [R1+0x84], R0 ;  /* 0x0000840001007387 */ /* 0x0003e20000100800 */
[----:B0-----:R-:W-:Y:S02]  /*0f90*/  SHF.R.S32.HI R2, RZ, 0x1f, R9 ;  /* 0x0000001fff027819 */ /* 0x001fe40000011409 */
[----:B-1----:R-:W-:Y:S01]  /*0fa0*/  SHF.R.S32.HI R0, RZ, 0x1f, R23 ;  /* 0x0000001fff007819 */ /* 0x002fe20000011417 */
[----:B------:R-:W-:Y:S01]  /*0fb0*/  IMAD.SHL.U32 R0, R9, 0x80, RZ ;  /* 0x0000008009007824 */ /* 0x000fe200078e00ff */
[----:B------:R-:W-:-:S04]  /*0fc0*/  LEA.HI R2, R2, R9, RZ, 0x3 ;  /* 0x0000000902027211 */ /* 0x000fc800078f18ff */
[----:B------:R-:W-:Y:S01]  /*0fd0*/  LOP3.LUT R0, R0, 0x380, RZ, 0xc0, !PT ;  /* 0x0000038000007812 */ /* 0x000fe200078ec0ff */
[----:B------:R-:W-:-:S03]  /*0fe0*/  IMAD.SHL.U32 R2, R2, 0x80, RZ ;  /* 0x0000008002027824 */ /* 0x000fc600078e00ff */
[----:B------:R-:W-:Y:S02]  /*0ff0*/  SHF.R.U32.HI R4, RZ, 0x3, R0 ;  /* 0x00000003ff047819 */ /* 0x000fe40000011600 */
[----:B------:R-:W-:Y:S02]  /*1000*/  LOP3.LUT R0, R0, 0x70, R18, 0xf8, !PT ;  /* 0x0000007000007812 */ /* 0x000fe400078ef812 */
[----:B------:R-:W-:-:S04]  /*1010*/  LOP3.LUT R2, R2, 0xfffffc00, RZ, 0xc0, !PT ;  /* 0xfffffc0002027812 */ /* 0x000fc800078ec0ff */
[----:B------:R-:W-:Y:S01]  /*1020*/  LOP3.LUT R0, R2, R0, R4, 0xf6, !PT ;  /* 0x0000000002007212 */ /* 0x000fe200078ef604 */
[----:B------:R0:W-:Y:S01]  /*1030*/  STL [R1+0x88], R2 ;  /* 0x0000880201007387 */ /* 0x0001e20000100800 */
[----:B------:R-:W-:Y:S02]  /*1040*/  LOP3.LUT R4, R3, 0xfffffc00, RZ, 0xc0, !PT ;  /* 0xfffffc0003047812 */ /* 0x000fe400078ec0ff */
[----:B------:R-:W-:-:S03]  /*1050*/  LOP3.LUT R3, R5, 0xfffffc00, RZ, 0xc0, !PT ;  /* 0xfffffc0005037812 */ /* 0x000fc600078ec0ff */
[----:B------:R1:W-:Y:S01]  /*1060*/  STL [R1+0x90], R4 ;  /* 0x0000900401007387 */ /* 0x0003e20000100800 */
[----:B0-----:R-:W-:-:S03]  /*1070*/  IMAD.IADD R2, R17, 0x1, R0 ;  /* 0x0000000111027824 */ /* 0x001fc600078e0200 */
[----:B------:R1:W-:Y:S01]  /*1080*/  STL [R1+0x8c], R3 ;  /* 0x00008c0301007387 */ /* 0x0003e20000100800 */
[----:B------:R-:W-:-:S03]  /*1090*/  IMAD.U32 R0, RZ, RZ, UR4 ;  /* 0x00000004ff007e24 */ /* 0x000fc6000f8e00ff */
[----:B------:R1:W-:Y:S04]  /*10a0*/  STL [R1+0xa0], R2 ;  /* 0x0000a00201007387 */ /* 0x0003e80000100800 */
[----:B------:R1:W-:Y:S02]  /*10b0*/  STL [R1+0x9c], R0 ;  /* 0x00009c0001007387 */ /* 0x0003e40000100800 */
.L_x_1528:
[----:B--2---:R-:W2:Y:S01]  /*10c0*/  LDL R28, [R1+0x7c] ;  /* 0x00007c00011c7983 */ /* 0x004ea20000100800 */
[----:B------:R-:W-:Y:S05]  /*10d0*/  YIELD ;  /* 0x0000000000007946 */ /* 0x000fea0003800000 */
[----:B------:R-:W-:Y:S01]  /*10e0*/  ULDC.64 UR4, c[0x0][0xa28] ;  /* 0x00028a0000047ab9 */ /* 0x000fe20000000a00 */
[----:B-1-3--:R-:W2:Y:S01]  /*10f0*/  LDC.64 R4, c[0x0][0xa08] ;  /* 0x00028200ff047b82 */ /* 0x00aea20000000a00 */
[----:B------:R-:W-:Y:S01]  /*1100*/  ISETP.NE.U32.AND P1, PT, RZ, UR4, PT ;  /* 0x00000004ff007c0c */ /* 0x000fe2000bf25070 */
[----:B------:R-:W-:Y:S01]  /*1110*/  ULDC.64 UR6, c[0x0][0x208] ;  /* 0x0000820000067ab9 */ /* 0x000fe20000000a00 */
[----:B------:R-:W-:-:S02]  /*1120*/  IMAD.MOV.U32 R0, RZ, RZ, RZ ;  /* 0x000000ffff007224 */ /* 0x000fc400078e00ff */
[----:B------:R-:W-:Y:S01]  /*1130*/  ISETP.NE.AND.EX P1, PT, RZ, UR5, PT, P1 ;  /* 0x00000005ff007c0c */ /* 0x000fe2000bf25310 */
[----:B------:R-:W-:Y:S01]  /*1140*/  ULDC.64 UR4, c[0x0][0xa18] ;  /* 0x0002860000047ab9 */ /* 0x000fe20000000a00 */
[----:B----4-:R-:W-:Y:S01]  /*1150*/  IMAD.MOV.U32 R26, RZ, RZ, RZ ;  /* 0x000000ffff1a7224 */ /* 0x010fe200078e00ff */
[----:B------:R-:W-:-:S04]  /*1160*/  ISETP.NE.U32.AND P2, PT, RZ, UR4, PT ;  /* 0x00000004ff007c0c */ /* 0x000fc8000bf45070 */
[----:B------:R-:W-:Y:S01]  /*1170*/  ISETP.NE.AND.EX P2, PT, RZ, UR5, PT, P2 ;  /* 0x00000005ff007c0c */ /* 0x000fe2000bf45320 */
[----:B------:R-:W-:Y:S02]  /*1180*/  ULDC.64 UR4, c[0x0][0xa08] ;  /* 0x0002820000047ab9 */ /* 0x000fe40000000a00 */
[----:B------:R-:W-:-:S03]  /*1190*/  ISETP.NE.U32.AND P0, PT, RZ, UR4, PT ;  /* 0x00000004ff007c0c */ /* 0x000fc6000bf05070 */
[----:B------:R-:W0:Y:S08]  /*11a0*/  @P1 LDC.64 R2, c[0x0][0xa28] ;  /* 0x00028a00ff021b82 */ /* 0x000e300000000a00 */
[----:B------:R-:W1:Y:S01]  /*11b0*/  @P2 LDC.64 R6, c[0x0][0xa18] ;  /* 0x00028600ff062b82 */ /* 0x000e620000000a00 */
[----:B------:R-:W-:Y:S01]  /*11c0*/  ULDC UR4, c[0x0][0x288] ;  /* 0x0000a20000047ab9 */ /* 0x000fe20000000800 */
[----:B------:R-:W-:Y:S01]  /*11d0*/  ISETP.NE.AND.EX P0, PT, RZ, UR5, PT, P0 ;  /* 0x00000005ff007c0c */ /* 0x000fe2000bf05300 */
[----:B------:R-:W-:Y:S01]  /*11e0*/  IMAD.U32 R10, RZ, RZ, UR4 ;  /* 0x00000004ff0a7e24 */ /* 0x000fe2000f8e00ff */
[----:B------:R-:W-:Y:S01]  /*11f0*/  ULDC.64 UR4, c[0x0][0x418] ;  /* 0x0001060000047ab9 */ /* 0x000fe20000000a00 */
[----:B--2---:R-:W-:-:S04]  /*1200*/  IMAD.WIDE R8, R28, 0x4, R4 ;  /* 0x000000041c087825 */ /* 0x004fc800078e0204 */
[----:B-1----:R-:W-:Y:S01]  /*1210*/  @P2 IMAD.WIDE R4, R28, 0x4, R6 ;  /* 0x000000041c042825 */ /* 0x002fe200078e0206 */
[----:B------:R-:W-:-:S05]  /*1220*/  UISETP.NE.U32.AND UP0, UPT, UR4, URZ, UPT ;  /* 0x0000003f0400728c */ /* 0x000fca000bf05070 */
[----:B------:R-:W5:Y:S01]  /*1230*/  @P0 LDG.E R26, desc[UR6][R8.64] ;  /* 0x00000006081a0981 */ /* 0x000f62000c1e1900 */
[----:B------:R-:W-:Y:S01]  /*1240*/  ULDC UR4, c[0x0][0x424] ;  /* 0x0001090000047ab9 */ /* 0x000fe20000000800 */
[----:B0-----:R-:W-:Y:S02]  /*1250*/  @P1 IMAD.WIDE R2, R28, 0x4, R2 ;  /* 0x000000041c021825 */ /* 0x001fe400078e0202 */
[----:B------:R-:W2:Y:S01]  /*1260*/  @P2 LDG.E R10, desc[UR6][R4.64] ;  /* 0x00000006040a2981 */ /* 0x000ea2000c1e1900 */
[----:B------:R-:W-:-:S03]  /*1270*/  UISETP.NE.AND.EX UP0, UPT, UR5, URZ, UPT, UP0 ;  /* 0x0000003f0500728c */ /* 0x000fc6000bf05300 */
[----:B------:R-:W-:Y:S01]  /*1280*/  ULDC UR5, c[0x0][0x2f0] ;  /* 0x0000bc0000057ab9 */ /* 0x000fe20000000800 */
[----:B------:R-:W-:Y:S01]  /*1290*/  USEL UR4, UR4, 0x1, UP0 ;  /* 0x0000000104047887 */ /* 0x000fe20008000000 */
[----:B------:R0:W5:Y:S03]  /*12a0*/  @P1 LDG.E R0, desc[UR6][R2.64] ;  /* 0x0000000602001981 */ /* 0x000166000c1e1900 */
[----:B------:R-:W-:-:S03]  /*12b0*/  UIMAD UR4, UR4, UR5, URZ ;  /* 0x00000005040472a4 */ /* 0x000fc6000f8e023f */
[----:B------:R-:W-:-:S03]  /*12c0*/  ULDC UR5, c[0x0][0x348] ;  /* 0x0000d20000057ab9 */ /* 0x000fc60000000800 */
[----:B------:R-:W-:Y:S02]  /*12d0*/  IMAD.U32 R25, RZ, RZ, UR4 ;  /* 0x00000004ff197e24 */ /* 0x000fe4000f8e00ff */
[----:B0-----:R-:W-:Y:S01]  /*12e0*/  IMAD.U32 R2, RZ, RZ, UR5 ;  /* 0x00000005ff027e24 */ /* 0x001fe2000f8e00ff */
[----:B--2---:R0:W-:Y:S01]  /*12f0*/  STL [R1+0x10], R10 ;  /* 0x0000100a01007387 */ /* 0x0041e20000100800 */
[----:B------:R-:W-:Y:S01]  /*1300*/  IMAD.MOV.U32 R14, RZ, RZ, R10 ;  /* 0x000000ffff0e7224 */ /* 0x000fe200078e000a */
[----:B------:R-:W-:Y:S06]  /*1310*/  @P2 BRA `(.L_x_1283) ;  /* 0x00000000002c2947 */ /* 0x000fec0003800000 */
[----:B------:R-:W-:Y:S02]  /*1320*/  ULDC.64 UR4, c[0x0][0xa00] ;  /* 0x0002800000047ab9 */ /* 0x000fe40000000a00 */
[----:B------:R-:W-:-:S04]  /*1330*/  ISETP.NE.U32.AND P1, PT, RZ, UR4, PT ;  /* 0x00000004ff007c0c */ /* 0x000fc8000bf25070 */
[----:B------:R-:W-:-:S13]  /*1340*/  ISETP.NE.AND.EX P1, PT, RZ, UR5, PT, P1 ;  /* 0x00000005ff007c0c */ /* 0x000fda000bf25310 */
[----:B------:R-:W-:Y:S05]  /*1350*/  @!P1 BRA `(.L_x_1283) ;  /* 0x00000000001c9947 */ /* 0x000fea0003800000 */
[----:B------:R-:W1:Y:S01]  /*1360*/  LDC.64 R4, c[0x0][0xa00] ;  /* 0x00028000ff047b82 */ /* 0x000e620000000a00 */
[----:B------:R-:W-:Y:S01]  /*1370*/  ULDC.64 UR4, c[0x0][0x208] ;  /* 0x0000820000047ab9 */ /* 0x000fe20000000a00 */
[----:B-1----:R-:W-:-:S05]  /*1380*/  IMAD.WIDE R4, R28, 0x4, R4 ;  /* 0x000000041c047825 */ /* 0x002fca00078e0204 */
[----:B------:R-:W2:Y:S04]  /*1390*/  LDG.E R3, desc[UR4][R4.64] ;  /* 0x0000000404037981 */ /* 0x000ea8000c1e1900 */
[----:B------:R-:W2:Y:S02]  /*13a0*/  LDG.E R6, desc[UR4][R4.64+0x4] ;  /* 0x0000040404067981 */ /* 0x000ea4000c1e1900 */
[----:B--2---:R-:W-:-:S05]  /*13b0*/  IMAD.IADD R14, R6, 0x1, -R3 ;  /* 0x00000001060e7824 */ /* 0x004fca00078e0a03 */
[----:B------:R1:W-:Y:S02]  /*13c0*/  STL [R1+0x10], R14 ;  /* 0x0000100e01007387 */ /* 0x0003e40000100800 */
.L_x_1283:
[----:B------:R-:W2:Y:S01]  /*13d0*/  LDL R27, [R1+0x78] ;  /* 0x00007800011b7983 */ /* 0x000ea20000100800 */
[----:B------:R-:W-:Y:S02]  /*13e0*/  ULDC.64 UR4, c[0x0][0xa20] ;  /* 0x0002880000047ab9 */ /* 0x000fe40000000a00 */
[----:B------:R-:W-:-:S04]  /*13f0*/  ISETP.NE.U32.AND P1, PT, RZ, UR4, PT ;  /* 0x00000004ff007c0c */ /* 0x000fc8000bf25070 */
[----:B------:R-:W-:Y:S01]  /*1400*/  ISETP.NE.AND.EX P1, PT, RZ, UR5, PT, P1 ;  /* 0x00000005ff007c0c */ /* 0x000fe2000bf25310 */
[----:B--2---:R2:W-:Y:S04]  /*1410*/  STL [R1+0x94], R27 ;  /* 0x0000941b01007387 */ /* 0x0045e80000100800 */
[----:B------:R2:W-:Y:S08]  /*1420*/  STL [R1+0x98], R28 ;  /* 0x0000981c01007387 */ /* 0x0005f00000100800 */
[----:B------:R-:W-:Y:S05]  /*1430*/  @!P1 BRA `(.L_x_1284) ;  /* 0x0000000000149947 */ /* 0x000fea0003800000 */
[----:B------:R-:W3:Y:S01]  /*1440*/  LDC.64 R4, c[0x0][0xa20] ;  /* 0x00028800ff047b82 */ /* 0x000ee20000000a00 */
[----:B------:R-:W-:Y:S01]  /*1450*/  ULDC.64 UR4, c[0x0][0x208] ;  /* 0x0000820000047ab9 */ /* 0x000fe20000000a00 */
[----:B---3--:R-:W-:-:S05]  /*1460*/  IMAD.WIDE R4, R28, 0x4, R4 ;  /* 0x000000041c047825 */ /* 0x008fca00078e0204 */
[----:B------:R3:W5:Y:S01]  /*1470*/  LDG.E R25, desc[UR4][R4.64] ;  /* 0x0000000404197981 */ /* 0x000762000c1e1900 */
[----:B------:R-:W-:Y:S05]  /*1480*/  BRA `(.L_x_1285) ;  /* 0x0000000000147947 */ /* 0x000fea0003800000 */
.L_x_1284:
[----:B------:R-:W-:Y:S05]  /*1490*/  @!P0 BRA `(.L_x_1285) ;  /* 0x0000000000108947 */ /* 0x000fea0003800000 */
[----:B------:R-:W-:Y:S02]  /*14a0*/  ULDC.64 UR4, c[0x0][0x208] ;  /* 0x0000820000047ab9 */ /* 0x000fe40000000a00 */
[----:B------:R-:W3:Y:S04]  /*14b0*/  LDG.E R4, desc[UR4][R8.64] ;  /* 0x0000000408047981 */ /* 0x000ee8000c1e1900 */
[----:B------:R-:W3:Y:S02]  /*14c0*/  LDG.E R25, desc[UR4][R8.64+0x4] ;  /* 0x0000040408197981 */ /* 0x000ee4000c1e1900 */
[----:B---3--:R-:W-:-:S07]  /*14d0*/  IMAD.IADD R25, R25, 0x1, -R4 ;  /* 0x0000000119197824 */ /* 0x008fce00078e0a04 */
.L_x_1285:
[----:B------:R-:W-:Y:S01]  /*14e0*/  ULDC.64 UR4, c[0x0][0xa10] ;  /* 0x0002840000047ab9 */ /* 0x000fe20000000a00 */
[----:B------:R-:W-:Y:S01]  /*14f0*/  ULDC.64 UR6, c[0x0][0x208] ;  /* 0x0000820000067ab9 */ /* 0x000fe20000000a00 */
[----:B------:R-:W-:Y:S01]  /*1500*/  ISETP.NE.U32.AND P0, PT, RZ, UR4, PT ;  /* 0x00000004ff007c0c */ /* 0x000fe2000bf05070 */
[----:B------:R-:W4:Y:S01]  /*1510*/  LDL.LU R15, [R1+0x74] ;  /* 0x00007400010f7983 */ /* 0x000f220000300800 */
[----:B------:R-:W0:Y:S02]  /*1520*/  LDC R9, c[0x0][0x448] ;  /* 0x00011200ff097b82 */ /* 0x000e240000000800 */
[----:B------:R-:W-:Y:S01]  /*1530*/  ISETP.NE.AND.EX P0, PT, RZ, UR5, PT, P0 ;  /* 0x00000005ff007c0c */ /* 0x000fe2000bf05300 */
[----:B------:R-:W-:Y:S02]  /*1540*/  ULDC.64 UR4, c[0x0][0xa30] ;  /* 0x00028c0000047ab9 */ /* 0x000fe40000000a00 */
[----:B------:R-:W-:Y:S01]  /*1550*/  ISETP.NE.U32.AND P1, PT, RZ, UR4, PT ;  /* 0x00000004ff007c0c */ /* 0x000fe2000bf25070 */
[----:B-----5:R-:W-:-:S02]  /*1560*/  IMAD.MOV.U32 R123, RZ, RZ, R25 ;  /* 0x000000ffff7b7224 */ /* 0x020fc400078e0019 */
[----:B------:R-:W1:Y:S01]  /*1570*/  LDC.64 R12, c[0x0][0x9e0] ;  /* 0x00027800ff0c7b82 */ /* 0x000e620000000a00 */
[----:B------:R-:W-:-:S07]  /*1580*/  ISETP.NE.AND.EX P1, PT, RZ, UR5, PT, P1 ;  /* 0x00000005ff007c0c */ /* 0x000fce000bf25310 */
[----:B---3--:R-:W3:Y:S08]  /*1590*/  @P0 LDC.64 R4, c[0x0][0xa10] ;  /* 0x00028400ff040b82 */ /* 0x008ef00000000a00 */
[----:B------:R-:W2:Y:S01]  /*15a0*/  @P1 LDC.64 R6, c[0x0][0xa30] ;  /* 0x00028c00ff061b82 */ /* 0x000ea20000000a00 */
[----:B---3--:R-:W-:-:S05]  /*15b0*/  @P0 IMAD.WIDE R4, R28, 0x4, R4 ;  /* 0x000000041c040825 */ /* 0x008fca00078e0204 */
[----:B------:R-:W3:Y:S04]  /*15c0*/  @P0 LDG.E R3, desc[UR6][R4.64] ;  /* 0x0000000604030981 */ /* 0x000ee8000c1e1900 */
[----:B------:R1:W3:Y:S01]  /*15d0*/  @P0 LDG.E R8, desc[UR6][R4.64+0x4] ;  /* 0x0000040604080981 */ /* 0x0002e2000c1e1900 */
[----:B--2---:R-:W-:-:S05]  /*15e0*/  @P1 IMAD.WIDE R6, R28, 0x4, R6 ;  /* 0x000000041c061825 */ /* 0x004fca00078e0206 */
[----:B------:R2:W5:Y:S01]  /*15f0*/  @P1 LDG.E R123, desc[UR6][R6.64] ;  /* 0x00000006067b1981 */ /* 0x000562000c1e1900 */
[----:B0-----:R-:W-:Y:S01]  /*1600*/  ISETP.NE.AND P1, PT, R9, 0x1, PT ;  /* 0x000000010900780c */ /* 0x001fe20003f25270 */
[----:B------:R-:W-:Y:S01]  /*1610*/  IMAD.IADD R11, R25, 0x1, -R0 ;  /* 0x00000001190b7824 */ /* 0x000fe200078e0a00 */
[----:B-1----:R-:W-:Y:S01]  /*1620*/  ISETP.GE.AND P2, PT, R13, 0x1, PT ;  /* 0x000000010d00780c */ /* 0x002fe20003f46270 */
[----:B------:R-:W-:-:S10]  /*1630*/  IMAD.MOV.U32 R4, RZ, RZ, RZ ;  /* 0x000000ffff047224 */ /* 0x000fd400078e00ff */
[----:B------:R-:W0:Y:S08]  /*1640*/  @P1 LDC R9, c[0x0][0x44c] ;  /* 0x00011300ff091b82 */ /* 0x000e300000000800 */
[----:B------:R-:W1:Y:S01]  /*1650*/  @P1 LDC R10, c[0x0][0x450] ;  /* 0x00011400ff0a1b82 */ /* 0x000e620000000800 */
[----:B----4-:R-:W-:-:S04]  /*1660*/  IMAD.SHL.U32 R15, R15, 0x80, RZ ;  /* 0x000000800f0f7824 */ /* 0x010fc800078e00ff */
[----:B------:R-:W-:Y:S01]  /*1670*/  VIADD R0, R15, 0x7f ;  /* 0x0000007f0f007836 */ /* 0x000fe20000000000 */
[----:B------:R2:W-:Y:S01]  /*1680*/  STL [R1+0x60], R15 ;  /* 0x0000600f01007387 */ /* 0x0005e20000100800 */
[----:B---3--:R-:W-:Y:S02]  /*1690*/  @P0 IMAD.IADD R2, R8, 0x1, -R3 ;  /* 0x0000000108020824 */ /* 0x008fe400078e0a03 */
[----:B0-----:R-:W-:-:S04]  /*16a0*/  @P1 IMAD.HI.U32 R3, R0, R9, RZ ;  /* 0x0000000900031227 */ /* 0x001fc800078e00ff */
[----:B------:R-:W-:Y:S01]  /*16b0*/  IMAD.IADD R8, R11, 0x1, R2 ;  /* 0x000000010b087824 */ /* 0x000fe200078e0202 */
[----:B-1----:R-:W-:-:S03]  /*16c0*/  @P1 SHF.R.U32.HI R0, RZ, R10, R3 ;  /* 0x0000000aff001219 */ /* 0x002fc60000011603 */
[C---:B------:R-:W-:Y:S01]  /*16d0*/  VIADD R5, R8.reuse, 0xdf ;  /* 0x000000df08057836 */ /* 0x040fe20000000000 */
[----:B------:R2:W-:Y:S01]  /*16e0*/  STL [R1+0x14], R8 ;  /* 0x0000140801007387 */ /* 0x0005e20000100800 */
[----:B------:R-:W-:Y:S02]  /*16f0*/  IADD3 R139, R8, 0x1, -R14 ;  /* 0x00000001088b7810 */ /* 0x000fe40007ffe80e */
[----:B------:R-:W-:-:S04]  /*1700*/  IMAD.HI R4, R5, -0x6db6db6d, R4 ;  /* 0x9249249305047827 */ /* 0x000fc800078e0204 */
[----:B------:R-:W-:Y:S01]  /*1710*/  IMAD.IADD R3, R139, 0x1, R0 ;  /* 0x000000018b037824 */ /* 0x000fe200078e0200 */
[----:B------:R-:W-:-:S04]  /*1720*/  SHF.R.U32.HI R141, RZ, 0x1f, R4 ;  /* 0x0000001fff8d7819 */ /* 0x000fc80000011604 */
[----:B------:R-:W-:Y:S01]  /*1730*/  LEA.HI.SX32 R141, R4, R141, 0x19 ;  /* 0x0000008d048d7211 */ /* 0x000fe200078fcaff */
[----:B------:R-:W-:Y:S01]  /*1740*/  IMAD.IADD R4, R3, 0x1, R12 ;  /* 0x0000000103047824 */ /* 0x000fe200078e020c */
[----:B--2---:R-:W-:Y:S06]  /*1750*/  @!P2 BRA `(.L_x_1286) ;  /* 0x000000000048a947 */ /* 0x004fec0003800000 */
[C---:B------:R-:W-:Y:S01]  /*1760*/  ISETP.GT.AND P0, PT, R3.reuse, RZ, PT ;  /* 0x000000ff0300720c */ /* 0x040fe20003f04270 */
[----:B------:R-:W-:Y:S01]  /*1770*/  BSSY B0, `(.L_x_1287) ;  /* 0x000000e000007945 */ /* 0x000fe20003800000 */
[----:B------:R-:W-:-:S11]  /*1780*/  VIADD R0, R3, 0xffffffff ;  /* 0xffffffff03007836 */ /* 0x000fd60000000000 */
        /* <DEDUP_REMOVED lines=8> */
.L_x_1288:
[----:B------:R-:W-:-:S13]  /*1810*/  ISETP.NE.AND P0, PT, R13, 0x1, PT ;  /* 0x000000010d00780c */ /* 0x000fda0003f05270 */
[----:B------:R-:W0:Y:S02]  /*1820*/  @P0 LDC.64 R6, c[0x0][0x9e8] ;  /* 0x00027a00ff060b82 */ /* 0x000e240000000a00 */
[----:B0-----:R-:W-:-:S05]  /*1830*/  @P0 IMAD.HI.U32 R6, R0, R6, RZ ;  /* 0x0000000600060227 */ /* 0x001fca00078e00ff */
[----:B------:R-:W-:-:S07]  /*1840*/  @P0 SHF.R.U32.HI R0, RZ, R7, R6 ;  /* 0x00000007ff000219 */ /* 0x000fce0000011606 */
.L_x_1289:
[----:B------:R-:W-:Y:S05]  /*1850*/  BSYNC B0 ;  /* 0x0000000000007941 */ /* 0x000fea0003800000 */
.L_x_1287:
[----:B------:R-:W-:-:S05]  /*1860*/  IMAD R3, R0, R13, R13 ;  /* 0x0000000d00037224 */ /* 0x000fca00078e020d */
[----:B------:R-:W-:-:S07]  /*1870*/  VIMNMX R4, R4, R3, PT ;  /* 0x0000000304047248 */ /* 0x000fce0003fe0100 */
.L_x_1286:
[----:B------:R-:W0:Y:S01]  /*1880*/  @P1 LDC R0, c[0x0][0x44c] ;  /* 0x00011300ff001b82 */ /* 0x000e220000000800 */
[----:B------:R-:W-:Y:S01]  /*1890*/  IMAD.MOV.U32 R3, RZ, RZ, R15 ;  /* 0x000000ffff037224 */ /* 0x000fe200078e000f */
[----:B------:R-:W-:Y:S01]  /*18a0*/  ULDC UR4, c[0x0][0x9dc] ;  /* 0x0002770000047ab9 */ /* 0x000fe20000000800 */
[----:B------:R-:W-:-:S05]  /*18b0*/  IMAD.IADD R140, R8, 0x1, -R14 ;  /* 0x00000001088c7824 */ /* 0x000fca00078e0a0e */
[----:B------:R-:W1:Y:S01]  /*18c0*/  @P1 LDC R5, c[0x0][0x450] ;  /* 0x00011400ff051b82 */ /* 0x000e620000000800 */
[----:B0-----:R-:W-:-:S05]  /*18d0*/  @P1 IMAD.HI.U32 R0, R15, R0, RZ ;  /* 0x000000000f001227 */ /* 0x001fca00078e00ff */
[----:B-1----:R-:W-:-:S05]  /*18e0*/  @P1 SHF.R.U32.HI R3, RZ, R5, R0 ;  /* 0x00000005ff031219 */ /* 0x002fca0000011600 */
[----:B------:R-:W-:-:S04]  /*18f0*/  IMAD.IADD R0, R140, 0x1, R3 ;  /* 0x000000018c007824 */ /* 0x000fc800078e0203 */
[----:B------:R-:W-:Y:S01]  /*1900*/  VIADD R7, R0, -UR4 ;  /* 0x8000000400077c36 */ /* 0x000fe20008000000 */
[----:B------:R-:W-:Y:S06]  /*1910*/  @!P2 BRA `(.L_x_1290) ;  /* 0x000000000044a947 */ /* 0x000fec0003800000 */
[----:B------:R-:W-:Y:S01]  /*1920*/  ISETP.GT.AND P0, PT, R0, -0x1, PT ;  /* 0xffffffff0000780c */ /* 0x000fe20003f04270 */
[----:B------:R-:W-:-:S12]  /*1930*/  BSSY B0, `(.L_x_1291) ;  /* 0x000000d000007945 */ /* 0x000fd80003800000 */
        /* <DEDUP_REMOVED lines=8> */
.L_x_1292:
[----:B------:R-:W-:-:S13]  /*19c0*/  ISETP.NE.AND P0, PT, R13, 0x1, PT ;  /* 0x000000010d00780c */ /* 0x000fda0003f05270 */
[----:B------:R-:W0:Y:S02]  /*19d0*/  @P0 LDC.64 R8, c[0x0][0x9e8] ;  /* 0x00027a00ff080b82 */ /* 0x000e240000000a00 */
[----:B0-----:R-:W-:-:S05]  /*19e0*/  @P0 IMAD.HI.U32 R6, R0, R8, RZ ;  /* 0x0000000800060227 */ /* 0x001fca00078e00ff */
[----:B------:R-:W-:-:S07]  /*19f0*/  @P0 SHF.R.U32.HI R0, RZ, R9, R6 ;  /* 0x00000009ff000219 */ /* 0x000fce0000011606 */
.L_x_1293:
[----:B------:R-:W-:Y:S05]  /*1a00*/  BSYNC B0 ;  /* 0x0000000000007941 */ /* 0x000fea0003800000 */
.L_x_1291:
[----:B------:R-:W-:-:S05]  /*1a10*/  IMAD R0, R0, R13, RZ ;  /* 0x0000000d00007224 */ /* 0x000fca00078e02ff */
[----:B------:R-:W-:-:S07]  /*1a20*/  VIMNMX R7, R7, R0, !PT ;  /* 0x0000000007077248 */ /* 0x000fce0007fe0100 */
.L_x_1290:
[----:B------:R-:W-:Y:S02]  /*1a30*/  VIADD R5, R4, 0xdf ;  /* 0x000000df04057836 */ /* 0x000fe40000000000 */
[----:B------:R-:W-:Y:S02]  /*1a40*/  IMAD.MOV.U32 R6, RZ, RZ, RZ ;  /* 0x000000ffff067224 */ /* 0x000fe400078e00ff */
[----:B------:R-:W-:Y:S02]  /*1a50*/  IMAD.MOV.U32 R4, RZ, RZ, RZ ;  /* 0x000000ffff047224 */ /* 0x000fe400078e00ff */
[----:B------:R-:W-:-:S04]  /*1a60*/  IMAD.HI R7, R7, -0x6db6db6d, R6 ;  /* 0x9249249307077827 */ /* 0x000fc800078e0206 */
[----:B------:R-:W-:Y:S01]  /*1a70*/  IMAD.HI R4, R5, -0x6db6db6d, R4 ;  /* 0x9249249305047827 */ /* 0x000fe200078e0204 */
[----:B------:R-:W-:-:S04]  /*1a80*/  SHF.R.U32.HI R0, RZ, 0x1f, R7 ;  /* 0x0000001fff007819 */ /* 0x000fc80000011607 */
[----:B------:R-:W-:Y:S02]  /*1a90*/  SHF.R.U32.HI R3, RZ, 0x1f, R4 ;  /* 0x0000001fff037819 */ /* 0x000fe40000011604 */
[----:B------:R-:W-:Y:S02]  /*1aa0*/  LEA.HI.SX32 R0, R7, R0, 0x19 ;  /* 0x0000000007007211 */ /* 0x000fe400078fcaff */
[----:B------:R-:W-:Y:S02]  /*1ab0*/  LEA.HI.SX32 R4, R4, R3, 0x19 ;  /* 0x0000000304047211 */ /* 0x000fe400078fcaff */
[----:B------:R-:W-:Y:S02]  /*1ac0*/  VIMNMX R0, RZ, R0, !PT ;  /* 0x00000000ff007248 */ /* 0x000fe40007fe0100 */
[----:B------:R-:W-:-:S03]  /*1ad0*/  VIMNMX R4, R141, R4, PT ;  /* 0x000000048d047248 */ /* 0x000fc60003fe0100 */
[--C-:B------:R-:W-:Y:S02]  /*1ae0*/  IMAD R0, R0, 0xe0, -R11.reuse ;  /* 0x000000e000007824 */ /* 0x100fe400078e0a0b */
[----:B------:R-:W-:-:S03]  /*1af0*/  IMAD R3, R4, 0xe0, -R11 ;  /* 0x000000e004037824 */ /* 0x000fc600078e0a0b */
[----:B------:R-:W-:Y:S02]  /*1b00*/  VIMNMX R0, RZ, R0, !PT ;  /* 0x00000000ff007248 */ /* 0x000fe40007fe0100 */
[----:B------:R-:W-:Y:S02]  /*1b10*/  VIMNMX R3, R3, R2, PT ;  /* 0x0000000203037248 */ /* 0x000fe40003fe0100 */
[----:B------:R-:W-:Y:S02]  /*1b20*/  SHF.R.U32.HI R108, RZ, 0x5, R0 ;  /* 0x00000005ff6c7819 */ /* 0x000fe40000011600 */
[----:B------:R-:W-:-:S03]  /*1b30*/  ISETP.GT.AND P0, PT, R3, R0, PT ;  /* 0x000000000300720c */ /* 0x000fc60003f04270 */
[----:B------:R-:W-:-:S04]  /*1b40*/  IMAD.WIDE.U32 R108, R108, 0x24924925, RZ ;  /* 0x249249256c6c7825 */ /* 0x000fc800078e00ff */
[----:B------:R-:W-:-:S06]  /*1b50*/  IMAD.MOV.U32 R24, RZ, RZ, R109 ;  /* 0x000000ffff187224 */ /* 0x000fcc00078e006d */
[----:B------:R-:W-:Y:S02]  /*1b60*/  @P0 VIADD R5, R3, 0xdf ;  /* 0x000000df03050836 */ /* 0x000fe40000000000 */
[----:B------:R-:W-:-:S04]  /*1b70*/  @P0 IMAD.MOV.U32 R4, RZ, RZ, RZ ;  /* 0x000000ffff040224 */ /* 0x000fc800078e00ff */
[----:B------:R-:W-:-:S05]  /*1b80*/  @P0 IMAD.HI R4, R5, -0x6db6db6d, R4 ;  /* 0x9249249305040827 */ /* 0x000fca00078e0204 */
[----:B------:R-:W-:-:S04]  /*1b90*/  @P0 SHF.R.U32.HI R3, RZ, 0x1f, R4 ;  /* 0x0000001fff030819 */ /* 0x000fc80000011604 */
[----:B------:R-:W-:Y:S02]  /*1ba0*/  @P0 LEA.HI.SX32 R24, R4, R3, 0x19 ;  /* 0x0000000304180211 */ /* 0x000fe400078fcaff */
[----:B------:R-:W-:Y:S02]  /*1bb0*/  PLOP3.LUT P0, PT, PT, PT, PT, 0x80, 0x0 ;  /* 0x000000000000781c */ /* 0x000fe40003f0f070 */
[----:B------:R-:W-:-:S13]  /*1bc0*/  ISETP.GT.AND P1, PT, R24, R109, PT ;  /* 0x0000006d1800720c */ /* 0x000fda0003f24270 */
[----:B------:R-:W-:Y:S05]  /*1bd0*/  @!P1 BRA `(.L_x_1294) ;  /* 0x000000ac005c9947 */ /* 0x000fea0003800000 */
        /* <DEDUP_REMOVED lines=19> */
[----:B-1---5:R-:W-:Y:S05]  /*1d10*/  CALL.ABS.NOINC R14 ;  /* 0x000000000e007343 */ /* 0x022fea0003c00000 */
.L_x_1296:
[----:B------:R-:W-:Y:S05]  /*1d20*/  BSYNC B6 ;  /* 0x0000000000067941 */ /* 0x000fea0003800000 */
.L_x_1295:
        /* <DEDUP_REMOVED lines=20> */
.L_x_1298:
[----:B------:R-:W-:Y:S05]  /*1e70*/  BSYNC B6 ;  /* 0x0000000000067941 */ /* 0x000fea0003800000 */
.L_x_1297:
[----:B------:R-:W-:Y:S01]  /*1e80*/  ULDC.64 UR4, c[0x0][0x9f8] ;  /* 0x00027e0000047ab9 */ /* 0x000fe20000000a00 */
[----:B------:R-:W-:Y:S01]  /*1e90*/  IMAD.MOV.U32 R0, RZ, RZ, R28 ;  /* 0x000000ffff007224 */ /* 0x000fe200078e001c */
[----:B------:R-:W-:Y:S01]  /*1ea0*/  ISETP.NE.U32.AND P0, PT, RZ, UR4, PT ;  /* 0x00000004ff007c0c */ /* 0x000fe2000bf05070 */
[----:B------:R-:W-:Y:S01]  /*1eb0*/  ULDC.64 UR6, c[0x0][0x208] ;  /* 0x0000820000067ab9 */ /* 0x000fe20000000a00 */
[----:B------:R-:W2:Y:S01]  /*1ec0*/  LDL R49, [R1+0x84] ;  /* 0x0000840001317983 */ /* 0x000ea20000100800 */
[----:B------:R-:W0:Y:S01]  /*1ed0*/  LDC.64 R36, c[0x0][0x300] ;  /* 0x0000c000ff247b82 */ /* 0x000e220000000a00 */
[----:B------:R-:W-:Y:S01]  /*1ee0*/  ISETP.NE.AND.EX P0, PT, RZ, UR5, PT, P0 ;  /* 0x00000005ff007c0c */ /* 0x000fe2000bf05300 */
[----:B------:R-:W-:Y:S01]  /*1ef0*/  IMAD.IADD R26, R26, 0x1, R25 ;  /* 0x000000011a1a7824 */ /* 0x000fe200078e0219 */
[----:B------:R-:W3:Y:S01]  /*1f00*/  LDL R48, [R1+0x88] ;  /* 0x0000880001307983 */ /* 0x000ee20000100800 */
[----:B------:R-:W-:-:S03]  /*1f10*/  ULDC.64 UR4, c[0x0][0x308] ;  /* 0x0000c20000047ab9 */ /* 0x000fc60000000a00 */
[----:B------:R-:W4:Y:S01]  /*1f20*/  LDL R47, [R1+0x90] ;  /* 0x00009000012f7983 */ /* 0x000f220000100800 */
[----:B------:R-:W1:Y:S03]  /*1f30*/  LDC.64 R86, c[0x0][0x3f8] ;  /* 0x0000fe00ff567b82 */ /* 0x000e660000000a00 */
[----:B------:R-:W4:Y:S05]  /*1f40*/  LDL R46, [R1+0x8c] ;  /* 0x00008c00012e7983 */ /* 0x000f2a0000100800 */
[----:B------:R-:W0:Y:S01]  /*1f50*/  @P0 LDC.64 R4, c[0x0][0x9f8] ;  /* 0x00027e00ff040b82 */ /* 0x000e220000000a00 */
[----:B------:R-:W1:Y:S07]  /*1f60*/  S2R R20, SR_TID.X ;  /* 0x0000000000147919 */ /* 0x000e6e0000002100 */
[----:B------:R-:W1:Y:S08]  /*1f70*/  LDC R15, c[0x0][0x3f4] ;  /* 0x0000fd00ff0f7b82 */ /* 0x000e700000000800 */
[----:B------:R-:W1:Y:S01]  /*1f80*/  LDC.64 R92, c[0x0][0x408] ;  /* 0x00010200ff5c7b82 */ /* 0x000e620000000a00 */
[----:B0-----:R-:W-:-:S05]  /*1f90*/  @P0 IMAD.WIDE R4, R28, 0x4, R4 ;  /* 0x000000041c040825 */ /* 0x001fca00078e0204 */
[----:B------:R0:W2:Y:S01]  /*1fa0*/  @P0 LDG.E R0, desc[UR6][R4.64] ;  /* 0x0000000604000981 */ /* 0x0000a2000c1e1900 */
[----:B------:R-:W-:Y:S01]  /*1fb0*/  SHF.R.S32.HI R25, RZ, 0x1f, R26 ;  /* 0x0000001fff197819 */ /* 0x000fe2000001141a */
[----:B------:R-:W-:Y:S01]  /*1fc0*/  ULDC.64 UR6, c[0x0][0xa08] ;  /* 0x0002820000067ab9 */ /* 0x000fe20000000a00 */
[-C--:B------:R-:W-:Y:S01]  /*1fd0*/  IMAD.WIDE.U32 R6, R26, R36.reuse, RZ ;  /* 0x000000241a067225 */ /* 0x080fe200078e00ff */
[----:B------:R-:W-:Y:S02]  /*1fe0*/  ISETP.NE.U32.AND P0, PT, RZ, UR6, PT ;  /* 0x00000006ff007c0c */ /* 0x000fe4000bf05070 */
[----:B-1----:R-:W-:Y:S01]  /*1ff0*/  SHF.R.U32.HI R20, RZ, 0x7, R20 ;  /* 0x00000007ff147819 */ /* 0x002fe20000011614 */
[----:B------:R-:W-:Y:S01]  /*2000*/  IMAD R8, R25, R36, RZ ;  /* 0x0000002419087224 */ /* 0x000fe200078e02ff */
[----:B------:R-:W-:Y:S01]  /*2010*/  ISETP.NE.AND.EX P0, PT, RZ, UR7, PT, P0 ;  /* 0x00000007ff007c0c */ /* 0x000fe2000bf05300 */
[C---:B------:R-:W-:Y:S01]  /*2020*/  VIADD R21, R23.reuse, 0xc0 ;  /* 0x000000c017157836 */ /* 0x040fe20000000000 */
[----:B------:R-:W-:Y:S01]  /*2030*/  ISETP.NE.AND P6, PT, R20, 0x1, PT ;  /* 0x000000011400780c */ /* 0x000fe20003fc5270 */
[----:B------:R-:W-:Y:S01]  /*2040*/  IMAD R3, R26, R37, R8 ;  /* 0x000000251a037224 */ /* 0x000fe200078e0208 */
[----:B------:R-:W-:Y:S01]  /*2050*/  SHF.R.S32.HI R8, RZ, 0x1f, R27 ;  /* 0x0000001fff087819 */ /* 0x000fe2000001141b */
[----:B------:R-:W-:Y:S01]  /*2060*/  VIADD R31, R23, 0x40 ;  /* 0x00000040171f7836 */ /* 0x000fe20000000000 */
[----:B------:R-:W-:Y:S01]  /*2070*/  SHF.R.S32.HI R28, RZ, 0x1f, R23 ;  /* 0x0000001fff1c7819 */ /* 0x000fe20000011417 */
[----:B------:R-:W-:Y:S01]  /*2080*/  IMAD.IADD R7, R7, 0x1, R3 ;  /* 0x0000000107077824 */ /* 0x000fe200078e0203 */
[----:B------:R-:W-:Y:S01]  /*2090*/  ISETP.GE.AND P1, PT, R18, R15, PT ;  /* 0x0000000f1200720c */ /* 0x000fe20003f26270 */
[----:B0-----:R-:W-:Y:S01]  /*20a0*/  IMAD R4, R8, UR4, RZ ;  /* 0x0000000408047c24 */ /* 0x001fe2000f8e02ff */
[----:B------:R-:W-:Y:S01]  /*20b0*/  SHF.R.S32.HI R229, RZ, 0x1f, R228 ;  /* 0x0000001fffe57819 */ /* 0x000fe200000114e4 */
[----:B------:R-:W-:Y:S01]  /*20c0*/  VIADD R30, R23, 0x80 ;  /* 0x00000080171e7836 */ /* 0x000fe20000000000 */
[----:B------:R-:W-:Y:S01]  /*20d0*/  SHF.L.U64.HI R99, R36, 0x6, R37 ;  /* 0x0000000624637819 */ /* 0x000fe20000010225 */
[C---:B------:R-:W-:Y:S01]  /*20e0*/  IMAD R9, R27.reuse, UR5, R4 ;  /* 0x000000051b097c24 */ /* 0x040fe2000f8e0204 */
[----:B------:R-:W-:Y:S01]  /*20f0*/  SHF.R.S32.HI R131, RZ, 0x1f, R31 ;  /* 0x0000001fff837819 */ /* 0x000fe2000001141f */
[----:B------:R-:W-:Y:S01]  /*2100*/  IMAD.WIDE.U32 R4, R27, UR4, R6 ;  /* 0x000000041b047c25 */ /* 0x000fe2000f8e0006 */
[----:B------:R-:W-:Y:S01]  /*2110*/  ULDC.64 UR4, c[0x0][0x310] ;  /* 0x0000c40000047ab9 */ /* 0x000fe20000000a00 */
[----:B------:R-:W-:-:S02]  /*2120*/  SHF.R.S32.HI R129, RZ, 0x1f, R21 ;  /* 0x0000001fff817819 */ /* 0x000fc40000011415 */
[----:B------:R-:W-:Y:S01]  /*2130*/  IMAD.IADD R5, R5, 0x1, R9 ;  /* 0x0000000105057824 */ /* 0x000fe200078e0209 */
[----:B------:R-:W-:Y:S01]  /*2140*/  SHF.R.S32.HI R130, RZ, 0x1f, R30 ;  /* 0x0000001fff827819 */ /* 0x000fe2000001141e */
[----:B------:R-:W-:Y:S01]  /*2150*/  VIADD R138, R20, 0x8 ;  /* 0x00000008148a7836 */ /* 0x000fe20000000000 */
[----:B------:R-:W-:Y:S01]  /*2160*/  SHF.L.U64.HI R110, R36, 0x7, R37 ;  /* 0x00000007246e7819 */ /* 0x000fe20000010225 */
[----:B------:R-:W-:Y:S01]  /*2170*/  IMAD R20, R28, R36, RZ ;  /* 0x000000241c147224 */ /* 0x000fe200078e02ff */
[----:B------:R-:W-:Y:S01]  /*2180*/  SHF.L.U64.HI R14, R86, 0x6, R87 ;  /* 0x00000006560e7819 */ /* 0x000fe20000010257 */
[----:B------:R-:W-:Y:S02]  /*2190*/  IMAD.SHL.U32 R98, R36, 0x40, RZ ;  /* 0x0000004024627824 */ /* 0x000fe400078e00ff */
[----:B------:R-:W-:-:S04]  /*21a0*/  IMAD.WIDE.U32 R10, R23, R92, R18 ;  /* 0x0000005c170a7225 */ /* 0x000fc800078e0012 */
[C---:B------:R-:W-:Y:S02]  /*21b0*/  IMAD R31, R23.reuse, R37, R20 ;  /* 0x00000025171f7224 */ /* 0x040fe400078e0214 */
[----:B------:R-:W-:-:S04]  /*21c0*/  IMAD.WIDE.U32 R134, R23, R36, R98 ;  /* 0x0000002417867225 */ /* 0x000fc800078e0062 */
[----:B------:R-:W-:Y:S01]  /*21d0*/  IMAD.MOV.U32 R90, RZ, RZ, R10 ;  /* 0x000000ffff5a7224 */ /* 0x000fe200078e000a */
[----:B------:R-:W-:Y:S01]  /*21e0*/  SHF.L.U64.HI R10, R92, 0x6, R93 ;  /* 0x000000065c0a7819 */ /* 0x000fe2000001025d */
[----:B------:R-:W-:Y:S02]  /*21f0*/  IMAD.IADD R106, R31, 0x1, R135 ;  /* 0x000000011f6a7824 */ /* 0x000fe400078e0287 */
[----:B------:R-:W-:Y:S02]  /*2200*/  IMAD R33, R93, 0xe0, RZ ;  /* 0x000000e05d217824 */ /* 0x000fe400078e02ff */
[----:B------:R-:W-:Y:S02]  /*2210*/  IMAD.SHL.U32 R122, R15, 0x2, RZ ;  /* 0x000000020f7a7824 */ /* 0x000fe400078e00ff */
[----:B------:R-:W-:-:S04]  /*2220*/  IMAD.WIDE.U32 R96, R23, R36, R18 ;  /* 0x0000002417607225 */ /* 0x000fc800078e0012 */
[----:B------:R-:W-:-:S04]  /*2230*/  IMAD.WIDE.U32 R132, R36, 0xe0, RZ ;  /* 0x000000e024847825 */ /* 0x000fc800078e00ff */
[----:B------:R-:W-:Y:S01]  /*2240*/  IMAD R117, R87, 0xe0, RZ ;  /* 0x000000e057757824 */ /* 0x000fe200078e02ff */
[----:B--2---:R-:W-:Y:S02]  /*2250*/  SHF.R.S32.HI R3, RZ, 0x1f, R0 ;  /* 0x0000001fff037819 */ /* 0x004fe40000011400 */
[----:B------:R-:W-:Y:S02]  /*2260*/  SEL R7, R0, RZ, !P0 ;  /* 0x000000ff00077207 */ /* 0x000fe40004000000 */
[----:B------:R-:W-:-:S03]  /*2270*/  SEL R3, R3, RZ, !P0 ;  /* 0x000000ff03037207 */ /* 0x000fc60004000000 */
        /* <DEDUP_REMOVED lines=8> */
[----:B------:R-:W-:Y:S01]  /*2300*/  ULDC.64 UR4, c[0x0][0x338] ;  /* 0x0000ce0000047ab9 */ /* 0x000fe20000000a00 */
[----:B------:R-:W-:Y:S02]  /*2310*/  IMAD R0, R28, R86, RZ ;  /* 0x000000561c007224 */ /* 0x000fe400078e02ff */
[----:B------:R-:W-:Y:S02]  /*2320*/  IMAD R3, R3, UR4, RZ ;  /* 0x0000000403037c24 */ /* 0x000fe4000f8e02ff */
[----:B------:R-:W-:Y:S02]  /*2330*/  IMAD.IADD R41, R5, 0x1, R41 ;  /* 0x0000000105297824 */ /* 0x000fe400078e0229 */
[----:B------:R-:W-:Y:S01]  /*2340*/  IMAD R103, R7, UR5, R3 ;  /* 0x0000000507677c24 */ /* 0x000fe2000f8e0203 */
[----:B------:R-:W-:Y:S01]  /*2350*/  SEL R3, R15, RZ, P1 ;  /* 0x000000ff0f037207 */ /* 0x000fe20000800000 */
[----:B------:R-:W-:-:S02]  /*2360*/  IMAD.MOV.U32 R40, RZ, RZ, R4 ;  /* 0x000000ffff287224 */ /* 0x000fc400078e0004 */
[----:B------:R-:W-:Y:S02]  /*2370*/  IMAD R13, R23, R87, R0 ;  /* 0x00000057170d7224 */ /* 0x000fe400078e0200 */
[----:B------:R-:W-:Y:S02]  /*2380*/  IMAD R0, R28, R92, RZ ;  /* 0x0000005c1c007224 */ /* 0x000fe400078e02ff */
[----:B------:R-:W-:Y:S01]  /*2390*/  IMAD.WIDE.U32 R40, R7, UR4, R40 ;  /* 0x0000000407287c25 */ /* 0x000fe2000f8e0028 */
[C---:B------:R-:W-:Y:S01]  /*23a0*/  IADD3 R94, P0, R23.reuse, R26, RZ ;  /* 0x0000001a175e7210 */ /* 0x040fe20007f1e0ff */
[----:B------:R-:W-:Y:S02]  /*23b0*/  ULDC UR4, c[0x0][0x2f4] ;  /* 0x0000bd0000047ab9 */ /* 0x000fe40000000800 */
[----:B------:R-:W-:-:S04]  /*23c0*/  IMAD.WIDE.U32 R6, R23, R92, R228 ;  /* 0x0000005c17067225 */ /* 0x000fc800078e00e4 */
[C---:B------:R-:W-:Y:S01]  /*23d0*/  IMAD R91, R23.reuse, R93, R0 ;  /* 0x0000005d175b7224 */ /* 0x040fe200078e0200 */
[----:B------:R-:W-:Y:S01]  /*23e0*/  P2R R0, PR, RZ, 0x2 ;  /* 0x00000002ff007803 */ /* 0x000fe20000000000 */
[----:B------:R-:W-:Y:S02]  /*23f0*/  IMAD.IADD R3, R18, 0x1, R3 ;  /* 0x0000000112037824 */ /* 0x000fe400078e0203 */
[----:B------:R-:W-:-:S03]  /*2400*/  IMAD.WIDE.U32 R4, R23, R86, R228 ;  /* 0x0000005617047225 */ /* 0x000fc600078e00e4 */
[----:B------:R-:W-:Y:S01]  /*2410*/  SHF.R.S32.HI R12, RZ, 0x1f, R3 ;  /* 0x0000001fff0c7819 */ /* 0x000fe20000011403 */
[----:B------:R-:W-:Y:S01]  /*2420*/  IMAD.IADD R89, R7, 0x1, R91 ;  /* 0x0000000107597824 */ /* 0x000fe200078e025b */
[----:B-----5:R-:W-:Y:S01]  /*2430*/  SHF.R.S32.HI R7, RZ, 0x1f, R123 ;  /* 0x0000001fff077819 */ /* 0x020fe2000001147b */
[----:B------:R-:W-:Y:S01]  /*2440*/  IMAD.IADD R5, R5, 0x1, R13 ;  /* 0x0000000105057824 */ /* 0x000fe200078e020d */
[----:B------:R-:W-:Y:S01]  /*2450*/  LEA.HI R32, R12, R3, RZ, 0x4 ;  /* 0x000000030c207211 */ /* 0x000fe200078f20ff */
[----:B------:R-:W-:Y:S02]  /*2460*/  IMAD.MOV.U32 R88, RZ, RZ, R6 ;  /* 0x000000ffff587224 */ /* 0x000fe400078e0006 */
[----:B------:R-:W-:-:S04]  /*2470*/  IMAD.WIDE.U32 R8, R23, R86, R18 ;  /* 0x0000005617087225 */ /* 0x000fc800078e0012 */
[-C--:B------:R-:W-:Y:S02]  /*2480*/  IMAD R6, R7, R86.reuse, RZ ;  /* 0x0000005607067224 */ /* 0x080fe400078e02ff */
[----:B------:R-:W-:-:S04]  /*2490*/  IMAD.WIDE.U32 R42, R123, R86, R4 ;  /* 0x000000567b2a7225 */ /* 0x000fc800078e0004 */
[----:B------:R-:W-:Y:S02]  /*24a0*/  IMAD.SHL.U32 R3, R21, 0x80, RZ ;  /* 0x0000008015037824 */ /* 0x000fe400078e00ff */
[----:B------:R-:W-:Y:S02]  /*24b0*/  IMAD.SHL.U32 R4, R30, 0x80, RZ ;  /* 0x000000801e047824 */ /* 0x000fe400078e00ff */
[----:B------:R-:W-:Y:S02]  /*24c0*/  IMAD R21, R37, 0xe0, RZ ;  /* 0x000000e025157824 */ /* 0x000fe400078e02ff */
[C---:B------:R-:W-:Y:S02]  /*24d0*/  VIADD R30, R23.reuse, 0x40 ;  /* 0x00000040171e7836 */ /* 0x040fe40000000000 */
[----:B------:R-:W-:Y:S02]  /*24e0*/  VIADD R37, R23, 0x40 ;  /* 0x0000004017257836 */ /* 0x000fe40000000000 */
[----:B------:R-:W-:-:S02]  /*24f0*/  IMAD.IADD R9, R13, 0x1, R9 ;  /* 0x000000010d097824 */ /* 0x000fc400078e0209 */
[----:B------:R-:W-:Y:S02]  /*2500*/  IMAD R27, R123, R87, R6 ;  /* 0x000000577b1b7224 */ /* 0x000fe400078e0206 */
[----:B------:R-:W-:Y:S02]  /*2510*/  IMAD.IADD R91, R91, 0x1, R11 ;  /* 0x000000015b5b7824 */ /* 0x000fe400078e020b */
[----:B------:R-:W-:Y:S02]  /*2520*/  IMAD.SHL.U32 R5, R230, 0x80, RZ ;  /* 0x00000080e6057824 */ /* 0x000fe400078e00ff */
[----:B------:R-:W-:Y:S02]  /*2530*/  IMAD.X R95, R28, 0x1, R25, P0 ;  /* 0x000000011c5f7824 */ /* 0x000fe400000e0619 */
[----:B------:R-:W-:Y:S01]  /*2540*/  IMAD.WIDE.U32 R88, R123, R92, R88 ;  /* 0x0000005c7b587225 */ /* 0x000fe200078e0058 */
[----:B------:R-:W-:Y:S02]  /*2550*/  IADD3 R108, P0, R98, R134, RZ ;  /* 0x00000086626c7210 */ /* 0x000fe40007f1e0ff */
[----:B------:R-:W-:Y:S01]  /*2560*/  LOP3.LUT R3, R3, 0x380, RZ, 0xc0, !PT ;  /* 0x0000038003037812 */ /* 0x000fe200078ec0ff */
[----:B------:R-:W-:Y:S01]  /*2570*/  IMAD R6, R7, R92, RZ ;  /* 0x0000005c07067224 */ /* 0x000fe200078e02ff */
[----:B------:R-:W-:Y:S01]  /*2580*/  LOP3.LUT R4, R4, 0x380, RZ, 0xc0, !PT ;  /* 0x0000038004047812 */ /* 0x000fe200078ec0ff */
[----:B------:R-:W-:Y:S01]  /*2590*/  IMAD.SHL.U32 R30, R30, 0x80, RZ ;  /* 0x000000801e1e7824 */ /* 0x000fe200078e00ff */
[----:B------:R-:W-:Y:S01]  /*25a0*/  SHF.L.U64.HI R13, R86, 0x7, R87 ;  /* 0x00000007560d7819 */ /* 0x000fe20000010257 */
[----:B------:R-:W-:-:S02]  /*25b0*/  IMAD.SHL.U32 R37, R37, 0x80, RZ ;  /* 0x0000008025257824 */ /* 0x000fc400078e00ff */
[----:B------:R-:W-:Y:S01]  /*25c0*/  IMAD.WIDE.U32 R84, R123, R86, R8 ;  /* 0x000000567b547225 */ /* 0x000fe200078e0008 */
[C---:B------:R-:W-:Y:S02]  /*25d0*/  SHF.L.U64.HI R9, R92.reuse, 0x7, R93 ;  /* 0x000000075c097819 */ /* 0x040fe4000001025d */
[----:B------:R-:W-:Y:S01]  /*25e0*/  LOP3.LUT R5, R5, 0x380, RZ, 0xc0, !PT ;  /* 0x0000038005057812 */ /* 0x000fe200078ec0ff */
[C---:B------:R-:W-:Y:S02]  /*25f0*/  IMAD R29, R123.reuse, R93, R6 ;  /* 0x0000005d7b1d7224 */ /* 0x040fe400078e0206 */
[C---:B------:R-:W-:Y:S02]  /*2600*/  IMAD.SHL.U32 R8, R92.reuse, 0x40, RZ ;  /* 0x000000405c087824 */ /* 0x040fe400078e00ff */
[----:B------:R-:W-:Y:S02]  /*2610*/  IMAD.SHL.U32 R7, R92, 0x80, RZ ;  /* 0x000000805c077824 */ /* 0x000fe400078e00ff */
[----:B------:R-:W-:Y:S01]  /*2620*/  IMAD.WIDE.U32 R90, R123, R92, R90 ;  /* 0x0000005c7b5a7225 */ /* 0x000fe200078e005a */
[----:B------:R-:W-:-:S02]  /*2630*/  LOP3.LUT R30, R30, 0x380, RZ, 0xc0, !PT ;  /* 0x000003801e1e7812 */ /* 0x000fc400078ec0ff */
[----:B------:R-:W-:Y:S01]  /*2640*/  LOP3.LUT R37, R37, 0x380, RZ, 0xc0, !PT ;  /* 0x0000038025257812 */ /* 0x000fe200078ec0ff */
[----:B------:R-:W-:Y:S01]  /*2650*/  IMAD.WIDE.U32 R92, R92, 0xe0, RZ ;  /* 0x000000e05c5c7825 */ /* 0x000fe200078e00ff */
[----:B------:R-:W-:-:S03]  /*2660*/  SHF.R.U32.HI R15, RZ, 0x3, R5 ;  /* 0x00000003ff0f7819 */ /* 0x000fc60000011605 */
[----:B------:R-:W-:Y:S01]  /*2670*/  IMAD.X R107, R106, 0x1, R99, P0 ;  /* 0x000000016a6b7824 */ /* 0x000fe200000e0663 */
[----:B------:R-:W-:Y:S01]  /*2680*/  IADD3 R115, P0, R108, R98, RZ ;  /* 0x000000626c737210 */ /* 0x000fe20007f1e0ff */
[----:B------:R-:W-:Y:S01]  /*2690*/  IMAD.IADD R116, R93, 0x1, R33 ;  /* 0x000000015d747824 */ /* 0x000fe200078e0221 */
[--C-:B------:R-:W-:Y:S01]  /*26a0*/  LOP3.LUT R34, R5, 0x70, R32.reuse, 0xf8, !PT ;  /* 0x0000007005227812 */ /* 0x100fe200078ef820 */
[----:B------:R-:W-:Y:S01]  /*26b0*/  IMAD.IADD R20, R133, 0x1, R21 ;  /* 0x0000000185147824 */ /* 0x000fe200078e0215 */
[--C-:B------:R-:W-:Y:S01]  /*26c0*/  LOP3.LUT R33, R30, 0x70, R32.reuse, 0xf8, !PT ;  /* 0x000000701e217812 */ /* 0x100fe200078ef820 */
[C---:B------:R-:W-:Y:S01]  /*26d0*/  IMAD.SHL.U32 R12, R86.reuse, 0x40, RZ ;  /* 0x00000040560c7824 */ /* 0x040fe200078e00ff */
[----:B------:R-:W-:Y:S01]  /*26e0*/  SHF.R.U32.HI R37, RZ, 0x3, R37 ;  /* 0x00000003ff257819 */ /* 0x000fe20000011625 */
[----:B------:R-:W-:Y:S01]  /*26f0*/  IMAD.X R114, R107, 0x1, R99, P0 ;  /* 0x000000016b727824 */ /* 0x000fe200000e0663 */
[----:B------:R-:W-:Y:S01]  /*2700*/  SHF.R.U32.HI R142, RZ, 0x3, R3 ;  /* 0x00000003ff8e7819 */ /* 0x000fe20000011603 */
[----:B------:R-:W-:Y:S01]  /*2710*/  IMAD.SHL.U32 R11, R86, 0x80, RZ ;  /* 0x00000080560b7824 */ /* 0x000fe200078e00ff */
[----:B------:R-:W-:Y:S01]  /*2720*/  LOP3.LUT R35, R3, 0x70, R32, 0xf8, !PT ;  /* 0x0000007003237812 */ /* 0x000fe200078ef820 */
[----:B------:R-:W-:Y:S01]  /*2730*/  VIADD R6, R18, 0x40 ;  /* 0x0000004012067836 */ /* 0x000fe20000000000 */
[----:B------:R-:W-:Y:S01]  /*2740*/  LOP3.LUT R121, R34, R15, RZ, 0x3c, !PT ;  /* 0x0000000f22797212 */ /* 0x000fe200078e3cff */
[----:B------:R-:W-:Y:S01]  /*2750*/  IMAD.IADD R21, R97, 0x1, R31 ;  /* 0x0000000161157824 */ /* 0x000fe200078e021f */
[----:B------:R-:W-:Y:S01]  /*2760*/  SHF.R.U32.HI R143, RZ, 0x3, R4 ;  /* 0x00000003ff8f7819 */ /* 0x000fe20000011604 */
[----:B------:R-:W-:Y:S01]  /*2770*/  IMAD.WIDE.U32 R86, R86, 0xe0, RZ ;  /* 0x000000e056567825 */ /* 0x000fe200078e00ff */
[----:B------:R-:W-:-:S02]  /*2780*/  LOP3.LUT R26, R5, 0x30, R18, 0xf8, !PT ;  /* 0x00000030051a7812 */ /* 0x000fc400078ef812 */
[----:B------:R-:W-:Y:S02]  /*2790*/  LOP3.LUT R44, R4, 0x70, R32, 0xf8, !PT ;  /* 0x00000070042c7812 */ /* 0x000fe400078ef820 */
[----:B------:R-:W-:Y:S01]  /*27a0*/  LOP3.LUT R120, R33, R37, RZ, 0x3c, !PT ;  /* 0x0000002521787212 */ /* 0x000fe200078e3cff */
[----:B------:R-:W-:Y:S01]  /*27b0*/  IMAD.IADD R33, R39, 0x1, R45 ;  /* 0x0000000127217824 */ /* 0x000fe200078e022d */
[----:B------:R-:W-:Y:S02]  /*27c0*/  IADD3 R34, P0, R38, R96, RZ ;  /* 0x0000006026227210 */ /* 0x000fe40007f1e0ff */
[----:B------:R-:W-:Y:S02]  /*27d0*/  LOP3.LUT R118, R35, R142, RZ, 0x3c, !PT ;  /* 0x0000008e23767212 */ /* 0x000fe400078e3cff */
[----:B------:R-:W-:Y:S01]  /*27e0*/  LOP3.LUT R25, R26, R15, RZ, 0x3c, !PT ;  /* 0x0000000f1a197212 */ /* 0x000fe200078e3cff */
[----:B------:R-:W-:Y:S01]  /*27f0*/  IMAD.X R37, R21, 0x1, R33, P0 ;  /* 0x0000000115257824 */ /* 0x000fe200000e0621 */
[----:B------:R-:W-:-:S02]  /*2800*/  LOP3.LUT R44, R44, R143, RZ, 0x3c, !PT ;  /* 0x0000008f2c2c7212 */ /* 0x000fc400078e3cff */
[----:B------:R-:W-:Y:S02]  /*2810*/  IADD3 R35, P3, R38, 0x40, RZ ;  /* 0x0000004026237810 */ /* 0x000fe40007f7e0ff */
[----:B------:R-:W-:Y:S02]  /*2820*/  IADD3 R100, P2, R34, 0x40, RZ ;  /* 0x0000004022647810 */ /* 0x000fe40007f5e0ff */
[----:B------:R-:W-:Y:S01]  /*2830*/  LOP3.LUT R31, R32, 0xfffffff0, RZ, 0xc0, !PT ;  /* 0xfffffff0201f7812 */ /* 0x000fe200078ec0ff */
[----:B------:R-:W-:Y:S01]  /*2840*/  IMAD.IADD R26, R43, 0x1, R27 ;  /* 0x000000012b1a7824 */ /* 0x000fe200078e021b */
[----:B------:R-:W-:Y:S01]  /*2850*/  SHF.R.S32.HI R30, RZ, 0x4, R32 ;  /* 0x00000004ff1e7819 */ /* 0x000fe20000011420 */
[----:B------:R-:W-:Y:S01]  /*2860*/  IMAD.IADD R28, R89, 0x1, R29 ;  /* 0x00000001591c7824 */ /* 0x000fe200078e021d */
[----:B------:R-:W-:Y:S01]  /*2870*/  SHF.R.S32.HI R32, RZ, 0x1f, R31 ;  /* 0x0000001fff207819 */ /* 0x000fe2000001141f */
[----:B------:R-:W-:Y:S01]  /*2880*/  IMAD.IADD R117, R87, 0x1, R117 ;  /* 0x0000000157757824 */ /* 0x000fe200078e0275 */
[----:B------:R-:W-:Y:S01]  /*2890*/  ISETP.GE.AND P0, PT, R18, UR4, PT ;  /* 0x0000000412007c0c */ /* 0x000fe2000bf06270 */
[----:B------:R-:W-:Y:S01]  /*28a0*/  IMAD.IADD R25, R49, 0x1, R25 ;  /* 0x0000000131197824 */ /* 0x000fe200078e0219 */
[----:B------:R-:W-:Y:S01]  /*28b0*/  ISETP.GE.AND P1, PT, R6, UR4, PT ;  /* 0x0000000406007c0c */ /* 0x000fe2000bf26270 */
[----:B------:R-:W-:-:S02]  /*28c0*/  IMAD.IADD R27, R27, 0x1, R85 ;  /* 0x000000011b1b7824 */ /* 0x000fc400078e0255 */
[----:B------:R-:W-:Y:S02]  /*28d0*/  IMAD.IADD R29, R29, 0x1, R91 ;  /* 0x000000011d1d7824 */ /* 0x000fe400078e025b */
[----:B------:R-:W-:Y:S02]  /*28e0*/  IMAD.IADD R121, R49, 0x1, R121 ;  /* 0x0000000131797824 */ /* 0x000fe400078e0279 */
[----:B---3--:R-:W-:Y:S02]  /*28f0*/  IMAD.IADD R120, R48, 0x1, R120 ;  /* 0x0000000130787824 */ /* 0x008fe400078e0278 */
[----:B----4-:R-:W-:Y:S02]  /*2900*/  IMAD.IADD R119, R47, 0x1, R44 ;  /* 0x000000012f777824 */ /* 0x010fe400078e022c */
[----:B------:R-:W-:Y:S02]  /*2910*/  IMAD.IADD R118, R46, 0x1, R118 ;  /* 0x000000012e767824 */ /* 0x000fe400078e0276 */
[----:B------:R-:W-:-:S02]  /*2920*/  IMAD.X R101, RZ, RZ, R33, P3 ;  /* 0x000000ffff657224 */ /* 0x000fc400018e0621 */
[----:B------:R-:W-:Y:S02]  /*2930*/  IMAD.X R102, RZ, RZ, R37, P2 ;  /* 0x000000ffff667224 */ /* 0x000fe400010e0625 */
[----:B------:R-:W-:Y:S01]  /*2940*/  IMAD.IADD R103, R41, 0x1, R103 ;  /* 0x0000000129677824 */ /* 0x000fe200078e0267 */
[----:B------:R-:W-:Y:S06]  /*2950*/  @!P6 BAR.SYNC.DEFER_BLOCKING 0x9, 0x100 ;  /* 0x024400000000eb1d */ /* 0x000fec0000010000 */
.L_x_1382:
[----:B0-----:R-:W0:Y:S01]  /*2960*/  LDC R126, c[0x0][0x3f4] ;  /* 0x0000fd00ff7e7b82 */ /* 0x001e220000000800 */
        /* <DEDUP_REMOVED lines=8> */
[----:B-----5:R-:W-:Y:S05]  /*29f0*/  @!P2 BRA `(.L_x_1300) ;  /* 0x0000008c0044a947 */ /* 0x020fea0003800000 */
        /* <DEDUP_REMOVED lines=12> */
[----:B------:R-:W-:-:S04]  /*2ac0*/  IMAD.WIDE.U32 R44, R86, R24, RZ ;  /* 0x00000018562c7225 */ /* 0x000fc800078e00ff */
[----:B------:R-:W-:-:S04]  /*2ad0*/  IMAD.WIDE.U32 R46, R92, R24, RZ ;  /* 0x000000185c2e7225 */ /* 0x000fc800078e00ff */
[----:B------:R-:W-:Y:S02]  /*2ae0*/  IMAD.IADD R127, R125, 0x1, R127 ;  /* 0x000000017d7f7824 */ /* 0x000fe400078e027f */
        /* <DEDUP_REMOVED lines=14> */
[----:B------:R-:W-:Y:S01]  /*2bd0*/  CS2R R78, SRZ ;  /* 0x00000000004e7805 */ /* 0x000fe2000001ff00 */
[----:B------:R-:W-:Y:S01]  /*2be0*/  ULDC.64 UR6, c[0x0][0x208] ;  /* 0x0000820000067ab9 */ /* 0x000fe20000000a00 */
        /* <DEDUP_REMOVED lines=12> */
.L_x_1303:
[----:B------:R-:W-:Y:S05]  /*2cb0*/  BSYNC B1 ;  /* 0x0000000000017941 */ /* 0x000fea0003800000 */
.L_x_1302:
        /* <DEDUP_REMOVED lines=21> */
[----:B------:R-:W-:Y:S01]  /*2e10*/  IADD3.X R65, R26, R145, R14, P4, P5 ;  /* 0x000000911a417210 */ /* 0x000fe200027ea40e */
[----:B------:R-:W-:Y:S01]  /*2e20*/  ULDC.64 UR6, c[0x0][0x208] ;  /* 0x0000820000067ab9 */ /* 0x000fe20000000a00 */
        /* <DEDUP_REMOVED lines=15> */
.L_x_1305:
[----:B------:R-:W-:Y:S05]  /*2f20*/  BSYNC B1 ;  /* 0x0000000000017941 */ /* 0x000fea0003800000 */
.L_x_1304:
        /* <DEDUP_REMOVED lines=26> */
.L_x_1307:
[----:B------:R-:W-:Y:S05]  /*30d0*/  BSYNC B1 ;  /* 0x0000000000017941 */ /* 0x000fea0003800000 */
.L_x_1306:
[----:B0-----:R-:W-:Y:S01]  /*30e0*/  VIADD R80, R23, 0xc0 ;  /* 0x000000c017507836 */ /* 0x001fe20000000000 */
[----:B------:R-:W-:Y:S04]  /*30f0*/  BSSY B1, `(.L_x_1308) ;  /* 0x000001e000017945 */ /* 0x000fe80003800000 */
        /* <DEDUP_REMOVED lines=8> */
[----:B------:R-:W-:Y:S01]  /*3180*/  ULDC.64 UR6, c[0x0][0x208] ;  /* 0x0000820000067ab9 */ /* 0x000fe20000000a00 */
        /* <DEDUP_REMOVED lines=20> */
.L_x_1309:
[----:B------:R-:W-:Y:S05]  /*32d0*/  BSYNC B1 ;  /* 0x0000000000017941 */ /* 0x000fea0003800000 */
.L_x_1308:
[----:B0-----:R-:W2:Y:S01]  /*32e0*/  LDL R44, [R1+0x68] ;  /* 0x00006800012c7983 */ /* 0x001ea20000100800 */
[----:B------:R-:W-:Y:S02]  /*32f0*/  IMAD.MOV.U32 R154, RZ, RZ, R74 ;  /* 0x000000ffff9a7224 */ /* 0x000fe400078e004a */
[----:B------:R-:W-:Y:S02]  /*3300*/  IMAD.MOV.U32 R165, RZ, RZ, R78 ;  /* 0x000000ffffa57224 */ /* 0x000fe400078e004e */
[----:B-----5:R-:W-:Y:S02]  /*3310*/  IMAD.MOV.U32 R147, RZ, RZ, R64 ;  /* 0x000000ffff937224 */ /* 0x020fe400078e0040 */
[----:B------:R-:W-:Y:S02]  /*3320*/  IMAD.MOV.U32 R149, RZ, RZ, R68 ;  /* 0x000000ffff957224 */ /* 0x000fe400078e0044 */
[----:B------:R-:W-:Y:S02]  /*3330*/  IMAD.MOV.U32 R148, RZ, RZ, R66 ;  /* 0x000000ffff947224 */ /* 0x000fe400078e0042 */
[----:B------:R-:W-:-:S02]  /*3340*/  IMAD.MOV.U32 R150, RZ, RZ, R70 ;  /* 0x000000ffff967224 */ /* 0x000fc400078e0046 */
[----:B------:R-:W-:Y:S02]  /*3350*/  IMAD.MOV.U32 R137, RZ, RZ, R56 ;  /* 0x000000ffff897224 */ /* 0x000fe400078e0038 */
[----:B------:R-:W-:Y:S02]  /*3360*/  IMAD.MOV.U32 R145, RZ, RZ, R60 ;  /* 0x000000ffff917224 */ /* 0x000fe400078e003c */
[----:B------:R-:W-:Y:S02]  /*3370*/  IMAD.MOV.U32 R144, RZ, RZ, R58 ;  /* 0x000000ffff907224 */ /* 0x000fe400078e003a */
[----:B------:R-:W-:Y:S02]  /*3380*/  IMAD.MOV.U32 R146, RZ, RZ, R62 ;  /* 0x000000ffff927224 */ /* 0x000fe400078e003e */
[----:B------:R-:W-:Y:S02]  /*3390*/  IMAD.MOV.U32 R80, RZ, RZ, R48 ;  /* 0x000000ffff507224 */ /* 0x000fe400078e0030 */
[----:B------:R-:W-:-:S02]  /*33a0*/  IMAD.MOV.U32 R82, RZ, RZ, R52 ;  /* 0x000000ffff527224 */ /* 0x000fc400078e0034 */
[----:B------:R-:W-:Y:S02]  /*33b0*/  IMAD.MOV.U32 R81, RZ, RZ, R50 ;  /* 0x000000ffff517224 */ /* 0x000fe400078e0032 */
[----:B------:R-:W-:Y:S01]  /*33c0*/  IMAD.MOV.U32 R83, RZ, RZ, R54 ;  /* 0x000000ffff537224 */ /* 0x000fe200078e0036 */
[----:B--2---:R-:W-:-:S13]  /*33d0*/  R2UR UR4, R44 ;  /* 0x000000002c0472ca */ /* 0x004fda00000e0000 */
[----:B------:R-:W-:-:S06]  /*33e0*/  UISETP.NE.AND UP0, UPT, UR4, 0x3, UPT ;  /* 0x000000030400788c */ /* 0x000fcc000bf05270 */
[----:B------:R-:W-:-:S13]  /*33f0*/  PLOP3.LUT P5, PT, PT, PT, UP0, 0x80, 0x0 ;  /* 0x000000000000781c */ /* 0x000fda0003faf008 */
[----:B------:R-:W-:Y:S05]  /*3400*/  @!P5 BRA `(.L_x_1310) ;  /* 0x000000000004d947 */ /* 0x000fea0003800000 */
[----:B------:R-:W-:Y:S01]  /*3410*/  BPT.TRAP 0x1 ;  /* 0x000000040000795c */ /* 0x000fe20000300000 */
.L_x_1310:
[----:B------:R-:W2:Y:S01]  /*3420*/  LDL R44, [R1+0x50] ;  /* 0x00005000012c7983 */ /* 0x000ea20000100800 */
[----:B------:R-:W-:Y:S01]  /*3430*/  IMAD R104, R22, 0x8, R17 ;  /* 0x0000000816687824 */ /* 0x000fe200078e0211 */
[----:B------:R-:W-:Y:S01]  /*3440*/  BSSY B1, `(.L_x_1311) ;  /* 0x0000004000017945 */ /* 0x000fe20003800000 */
[----:B--2---:R-:W-:-:S04]  /*3450*/  SHF.L.U32 R128, R44, 0x1f, RZ ;  /* 0x0000001f2c807819 */ /* 0x004fc800000006ff */
[----:B------:R-:W0:Y:S02]  /*3460*/  SYNCS.PHASECHK.TRANS64.TRYWAIT P6, [R104+URZ+0x2e890], R128 ;  /* 0x02e89080680075a7 */ /* 0x000e2400080c017f */
[----:B0-----:R-:W-:Y:S05]  /*3470*/  @!P6 BRA `(.L_x_1312) ;  /* 0x0000030400fce947 */ /* 0x001fea0003800000 */
.L_x_1671:
[----:B------:R-:W-:Y:S05]  /*3480*/  BSYNC B1 ;  /* 0x0000000000017941 */ /* 0x000fea0003800000 */
.L_x_1311:
        /* <DEDUP_REMOVED lines=12> */
[----:B------:R-:W-:Y:S02]  /*3550*/  SHF.R.U32.HI R78, RZ, 0x8, R79 ;  /* 0x00000008ff4e7819 */ /* 0x000fe4000001164f */
[----:B------:R-:W-:Y:S01]  /*3560*/  SHF.R.U32.HI R159, RZ, 0x10, R77 ;  /* 0x00000010ff9f7819 */ /* 0x000fe2000001164d */
[----:B------:R-:W-:Y:S01]  /*3570*/  IMAD.SHL.U32 R76, R76, 0x100, RZ ;  /* 0x000001004c4c7824 */ /* 0x000fe200078e00ff */
[----:B------:R-:W-:Y:S02]  /*3580*/  SHF.R.U32.HI R157, RZ, 0x10, R79 ;  /* 0x00000010ff9d7819 */ /* 0x000fe4000001164f */
[----:B------:R-:W-:Y:S01]  /*3590*/  LOP3.LUT R158, R79, 0xff0000ff, RZ, 0xc0, !PT ;  /* 0xff0000ff4f9e7812 */ /* 0x000fe200078ec0ff */
[----:B------:R-:W-:Y:S01]  /*35a0*/  IMAD.SHL.U32 R79, R78, 0x100, RZ ;  /* 0x000001004e4f7824 */ /* 0x000fe200078e00ff */
[----:B------:R-:W-:Y:S01]  /*35b0*/  LOP3.LUT R77, R77, 0xff0000ff, RZ, 0xc0, !PT ;  /* 0xff0000ff4d4d7812 */ /* 0x000fe200078ec0ff */
[----:B--2---:R-:W-:Y:S01]  /*35c0*/  IMAD.MOV.U32 R78, RZ, RZ, R44 ;  /* 0x000000ffff4e7224 */ /* 0x004fe200078e002c */
[----:B------:R-:W-:-:S02]  /*35d0*/  F2FP.F16.E4M3.UNPACK_B R44, R45 ;  /* 0x0000002dff2c723e */ /* 0x000fc400020006ff */
[----:B------:R-:W-:Y:S01]  /*35e0*/  LOP3.LUT R77, R77, 0xff00, R76, 0xf8, !PT ;  /* 0x0000ff004d4d7812 */ /* 0x000fe200078ef84c */
[----:B------:R-:W-:Y:S01]  /*35f0*/  IMAD.U32 R76, R159, 0x10000, RZ ;  /* 0x000100009f4c7824 */ /* 0x000fe200078e00ff */
[----:B------:R-:W-:Y:S01]  /*3600*/  LOP3.LUT R158, R158, 0xff00, R79, 0xf8, !PT ;  /* 0x0000ff009e9e7812 */ /* 0x000fe200078ef84f */
[----:B------:R-:W-:Y:S01]  /*3610*/  IMAD.U32 R79, R157, 0x10000, RZ ;  /* 0x000100009d4f7824 */ /* 0x000fe200078e00ff */
[----:B------:R-:W-:Y:S02]  /*3620*/  F2FP.F16.E4M3.UNPACK_B R157, R165.H1 ;  /* 0x000000a5ff9d723e */ /* 0x000fe400030006ff */
[----:B------:R-:W-:Y:S02]  /*3630*/  LOP3.LUT R76, R77, 0xff0000, R76, 0xf8, !PT ;  /* 0x00ff00004d4c7812 */ /* 0x000fe400078ef84c */
[----:B------:R-:W-:Y:S01]  /*3640*/  LOP3.LUT R77, R158, 0xff0000, R79, 0xf8, !PT ;  /* 0x00ff00009e4d7812 */ /* 0x000fe200078ef84f */
[--C-:B------:R-:W-:Y:S01]  /*3650*/  HADD2.F32 R79, -RZ, R44.reuse.H1_H1 ;  /* 0x3000002cff4f7230 */ /* 0x100fe20000004100 */
[----:B------:R-:W-:Y:S01]  /*3660*/  F2FP.F16.E4M3.UNPACK_B R159, R151.H1 ;  /* 0x00000097ff9f723e */ /* 0x000fe200030006ff */
[----:B------:R-:W-:Y:S01]  /*3670*/  HADD2.F32 R161, -RZ, R157.H0_H0 ;  /* 0x2000009dffa17230 */ /* 0x000fe20000004100 */
[----:B------:R-:W-:Y:S01]  /*3680*/  F2FP.F16.E4M3.UNPACK_B R45, R45.H1 ;  /* 0x0000002dff2d723e */ /* 0x000fe200030006ff */
[----:B------:R-:W-:-:S02]  /*3690*/  HADD2.F32 R44, -RZ, R44.H0_H0 ;  /* 0x2000002cff2c7230 */ /* 0x000fc40000004100 */
[----:B------:R-:W-:Y:S02]  /*36a0*/  HADD2.F32 R162, -RZ, R157.H1_H1 ;  /* 0x3000009dffa27230 */ /* 0x000fe40000004100 */
[-C--:B------:R-:W-:Y:S01]  /*36b0*/  FMUL.FTZ R163, R79, R161.reuse ;  /* 0x000000a14fa37220 */ /* 0x080fe20000410000 */
[----:B------:R-:W-:Y:S02]  /*36c0*/  HADD2.F32 R160, -RZ, R159.H0_H0 ;  /* 0x2000009fffa07230 */ /* 0x000fe40000004100 */
[C---:B------:R-:W-:Y:S01]  /*36d0*/  FMUL.FTZ R164, R44.reuse, R161 ;  /* 0x000000a12ca47220 */ /* 0x040fe20000410000 */
[--C-:B------:R-:W-:Y:S01]  /*36e0*/  HADD2.F32 R158, -RZ, R45.reuse.H1_H1 ;  /* 0x3000002dff9e7230 */ /* 0x100fe20000004100 */
[----:B------:R-:W-:Y:S01]  /*36f0*/  F2FP.F16.E4M3.UNPACK_B R161, R165 ;  /* 0x000000a5ffa1723e */ /* 0x000fe200020006ff */
[----:B------:R-:W-:Y:S02]  /*3700*/  HADD2.F32 R157, -RZ, R45.H0_H0 ;  /* 0x2000002dff9d7230 */ /* 0x000fe40000004100 */
[----:B------:R-:W-:Y:S01]  /*3710*/  FFMA.FTZ R44, R44, R160, -R163 ;  /* 0x000000a02c2c7223 */ /* 0x000fe200000108a3 */
[----:B------:R-:W-:-:S02]  /*3720*/  HADD2.F32 R159, -RZ, R159.H1_H1 ;  /* 0x3000009fff9f7230 */ /* 0x000fc40000004100 */
[----:B------:R-:W-:Y:S01]  /*3730*/  FFMA.FTZ R45, R79, R160, R164 ;  /* 0x000000a04f2d7223 */ /* 0x000fe200000100a4 */
[CC--:B------:R-:W-:Y:S01]  /*3740*/  FMUL.FTZ R166, R158.reuse, R162.reuse ;  /* 0x000000a29ea67220 */ /* 0x0c0fe20000410000 */
[C---:B------:R-:W-:Y:S01]  /*3750*/  FMUL.FTZ R163, R157.reuse, R162 ;  /* 0x000000a29da37220 */ /* 0x040fe20000410000 */
[-C--:B------:R-:W-:Y:S01]  /*3760*/  F2FP.F16.E4M3.UNPACK_B R79, R78.reuse.H1 ;  /* 0x0000004eff4f723e */ /* 0x080fe200030006ff */
[--C-:B------:R-:W-:Y:S01]  /*3770*/  HADD2.F32 R162, -RZ, R161.reuse.H0_H0 ;  /* 0x200000a1ffa27230 */ /* 0x100fe20000004100 */
[----:B------:R-:W-:Y:S01]  /*3780*/  F2FP.F16.E4M3.UNPACK_B R78, R78 ;  /* 0x0000004eff4e723e */ /* 0x000fe200020006ff */
[-C--:B------:R-:W-:Y:S01]  /*3790*/  FFMA.FTZ R165, R157, R159.reuse, -R166 ;  /* 0x0000009f9da57223 */ /* 0x080fe200000108a6 */
[----:B------:R-:W-:Y:S01]  /*37a0*/  FFMA.FTZ R168, R158, R159, R163 ;  /* 0x0000009f9ea87223 */ /* 0x000fe200000100a3 */
[----:B------:R-:W-:Y:S01]  /*37b0*/  HADD2.F32 R163, -RZ, R161.H1_H1 ;  /* 0x300000a1ffa37230 */ /* 0x000fe20000004100 */
[----:B------:R-:W-:Y:S01]  /*37c0*/  F2FP.F16.E4M3.UNPACK_B R159, R151 ;  /* 0x00000097ff9f723e */ /* 0x000fe200020006ff */
[--C-:B------:R-:W-:Y:S01]  /*37d0*/  HADD2.F32 R158, -RZ, R79.reuse.H1_H1 ;  /* 0x3000004fff9e7230 */ /* 0x100fe20000004100 */
[----:B------:R-:W-:Y:S01]  /*37e0*/  F2FP.F16.E4M3.UNPACK_B R161, R76.H1 ;  /* 0x0000004cffa1723e */ /* 0x000fe200030006ff */
[----:B------:R-:W-:-:S02]  /*37f0*/  HADD2.F32 R157, -RZ, R79.H0_H0 ;  /* 0x2000004fff9d7230 */ /* 0x000fc40000004100 */
[--C-:B------:R-:W-:Y:S02]  /*3800*/  HADD2.F32 R151, -RZ, R78.reuse.H1_H1 ;  /* 0x3000004eff977230 */ /* 0x100fe40000004100 */
[CC--:B------:R-:W-:Y:S01]  /*3810*/  FMUL.FTZ R166, R158.reuse, R163.reuse ;  /* 0x000000a39ea67220 */ /* 0x0c0fe20000410000 */
[----:B------:R-:W-:Y:S02]  /*3820*/  HADD2.F32 R79, -RZ, R78.H0_H0 ;  /* 0x2000004eff4f7230 */ /* 0x000fe40000004100 */
[----:B------:R-:W-:Y:S01]  /*3830*/  FMUL.FTZ R163, R157, R163 ;  /* 0x000000a39da37220 */ /* 0x000fe20000410000 */
[--C-:B------:R-:W-:Y:S02]  /*3840*/  HADD2.F32 R78, -RZ, R159.reuse.H1_H1 ;  /* 0x3000009fff4e7230 */ /* 0x100fe40000004100 */
[-C--:B------:R-:W-:Y:S01]  /*3850*/  FMUL.FTZ R164, R151, R162.reuse ;  /* 0x000000a297a47220 */ /* 0x080fe20000410000 */
[----:B------:R-:W-:Y:S02]  /*3860*/  HADD2.F32 R160, -RZ, R159.H0_H0 ;  /* 0x2000009fffa07230 */ /* 0x000fe40000004100 */
[----:B------:R-:W-:Y:S01]  /*3870*/  FMUL.FTZ R162, R79, R162 ;  /* 0x000000a24fa27220 */ /* 0x000fe20000410000 */
[-C--:B------:R-:W-:Y:S01]  /*3880*/  FFMA.FTZ R166, R157, R78.reuse, -R166 ;  /* 0x0000004e9da67223 */ /* 0x080fe200000108a6 */
[----:B------:R-:W-:Y:S01]  /*3890*/  FFMA.FTZ R163, R158, R78, R163 ;  /* 0x0000004e9ea37223 */ /* 0x000fe200000100a3 */
[-C--:B------:R-:W-:Y:S01]  /*38a0*/  FFMA.FTZ R78, R79, R160.reuse, -R164 ;  /* 0x000000a04f4e7223 */ /* 0x080fe200000108a4 */
[----:B------:R-:W-:Y:S01]  /*38b0*/  F2FP.F16.E4M3.UNPACK_B R158, R47.H1 ;  /* 0x0000002fff9e723e */ /* 0x000fe200030006ff */
[----:B------:R-:W-:Y:S01]  /*38c0*/  FFMA.FTZ R79, R151, R160, R162 ;  /* 0x000000a0974f7223 */ /* 0x000fe200000100a2 */
[----:B------:R-:W-:Y:S01]  /*38d0*/  F2FP.F16.E4M3.UNPACK_B R164, R77.H1 ;  /* 0x0000004dffa4723e */ /* 0x000fe200030006ff */
[----:B------:R-:W-:Y:S01]  /*38e0*/  HADD2.F32 R162, -RZ, R161.H1_H1 ;  /* 0x300000a1ffa27230 */ /* 0x000fe20000004100 */
[----:B------:R-:W-:Y:S01]  /*38f0*/  F2FP.SATFINITE.E4M3.F32.PACK_AB_MERGE_C R151, R168, R165, RZ ;  /* 0x000000a5a897723e */ /* 0x000fe200048070ff */
[--C-:B------:R-:W-:Y:S01]  /*3900*/  HADD2.F32 R159, -RZ, R158.reuse.H0_H0 ;  /* 0x2000009eff9f7230 */ /* 0x100fe20000004100 */
[----:B------:R-:W-:Y:S01]  /*3910*/  F2FP.SATFINITE.E4M3.F32.PACK_AB_MERGE_C R169, R163, R166, RZ ;  /* 0x000000a6a3a9723e */ /* 0x000fe200048070ff */
[----:B------:R-:W-:Y:S01]  /*3920*/  HADD2.F32 R158, -RZ, R158.H1_H1 ;  /* 0x3000009eff9e7230 */ /* 0x000fe20000004100 */
[----:B------:R-:W-:Y:S01]  /*3930*/  F2FP.F16.E4M3.UNPACK_B R157, R46.H1 ;  /* 0x0000002eff9d723e */ /* 0x000fe200030006ff */
[--C-:B------:R-:W-:Y:S01]  /*3940*/  HADD2.F32 R165, -RZ, R164.reuse.H1_H1 ;  /* 0x300000a4ffa57230 */ /* 0x100fe20000004100 */
[----:B------:R-:W-:Y:S01]  /*3950*/  F2FP.F16.E4M3.UNPACK_B R163, R77 ;  /* 0x0000004dffa3723e */ /* 0x000fe200020006ff */
[----:B------:R-:W-:Y:S01]  /*3960*/  HADD2.F32 R164, -RZ, R164.H0_H0 ;  /* 0x200000a4ffa47230 */ /* 0x000fe20000004100 */
        /* <DEDUP_REMOVED lines=32> */
[----:B------:R-:W-:Y:S02]  /*3b70*/  F2FP.SATFINITE.E4M3.F32.PACK_AB_MERGE_C R162, R162, R165, RZ ;  /* 0x000000a5a2a2723e */ /* 0x000fe400048070ff */
[----:B------:R-:W-:-:S02]  /*3b80*/  F2FP.SATFINITE.E4M3.F32.PACK_AB_MERGE_C R44, R79, R78, R169 ;  /* 0x0000004e4f2c723e */ /* 0x000fc400048070a9 */
[----:B------:R-:W-:Y:S02]  /*3b90*/  F2FP.SATFINITE.E4M3.F32.PACK_AB_MERGE_C R46, R163, R158, R157 ;  /* 0x0000009ea32e723e */ /* 0x000fe4000480709d */
[----:B------:R-:W-:-:S07]  /*3ba0*/  F2FP.SATFINITE.E4M3.F32.PACK_AB_MERGE_C R47, R164, R159, R162 ;  /* 0x0000009fa42f723e */ /* 0x000fce00048070a2 */
.L_x_1318:
[----:B------:R-:W-:Y:S05]  /*3bb0*/  BSYNC B3 ;  /* 0x0000000000037941 */ /* 0x000fea0003800000 */
.L_x_1317:
[----:B------:R-:W-:Y:S01]  /*3bc0*/  ULDC.64 UR4, c[0x0][0x2e8] ;  /* 0x0000ba0000047ab9 */ /* 0x000fe20000000a00 */
[----:B------:R-:W-:Y:S01]  /*3bd0*/  ULDC.64 UR6, c[0x0][0x208] ;  /* 0x0000820000067ab9 */ /* 0x000fe20000000a00 */
[----:B------:R-:W-:-:S04]  /*3be0*/  IADD3 R76, P2, P6, R153, UR4, R38 ;  /* 0x00000004994c7c10 */ /* 0x000fc8000fe5e026 */
[----:B------:R-:W-:-:S05]  /*3bf0*/  IADD3.X R77, R152, UR5, R33, P2, P6 ;  /* 0x00000005984d7c10 */ /* 0x000fca00097ec421 */
[----:B--2---:R1:W-:Y:S04]  /*3c00*/  STG.E.128 desc[UR6][R76.64], R44 ;  /* 0x0000002c4c007986 */ /* 0x0043e8000c101d06 */
.L_x_1316:
[----:B------:R-:W-:Y:S05]  /*3c10*/  BSYNC B2 ;  /* 0x0000000000027941 */ /* 0x000fea0003800000 */
.L_x_1315:
        /* <DEDUP_REMOVED lines=9> */
[----:B------:R-:W-:Y:S02]  /*3cb0*/  SHF.R.U32.HI R77, RZ, 0x8, R75 ;  /* 0x00000008ff4d7819 */ /* 0x000fe4000001164b */
[----:B------:R-:W-:Y:S02]  /*3cc0*/  SHF.R.U32.HI R79, RZ, 0x8, R73 ;  /* 0x00000008ff4f7819 */ /* 0x000fe40000011649 */
[----:B------:R-:W-:Y:S01]  /*3cd0*/  LOP3.LUT R74, R75, 0xff0000ff, RZ, 0xc0, !PT ;  /* 0xff0000ff4b4a7812 */ /* 0x000fe200078ec0ff */
[----:B------:R-:W-:Y:S01]  /*3ce0*/  IMAD.SHL.U32 R77, R77, 0x100, RZ ;  /* 0x000001004d4d7824 */ /* 0x000fe200078e00ff */
[----:B------:R-:W-:Y:S01]  /*3cf0*/  SHF.R.U32.HI R76, RZ, 0x10, R75 ;  /* 0x00000010ff4c7819 */ /* 0x000fe2000001164b */
[----:B------:R-:W-:Y:S01]  /*3d00*/  IMAD.SHL.U32 R75, R79, 0x100, RZ ;  /* 0x000001004f4b7824 */ /* 0x000fe200078e00ff */
[----:B------:R-:W-:Y:S02]  /*3d10*/  LOP3.LUT R72, R73, 0xff0000ff, RZ, 0xc0, !PT ;  /* 0xff0000ff49487812 */ /* 0x000fe400078ec0ff */
[----:B------:R-:W-:Y:S01]  /*3d20*/  SHF.R.U32.HI R78, RZ, 0x10, R73 ;  /* 0x00000010ff4e7819 */ /* 0x000fe20000011649 */
[----:B-1----:R-:W-:Y:S01]  /*3d30*/  IMAD.MOV.U32 R73, RZ, RZ, R44 ;  /* 0x000000ffff497224 */ /* 0x002fe200078e002c */
[----:B------:R-:W-:Y:S01]  /*3d40*/  LOP3.LUT R74, R74, 0xff00, R77, 0xf8, !PT ;  /* 0x0000ff004a4a7812 */ /* 0x000fe200078ef84d */
[----:B------:R-:W-:Y:S01]  /*3d50*/  IMAD.U32 R77, R76, 0x10000, RZ ;  /* 0x000100004c4d7824 */ /* 0x000fe200078e00ff */
[----:B------:R-:W-:-:S02]  /*3d60*/  F2FP.F16.E4M3.UNPACK_B R44, R45 ;  /* 0x0000002dff2c723e */ /* 0x000fc400020006ff */
[----:B------:R-:W-:Y:S02]  /*3d70*/  F2FP.F16.E4M3.UNPACK_B R76, R154.H1 ;  /* 0x0000009aff4c723e */ /* 0x000fe400030006ff */
[----:B------:R-:W-:Y:S01]  /*3d80*/  LOP3.LUT R72, R72, 0xff00, R75, 0xf8, !PT ;  /* 0x0000ff0048487812 */ /* 0x000fe200078ef84b */
[----:B------:R-:W-:Y:S01]  /*3d90*/  IMAD.U32 R75, R78, 0x10000, RZ ;  /* 0x000100004e4b7824 */ /* 0x000fe200078e00ff */
[----:B------:R-:W-:Y:S01]  /*3da0*/  LOP3.LUT R157, R74, 0xff0000, R77, 0xf8, !PT ;  /* 0x00ff00004a9d7812 */ /* 0x000fe200078ef84d */
[----:B------:R-:W-:Y:S01]  /*3db0*/  HADD2.F32 R74, -RZ, R44.H1_H1 ;  /* 0x3000002cff4a7230 */ /* 0x000fe20000004100 */
[----:B------:R-:W-:Y:S01]  /*3dc0*/  F2FP.F16.E4M3.UNPACK_B R77, R136.H1 ;  /* 0x00000088ff4d723e */ /* 0x000fe200030006ff */
[----:B------:R-:W-:Y:S01]  /*3dd0*/  HADD2.F32 R151, -RZ, R76.H0_H0 ;  /* 0x2000004cff977230 */ /* 0x000fe20000004100 */
[----:B------:R-:W-:Y:S01]  /*3de0*/  F2FP.F16.E4M3.UNPACK_B R45, R45.H1 ;  /* 0x0000002dff2d723e */ /* 0x000fe200030006ff */
[----:B------:R-:W-:Y:S01]  /*3df0*/  HADD2.F32 R44, -RZ, R44.H0_H0 ;  /* 0x2000002cff2c7230 */ /* 0x000fe20000004100 */
[----:B------:R-:W-:Y:S01]  /*3e00*/  LOP3.LUT R72, R72, 0xff0000, R75, 0xf8, !PT ;  /* 0x00ff000048487812 */ /* 0x000fe200078ef84b */
[----:B------:R-:W-:-:S02]  /*3e10*/  HADD2.F32 R78, -RZ, R76.H1_H1 ;  /* 0x3000004cff4e7230 */ /* 0x000fc40000004100 */
[-C--:B------:R-:W-:Y:S01]  /*3e20*/  FMUL.FTZ R159, R74, R151.reuse ;  /* 0x000000974a9f7220 */ /* 0x080fe20000410000 */
[----:B------:R-:W-:Y:S01]  /*3e30*/  HADD2.F32 R79, -RZ, R77.H0_H0 ;  /* 0x2000004dff4f7230 */ /* 0x000fe20000004100 */
[----:B------:R-:W-:Y:S01]  /*3e40*/  F2FP.F16.E4M3.UNPACK_B R154, R154 ;  /* 0x0000009aff9a723e */ /* 0x000fe200020006ff */
[--C-:B------:R-:W-:Y:S01]  /*3e50*/  HADD2.F32 R76, -RZ, R45.reuse.H1_H1 ;  /* 0x3000002dff4c7230 */ /* 0x100fe20000004100 */
[----:B------:R-:W-:Y:S01]  /*3e60*/  F2FP.F16.E4M3.UNPACK_B R136, R136 ;  /* 0x00000088ff88723e */ /* 0x000fe200020006ff */
[----:B------:R-:W-:Y:S02]  /*3e70*/  HADD2.F32 R75, -RZ, R45.H0_H0 ;  /* 0x2000002dff4b7230 */ /* 0x000fe40000004100 */
[----:B------:R-:W-:Y:S01]  /*3e80*/  FMUL.FTZ R45, R44, R151 ;  /* 0x000000972c2d7220 */ /* 0x000fe20000410000 */
[----:B------:R-:W-:Y:S02]  /*3e90*/  HADD2.F32 R77, -RZ, R77.H1_H1 ;  /* 0x3000004dff4d7230 */ /* 0x000fe40000004100 */
[-C--:B------:R-:W-:Y:S01]  /*3ea0*/  FMUL.FTZ R158, R76, R78.reuse ;  /* 0x0000004e4c9e7220 */ /* 0x080fe20000410000 */
[-C--:B------:R-:W-:Y:S01]  /*3eb0*/  FFMA.FTZ R44, R44, R79.reuse, -R159 ;  /* 0x0000004f2c2c7223 */ /* 0x080fe2000001089f */
[----:B------:R-:W-:Y:S01]  /*3ec0*/  FFMA.FTZ R45, R74, R79, R45 ;  /* 0x0000004f4a2d7223 */ /* 0x000fe2000001002d */
[C---:B------:R-:W-:Y:S01]  /*3ed0*/  FMUL.FTZ R151, R75.reuse, R78 ;  /* 0x0000004e4b977220 */ /* 0x040fe20000410000 */
[----:B------:R-:W-:Y:S01]  /*3ee0*/  F2FP.F16.E4M3.UNPACK_B R74, R73.H1 ;  /* 0x00000049ff4a723e */ /* 0x000fe200030006ff */
[----:B------:R-:W-:Y:S01]  /*3ef0*/  FFMA.FTZ R158, R75, R77, -R158 ;  /* 0x0000004d4b9e7223 */ /* 0x000fe2000001089e */
[----:B------:R-:W-:Y:S01]  /*3f00*/  F2FP.F16.E4M3.UNPACK_B R73, R73 ;  /* 0x00000049ff49723e */ /* 0x000fe200020006ff */
[----:B------:R-:W-:Y:S01]  /*3f10*/  FFMA.FTZ R159, R76, R77, R151 ;  /* 0x0000004d4c9f7223 */ /* 0x000fe20000010097 */
[----:B------:R-:W-:-:S02]  /*3f20*/  HADD2.F32 R78, -RZ, R154.H1_H1 ;  /* 0x3000009aff4e7230 */ /* 0x000fc40000004100 */
[--C-:B------:R-:W-:Y:S02]  /*3f30*/  HADD2.F32 R77, -RZ, R74.reuse.H1_H1 ;  /* 0x3000004aff4d7230 */ /* 0x100fe40000004100 */
[----:B------:R-:W-:Y:S01]  /*3f40*/  HADD2.F32 R76, -RZ, R74.H0_H0 ;  /* 0x2000004aff4c7230 */ /* 0x000fe20000004100 */
[----:B------:R-:W-:Y:S01]  /*3f50*/  F2FP.SATFINITE.E4M3.F32.PACK_AB_MERGE_C R163, R159, R158, RZ ;  /* 0x0000009e9fa3723e */ /* 0x000fe200048070ff */
[--C-:B------:R-:W-:Y:S02]  /*3f60*/  HADD2.F32 R74, -RZ, R73.reuse.H0_H0 ;  /* 0x20000049ff4a7230 */ /* 0x100fe40000004100 */
[-C--:B------:R-:W-:Y:S01]  /*3f70*/  FMUL.FTZ R151, R77, R78.reuse ;  /* 0x0000004e4d977220 */ /* 0x080fe20000410000 */
[----:B------:R-:W-:Y:S02]  /*3f80*/  HADD2.F32 R75, -RZ, R73.H1_H1 ;  /* 0x30000049ff4b7230 */ /* 0x000fe40000004100 */
[----:B------:R-:W-:Y:S01]  /*3f90*/  FMUL.FTZ R78, R76, R78 ;  /* 0x0000004e4c4e7220 */ /* 0x000fe20000410000 */
[----:B------:R-:W-:Y:S01]  /*3fa0*/  HADD2.F32 R154, -RZ, R154.H0_H0 ;  /* 0x2000009aff9a7230 */ /* 0x000fe20000004100 */
[----:B------:R-:W-:Y:S01]  /*3fb0*/  F2FP.SATFINITE.E4M3.F32.PACK_AB_MERGE_C R45, R45, R44, R163 ;  /* 0x0000002c2d2d723e */ /* 0x000fe200048070a3 */
[----:B------:R-:W-:-:S02]  /*3fc0*/  HADD2.F32 R73, -RZ, R136.H1_H1 ;  /* 0x30000088ff497230 */ /* 0x000fc40000004100 */
[----:B------:R-:W-:Y:S02]  /*3fd0*/  HADD2.F32 R136, -RZ, R136.H0_H0 ;  /* 0x20000088ff887230 */ /* 0x000fe40000004100 */
[-C--:B------:R-:W-:Y:S01]  /*3fe0*/  FMUL.FTZ R79, R75, R154.reuse ;  /* 0x0000009a4b4f7220 */ /* 0x080fe20000410000 */
[----:B------:R-:W-:Y:S01]  /*3ff0*/  FMUL.FTZ R154, R74, R154 ;  /* 0x0000009a4a9a7220 */ /* 0x000fe20000410000 */
[-C--:B------:R-:W-:Y:S01]  /*4000*/  FFMA.FTZ R151, R76, R73.reuse, -R151 ;  /* 0x000000494c977223 */ /* 0x080fe20000010897 */
[----:B------:R-:W-:Y:S01]  /*4010*/  FFMA.FTZ R78, R77, R73, R78 ;  /* 0x000000494d4e7223 */ /* 0x000fe2000001004e */
[-C--:B------:R-:W-:Y:S01]  /*4020*/  FFMA.FTZ R73, R74, R136.reuse, -R79 ;  /* 0x000000884a497223 */ /* 0x080fe2000001084f */
[----:B------:R-:W-:Y:S01]  /*4030*/  FFMA.FTZ R160, R75, R136, R154 ;  /* 0x000000884ba07223 */ /* 0x000fe2000001009a */
[----:B------:R-:W-:Y:S02]  /*4040*/  F2FP.F16.E4M3.UNPACK_B R75, R47.H1 ;  /* 0x0000002fff4b723e */ /* 0x000fe400030006ff */
[----:B------:R-:W-:-:S02]  /*4050*/  F2FP.SATFINITE.E4M3.F32.PACK_AB_MERGE_C R161, R78, R151, RZ ;  /* 0x000000974ea1723e */ /* 0x000fc400048070ff */
        /* <DEDUP_REMOVED lines=9> */
[----:B------:R-:W-:Y:S02]  /*40f0*/  HADD2.F32 R75, -RZ, R74.H1_H1 ;  /* 0x3000004aff4b7230 */ /* 0x000fe40000004100 */
[----:B------:R-:W-:Y:S01]  /*4100*/  FMUL.FTZ R159, R77, R158 ;  /* 0x0000009e4d9f7220 */ /* 0x000fe20000410000 */
[----:B------:R-:W-:-:S02]  /*4110*/  HADD2.F32 R154, -RZ, R157.H1_H1 ;  /* 0x3000009dff9a7230 */ /* 0x000fc40000004100 */
        /* <DEDUP_REMOVED lines=25> */
[C---:B------:R-:W-:Y:S01]  /*42b0*/  FMUL.FTZ R157, R47.reuse, R157 ;  /* 0x0000009d2f9d7220 */ /* 0x040fe20000410000 */
[-C--:B------:R-:W-:Y:S01]  /*42c0*/  FFMA.FTZ R75, R72, R79.reuse, -R75 ;  /* 0x0000004f484b7223 */ /* 0x080fe2000001084b */
[----:B------:R-:W-:Y:S01]  /*42d0*/  FFMA.FTZ R74, R74, R79, R151 ;  /* 0x0000004f4a4a7223 */ /* 0x000fe20000010097 */
[-C--:B------:R-:W-:Y:S01]  /*42e0*/  FFMA.FTZ R76, R47, R78.reuse, -R76 ;  /* 0x0000004e2f4c7223 */ /* 0x080fe2000001084c */
[----:B------:R-:W-:-:S03]  /*42f0*/  FFMA.FTZ R157, R46, R78, R157 ;  /* 0x0000004e2e9d7223 */ /* 0x000fc6000001009d */
[----:B------:R-:W-:Y:S02]  /*4300*/  F2FP.SATFINITE.E4M3.F32.PACK_AB_MERGE_C R47, R74, R75, R77 ;  /* 0x0000004b4a2f723e */ /* 0x000fe4000480704d */
[----:B------:R-:W-:-:S07]  /*4310*/  F2FP.SATFINITE.E4M3.F32.PACK_AB_MERGE_C R46, R157, R76, R154 ;  /* 0x0000004c9d2e723e */ /* 0x000fce000480709a */
.L_x_1320:
[----:B------:R-:W-:Y:S05]  /*4320*/  BSYNC B2 ;  /* 0x0000000000027941 */ /* 0x000fea0003800000 */
.L_x_1319:
[----:B------:R-:W-:Y:S01]  /*4330*/  ULDC.64 UR4, c[0x0][0x2e8] ;  /* 0x0000ba0000047ab9 */ /* 0x000fe20000000a00 */
[----:B------:R-:W-:Y:S01]  /*4340*/  ULDC.64 UR6, c[0x0][0x208] ;  /* 0x0000820000067ab9 */ /* 0x000fe20000000a00 */
[----:B------:R-:W-:-:S04]  /*4350*/  IADD3 R72, P2, P6, R35, UR4, R153 ;  /* 0x0000000423487c10 */ /* 0x000fc8000fe5e099 */
[----:B------:R-:W-:-:S05]  /*4360*/  IADD3.X R73, R101, UR5, R152, P2, P6 ;  /* 0x0000000565497c10 */ /* 0x000fca00097ec498 */
[----:B-1----:R2:W-:Y:S04]  /*4370*/  STG.E.128 desc[UR6][R72.64], R44 ;  /* 0x0000002c48007986 */ /* 0x0025e8000c101d06 */
.L_x_1314:
[----:B------:R-:W-:Y:S05]  /*4380*/  BSYNC B1 ;  /* 0x0000000000017941 */ /* 0x000fea0003800000 */
.L_x_1313:
        /* <DEDUP_REMOVED lines=19> */
[----:B--2---:R-:W-:Y:S01]  /*44c0*/  IMAD.MOV.U32 R68, RZ, RZ, R44 ;  /* 0x000000ffff447224 */ /* 0x004fe200078e002c */
        /* <DEDUP_REMOVED lines=43> */
[CC--:B------:R-:W-:Y:S01]  /*4780*/  FMUL.FTZ R75, R69.reuse, R150.reuse ;  /* 0x00000096454b7220 */ /* 0x0c0fe20000410000 */
[----:B------:R-:W-:Y:S01]  /*4790*/  FMUL.FTZ R78, R68, R150 ;  /* 0x00000096444e7220 */ /* 0x000fe20000410000 */
[----:B------:R-:W-:Y:S02]  /*47a0*/  F2FP.F16.E4M3.UNPACK_B R74, R76.H1 ;  /* 0x0000004cff4a723e */ /* 0x000fe400030006ff */
[----:B------:R-:W-:Y:S01]  /*47b0*/  F2FP.SATFINITE.E4M3.F32.PACK_AB_MERGE_C R153, R136, R77, RZ ;  /* 0x0000004d8899723e */ /* 0x000fe200048070ff */
[----:B------:R-:W-:Y:S01]  /*47c0*/  FFMA.FTZ R150, R69, R149, -R78 ;  /* 0x0000009545967223 */ /* 0x000fe2000001084e */
[----:B------:R-:W-:Y:S01]  /*47d0*/  F2FP.F16.E4M3.UNPACK_B R69, R47.H1 ;  /* 0x0000002fff45723e */ /* 0x000fe200030006ff */
[----:B------:R-:W-:Y:S01]  /*47e0*/  FFMA.FTZ R149, R68, R149, R75 ;  /* 0x0000009544957223 */ /* 0x000fe2000001004b */
[-C--:B------:R-:W-:Y:S01]  /*47f0*/  F2FP.F16.E4M3.UNPACK_B R77, R79.reuse.H1 ;  /* 0x0000004fff4d723e */ /* 0x080fe200030006ff */
[----:B------:R-:W-:Y:S01]  /*4800*/  HADD2.F32 R75, -RZ, R74.H1_H1 ;  /* 0x3000004aff4b7230 */ /* 0x000fe20000004100 */
[----:B------:R-:W-:Y:S01]  /*4810*/  F2FP.F16.E4M3.UNPACK_B R68, R46.H1 ;  /* 0x0000002eff44723e */ /* 0x000fe200030006ff */
        /* <DEDUP_REMOVED lines=22> */
[--C-:B------:R-:W-:Y:S01]  /*4980*/  HADD2.F32 R47, -RZ, R46.reuse.H0_H0 ;  /* 0x2000002eff2f7230 */ /* 0x100fe20000004100 */
[----:B------:R-:W-:Y:S01]  /*4990*/  F2FP.SATFINITE.E4M3.F32.PACK_AB_MERGE_C R44, R149, R150, R153 ;  /* 0x00000096952c723e */ /* 0x000fe20004807099 */
[----:B------:R-:W-:Y:S01]  /*49a0*/  HADD2.F32 R46, -RZ, R46.H1_H1 ;  /* 0x3000002eff2e7230 */ /* 0x000fe20000004100 */
[----:B------:R-:W-:Y:S01]  /*49b0*/  F2FP.SATFINITE.E4M3.F32.PACK_AB_MERGE_C R78, R78, R151, RZ ;  /* 0x000000974e4e723e */ /* 0x000fe200048070ff */
[----:B------:R-:W-:Y:S01]  /*49c0*/  HADD2.F32 R77, -RZ, R77.H0_H0 ;  /* 0x2000004dff4d7230 */ /* 0x000fe20000004100 */
[----:B------:R-:W-:Y:S01]  /*49d0*/  F2FP.SATFINITE.E4M3.F32.PACK_AB_MERGE_C R75, R75, R152, RZ ;  /* 0x000000984b4b723e */ /* 0x000fe200048070ff */
        /* <DEDUP_REMOVED lines=12> */
.L_x_1326:
[----:B------:R-:W-:Y:S05]  /*4aa0*/  BSYNC B3 ;  /* 0x0000000000037941 */ /* 0x000fea0003800000 */
.L_x_1325:
[----:B------:R-:W-:Y:S01]  /*4ab0*/  ULDC.64 UR4, c[0x0][0x2e8] ;  /* 0x0000ba0000047ab9 */ /* 0x000fe20000000a00 */
[----:B------:R-:W-:Y:S01]  /*4ac0*/  ULDC.64 UR6, c[0x0][0x208] ;  /* 0x0000820000067ab9 */ /* 0x000fe20000000a00 */
[----:B------:R-:W-:-:S04]  /*4ad0*/  IADD3 R68, P2, P3, R73, UR4, R38 ;  /* 0x0000000449447c10 */ /* 0x000fc8000fb5e026 */
[----:B------:R-:W-:-:S05]  /*4ae0*/  IADD3.X R69, R72, UR5, R33, P2, P3 ;  /* 0x0000000548457c10 */ /* 0x000fca00097e6421 */
[----:B--2---:R2:W-:Y:S04]  /*4af0*/  STG.E.128 desc[UR6][R68.64], R44 ;  /* 0x0000002c44007986 */ /* 0x0045e8000c101d06 */
.L_x_1324:
[----:B------:R-:W-:Y:S05]  /*4b00*/  BSYNC B2 ;  /* 0x0000000000027941 */ /* 0x000fea0003800000 */
.L_x_1323:
[----:B------:R-:W-:Y:S05]  /*4b10*/  @P1 BRA `(.L_x_1322) ;  /* 0x0000000400d41947 */ /* 0x000fea0003800000 */
[----:B------:R-:W-:Y:S01]  /*4b20*/  LOP3.LUT P2, RZ, R230, 0x4, RZ, 0xc0, !PT ;  /* 0x00000004e6ff7812 */ /* 0x000fe2000784c0ff */
[C---:B-12---:R-:W-:Y:S01]  /*4b30*/  VIADD R44, R156.reuse, 0x40 ;  /* 0x000000409c2c7836 */ /* 0x046fe20000000000 */
        /* <DEDUP_REMOVED lines=109> */
.L_x_1328:
[----:B------:R-:W-:Y:S05]  /*5210*/  BSYNC B2 ;  /* 0x0000000000027941 */ /* 0x000fea0003800000 */
.L_x_1327:
[----:B------:R-:W-:Y:S01]  /*5220*/  ULDC.64 UR4, c[0x0][0x2e8] ;  /* 0x0000ba0000047ab9 */ /* 0x000fe20000000a00 */
[----:B------:R-:W-:Y:S01]  /*5230*/  ULDC.64 UR6, c[0x0][0x208] ;  /* 0x0000820000067ab9 */ /* 0x000fe20000000a00 */
[----:B------:R-:W-:-:S04]  /*5240*/  IADD3 R64, P2, P3, R35, UR4, R73 ;  /* 0x0000000423407c10 */ /* 0x000fc8000fb5e049 */
[----:B------:R-:W-:-:S05]  /*5250*/  IADD3.X R65, R101, UR5, R72, P2, P3 ;  /* 0x0000000565417c10 */ /* 0x000fca00097e6448 */
[----:B-1----:R3:W-:Y:S04]  /*5260*/  STG.E.128 desc[UR6][R64.64], R44 ;  /* 0x0000002c40007986 */ /* 0x0027e8000c101d06 */
.L_x_1322:
[----:B------:R-:W-:Y:S05]  /*5270*/  BSYNC B1 ;  /* 0x0000000000017941 */ /* 0x000fea0003800000 */
.L_x_1321:
        /* <DEDUP_REMOVED lines=114> */
.L_x_1334:
[----:B------:R-:W-:Y:S05]  /*59a0*/  BSYNC B3 ;  /* 0x0000000000037941 */ /* 0x000fea0003800000 */
.L_x_1333:
[----:B------:R-:W-:Y:S01]  /*59b0*/  ULDC.64 UR4, c[0x0][0x2e8] ;  /* 0x0000ba0000047ab9 */ /* 0x000fe20000000a00 */
[----:B------:R-:W-:Y:S01]  /*59c0*/  ULDC.64 UR6, c[0x0][0x208] ;  /* 0x0000820000067ab9 */ /* 0x000fe20000000a00 */
[----:B------:R-:W-:-:S04]  /*59d0*/  IADD3 R60, P2, P3, R65, UR4, R38 ;  /* 0x00000004413c7c10 */ /* 0x000fc8000fb5e026 */
[----:B------:R-:W-:-:S05]  /*59e0*/  IADD3.X R61, R64, UR5, R33, P2, P3 ;  /* 0x00000005403d7c10 */ /* 0x000fca00097e6421 */
[----:B--2---:R3:W-:Y:S04]  /*59f0*/  STG.E.128 desc[UR6][R60.64], R44 ;  /* 0x0000002c3c007986 */ /* 0x0047e8000c101d06 */
.L_x_1332:
[----:B------:R-:W-:Y:S05]  /*5a00*/  BSYNC B2 ;  /* 0x0000000000027941 */ /* 0x000fea0003800000 */
.L_x_1331:
[----:B------:R-:W-:Y:S05]  /*5a10*/  @P1 BRA `(.L_x_1330) ;  /* 0x0000000400d81947 */ /* 0x000fea0003800000 */
[----:B------:R-:W-:Y:S01]  /*5a20*/  LOP3.LUT P2, RZ, R230, 0x4, RZ, 0xc0, !PT ;  /* 0x00000004e6ff7812 */ /* 0x000fe2000784c0ff */
[C---:B-123--:R-:W-:Y:S01]  /*5a30*/  VIADD R44, R156.reuse, 0x40 ;  /* 0x000000409c2c7836 */ /* 0x04efe20000000000 */
        /* <DEDUP_REMOVED lines=18> */
[----:B------:R-:W-:Y:S01]  /*5b60*/  F2FP.F16.E4M3.UNPACK_B R44, R45 ;  /* 0x0000002dff2c723e */ /* 0x000fe200020006ff */
[----:B------:R-:W-:Y:S01]  /*5b70*/  IMAD.U32 R66, R66, 0x10000, RZ ;  /* 0x0001000042427824 */ /* 0x000fe200078e00ff */
[----:B------:R-:W-:-:S02]  /*5b80*/  LOP3.LUT R59, R60, 0xff00, R59, 0xf8, !PT ;  /* 0x0000ff003c3b7812 */ /* 0x000fc400078ef83b */
[-C--:B------:R-:W-:Y:S02]  /*5b90*/  F2FP.F16.E4M3.UNPACK_B R60, R144.reuse.H1 ;  /* 0x00000090ff3c723e */ /* 0x080fe400030006ff */
        /* <DEDUP_REMOVED lines=9> */
[-C--:B------:R-:W-:Y:S01]  /*5c30*/  FMUL.FTZ R68, R57, R66.reuse ;  /* 0x0000004239447220 */ /* 0x080fe20000410000 */
        /* <DEDUP_REMOVED lines=17> */
[--C-:B------:R-:W-:Y:S02]  /*5d50*/  HADD2.F32 R61, -RZ, R144.reuse.H1_H1 ;  /* 0x30000090ff3d7230 */ /* 0x100fe40000004100 */
[--C-:B------:R-:W-:Y:S02]  /*5d60*/  HADD2.F32 R45, -RZ, R47.reuse.H0_H0 ;  /* 0x2000002fff2d7230 */ /* 0x100fe40000004100 */
[----:B------:R-:W-:Y:S02]  /*5d70*/  HADD2.F32 R144, -RZ, R144.H0_H0 ;  /* 0x20000090ff907230 */ /* 0x000fe40000004100 */
[-C--:B------:R-:W-:Y:S01]  /*5d80*/  FMUL.FTZ R63, R57, R61.reuse ;  /* 0x0000003d393f7220 */ /* 0x080fe20000410000 */
[----:B------:R-:W-:Y:S02]  /*5d90*/  HADD2.F32 R47, -RZ, R47.H1_H1 ;  /* 0x3000002fff2f7230 */ /* 0x000fe40000004100 */
[----:B------:R-:W-:Y:S01]  /*5da0*/  FMUL.FTZ R68, R56, R61 ;  /* 0x0000003d38447220 */ /* 0x000fe20000410000 */
[--C-:B------:R-:W-:Y:S01]  /*5db0*/  HADD2.F32 R59, -RZ, R137.reuse.H1_H1 ;  /* 0x30000089ff3b7230 */ /* 0x100fe20000004100 */
[----:B------:R-:W-:Y:S01]  /*5dc0*/  F2FP.F16.E4M3.UNPACK_B R61, R67.H1 ;  /* 0x00000043ff3d723e */ /* 0x000fe200030006ff */
[----:B------:R-:W-:-:S02]  /*5dd0*/  HADD2.F32 R60, -RZ, R137.H0_H0 ;  /* 0x20000089ff3c7230 */ /* 0x000fc40000004100 */
[-C--:B------:R-:W-:Y:S01]  /*5de0*/  FMUL.FTZ R66, R47, R144.reuse ;  /* 0x000000902f427220 */ /* 0x080fe20000410000 */
[----:B------:R-:W-:Y:S01]  /*5df0*/  FMUL.FTZ R144, R45, R144 ;  /* 0x000000902d907220 */ /* 0x000fe20000410000 */
[-C--:B------:R-:W-:Y:S01]  /*5e00*/  FFMA.FTZ R63, R56, R59.reuse, -R63 ;  /* 0x0000003b383f7223 */ /* 0x080fe2000001083f */
[----:B------:R-:W-:Y:S01]  /*5e10*/  FFMA.FTZ R56, R57, R59, R68 ;  /* 0x0000003b39387223 */ /* 0x000fe20000010044 */
[-C--:B------:R-:W-:Y:S01]  /*5e20*/  FFMA.FTZ R68, R45, R60.reuse, -R66 ;  /* 0x0000003c2d447223 */ /* 0x080fe20000010842 */
[----:B------:R-:W-:Y:S01]  /*5e30*/  FFMA.FTZ R69, R47, R60, R144 ;  /* 0x0000003c2f457223 */ /* 0x000fe20000010090 */
[----:B------:R-:W-:Y:S02]  /*5e40*/  F2FP.F16.E4M3.UNPACK_B R47, R58.H1 ;  /* 0x0000003aff2f723e */ /* 0x000fe400030006ff */
        /* <DEDUP_REMOVED lines=45> */
.L_x_1336:
[----:B------:R-:W-:Y:S05]  /*6120*/  BSYNC B2 ;  /* 0x0000000000027941 */ /* 0x000fea0003800000 */
.L_x_1335:
[----:B------:R-:W-:Y:S01]  /*6130*/  ULDC.64 UR4, c[0x0][0x2e8] ;  /* 0x0000ba0000047ab9 */ /* 0x000fe20000000a00 */
[----:B------:R-:W-:Y:S01]  /*6140*/  ULDC.64 UR6, c[0x0][0x208] ;  /* 0x0000820000067ab9 */ /* 0x000fe20000000a00 */
[----:B------:R-:W-:-:S04]  /*6150*/  IADD3 R56, P2, P3, R35, UR4, R65 ;  /* 0x0000000423387c10 */ /* 0x000fc8000fb5e041 */
[----:B------:R-:W-:-:S05]  /*6160*/  IADD3.X R57, R101, UR5, R64, P2, P3 ;  /* 0x0000000565397c10 */ /* 0x000fca00097e6440 */
[----:B-1----:R4:W-:Y:S04]  /*6170*/  STG.E.128 desc[UR6][R56.64], R44 ;  /* 0x0000002c38007986 */ /* 0x0029e8000c101d06 */
.L_x_1330:
[----:B------:R-:W-:Y:S05]  /*6180*/  BSYNC B1 ;  /* 0x0000000000017941 */ /* 0x000fea0003800000 */
.L_x_1329:
[----:B------:R-:W-:Y:S05]  /*6190*/  @P4 BRA `(.L_x_1337) ;  /* 0x0000005c00384947 */ /* 0x000fea0003800000 */
[----:B------:R-:W-:Y:S01]  /*61a0*/  IADD3 R124, P2, P3, R115, R124, R18 ;  /* 0x0000007c737c7210 */ /* 0x000fe20007b5e012 */
[----:B------:R-:W-:Y:S03]  /*61b0*/  BSSY B1, `(.L_x_1338) ;  /* 0x0000075000017945 */ /* 0x000fe60003800000 */
[----:B----4-:R-:W-:Y:S01]  /*61c0*/  IADD3.X R56, R114, R127, R19, P2, P3 ;  /* 0x0000007f72387210 */ /* 0x010fe200017e6413 */
[----:B------:R-:W-:Y:S08]  /*61d0*/  @P0 BRA `(.L_x_1339) ;  /* 0x0000000400c80947 */ /* 0x000ff00003800000 */
[----:B-123--:R1:W2:Y:S01]  /*61e0*/  LDS.128 R44, [R112+0x26400] ;  /* 0x02640000702c7984 */ /* 0x00e2a20000000c00 */
[----:B------:R-:W-:Y:S01]  /*61f0*/  ISETP.GE.AND P2, PT, R228, R126, PT ;  /* 0x0000007ee400720c */ /* 0x000fe20003f46270 */
[----:B------:R-:W-:-:S12]  /*6200*/  BSSY B2, `(.L_x_1340) ;  /* 0x000006a000027945 */ /* 0x000fd80003800000 */
[----:B-1----:R-:W-:Y:S05]  /*6210*/  @P2 BRA `(.L_x_1341) ;  /* 0x0000000400a02947 */ /* 0x002fea0003800000 */
[----:B------:R-:W-:Y:S01]  /*6220*/  SHF.R.U32.HI R61, RZ, 0x8, R53 ;  /* 0x00000008ff3d7819 */ /* 0x000fe20000011635 */
[----:B--2---:R-:W-:Y:S01]  /*6230*/  IMAD.MOV.U32 R54, RZ, RZ, R47 ;  /* 0x000000ffff367224 */ /* 0x004fe200078e002f */
[----:B------:R-:W-:Y:S02]  /*6240*/  SHF.R.U32.HI R58, RZ, 0x8, R55 ;  /* 0x00000008ff3a7819 */ /* 0x000fe40000011637 */
[----:B------:R-:W-:Y:S01]  /*6250*/  LOP3.LUT R52, R53, 0xff0000ff, RZ, 0xc0, !PT ;  /* 0xff0000ff35347812 */ /* 0x000fe200078ec0ff */
[----:B------:R-:W-:Y:S01]  /*6260*/  IMAD.SHL.U32 R47, R61, 0x100, RZ ;  /* 0x000001003d2f7824 */ /* 0x000fe200078e00ff */
[----:B------:R-:W-:Y:S01]  /*6270*/  SHF.R.U32.HI R59, RZ, 0x10, R53 ;  /* 0x00000010ff3b7819 */ /* 0x000fe20000011635 */
[----:B------:R-:W-:Y:S01]  /*6280*/  IMAD.MOV.U32 R53, RZ, RZ, R46 ;  /* 0x000000ffff357224 */ /* 0x000fe200078e002e */
[----:B------:R-:W-:Y:S01]  /*6290*/  SHF.R.U32.HI R60, RZ, 0x10, R55 ;  /* 0x00000010ff3c7819 */ /* 0x000fe20000011637 */
[----:B------:R-:W-:Y:S01]  /*62a0*/  IMAD.SHL.U32 R46, R58, 0x100, RZ ;  /* 0x000001003a2e7824 */ /* 0x000fe200078e00ff */
[----:B------:R-:W-:-:S02]  /*62b0*/  LOP3.LUT R57, R55, 0xff0000ff, RZ, 0xc0, !PT ;  /* 0xff0000ff37397812 */ /* 0x000fc400078ec0ff */
[----:B------:R-:W-:Y:S01]  /*62c0*/  LOP3.LUT R47, R52, 0xff00, R47, 0xf8, !PT ;  /* 0x0000ff00342f7812 */ /* 0x000fe200078ef82f */
[----:B------:R-:W-:Y:S01]  /*62d0*/  IMAD.U32 R60, R60, 0x10000, RZ ;  /* 0x000100003c3c7824 */ /* 0x000fe200078e00ff */
[----:B------:R-:W-:Y:S01]  /*62e0*/  LOP3.LUT R55, R57, 0xff00, R46, 0xf8, !PT ;  /* 0x0000ff0039377812 */ /* 0x000fe200078ef82e */
[----:B------:R-:W-:Y:S01]  /*62f0*/  IMAD.U32 R52, R59, 0x10000, RZ ;  /* 0x000100003b347824 */ /* 0x000fe200078e00ff */
[----:B------:R-:W-:Y:S02]  /*6300*/  F2FP.F16.E4M3.UNPACK_B R57, R83.H1 ;  /* 0x00000053ff39723e */ /* 0x000fe400030006ff */
[-C--:B------:R-:W-:Y:S02]  /*6310*/  F2FP.F16.E4M3.UNPACK_B R46, R45.reuse ;  /* 0x0000002dff2e723e */ /* 0x080fe400020006ff */
[----:B------:R-:W-:Y:S01]  /*6320*/  LOP3.LUT R61, R55, 0xff0000, R60, 0xf8, !PT ;  /* 0x00ff0000373d7812 */ /* 0x000fe200078ef83c */
[--C-:B------:R-:W-:Y:S01]  /*6330*/  HADD2.F32 R59, -RZ, R57.reuse.H0_H0 ;  /* 0x20000039ff3b7230 */ /* 0x100fe20000004100 */
[----:B------:R-:W-:Y:S01]  /*6340*/  LOP3.LUT R58, R47, 0xff0000, R52, 0xf8, !PT ;  /* 0x00ff00002f3a7812 */ /* 0x000fe200078ef834 */
[--C-:B------:R-:W-:Y:S01]  /*6350*/  HADD2.F32 R47, -RZ, R46.reuse.H1_H1 ;  /* 0x3000002eff2f7230 */ /* 0x100fe20000004100 */
[----:B------:R-:W-:Y:S01]  /*6360*/  F2FP.F16.E4M3.UNPACK_B R55, R82.H1 ;  /* 0x00000052ff37723e */ /* 0x000fe200030006ff */
[----:B------:R-:W-:Y:S01]  /*6370*/  HADD2.F32 R60, -RZ, R57.H1_H1 ;  /* 0x30000039ff3c7230 */ /* 0x000fe20000004100 */
[----:B------:R-:W-:Y:S01]  /*6380*/  F2FP.F16.E4M3.UNPACK_B R45, R45.H1 ;  /* 0x0000002dff2d723e */ /* 0x000fe200030006ff */
[----:B------:R-:W-:-:S02]  /*6390*/  HADD2.F32 R46, -RZ, R46.H0_H0 ;  /* 0x2000002eff2e7230 */ /* 0x000fc40000004100 */
[C---:B------:R-:W-:Y:S01]  /*63a0*/  FMUL.FTZ R63, R47.reuse, R59 ;  /* 0x0000003b2f3f7220 */ /* 0x040fe20000410000 */
        /* <DEDUP_REMOVED lines=14> */
[----:B------:R-:W-:Y:S01]  /*6490*/  HADD2.F32 R55, -RZ, R83.H1_H1 ;  /* 0x30000053ff377230 */ /* 0x000fe20000004100 */
[----:B------:R-:W-:Y:S01]  /*64a0*/  F2FP.F16.E4M3.UNPACK_B R44, R44 ;  /* 0x0000002cff2c723e */ /* 0x000fe200020006ff */
[----:B------:R-:W-:-:S02]  /*64b0*/  HADD2.F32 R52, -RZ, R82.H1_H1 ;  /* 0x30000052ff347230 */ /* 0x000fc40000004100 */
[--C-:B------:R-:W-:Y:S01]  /*64c0*/  HADD2.F32 R47, -RZ, R45.reuse.H1_H1 ;  /* 0x3000002dff2f7230 */ /* 0x100fe20000004100 */
[----:B------:R-:W-:Y:S01]  /*64d0*/  F2FP.SATFINITE.E4M3.F32.PACK_AB_MERGE_C R70, R66, R59, RZ ;  /* 0x0000003b4246723e */ /* 0x000fe200048070ff */
[----:B------:R-:W-:Y:S02]  /*64e0*/  HADD2.F32 R46, -RZ, R45.H0_H0 ;  /* 0x2000002dff2e7230 */ /* 0x000fe40000004100 */
[--C-:B------:R-:W-:Y:S02]  /*64f0*/  HADD2.F32 R45, -RZ, R44.reuse.H0_H0 ;  /* 0x2000002cff2d7230 */ /* 0x100fe40000004100 */
[-C--:B------:R-:W-:Y:S01]  /*6500*/  FMUL.FTZ R57, R47, R55.reuse ;  /* 0x000000372f397220 */ /* 0x080fe20000410000 */
[----:B------:R-:W-:Y:S02]  /*6510*/  HADD2.F32 R83, -RZ, R83.H0_H0 ;  /* 0x20000053ff537230 */ /* 0x000fe40000004100 */
[----:B------:R-:W-:Y:S01]  /*6520*/  FMUL.FTZ R62, R46, R55 ;  /* 0x000000372e3e7220 */ /* 0x000fe20000410000 */
[----:B------:R-:W-:-:S02]  /*6530*/  HADD2.F32 R44, -RZ, R44.H1_H1 ;  /* 0x3000002cff2c7230 */ /* 0x000fc40000004100 */
[-C--:B------:R-:W-:Y:S01]  /*6540*/  FFMA.FTZ R57, R46, R52.reuse, -R57 ;  /* 0x000000342e397223 */ /* 0x080fe20000010839 */
[----:B------:R-:W-:Y:S02]  /*6550*/  HADD2.F32 R82, -RZ, R82.H0_H0 ;  /* 0x20000052ff527230 */ /* 0x000fe40000004100 */
[----:B------:R-:W-:Y:S01]  /*6560*/  FFMA.FTZ R52, R47, R52, R62 ;  /* 0x000000342f347223 */ /* 0x000fe2000001003e */
[-C--:B------:R-:W-:Y:S01]  /*6570*/  FMUL.FTZ R60, R44, R83.reuse ;  /* 0x000000532c3c7220 */ /* 0x080fe20000410000 */
[----:B------:R-:W-:-:S03]  /*6580*/  FMUL.FTZ R83, R45, R83 ;  /* 0x000000532d537220 */ /* 0x000fc60000410000 */
[----:B------:R-:W-:Y:S01]  /*6590*/  F2FP.SATFINITE.E4M3.F32.PACK_AB_MERGE_C R69, R52, R57, RZ ;  /* 0x000000393445723e */ /* 0x000fe200048070ff */
[----:B------:R-:W-:Y:S01]  /*65a0*/  FFMA.FTZ R62, R45, R82, -R60 ;  /* 0x000000522d3e7223 */ /* 0x000fe2000001083c */
[----:B------:R-:W-:Y:S01]  /*65b0*/  F2FP.F16.E4M3.UNPACK_B R45, R54.H1 ;  /* 0x00000036ff2d723e */ /* 0x000fe200030006ff */
[----:B------:R-:W-:Y:S01]  /*65c0*/  FFMA.FTZ R83, R44, R82, R83 ;  /* 0x000000522c537223 */ /* 0x000fe20000010053 */
[----:B------:R-:W-:Y:S02]  /*65d0*/  F2FP.F16.E4M3.UNPACK_B R57, R61.H1 ;  /* 0x0000003dff39723e */ /* 0x000fe400030006ff */
[-C--:B------:R-:W-:Y:S01]  /*65e0*/  F2FP.F16.E4M3.UNPACK_B R52, R58.reuse.H1 ;  /* 0x0000003aff34723e */ /* 0x080fe200030006ff */
[----:B------:R-:W-:Y:S01]  /*65f0*/  HADD2.F32 R47, -RZ, R45.H1_H1 ;  /* 0x3000002dff2f7230 */ /* 0x000fe20000004100 */
[----:B------:R-:W-:Y:S01]  /*6600*/  F2FP.F16.E4M3.UNPACK_B R44, R53.H1 ;  /* 0x00000035ff2c723e */ /* 0x000fe200030006ff */
        /* <DEDUP_REMOVED lines=18> */
[----:B------:R-:W-:Y:S02]  /*6730*/  HADD2.F32 R61, -RZ, R61.H0_H0 ;  /* 0x2000003dff3d7230 */ /* 0x000fe40000004100 */
[----:B------:R-:W-:Y:S01]  /*6740*/  FFMA.FTZ R60, R45, R46, R60 ;  /* 0x0000002e2d3c7223 */ /* 0x000fe2000001003c */
[--C-:B------:R-:W-:Y:S02]  /*6750*/  HADD2.F32 R45, -RZ, R54.reuse.H0_H0 ;  /* 0x20000036ff2d7230 */ /* 0x100fe40000004100 */
[----:B------:R-:W-:Y:S01]  /*6760*/  FFMA.FTZ R68, R47, R55, R66 ;  /* 0x000000372f447223 */ /* 0x000fe20000010042 */
[--C-:B------:R-:W-:Y:S02]  /*6770*/  HADD2.F32 R44, -RZ, R53.reuse.H0_H0 ;  /* 0x20000035ff2c7230 */ /* 0x100fe40000004100 */
[----:B------:R-:W-:Y:S01]  /*6780*/  HADD2.F32 R54, -RZ, R54.H1_H1 ;  /* 0x30000036ff367230 */ /* 0x000fe20000004100 */
[----:B------:R-:W-:Y:S01]  /*6790*/  F2FP.SATFINITE.E4M3.F32.PACK_AB_MERGE_C R60, R60, R65, RZ ;  /* 0x000000413c3c723e */ /* 0x000fe200048070ff */
[----:B------:R-:W-:-:S02]  /*67a0*/  HADD2.F32 R53, -RZ, R53.H1_H1 ;  /* 0x30000035ff357230 */ /* 0x000fc40000004100 */
[----:B------:R-:W-:Y:S01]  /*67b0*/  FMUL.FTZ R46, R44, R61 ;  /* 0x0000003d2c2e7220 */ /* 0x000fe20000410000 */
[----:B------:R-:W-:Y:S02]  /*67c0*/  HADD2.F32 R58, -RZ, R58.H0_H0 ;  /* 0x2000003aff3a7230 */ /* 0x000fe40000004100 */
[----:B------:R-:W-:Y:S01]  /*67d0*/  FMUL.FTZ R66, R54, R57 ;  /* 0x0000003936427220 */ /* 0x000fe20000410000 */
[----:B------:R-:W-:Y:S02]  /*67e0*/  HADD2.F32 R52, -RZ, R52.H0_H0 ;  /* 0x20000034ff347230 */ /* 0x000fe40000004100 */
[----:B------:R-:W-:Y:S01]  /*67f0*/  FMUL.FTZ R47, R53, R61 ;  /* 0x0000003d352f7220 */ /* 0x000fe20000410000 */
[----:B------:R-:W-:Y:S01]  /*6800*/  FMUL.FTZ R57, R45, R57 ;  /* 0x000000392d397220 */ /* 0x000fe20000410000 */
[-C--:B------:R-:W-:Y:S01]  /*6810*/  FFMA.FTZ R46, R53, R58.reuse, R46 ;  /* 0x0000003a352e7223 */ /* 0x080fe2000001002e */
[----:B------:R-:W-:Y:S01]  /*6820*/  F2FP.SATFINITE.E4M3.F32.PACK_AB_MERGE_C R67, R68, R67, RZ ;  /* 0x000000434443723e */ /* 0x000fe200048070ff */
[----:B------:R-:W-:Y:S01]  /*6830*/  FFMA.FTZ R47, R44, R58, -R47 ;  /* 0x0000003a2c2f7223 */ /* 0x000fe2000001082f */
[-C--:B------:R-:W-:Y:S01]  /*6840*/  FFMA.FTZ R66, R45, R52.reuse, -R66 ;  /* 0x000000342d427223 */ /* 0x080fe20000010842 */
[----:B------:R-:W-:Y:S01]  /*6850*/  FFMA.FTZ R57, R54, R52, R57 ;  /* 0x0000003436397223 */ /* 0x000fe20000010039 */
[----:B------:R-:W-:-:S02]  /*6860*/  F2FP.SATFINITE.E4M3.F32.PACK_AB_MERGE_C R45, R64, R63, R70 ;  /* 0x0000003f402d723e */ /* 0x000fc40004807046 */
[----:B------:R-:W-:Y:S02]  /*6870*/  F2FP.SATFINITE.E4M3.F32.PACK_AB_MERGE_C R46, R46, R47, R60 ;  /* 0x0000002f2e2e723e */ /* 0x000fe4000480703c */
[----:B------:R-:W-:Y:S02]  /*6880*/  F2FP.SATFINITE.E4M3.F32.PACK_AB_MERGE_C R44, R83, R62, R69 ;  /* 0x0000003e532c723e */ /* 0x000fe40004807045 */
[----:B------:R-:W-:-:S07]  /*6890*/  F2FP.SATFINITE.E4M3.F32.PACK_AB_MERGE_C R47, R57, R66, R67 ;  /* 0x00000042392f723e */ /* 0x000fce0004807043 */
.L_x_1341:
[----:B------:R-:W-:Y:S05]  /*68a0*/  BSYNC B2 ;  /* 0x0000000000027941 */ /* 0x000fea0003800000 */
.L_x_1340:
[----:B------:R-:W-:Y:S01]  /*68b0*/  ULDC.64 UR4, c[0x0][0x2e8] ;  /* 0x0000ba0000047ab9 */ /* 0x000fe20000000a00 */
[----:B------:R-:W-:Y:S01]  /*68c0*/  ULDC.64 UR6, c[0x0][0x208] ;  /* 0x0000820000067ab9 */ /* 0x000fe20000000a00 */
[----:B------:R-:W-:-:S04]  /*68d0*/  IADD3 R52, P2, P3, R124, UR4, R38 ;  /* 0x000000047c347c10 */ /* 0x000fc8000fb5e026 */
[----:B------:R-:W-:-:S05]  /*68e0*/  IADD3.X R53, R56, UR5, R33, P2, P3 ;  /* 0x0000000538357c10 */ /* 0x000fca00097e6421 */
[----:B--2---:R4:W-:Y:S04]  /*68f0*/  STG.E.128 desc[UR6][R52.64], R44 ;  /* 0x0000002c34007986 */ /* 0x0049e8000c101d06 */
.L_x_1339:
[----:B------:R-:W-:Y:S05]  /*6900*/  BSYNC B1 ;  /* 0x0000000000017941 */ /* 0x000fea0003800000 */
.L_x_1338:
        /* <DEDUP_REMOVED lines=16> */
[----:B------:R-:W-:Y:S01]  /*6a10*/  SHF.R.U32.HI R55, RZ, 0x10, R51 ;  /* 0x00000010ff377819 */ /* 0x000fe20000011633 */
[----:B------:R-:W-:Y:S01]  /*6a20*/  IMAD.SHL.U32 R46, R54, 0x100, RZ ;  /* 0x00000100362e7824 */ /* 0x000fe200078e00ff */
[----:B------:R-:W-:-:S03]  /*6a30*/  LOP3.LUT R52, R51, 0xff0000ff, RZ, 0xc0, !PT ;  /* 0xff0000ff33347812 */ /* 0x000fc600078ec0ff */
        /* <DEDUP_REMOVED lines=73> */
[--C-:B------:R-:W-:Y:S02]  /*6ed0*/  HADD2.F32 R45, -RZ, R50.reuse.H0_H0 ;  /* 0x20000032ff2d7230 */ /* 0x100fe40000004100 */
[----:B------:R-:W-:Y:S01]  /*6ee0*/  FFMA.FTZ R64, R47, R51, R62 ;  /* 0x000000332f407223 */ /* 0x000fe2000001003e */
[----:B------:R-:W-:Y:S02]  /*6ef0*/  HADD2.F32 R49, -RZ, R49.H1_H1 ;  /* 0x30000031ff317230 */ /* 0x000fe40000004100 */
[----:B------:R-:W-:Y:S01]  /*6f00*/  FMUL.FTZ R46, R44, R57 ;  /* 0x000000392c2e7220 */ /* 0x000fe20000410000 */
[----:B------:R-:W-:Y:S01]  /*6f10*/  HADD2.F32 R50, -RZ, R50.H1_H1 ;  /* 0x30000032ff327230 */ /* 0x000fe20000004100 */
[----:B------:R-:W-:Y:S01]  /*6f20*/  F2FP.SATFINITE.E4M3.F32.PACK_AB_MERGE_C R54, R54, R55, RZ ;  /* 0x000000373636723e */ /* 0x000fe200048070ff */
        /* <DEDUP_REMOVED lines=13> */
[----:B------:R-:W-:Y:S02]  /*7000*/  F2FP.SATFINITE.E4M3.F32.PACK_AB_MERGE_C R44, R81, R58, R63 ;  /* 0x0000003a512c723e */ /* 0x000fe4000480703f */
[----:B------:R-:W-:-:S07]  /*7010*/  F2FP.SATFINITE.E4M3.F32.PACK_AB_MERGE_C R47, R51, R62, R61 ;  /* 0x0000003e332f723e */ /* 0x000fce000480703d */
.L_x_1343:
[----:B------:R-:W-:Y:S05]  /*7020*/  BSYNC B1 ;  /* 0x0000000000017941 */ /* 0x000fea0003800000 */
.L_x_1342:
[----:B------:R-:W-:Y:S01]  /*7030*/  ULDC.64 UR4, c[0x0][0x2e8] ;  /* 0x0000ba0000047ab9 */ /* 0x000fe20000000a00 */
[----:B------:R-:W-:Y:S01]  /*7040*/  ULDC.64 UR6, c[0x0][0x208] ;  /* 0x0000820000067ab9 */ /* 0x000fe20000000a00 */
[----:B------:R-:W-:-:S04]  /*7050*/  IADD3 R48, P2, P3, R35, UR4, R124 ;  /* 0x0000000423307c10 */ /* 0x000fc8000fb5e07c */
[----:B------:R-:W-:-:S05]  /*7060*/  IADD3.X R49, R101, UR5, R56, P2, P3 ;  /* 0x0000000565317c10 */ /* 0x000fca00097e6438 */
[----:B-1----:R1:W-:Y:S01]  /*7070*/  STG.E.128 desc[UR6][R48.64], R44 ;  /* 0x0000002c30007986 */ /* 0x0023e2000c101d06 */
[----:B------:R-:W-:Y:S05]  /*7080*/  BRA `(.L_x_1337) ;  /* 0x0000004c007c7947 */ /* 0x000fea0003800000 */
.L_x_1301:
[----:B------:R-:W2:Y:S01]  /*7090*/  LDL R48, [R1+0x68] ;  /* 0x0000680001307983 */ /* 0x000ea20000100800 */
[C---:B------:R-:W-:Y:S01]  /*70a0*/  ISETP.GE.AND P5, PT, R23.reuse, R113, PT ;  /* 0x000000711700720c */ /* 0x040fe20003fa6270 */
[C---:B------:R-:W-:Y:S01]  /*70b0*/  VIADD R56, R23.reuse, 0x40 ;  /* 0x0000004017387836 */ /* 0x040fe20000000000 */
[----:B------:R-:W-:Y:S01]  /*70c0*/  P2R R57, PR, RZ, 0x1 ;  /* 0x00000001ff397803 */ /* 0x000fe20000000000 */
[----:B------:R-:W-:Y:S01]  /*70d0*/  VIADD R58, R23, 0x80 ;  /* 0x00000080173a7836 */ /* 0x000fe20000000000 */
[----:B------:R-:W-:Y:S01]  /*70e0*/  ISETP.GE.OR P5, PT, R18, R126, P5 ;  /* 0x0000007e1200720c */ /* 0x000fe20002fa6670 */
[----:B------:R-:W-:-:S12]  /*70f0*/  ULDC.64 UR6, c[0x0][0x208] ;  /* 0x0000820000067ab9 */ /* 0x000fd80000000a00 */
        /* <DEDUP_REMOVED lines=14> */
[----:B------:R-:W-:Y:S02]  /*71e0*/  @!P2 IMAD.MOV.U32 R45, RZ, RZ, R145 ;  /* 0x000000ffff2da224 */ /* 0x000fe400078e0091 */
[----:B------:R-:W-:-:S05]  /*71f0*/  @!P2 IMAD.MOV.U32 R47, RZ, RZ, R137 ;  /* 0x000000ffff2fa224 */ /* 0x000fca00078e0089 */
        /* <DEDUP_REMOVED lines=35> */
[----:B------:R-:W-:Y:S01]  /*7430*/  ISETP.NE.AND P0, PT, R57, RZ, PT ;  /* 0x000000ff3900720c */ /* 0x000fe20003f05270 */
[----:B------:R-:W-:Y:S01]  /*7440*/  @!P4 IMAD.X R61, R56, 0x1, R61, P6 ;  /* 0x00000001383dc824 */ /* 0x000fe200030e063d */
        /* <DEDUP_REMOVED lines=26> */
[----:B------:R-:W-:Y:S02]  /*75f0*/  IMAD.MOV.U32 R145, RZ, RZ, R70 ;  /* 0x000000ffff917224 */ /* 0x000fe400078e0046 */
[----:B---3--:R-:W-:Y:S02]  /*7600*/  IMAD.MOV.U32 R146, RZ, RZ, R72 ;  /* 0x000000ffff927224 */ /* 0x008fe400078e0048 */
[----:B------:R-:W-:Y:S02]  /*7610*/  IMAD.MOV.U32 R147, RZ, RZ, R74 ;  /* 0x000000ffff937224 */ /* 0x000fe400078e004a */
[----:B----4-:R-:W-:-:S02]  /*7620*/  IMAD.MOV.U32 R164, RZ, RZ, R48 ;  /* 0x000000ffffa47224 */ /* 0x010fc400078e0030 */
[----:B------:R-:W-:Y:S02]  /*7630*/  IMAD.MOV.U32 R161, RZ, RZ, R50 ;  /* 0x000000ffffa17224 */ /* 0x000fe400078e0032 */
[----:B-----5:R-:W-:Y:S02]  /*7640*/  IMAD.MOV.U32 R163, RZ, RZ, R44 ;  /* 0x000000ffffa37224 */ /* 0x020fe400078e002c */
[----:B------:R-:W-:Y:S02]  /*7650*/  IMAD.MOV.U32 R162, RZ, RZ, R46 ;  /* 0x000000ffffa27224 */ /* 0x000fe400078e002e */
        /* <DEDUP_REMOVED lines=8> */
[----:B------:R-:W-:Y:S06]  /*76e0*/  @!P5 BRA `(.L_x_1344) ;  /* 0x000000000004d947 */ /* 0x000fec0003800000 */
[----:B------:R-:W-:Y:S01]  /*76f0*/  BPT.TRAP 0x1 ;  /* 0x000000040000795c */ /* 0x000fe20000300000 */
.L_x_1344:
[----:B------:R-:W2:Y:S01]  /*7700*/  LDL R76, [R1+0x50] ;  /* 0x00005000014c7983 */ /* 0x000ea20000100800 */
[----:B------:R-:W-:Y:S01]  /*7710*/  IMAD R104, R22, 0x8, R17 ;  /* 0x0000000816687824 */ /* 0x000fe200078e0211 */
[----:B------:R-:W0:Y:S01]  /*7720*/  LDC R149, c[0x0][0x2f4] ;  /* 0x0000bd00ff957b82 */ /* 0x000e220000000800 */
[----:B------:R-:W-:Y:S01]  /*7730*/  IMAD.MOV.U32 R125, RZ, RZ, R127 ;  /* 0x000000ffff7d7224 */ /* 0x000fe200078e007f */
[----:B------:R-:W-:Y:S06]  /*7740*/  BSSY B1, `(.L_x_1345) ;  /* 0x0000006000017945 */ /* 0x000fec0003800000 */
[----:B------:R-:W1:Y:S01]  /*7750*/  LDC.64 R126, c[0x0][0x300] ;  /* 0x0000c000ff7e7b82 */ /* 0x000e620000000a00 */
[----:B0-----:R-:W-:Y:S01]  /*7760*/  IMAD.IADD R151, R149, 0x1, -R122 ;  /* 0x0000000195977824 */ /* 0x001fe200078e0a7a */
[----:B--2---:R-:W-:-:S04]  /*7770*/  SHF.L.U32 R128, R76, 0x1f, RZ ;  /* 0x0000001f4c807819 */ /* 0x004fc800000006ff */
[----:B------:R-:W0:Y:S02]  /*7780*/  SYNCS.PHASECHK.TRANS64.TRYWAIT P3, [R104+URZ+0x2e890], R128 ;  /* 0x02e89080680075a7 */ /* 0x000e24000806017f */
[----:B01----:R-:W-:Y:S05]  /*7790*/  @!P3 BRA `(.L_x_1346) ;  /* 0x000002c40048b947 */ /* 0x003fea0003800000 */
.L_x_1672:
[----:B------:R-:W-:Y:S05]  /*77a0*/  BSYNC B1 ;  /* 0x0000000000017941 */ /* 0x000fea0003800000 */
.L_x_1345:
[----:B------:R-:W-:Y:S01]  /*77b0*/  ISETP.GE.OR P3, PT, R23, R113, P0 ;  /* 0x000000711700720c */ /* 0x000fe20000766670 */
[----:B------:R-:W-:-:S12]  /*77c0*/  BSSY B1, `(.L_x_1347) ;  /* 0x00000f4000017945 */ /* 0x000fd80003800000 */
[----:B------:R-:W-:Y:S05]  /*77d0*/  @P3 BRA `(.L_x_1348) ;  /* 0x0000000c00c83947 */ /* 0x000fea0003800000 */
[----:B------:R-:W2:Y:S01]  /*77e0*/  LDL R78, [R1+0x84] ;  /* 0x00008400014e7983 */ /* 0x000ea20000100800 */
[----:B------:R-:W-:Y:S02]  /*77f0*/  SHF.R.S32.HI R76, RZ, 0x1f, R23 ;  /* 0x0000001fff4c7819 */ /* 0x000fe40000011417 */
[----:B------:R-:W-:-:S03]  /*7800*/  ISETP.NE.AND P6, PT, R0, RZ, PT ;  /* 0x000000ff0000720c */ /* 0x000fc60003fc5270 */
[-C--:B------:R-:W-:Y:S02]  /*7810*/  IMAD R76, R76, R126.reuse, RZ ;  /* 0x0000007e4c4c7224 */ /* 0x080fe400078e02ff */
[----:B------:R-:W-:-:S04]  /*7820*/  IMAD.WIDE.U32 R136, R23, R126, R124 ;  /* 0x0000007e17887225 */ /* 0x000fc800078e007c */
[----:B------:R-:W-:Y:S01]  /*7830*/  IMAD R77, R23, R127, R76 ;  /* 0x0000007f174d7224 */ /* 0x000fe200078e024c */
[----:B------:R-:W-:-:S03]  /*7840*/  SEL R76, R122, R151, !P6 ;  /* 0x000000977a4c7207 */ /* 0x000fc60007000000 */
[----:B------:R-:W-:Y:S01]  /*7850*/  IMAD.IADD R158, R77, 0x1, R137 ;  /* 0x000000014d9e7824 */ /* 0x000fe200078e0289 */
[----:B------:R-:W-:-:S04]  /*7860*/  SHF.R.S32.HI R77, RZ, 0x1f, R76 ;  /* 0x0000001fff4d7819 */ /* 0x000fc8000001144c */
[----:B------:R-:W-:-:S04]  /*7870*/  LEA.HI R77, R77, R76, RZ, 0x5 ;  /* 0x0000004c4d4d7211 */ /* 0x000fc800078f28ff */
[----:B------:R-:W-:-:S05]  /*7880*/  LEA.HI.SX32 R77, R77, R30, 0x1b ;  /* 0x0000001e4d4d7211 */ /* 0x000fca00078fdaff */
[----:B------:R-:W-:-:S05]  /*7890*/  IMAD.SHL.U32 R160, R77, 0x10, RZ ;  /* 0x000000104da07824 */ /* 0x000fca00078e00ff */
[----:B------:R-:W-:-:S04]  /*78a0*/  LOP3.LUT R76, R5, 0x70, R160, 0xf8, !PT ;  /* 0x00000070054c7812 */ /* 0x000fc800078ef8a0 */
[----:B------:R-:W-:Y:S01]  /*78b0*/  LOP3.LUT R76, R76, R15, RZ, 0x3c, !PT ;  /* 0x0000000f4c4c7212 */ /* 0x000fe200078e3cff */
[----:B------:R-:W-:Y:S01]  /*78c0*/  BSSY B2, `(.L_x_1349) ;  /* 0x00000d7000027945 */ /* 0x000fe20003800000 */
[----:B------:R-:W-:-:S04]  /*78d0*/  IADD3 R159, P3, P4, R38, R136, R31 ;  /* 0x00000088269f7210 */ /* 0x000fc80007c7e01f */
[----:B------:R-:W-:Y:S01]  /*78e0*/  IADD3.X R166, R33, R158, R32, P3, P4 ;  /* 0x0000009e21a67210 */ /* 0x000fe20001fe8420 */
[----:B--2---:R-:W-:Y:S02]  /*78f0*/  IMAD.IADD R77, R78, 0x1, R76 ;  /* 0x000000014e4d7824 */ /* 0x004fe400078e024c */
        /* <DEDUP_REMOVED lines=10> */
[----:B------:R-:W-:Y:S01]  /*79a0*/  IMAD.SHL.U32 R45, R173, 0x100, RZ ;  /* 0x00000100ad2d7824 */ /* 0x000fe200078e00ff */
[----:B------:R-:W-:Y:S02]  /*79b0*/  SHF.R.U32.HI R170, RZ, 0x8, R47 ;  /* 0x00000008ffaa7819 */ /* 0x000fe4000001162f */
[----:B------:R-:W-:Y:S02]  /*79c0*/  SHF.R.U32.HI R165, RZ, 0x8, R51 ;  /* 0x00000008ffa57819 */ /* 0x000fe40000011633 */
[----:B------:R-:W-:-:S02]  /*79d0*/  LOP3.LUT R46, R47, 0xff0000ff, RZ, 0xc0, !PT ;  /* 0xff0000ff2f2e7812 */ /* 0x000fc400078ec0ff */
[----:B------:R-:W-:Y:S01]  /*79e0*/  SHF.R.U32.HI R169, RZ, 0x10, R47 ;  /* 0x00000010ffa97819 */ /* 0x000fe2000001162f */
[----:B------:R-:W-:Y:S01]  /*79f0*/  IMAD.SHL.U32 R47, R170, 0x100, RZ ;  /* 0x00000100aa2f7824 */ /* 0x000fe200078e00ff */
[----:B------:R-:W-:Y:S01]  /*7a00*/  LOP3.LUT R44, R44, 0xff00, R45, 0xf8, !PT ;  /* 0x0000ff002c2c7812 */ /* 0x000fe200078ef82d */
[----:B------:R-:W-:Y:S01]  /*7a10*/  IMAD.U32 R45, R172, 0x10000, RZ ;  /* 0x00010000ac2d7824 */ /* 0x000fe200078e00ff */
[----:B------:R-:W-:Y:S02]  /*7a20*/  LOP3.LUT R50, R51, 0xff0000ff, RZ, 0xc0, !PT ;  /* 0xff0000ff33327812 */ /* 0x000fe400078ec0ff */
[----:B------:R-:W-:Y:S01]  /*7a30*/  SHF.R.U32.HI R171, RZ, 0x10, R51 ;  /* 0x00000010ffab7819 */ /* 0x000fe20000011633 */
[----:B------:R-:W-:Y:S01]  /*7a40*/  IMAD.SHL.U32 R51, R165, 0x100, RZ ;  /* 0x00000100a5337824 */ /* 0x000fe200078e00ff */
[----:B------:R-:W-:Y:S02]  /*7a50*/  SHF.R.U32.HI R168, RZ, 0x8, R49 ;  /* 0x00000008ffa87819 */ /* 0x000fe40000011631 */
[----:B------:R-:W-:Y:S01]  /*7a60*/  LOP3.LUT R47, R46, 0xff00, R47, 0xf8, !PT ;  /* 0x0000ff002e2f7812 */ /* 0x000fe200078ef82f */
[----:B------:R-:W-:Y:S01]  /*7a70*/  IMAD.U32 R171, R171, 0x10000, RZ ;  /* 0x00010000abab7824 */ /* 0x000fe200078e00ff */
[----:B------:R-:W-:-:S02]  /*7a80*/  LOP3.LUT R48, R49, 0xff0000ff, RZ, 0xc0, !PT ;  /* 0xff0000ff31307812 */ /* 0x000fc400078ec0ff */
[----:B------:R-:W-:Y:S01]  /*7a90*/  SHF.R.U32.HI R167, RZ, 0x10, R49 ;  /* 0x00000010ffa77819 */ /* 0x000fe20000011631 */
[----:B------:R-:W-:Y:S01]  /*7aa0*/  IMAD.SHL.U32 R49, R168, 0x100, RZ ;  /* 0x00000100a8317824 */ /* 0x000fe200078e00ff */
[----:B------:R-:W-:Y:S01]  /*7ab0*/  LOP3.LUT R46, R44, 0xff0000, R45, 0xf8, !PT ;  /* 0x00ff00002c2e7812 */ /* 0x000fe200078ef82d */
[----:B------:R-:W-:Y:S01]  /*7ac0*/  IMAD.U32 R44, R169, 0x10000, RZ ;  /* 0x00010000a92c7824 */ /* 0x000fe200078e00ff */
[----:B------:R-:W-:Y:S02]  /*7ad0*/  LOP3.LUT R170, R50, 0xff00, R51, 0xf8, !PT ;  /* 0x0000ff0032aa7812 */ /* 0x000fe400078ef833 */
[----:B------:R-:W-:Y:S02]  /*7ae0*/  F2FP.F16.E4M3.UNPACK_B R169, R164.H1 ;  /* 0x000000a4ffa9723e */ /* 0x000fe400030006ff */
[----:B--2---:R-:W-:Y:S02]  /*7af0*/  F2FP.F16.E4M3.UNPACK_B R51, R80.H1 ;  /* 0x00000050ff33723e */ /* 0x004fe400030006ff */
[----:B-1----:R-:W-:Y:S01]  /*7b00*/  F2FP.F16.E4M3.UNPACK_B R50, R76.H1 ;  /* 0x0000004cff32723e */ /* 0x002fe200030006ff */
[----:B------:R-:W-:Y:S01]  /*7b10*/  HADD2.F32 R45, -RZ, R169.H0_H0 ;  /* 0x200000a9ff2d7230 */ /* 0x000fe20000004100 */
[----:B------:R-:W-:Y:S01]  /*7b20*/  LOP3.LUT R168, R48, 0xff00, R49, 0xf8, !PT ;  /* 0x0000ff0030a87812 */ /* 0x000fe200078ef831 */
[----:B------:R-:W-:Y:S01]  /*7b30*/  HADD2.F32 R49, -RZ, R51.H0_H0 ;  /* 0x20000033ff317230 */ /* 0x000fe20000004100 */
[----:B------:R-:W-:Y:S01]  /*7b40*/  F2FP.F16.E4M3.UNPACK_B R165, R163.H1 ;  /* 0x000000a3ffa5723e */ /* 0x000fe200030006ff */
[----:B------:R-:W-:Y:S01]  /*7b50*/  HADD2.F32 R48, -RZ, R50.H0_H0 ;  /* 0x20000032ff307230 */ /* 0x000fe20000004100 */
[----:B------:R-:W-:Y:S01]  /*7b60*/  LOP3.LUT R44, R47, 0xff0000, R44, 0xf8, !PT ;  /* 0x00ff00002f2c7812 */ /* 0x000fe200078ef82c */
[----:B------:R-:W-:-:S02]  /*7b70*/  IMAD.U32 R47, R167, 0x10000, RZ ;  /* 0x00010000a72f7824 */ /* 0x000fc400078e00ff */
[CC--:B------:R-:W-:Y:S01]  /*7b80*/  FMUL.FTZ R173, R49.reuse, R45.reuse ;  /* 0x0000002d31ad7220 */ /* 0x0c0fe20000410000 */
[----:B------:R-:W-:Y:S02]  /*7b90*/  HADD2.F32 R167, -RZ, R165.H0_H0 ;  /* 0x200000a5ffa77230 */ /* 0x000fe40000004100 */
        /* <DEDUP_REMOVED lines=19> */
[----:B------:R-:W-:Y:S01]  /*7cd0*/  FFMA.FTZ R50, R165, R168, R172 ;  /* 0x000000a8a5327223 */ /* 0x000fe200000100ac */
[----:B------:R-:W-:Y:S02]  /*7ce0*/  HADD2.F32 R169, -RZ, R167.H0_H0 ;  /* 0x200000a7ffa97230 */ /* 0x000fe40000004100 */
[-C--:B------:R-:W-:Y:S01]  /*7cf0*/  FMUL.FTZ R173, R164, R171.reuse ;  /* 0x000000aba4ad7220 */ /* 0x080fe20000410000 */
[----:B------:R-:W-:Y:S01]  /*7d00*/  FMUL.FTZ R171, R76, R171 ;  /* 0x000000ab4cab7220 */ /* 0x000fe20000410000 */
[----:B------:R-:W-:Y:S01]  /*7d10*/  HADD2.F32 R172, -RZ, R170.H1_H1 ;  /* 0x300000aaffac7230 */ /* 0x000fe20000004100 */
[----:B------:R-:W-:Y:S01]  /*7d20*/  F2FP.F16.E4M3.UNPACK_B R168, R82.H1 ;  /* 0x00000052ffa8723e */ /* 0x000fe200030006ff */
[----:B------:R-:W-:-:S02]  /*7d30*/  HADD2.F32 R165, -RZ, R80.H1_H1 ;  /* 0x30000050ffa57230 */ /* 0x000fc40000004100 */
[-C--:B------:R-:W-:Y:S01]  /*7d40*/  FFMA.FTZ R80, R164, R169.reuse, R171 ;  /* 0x000000a9a4507223 */ /* 0x080fe200000100ab */
[----:B------:R-:W-:Y:S02]  /*7d50*/  HADD2.F32 R163, -RZ, R163.H1_H1 ;  /* 0x300000a3ffa37230 */ /* 0x000fe40000004100 */
[----:B------:R-:W-:Y:S01]  /*7d60*/  FFMA.FTZ R76, R76, R169, -R173 ;  /* 0x000000a94c4c7223 */ /* 0x000fe200000108ad */
[----:B------:R-:W-:Y:S02]  /*7d70*/  HADD2.F32 R170, -RZ, R167.H1_H1 ;  /* 0x300000a7ffaa7230 */ /* 0x000fe40000004100 */
[-C--:B------:R-:W-:Y:S01]  /*7d80*/  FMUL.FTZ R164, R165, R172.reuse ;  /* 0x000000aca5a47220 */ /* 0x080fe20000410000 */
[----:B------:R-:W-:Y:S01]  /*7d90*/  F2FP.F16.E4M3.UNPACK_B R167, R161.H1 ;  /* 0x000000a1ffa7723e */ /* 0x000fe200030006ff */
[C---:B------:R-:W-:Y:S01]  /*7da0*/  FMUL.FTZ R172, R163.reuse, R172 ;  /* 0x000000aca3ac7220 */ /* 0x040fe20000410000 */
[----:B------:R-:W-:Y:S01]  /*7db0*/  F2FP.F16.E4M3.UNPACK_B R171, R162.H1 ;  /* 0x000000a2ffab723e */ /* 0x000fe200030006ff */
[----:B------:R-:W-:Y:S01]  /*7dc0*/  FFMA.FTZ R163, R163, R170, -R164 ;  /* 0x000000aaa3a37223 */ /* 0x000fe200000108a4 */
[----:B------:R-:W-:Y:S01]  /*7dd0*/  F2FP.F16.E4M3.UNPACK_B R164, R78.H1 ;  /* 0x0000004effa4723e */ /* 0x000fe200030006ff */
[----:B------:R-:W-:-:S02]  /*7de0*/  HADD2.F32 R174, -RZ, R167.H0_H0 ;  /* 0x200000a7ffae7230 */ /* 0x000fc40000004100 */
[----:B------:R-:W-:Y:S01]  /*7df0*/  FFMA.FTZ R165, R165, R170, R172 ;  /* 0x000000aaa5a57223 */ /* 0x000fe200000100ac */
[----:B------:R-:W-:Y:S01]  /*7e00*/  HADD2.F32 R169, -RZ, R168.H0_H0 ;  /* 0x200000a8ffa97230 */ /* 0x000fe20000004100 */
[----:B------:R-:W-:Y:S01]  /*7e10*/  F2FP.F16.E4M3.UNPACK_B R78, R78 ;  /* 0x0000004eff4e723e */ /* 0x000fe200020006ff */
[----:B------:R-:W-:Y:S01]  /*7e20*/  HADD2.F32 R173, -RZ, R167.H1_H1 ;  /* 0x300000a7ffad7230 */ /* 0x000fe20000004100 */
[----:B------:R-:W-:Y:S01]  /*7e30*/  F2FP.SATFINITE.E4M3.F32.PACK_AB_MERGE_C R49, R50, R49, RZ ;  /* 0x000000313231723e */ /* 0x000fe200048070ff */
[----:B------:R-:W-:Y:S02]  /*7e40*/  HADD2.F32 R167, -RZ, R164.H0_H0 ;  /* 0x200000a4ffa77230 */ /* 0x000fe40000004100 */
[----:B------:R-:W-:Y:S01]  /*7e50*/  FMUL.FTZ R176, R169, R174 ;  /* 0x000000aea9b07220 */ /* 0x000fe20000410000 */
[----:B------:R-:W-:Y:S01]  /*7e60*/  HADD2.F32 R172, -RZ, R171.H0_H0 ;  /* 0x200000abffac7230 */ /* 0x000fe20000004100 */
[----:B------:R-:W-:Y:S01]  /*7e70*/  F2FP.SATFINITE.E4M3.F32.PACK_AB_MERGE_C R48, R51, R48, RZ ;  /* 0x000000303330723e */ /* 0x000fe200048070ff */
[----:B------:R-:W-:-:S02]  /*7e80*/  HADD2.F32 R170, -RZ, R168.H1_H1 ;  /* 0x300000a8ffaa7230 */ /* 0x000fc40000004100 */
[C---:B------:R-:W-:Y:S01]  /*7e90*/  FMUL.FTZ R174, R167.reuse, R174 ;  /* 0x000000aea7ae7220 */ /* 0x040fe20000410000 */
[----:B------:R-:W-:Y:S02]  /*7ea0*/  HADD2.F32 R168, -RZ, R164.H1_H1 ;  /* 0x300000a4ffa87230 */ /* 0x000fe40000004100 */
[----:B------:R-:W-:Y:S01]  /*7eb0*/  FFMA.FTZ R164, R167, R172, -R176 ;  /* 0x000000aca7a47223 */ /* 0x000fe200000108b0 */
[----:B------:R-:W-:Y:S02]  /*7ec0*/  HADD2.F32 R171, -RZ, R171.H1_H1 ;  /* 0x300000abffab7230 */ /* 0x000fe40000004100 */
[----:B------:R-:W-:Y:S01]  /*7ed0*/  FMUL.FTZ R175, R170, R173 ;  /* 0x000000adaaaf7220 */ /* 0x000fe20000410000 */
        /* <DEDUP_REMOVED lines=9> */
[----:B------:R-:W-:Y:S01]  /*7f70*/  F2FP.F16.E4M3.UNPACK_B R167, R162 ;  /* 0x000000a2ffa7723e */ /* 0x000fe200020006ff */
[--C-:B------:R-:W-:Y:S01]  /*7f80*/  HADD2.F32 R162, -RZ, R161.reuse.H0_H0 ;  /* 0x200000a1ffa27230 */ /* 0x100fe20000004100 */
[----:B------:R-:W-:Y:S01]  /*7f90*/  F2FP.SATFINITE.E4M3.F32.PACK_AB_MERGE_C R80, R165, R80, R49 ;  /* 0x00000050a550723e */ /* 0x000fe20004807031 */
[----:B------:R-:W-:Y:S01]  /*7fa0*/  HADD2.F32 R161, -RZ, R161.H1_H1 ;  /* 0x300000a1ffa17230 */ /* 0x000fe20000004100 */
[----:B------:R-:W-:Y:S01]  /*7fb0*/  F2FP.F16.E4M3.UNPACK_B R50, R81 ;  /* 0x00000051ff32723e */ /* 0x000fe200020006ff */
[----:B------:R-:W-:-:S02]  /*7fc0*/  HADD2.F32 R78, -RZ, R78.H1_H1 ;  /* 0x3000004eff4e7230 */ /* 0x000fc40000004100 */
[----:B------:R-:W-:Y:S01]  /*7fd0*/  FMUL.FTZ R173, R162, R171 ;  /* 0x000000aba2ad7220 */ /* 0x000fe20000410000 */
[--C-:B------:R-:W-:Y:S02]  /*7fe0*/  HADD2.F32 R169, -RZ, R167.reuse.H0_H0 ;  /* 0x200000a7ffa97230 */ /* 0x100fe40000004100 */
[CC--:B------:R-:W-:Y:S01]  /*7ff0*/  FMUL.FTZ R175, R161.reuse, R168.reuse ;  /* 0x000000a8a1af7220 */ /* 0x0c0fe20000410000 */
[----:B------:R-:W-:Y:S02]  /*8000*/  HADD2.F32 R167, -RZ, R167.H1_H1 ;  /* 0x300000a7ffa77230 */ /* 0x000fe40000004100 */
[----:B------:R-:W-:Y:S01]  /*8010*/  FMUL.FTZ R168, R78, R168 ;  /* 0x000000a84ea87220 */ /* 0x000fe20000410000 */
[----:B------:R-:W-:Y:S01]  /*8020*/  F2FP.F16.E4M3.UNPACK_B R51, R47 ;  /* 0x0000002fff33723e */ /* 0x000fe200020006ff */
[----:B------:R-:W-:Y:S01]  /*8030*/  FMUL.FTZ R171, R82, R171 ;  /* 0x000000ab52ab7220 */ /* 0x000fe20000410000 */
[----:B------:R-:W-:Y:S01]  /*8040*/  F2FP.F16.E4M3.UNPACK_B R49, R77 ;  /* 0x0000004dff31723e */ /* 0x000fe200020006ff */
[----:B------:R-:W-:Y:S01]  /*8050*/  FFMA.FTZ R78, R78, R167, -R175 ;  /* 0x000000a74e4e7223 */ /* 0x000fe200000108af */
[----:B------:R-:W-:Y:S01]  /*8060*/  FFMA.FTZ R173, R82, R169, -R173 ;  /* 0x000000a952ad7223 */ /* 0x000fe200000108ad */
[----:B------:R-:W-:Y:S01]  /*8070*/  FFMA.FTZ R167, R161, R167, R168 ;  /* 0x000000a7a1a77223 */ /* 0x000fe200000100a8 */
[----:B------:R-:W-:Y:S01]  /*8080*/  F2FP.SATFINITE.E4M3.F32.PACK_AB_MERGE_C R177, R177, R164, RZ ;  /* 0x000000a4b1b1723e */ /* 0x000fe200048070ff */
[----:B------:R-:W-:Y:S01]  /*8090*/  FFMA.FTZ R82, R162, R169, R171 ;  /* 0x000000a9a2527223 */ /* 0x000fe200000100ab */
[----:B------:R-:W-:Y:S01]  /*80a0*/  F2FP.SATFINITE.E4M3.F32.PACK_AB_MERGE_C R76, R163, R76, R48 ;  /* 0x0000004ca34c723e */ /* 0x000fe20004807030 */
[----:B------:R-:W-:Y:S01]  /*80b0*/  HADD2.F32 R161, -RZ, R50.H0_H0 ;  /* 0x20000032ffa17230 */ /* 0x000fe20000004100 */
[----:B------:R-:W-:Y:S01]  /*80c0*/  F2FP.F16.E4M3.UNPACK_B R162, R46 ;  /* 0x0000002effa2723e */ /* 0x000fe200020006ff */
[----:B------:R-:W-:Y:S01]  /*80d0*/  HADD2.F32 R164, -RZ, R51.H0_H0 ;  /* 0x20000033ffa47230 */ /* 0x000fe20000004100 */
[----:B------:R-:W-:Y:S01]  /*80e0*/  F2FP.F16.E4M3.UNPACK_B R81, R81.H1 ;  /* 0x00000051ff51723e */ /* 0x000fe200030006ff */
[----:B------:R-:W-:Y:S01]  /*80f0*/  HADD2.F32 R48, -RZ, R49.H0_H0 ;  /* 0x20000031ff307230 */ /* 0x000fe20000004100 */
[----:B------:R-:W-:Y:S01]  /*8100*/  F2FP.F16.E4M3.UNPACK_B R77, R77.H1 ;  /* 0x0000004dff4d723e */ /* 0x000fe200030006ff */
        /* <DEDUP_REMOVED lines=13> */
[-C--:B------:R-:W-:Y:S01]  /*81e0*/  FFMA.FTZ R51, R51, R162.reuse, -R168 ;  /* 0x000000a233337223 */ /* 0x080fe200000108a8 */
[----:B------:R-:W-:Y:S02]  /*81f0*/  HADD2.F32 R47, -RZ, R77.H0_H0 ;  /* 0x2000004dff2f7230 */ /* 0x000fe40000004100 */
[----:B------:R-:W-:Y:S01]  /*8200*/  FFMA.FTZ R50, R50, R162, R161 ;  /* 0x000000a232327223 */ /* 0x000fe200000100a1 */
[----:B------:R-:W-:Y:S01]  /*8210*/  HADD2.F32 R161, -RZ, R81.H0_H0 ;  /* 0x20000051ffa17230 */ /* 0x000fe20000004100 */
[----:B------:R-:W-:Y:S01]  /*8220*/  F2FP.SATFINITE.E4M3.F32.PACK_AB_MERGE_C R174, R179, R174, RZ ;  /* 0x000000aeb3ae723e */ /* 0x000fe200048070ff */
[----:B------:R-:W-:Y:S01]  /*8230*/  HADD2.F32 R168, -RZ, R163.H0_H0 ;  /* 0x200000a3ffa87230 */ /* 0x000fe20000004100 */
[----:B------:R-:W-:Y:S01]  /*8240*/  F2FP.F16.E4M3.UNPACK_B R171, R45.H1 ;  /* 0x0000002dffab723e */ /* 0x000fe200030006ff */
[----:B------:R-:W-:Y:S01]  /*8250*/  HADD2.F32 R164, -RZ, R46.H0_H0 ;  /* 0x2000002effa47230 */ /* 0x000fe20000004100 */
[----:B------:R-:W-:Y:S01]  /*8260*/  F2FP.SATFINITE.E4M3.F32.PACK_AB_MERGE_C R82, R167, R82, R174 ;  /* 0x00000052a752723e */ /* 0x000fe200048070ae */
[----:B------:R-:W-:-:S02]  /*8270*/  HADD2.F32 R77, -RZ, R77.H1_H1 ;  /* 0x3000004dff4d7230 */ /* 0x000fc40000004100 */
[-C--:B------:R-:W-:Y:S01]  /*8280*/  FMUL.FTZ R170, R161, R168.reuse ;  /* 0x000000a8a1aa7220 */ /* 0x080fe20000410000 */
[----:B------:R-:W-:Y:S02]  /*8290*/  HADD2.F32 R162, -RZ, R81.H1_H1 ;  /* 0x30000051ffa27230 */ /* 0x000fe40000004100 */
[C---:B------:R-:W-:Y:S01]  /*82a0*/  FMUL.FTZ R168, R47.reuse, R168 ;  /* 0x000000a82fa87220 */ /* 0x040fe20000410000 */
[----:B------:R-:W-:Y:S01]  /*82b0*/  HADD2.F32 R163, -RZ, R163.H1_H1 ;  /* 0x300000a3ffa37230 */ /* 0x000fe20000004100 */
[----:B------:R-:W-:Y:S01]  /*82c0*/  F2FP.F16.E4M3.UNPACK_B R81, R79 ;  /* 0x0000004fff51723e */ /* 0x000fe200020006ff */
[----:B------:R-:W-:Y:S02]  /*82d0*/  HADD2.F32 R165, -RZ, R46.H1_H1 ;  /* 0x3000002effa57230 */ /* 0x000fe40000004100 */
[-C--:B------:R-:W-:Y:S01]  /*82e0*/  FFMA.FTZ R46, R47, R164.reuse, -R170 ;  /* 0x000000a42f2e7223 */ /* 0x080fe200000108aa */
[----:B------:R-:W-:Y:S01]  /*82f0*/  FFMA.FTZ R47, R161, R164, R168 ;  /* 0x000000a4a12f7223 */ /* 0x000fe200000100a8 */
[-C--:B------:R-:W-:Y:S01]  /*8300*/  FMUL.FTZ R172, R162, R163.reuse ;  /* 0x000000a3a2ac7220 */ /* 0x080fe20000410000 */
[----:B------:R-:W-:Y:S01]  /*8310*/  FMUL.FTZ R161, R77, R163 ;  /* 0x000000a34da17220 */ /* 0x000fe20000410000 */
[----:B------:R-:W-:-:S02]  /*8320*/  F2FP.F16.E4M3.UNPACK_B R164, R83.H1 ;  /* 0x00000053ffa4723e */ /* 0x000fc400030006ff */
[----:B------:R-:W-:Y:S01]  /*8330*/  F2FP.F16.E4M3.UNPACK_B R163, R83 ;  /* 0x00000053ffa3723e */ /* 0x000fe200020006ff */
[----:B------:R-:W-:Y:S01]  /*8340*/  FFMA.FTZ R77, R77, R165, -R172 ;  /* 0x000000a54d4d7223 */ /* 0x000fe200000108ac */
[----:B------:R-:W-:Y:S01]  /*8350*/  F2FP.F16.E4M3.UNPACK_B R79, R79.H1 ;  /* 0x0000004fff4f723e */ /* 0x000fe200030006ff */
[----:B------:R-:W-:Y:S01]  /*8360*/  FFMA.FTZ R162, R162, R165, R161 ;  /* 0x000000a5a2a27223 */ /* 0x000fe200000100a1 */
[----:B------:R-:W-:Y:S01]  /*8370*/  F2FP.F16.E4M3.UNPACK_B R170, R45 ;  /* 0x0000002dffaa723e */ /* 0x000fe200020006ff */
[----:B------:R-:W-:Y:S01]  /*8380*/  HADD2.F32 R165, -RZ, R163.H0_H0 ;  /* 0x200000a3ffa57230 */ /* 0x000fe20000004100 */
[----:B------:R-:W-:Y:S01]  /*8390*/  F2FP.SATFINITE.E4M3.F32.PACK_AB_MERGE_C R78, R78, R173, R177 ;  /* 0x000000ad4e4e723e */ /* 0x000fe200048070b1 */
[----:B------:R-:W-:Y:S01]  /*83a0*/  HADD2.F32 R173, -RZ, R171.H0_H0 ;  /* 0x200000abffad7230 */ /* 0x000fe20000004100 */
[-C--:B------:R-:W-:Y:S01]  /*83b0*/  F2FP.F16.E4M3.UNPACK_B R45, R44.reuse ;  /* 0x0000002cff2d723e */ /* 0x080fe200020006ff */
[----:B------:R-:W-:Y:S01]  /*83c0*/  HADD2.F32 R161, -RZ, R79.H0_H0 ;  /* 0x2000004fffa17230 */ /* 0x000fe20000004100 */
[----:B------:R-:W-:Y:S01]  /*83d0*/  F2FP.F16.E4M3.UNPACK_B R167, R44.H1 ;  /* 0x0000002cffa7723e */ /* 0x000fe200030006ff */
[----:B------:R-:W-:Y:S01]  /*83e0*/  HADD2.F32 R44, -RZ, R164.H0_H0 ;  /* 0x200000a4ff2c7230 */ /* 0x000fe20000004100 */
[----:B------:R-:W-:Y:S01]  /*83f0*/  F2FP.SATFINITE.E4M3.F32.PACK_AB_MERGE_C R46, R77, R46, RZ ;  /* 0x0000002e4d2e723e */ /* 0x000fe200048070ff */
[----:B------:R-:W-:Y:S01]  /*8400*/  HADD2.F32 R172, -RZ, R170.H0_H0 ;  /* 0x200000aaffac7230 */ /* 0x000fe20000004100 */
[----:B------:R-:W-:Y:S01]  /*8410*/  F2FP.SATFINITE.E4M3.F32.PACK_AB_MERGE_C R47, R162, R47, RZ ;  /* 0x0000002fa22f723e */ /* 0x000fe200048070ff */
[----:B------:R-:W-:-:S02]  /*8420*/  HADD2.F32 R83, -RZ, R81.H0_H0 ;  /* 0x20000051ff537230 */ /* 0x000fc40000004100 */
[-C--:B------:R-:W-:Y:S01]  /*8430*/  FMUL.FTZ R176, R44, R173.reuse ;  /* 0x000000ad2cb07220 */ /* 0x080fe20000410000 */
[----:B------:R-:W-:Y:S02]  /*8440*/  HADD2.F32 R164, -RZ, R164.H1_H1 ;  /* 0x300000a4ffa47230 */ /* 0x000fe40000004100 */
[-C--:B------:R-:W-:Y:S01]  /*8450*/  FMUL.FTZ R174, R165, R172.reuse ;  /* 0x000000aca5ae7220 */ /* 0x080fe20000410000 */
[----:B------:R-:W-:Y:S02]  /*8460*/  HADD2.F32 R171, -RZ, R171.H1_H1 ;  /* 0x300000abffab7230 */ /* 0x000fe40000004100 */
[----:B------:R-:W-:Y:S01]  /*8470*/  FMUL.FTZ R173, R161, R173 ;  /* 0x000000ada1ad7220 */ /* 0x000fe20000410000 */
[----:B------:R-:W-:Y:S02]  /*8480*/  HADD2.F32 R79, -RZ, R79.H1_H1 ;  /* 0x3000004fff4f7230 */ /* 0x000fe40000004100 */
[----:B------:R-:W-:Y:S01]  /*8490*/  FMUL.FTZ R172, R83, R172 ;  /* 0x000000ac53ac7220 */ /* 0x000fe20000410000 */
[----:B------:R-:W-:-:S02]  /*84a0*/  HADD2.F32 R169, -RZ, R167.H0_H0 ;  /* 0x200000a7ffa97230 */ /* 0x000fc40000004100 */
[-C--:B------:R-:W-:Y:S01]  /*84b0*/  FMUL.FTZ R178, R164, R171.reuse ;  /* 0x000000aba4b27220 */ /* 0x080fe20000410000 */
[----:B------:R-:W-:Y:S02]  /*84c0*/  HADD2.F32 R168, -RZ, R45.H0_H0 ;  /* 0x2000002dffa87230 */ /* 0x000fe40000004100 */
[----:B------:R-:W-:Y:S01]  /*84d0*/  FMUL.FTZ R171, R79, R171 ;  /* 0x000000ab4fab7220 */ /* 0x000fe20000410000 */
[----:B------:R-:W-:Y:S02]  /*84e0*/  HADD2.F32 R163, -RZ, R163.H1_H1 ;  /* 0x300000a3ffa37230 */ /* 0x000fe40000004100 */
[----:B------:R-:W-:Y:S01]  /*84f0*/  FFMA.FTZ R173, R44, R169, R173 ;  /* 0x000000a92cad7223 */ /* 0x000fe200000100ad */
[----:B------:R-:W-:Y:S02]  /*8500*/  HADD2.F32 R170, -RZ, R170.H1_H1 ;  /* 0x300000aaffaa7230 */ /* 0x000fe40000004100 */
[----:B------:R-:W-:Y:S01]  /*8510*/  FFMA.FTZ R174, R83, R168, -R174 ;  /* 0x000000a853ae7223 */ /* 0x000fe200000108ae */
[----:B------:R-:W-:-:S02]  /*8520*/  HADD2.F32 R167, -RZ, R167.H1_H1 ;  /* 0x300000a7ffa77230 */ /* 0x000fc40000004100 */
[----:B------:R-:W-:Y:S01]  /*8530*/  FFMA.FTZ R172, R165, R168, R172 ;  /* 0x000000a8a5ac7223 */ /* 0x000fe200000100ac */
[----:B------:R-:W-:Y:S02]  /*8540*/  HADD2.F32 R81, -RZ, R81.H1_H1 ;  /* 0x30000051ff517230 */ /* 0x000fe40000004100 */
[----:B------:R-:W-:Y:S01]  /*8550*/  FFMA.FTZ R176, R161, R169, -R176 ;  /* 0x000000a9a1b07223 */ /* 0x000fe200000108b0 */
[----:B------:R-:W-:Y:S02]  /*8560*/  HADD2.F32 R44, -RZ, R45.H1_H1 ;  /* 0x3000002dff2c7230 */ /* 0x000fe40000004100 */
[-C--:B------:R-:W-:Y:S01]  /*8570*/  FMUL.FTZ R168, R163, R170.reuse ;  /* 0x000000aaa3a87220 */ /* 0x080fe20000410000 */
[-C--:B------:R-:W-:Y:S01]  /*8580*/  FFMA.FTZ R79, R79, R167.reuse, -R178 ;  /* 0x000000a74f4f7223 */ /* 0x080fe200000108b2 */
[C---:B------:R-:W-:Y:S01]  /*8590*/  FMUL.FTZ R170, R81.reuse, R170 ;  /* 0x000000aa51aa7220 */ /* 0x040fe20000410000 */
[----:B------:R-:W-:Y:S01]  /*85a0*/  FFMA.FTZ R164, R164, R167, R171 ;  /* 0x000000a7a4a47223 */ /* 0x000fe200000100ab */
[----:B------:R-:W-:Y:S01]  /*85b0*/  FFMA.FTZ R81, R81, R44, -R168 ;  /* 0x0000002c51517223 */ /* 0x000fe200000108a8 */
[----:B------:R-:W-:Y:S01]  /*85c0*/  F2FP.SATFINITE.E4M3.F32.PACK_AB_MERGE_C R77, R51, R48, R46 ;  /* 0x00000030334d723e */ /* 0x000fe2000480702e */
[----:B------:R-:W-:Y:S01]  /*85d0*/  FFMA.FTZ R163, R163, R44, R170 ;  /* 0x0000002ca3a37223 */ /* 0x000fe200000100aa */
[----:B------:R-:W-:-:S02]  /*85e0*/  F2FP.SATFINITE.E4M3.F32.PACK_AB_MERGE_C R79, R79, R176, RZ ;  /* 0x000000b04f4f723e */ /* 0x000fc400048070ff */
[----:B------:R-:W-:Y:S02]  /*85f0*/  F2FP.SATFINITE.E4M3.F32.PACK_AB_MERGE_C R164, R164, R173, RZ ;  /* 0x000000ada4a4723e */ /* 0x000fe400048070ff */
[----:B------:R-:W-:Y:S02]  /*8600*/  F2FP.SATFINITE.E4M3.F32.PACK_AB_MERGE_C R79, R81, R174, R79 ;  /* 0x000000ae514f723e */ /* 0x000fe4000480704f */
[----:B------:R-:W-:Y:S02]  /*8610*/  F2FP.SATFINITE.E4M3.F32.PACK_AB_MERGE_C R81, R50, R49, R47 ;  /* 0x000000313251723e */ /* 0x000fe4000480702f */
[----:B------:R-:W-:-:S07]  /*8620*/  F2FP.SATFINITE.E4M3.F32.PACK_AB_MERGE_C R83, R163, R172, R164 ;  /* 0x000000aca353723e */ /* 0x000fce00048070a4 */
.L_x_1350:
[----:B------:R-:W-:Y:S05]  /*8630*/  BSYNC B2 ;  /* 0x0000000000027941 */ /* 0x000fea0003800000 */
.L_x_1349:
[----:B------:R-:W-:Y:S01]  /*8640*/  ISETP.GE.AND P3, PT, R160, R149, PT ;  /* 0x00000095a000720c */ /* 0x000fe20003f66270 */
[----:B------:R-:W-:Y:S01]  /*8650*/  ULDC.64 UR4, c[0x0][0x2e8] ;  /* 0x0000ba0000047ab9 */ /* 0x000fe20000000a00 */
[----:B------:R-:W-:-:S11]  /*8660*/  ULDC.64 UR6, c[0x0][0x208] ;  /* 0x0000820000067ab9 */ /* 0x000fd60000000a00 */
        /* <DEDUP_REMOVED lines=9> */
.L_x_1348:
[----:B------:R-:W-:Y:S05]  /*8700*/  BSYNC B1 ;  /* 0x0000000000017941 */ /* 0x000fea0003800000 */
.L_x_1347:
[----:B-1----:R-:W-:Y:S01]  /*8710*/  VIADD R45, R23, 0x40 ;  /* 0x00000040172d7836 */ /* 0x002fe20000000000 */
[----:B------:R-:W-:Y:S04]  /*8720*/  BSSY B1, `(.L_x_1351) ;  /* 0x0000102000017945 */ /* 0x000fe80003800000 */
[----:B------:R-:W-:-:S13]  /*8730*/  ISETP.GE.OR P3, PT, R45, R113, P0 ;  /* 0x000000712d00720c */ /* 0x000fda0000766670 */
[----:B------:R-:W-:Y:S05]  /*8740*/  @P3 BRA `(.L_x_1352) ;  /* 0x0000000c00fc3947 */ /* 0x000fea0003800000 */
[----:B------:R-:W2:Y:S01]  /*8750*/  LDL R46, [R1+0x88] ;  /* 0x00008800012e7983 */ /* 0x000ea20000100800 */
[-C--:B------:R-:W-:Y:S01]  /*8760*/  IMAD R44, R131, R126.reuse, RZ ;  /* 0x0000007e832c7224 */ /* 0x080fe200078e02ff */
[----:B------:R-:W-:Y:S01]  /*8770*/  ISETP.NE.AND P6, PT, R0, RZ, PT ;  /* 0x000000ff0000720c */ /* 0x000fe20003fc5270 */
[C---:B------:R-:W-:Y:S01]  /*8780*/  IMAD.WIDE.U32 R76, R45.reuse, R126, R124 ;  /* 0x0000007e2d4c7225 */ /* 0x040fe200078e007c */
[----:B------:R-:W-:Y:S03]  /*8790*/  BSSY B2, `(.L_x_1353) ;  /* 0x00000ee000027945 */ /* 0x000fe60003800000 */
[----:B------:R-:W-:Y:S01]  /*87a0*/  IMAD R45, R45, R127, R44 ;  /* 0x0000007f2d2d7224 */ /* 0x000fe200078e022c */
[----:B------:R-:W-:Y:S01]  /*87b0*/  SEL R44, R122, R151, !P6 ;  /* 0x000000977a2c7207 */ /* 0x000fe20007000000 */
[----:B------:R-:W-:Y:S01]  /*87c0*/  VIADD R47, R23, 0x40 ;  /* 0x00000040172f7836 */ /* 0x000fe20000000000 */
[----:B------:R-:W-:Y:S01]  /*87d0*/  IADD3 R79, P3, P4, R38, R76, R31 ;  /* 0x0000004c264f7210 */ /* 0x000fe20007c7e01f */
[----:B------:R-:W-:Y:S01]  /*87e0*/  IMAD.IADD R78, R77, 0x1, R45 ;  /* 0x000000014d4e7824 */ /* 0x000fe200078e022d */
[----:B------:R-:W-:Y:S01]  /*87f0*/  SHF.R.S32.HI R45, RZ, 0x1f, R44 ;  /* 0x0000001fff2d7819 */ /* 0x000fe2000001142c */
[----:B------:R-:W-:-:S02]  /*8800*/  VIADD R48, R23, 0x40 ;  /* 0x0000004017307836 */ /* 0x000fc40000000000 */
[----:B------:R-:W-:Y:S01]  /*8810*/  IMAD.SHL.U32 R47, R47, 0x80, RZ ;  /* 0x000000802f2f7824 */ /* 0x000fe200078e00ff */
[----:B------:R-:W-:Y:S01]  /*8820*/  LEA.HI R45, R45, R44, RZ, 0x5 ;  /* 0x0000002c2d2d7211 */ /* 0x000fe200078f28ff */
[----:B------:R-:W-:Y:S01]  /*8830*/  IMAD.SHL.U32 R48, R48, 0x80, RZ ;  /* 0x0000008030307824 */ /* 0x000fe200078e00ff */
[----:B------:R-:W-:Y:S02]  /*8840*/  IADD3.X R82, R33, R78, R32, P3, P4 ;  /* 0x0000004e21527210 */ /* 0x000fe40001fe8420 */
[----:B------:R-:W-:Y:S02]  /*8850*/  LEA.HI.SX32 R45, R45, R30, 0x1b ;  /* 0x0000001e2d2d7211 */ /* 0x000fe400078fdaff */
[----:B------:R-:W-:Y:S02]  /*8860*/  LOP3.LUT R47, R47, 0x380, RZ, 0xc0, !PT ;  /* 0x000003802f2f7812 */ /* 0x000fe400078ec0ff */
[----:B------:R-:W-:Y:S01]  /*8870*/  LOP3.LUT R48, R48, 0x380, RZ, 0xc0, !PT ;  /* 0x0000038030307812 */ /* 0x000fe200078ec0ff */
[----:B------:R-:W-:Y:S01]  /*8880*/  IMAD.SHL.U32 R81, R45, 0x10, RZ ;  /* 0x000000102d517824 */ /* 0x000fe200078e00ff */
[----:B------:R-:W-:-:S04]  /*8890*/  SHF.R.U32.HI R47, RZ, 0x3, R47 ;  /* 0x00000003ff2f7819 */ /* 0x000fc8000001162f */
[----:B------:R-:W-:-:S04]  /*88a0*/  LOP3.LUT R44, R48, 0x70, R81, 0xf8, !PT ;  /* 0x00000070302c7812 */ /* 0x000fc800078ef851 */
[----:B------:R-:W-:-:S05]  /*88b0*/  LOP3.LUT R44, R44, R47, RZ, 0x3c, !PT ;  /* 0x0000002f2c2c7212 */ /* 0x000fca00078e3cff */
        /* <DEDUP_REMOVED lines=8> */
[----:B------:R-:W-:Y:S01]  /*8940*/  SHF.R.U32.HI R159, RZ, 0x8, R53 ;  /* 0x00000008ff9f7819 */ /* 0x000fe20000011635 */
[----:B-1----:R-:W-:Y:S01]  /*8950*/  IMAD.MOV.U32 R56, RZ, RZ, R44 ;  /* 0x000000ffff387224 */ /* 0x002fe200078e002c */
[----:B------:R-:W-:Y:S01]  /*8960*/  LOP3.LUT R83, R53, 0xff0000ff, RZ, 0xc0, !PT ;  /* 0xff0000ff35537812 */ /* 0x000fe200078ec0ff */
[----:B--2---:R-:W-:Y:S01]  /*8970*/  IMAD.MOV.U32 R58, RZ, RZ, R48 ;  /* 0x000000ffff3a7224 */ /* 0x004fe200078e0030 */
[----:B------:R-:W-:Y:S01]  /*8980*/  SHF.R.U32.HI R137, RZ, 0x8, R55 ;  /* 0x00000008ff897819 */ /* 0x000fe20000011637 */
[----:B------:R-:W-:Y:S01]  /*8990*/  IMAD.SHL.U32 R44, R159, 0x100, RZ ;  /* 0x000001009f2c7824 */ /* 0x000fe200078e00ff */
[----:B------:R-:W-:Y:S01]  /*89a0*/  SHF.R.U32.HI R80, RZ, 0x8, R59 ;  /* 0x00000008ff507819 */ /* 0x000fe2000001163b */
[----:B------:R-:W-:Y:S01]  /*89b0*/  IMAD.MOV.U32 R52, RZ, RZ, R45 ;  /* 0x000000ffff347224 */ /* 0x000fe200078e002d */
[----:B------:R-:W-:Y:S02]  /*89c0*/  SHF.R.U32.HI R161, RZ, 0x10, R55 ;  /* 0x00000010ffa17819 */ /* 0x000fe40000011637 */
[----:B------:R-:W-:Y:S01]  /*89d0*/  LOP3.LUT R83, R83, 0xff00, R44, 0xf8, !PT ;  /* 0x0000ff0053537812 */ /* 0x000fe200078ef82c */
[----:B------:R-:W-:Y:S01]  /*89e0*/  IMAD.SHL.U32 R44, R137, 0x100, RZ ;  /* 0x00000100892c7824 */ /* 0x000fe200078e00ff */
[----:B------:R-:W-:Y:S01]  /*89f0*/  LOP3.LUT R55, R55, 0xff0000ff, RZ, 0xc0, !PT ;  /* 0xff0000ff37377812 */ /* 0x000fe200078ec0ff */
[----:B------:R-:W-:Y:S01]  /*8a00*/  IMAD.SHL.U32 R48, R80, 0x100, RZ ;  /* 0x0000010050307824 */ /* 0x000fe200078e00ff */
[----:B------:R-:W-:-:S02]  /*8a10*/  SHF.R.U32.HI R160, RZ, 0x10, R57 ;  /* 0x00000010ffa07819 */ /* 0x000fc40000011639 */
[----:B------:R-:W-:Y:S02]  /*8a20*/  SHF.R.U32.HI R136, RZ, 0x8, R57 ;  /* 0x00000008ff887819 */ /* 0x000fe40000011639 */
[----:B------:R-:W-:Y:S02]  /*8a30*/  LOP3.LUT R54, R57, 0xff0000ff, RZ, 0xc0, !PT ;  /* 0xff0000ff39367812 */ /* 0x000fe400078ec0ff */
[----:B------:R-:W-:Y:S01]  /*8a40*/  LOP3.LUT R57, R59, 0xff0000ff, RZ, 0xc0, !PT ;  /* 0xff0000ff3b397812 */ /* 0x000fe200078ec0ff */
[----:B------:R-:W-:Y:S01]  /*8a50*/  IMAD.SHL.U32 R45, R136, 0x100, RZ ;  /* 0x00000100882d7824 */ /* 0x000fe200078e00ff */
[----:B------:R-:W-:Y:S01]  /*8a60*/  SHF.R.U32.HI R162, RZ, 0x10, R53 ;  /* 0x00000010ffa27819 */ /* 0x000fe20000011635 */
[----:B------:R-:W-:Y:S01]  /*8a70*/  IMAD.MOV.U32 R53, RZ, RZ, R46 ;  /* 0x000000ffff357224 */ /* 0x000fe200078e002e */
[----:B------:R-:W-:Y:S01]  /*8a80*/  LOP3.LUT R55, R55, 0xff00, R44, 0xf8, !PT ;  /* 0x0000ff0037377812 */ /* 0x000fe200078ef82c */
[----:B------:R-:W-:Y:S01]  /*8a90*/  IMAD.U32 R44, R161, 0x10000, RZ ;  /* 0x00010000a12c7824 */ /* 0x000fe200078e00ff */
[----:B------:R-:W-:Y:S01]  /*8aa0*/  SHF.R.U32.HI R158, RZ, 0x10, R59 ;  /* 0x00000010ff9e7819 */ /* 0x000fe2000001163b */
[----:B------:R-:W-:Y:S01]  /*8ab0*/  IMAD.U32 R46, R162, 0x10000, RZ ;  /* 0x00010000a22e7824 */ /* 0x000fe200078e00ff */
[----:B------:R-:W-:Y:S01]  /*8ac0*/  LOP3.LUT R159, R57, 0xff00, R48, 0xf8, !PT ;  /* 0x0000ff00399f7812 */ /* 0x000fe200078ef830 */
[----:B------:R-:W-:Y:S01]  /*8ad0*/  IMAD.U32 R48, R160, 0x10000, RZ ;  /* 0x00010000a0307824 */ /* 0x000fe200078e00ff */
[----:B------:R-:W-:Y:S01]  /*8ae0*/  F2FP.F16.E4M3.UNPACK_B R136, R156.H1 ;  /* 0x0000009cff88723e */ /* 0x000fe200030006ff */
[----:B------:R-:W-:Y:S01]  /*8af0*/  IMAD.U32 R158, R158, 0x10000, RZ ;  /* 0x000100009e9e7824 */ /* 0x000fe200078e00ff */
[----:B------:R-:W-:-:S02]  /*8b00*/  F2FP.F16.E4M3.UNPACK_B R59, R58.H1 ;  /* 0x0000003aff3b723e */ /* 0x000fc400030006ff */
[----:B------:R-:W-:Y:S02]  /*8b10*/  F2FP.F16.E4M3.UNPACK_B R57, R56.H1 ;  /* 0x00000038ff39723e */ /* 0x000fe400030006ff */
[----:B------:R-:W-:Y:S01]  /*8b20*/  LOP3.LUT R137, R54, 0xff00, R45, 0xf8, !PT ;  /* 0x0000ff0036897812 */ /* 0x000fe200078ef82d */
[----:B------:R-:W-:Y:S01]  /*8b30*/  HADD2.F32 R45, -RZ, R136.H0_H0 ;  /* 0x20000088ff2d7230 */ /* 0x000fe20000004100 */
[----:B------:R-:W-:Y:S01]  /*8b40*/  LOP3.LUT R44, R55, 0xff0000, R44, 0xf8, !PT ;  /* 0x00ff0000372c7812 */ /* 0x000fe200078ef82c */
[----:B------:R-:W-:Y:S01]  /*8b50*/  HADD2.F32 R55, -RZ, R59.H0_H0 ;  /* 0x2000003bff377230 */ /* 0x000fe20000004100 */
[----:B------:R-:W-:Y:S01]  /*8b60*/  F2FP.F16.E4M3.UNPACK_B R80, R154.H1 ;  /* 0x0000009aff50723e */ /* 0x000fe200030006ff */
[--C-:B------:R-:W-:Y:S01]  /*8b70*/  HADD2.F32 R54, -RZ, R57.reuse.H0_H0 ;  /* 0x20000039ff367230 */ /* 0x100fe20000004100 */
[----:B------:R-:W-:Y:S01]  /*8b80*/  LOP3.LUT R46, R83, 0xff0000, R46, 0xf8, !PT ;  /* 0x00ff0000532e7812 */ /* 0x000fe200078ef82e */
[----:B------:R-:W-:Y:S02]  /*8b90*/  HADD2.F32 R57, -RZ, R57.H1_H1 ;  /* 0x30000039ff397230 */ /* 0x000fe40000004100 */
[----:B------:R-:W-:Y:S01]  /*8ba0*/  FMUL.FTZ R161, R55, R45 ;  /* 0x0000002d37a17220 */ /* 0x000fe20000410000 */
[----:B------:R-:W-:-:S02]  /*8bb0*/  HADD2.F32 R83, -RZ, R80.H0_H0 ;  /* 0x20000050ff537230 */ /* 0x000fc40000004100 */
        /* <DEDUP_REMOVED lines=9> */
[----:B------:R-:W-:Y:S01]  /*8c50*/  F2FP.F16.E4M3.UNPACK_B R59, R58 ;  /* 0x0000003aff3b723e */ /* 0x000fe200020006ff */
[--C-:B------:R-:W-:Y:S01]  /*8c60*/  HADD2.F32 R161, -RZ, R156.reuse.H1_H1 ;  /* 0x3000009cffa17230 */ /* 0x100fe20000004100 */
[----:B------:R-:W-:Y:S01]  /*8c70*/  LOP3.LUT R45, R159, 0xff0000, R158, 0xf8, !PT ;  /* 0x00ff00009f2d7812 */ /* 0x000fe200078ef89e */
[-C--:B------:R-:W-:Y:S01]  /*8c80*/  FMUL.FTZ R159, R57, R83.reuse ;  /* 0x00000053399f7220 */ /* 0x080fe20000410000 */
[----:B------:R-:W-:Y:S01]  /*8c90*/  FMUL.FTZ R56, R136, R83 ;  /* 0x0000005388387220 */ /* 0x000fe20000410000 */
[----:B------:R-:W-:Y:S01]  /*8ca0*/  F2FP.F16.E4M3.UNPACK_B R154, R154 ;  /* 0x0000009aff9a723e */ /* 0x000fe200020006ff */
[----:B------:R-:W-:Y:S01]  /*8cb0*/  HADD2.F32 R158, -RZ, R156.H0_H0 ;  /* 0x2000009cff9e7230 */ /* 0x000fe20000004100 */
[----:B------:R-:W-:Y:S01]  /*8cc0*/  F2FP.F16.E4M3.UNPACK_B R156, R155.H1 ;  /* 0x0000009bff9c723e */ /* 0x000fe200030006ff */
[----:B------:R-:W-:-:S02]  /*8cd0*/  HADD2.F32 R83, -RZ, R59.H0_H0 ;  /* 0x2000003bff537230 */ /* 0x000fc40000004100 */
[-C--:B------:R-:W-:Y:S01]  /*8ce0*/  FFMA.FTZ R57, R57, R137.reuse, -R56 ;  /* 0x0000008939397223 */ /* 0x080fe20000010838 */
[----:B------:R-:W-:Y:S02]  /*8cf0*/  HADD2.F32 R58, -RZ, R80.H0_H0 ;  /* 0x20000050ff3a7230 */ /* 0x000fe40000004100 */
[----:B------:R-:W-:Y:S01]  /*8d00*/  FFMA.FTZ R56, R136, R137, R159 ;  /* 0x0000008988387223 */ /* 0x000fe2000001009f */
[----:B------:R-:W-:Y:S02]  /*8d10*/  HADD2.F32 R137, -RZ, R154.H0_H0 ;  /* 0x2000009aff897230 */ /* 0x000fe40000004100 */
[-C--:B------:R-:W-:Y:S01]  /*8d20*/  FMUL.FTZ R159, R83, R158.reuse ;  /* 0x0000009e539f7220 */ /* 0x080fe20000410000 */
[----:B------:R-:W-:Y:S02]  /*8d30*/  HADD2.F32 R136, -RZ, R59.H1_H1 ;  /* 0x3000003bff887230 */ /* 0x000fe40000004100 */
[----:B------:R-:W-:Y:S01]  /*8d40*/  FMUL.FTZ R158, R58, R158 ;  /* 0x0000009e3a9e7220 */ /* 0x000fe20000410000 */
[----:B------:R-:W-:-:S02]  /*8d50*/  HADD2.F32 R80, -RZ, R80.H1_H1 ;  /* 0x30000050ff507230 */ /* 0x000fc40000004100 */
[-C--:B------:R-:W-:Y:S01]  /*8d60*/  FFMA.FTZ R58, R58, R137.reuse, -R159 ;  /* 0x000000893a3a7223 */ /* 0x080fe2000001089f */
[----:B------:R-:W-:Y:S02]  /*8d70*/  HADD2.F32 R159, -RZ, R154.H1_H1 ;  /* 0x3000009aff9f7230 */ /* 0x000fe40000004100 */
[----:B------:R-:W-:Y:S01]  /*8d80*/  FFMA.FTZ R59, R83, R137, R158 ;  /* 0x00000089533b7223 */ /* 0x000fe2000001009e */
[----:B------:R-:W-:Y:S01]  /*8d90*/  FMUL.FTZ R83, R136, R161 ;  /* 0x000000a188537220 */ /* 0x000fe20000410000 */
[----:B------:R-:W-:Y:S01]  /*8da0*/  F2FP.F16.E4M3.UNPACK_B R158, R157.H1 ;  /* 0x0000009dff9e723e */ /* 0x000fe200030006ff */
[C---:B------:R-:W-:Y:S01]  /*8db0*/  FMUL.FTZ R163, R80.reuse, R161 ;  /* 0x000000a150a37220 */ /* 0x040fe20000410000 */
[----:B------:R-:W-:Y:S01]  /*8dc0*/  F2FP.F16.E4M3.UNPACK_B R137, R50.H1 ;  /* 0x00000032ff89723e */ /* 0x000fe200030006ff */
[----:B------:R-:W-:Y:S01]  /*8dd0*/  FFMA.FTZ R83, R80, R159, -R83 ;  /* 0x0000009f50537223 */ /* 0x000fe20000010853 */
[----:B------:R-:W-:Y:S01]  /*8de0*/  F2FP.F16.E4M3.UNPACK_B R80, R53.H1 ;  /* 0x00000035ff50723e */ /* 0x000fe200030006ff */
[----:B------:R-:W-:-:S02]  /*8df0*/  HADD2.F32 R161, -RZ, R158.H0_H0 ;  /* 0x2000009effa17230 */ /* 0x000fc40000004100 */
[----:B------:R-:W-:Y:S01]  /*8e00*/  FFMA.FTZ R160, R136, R159, R163 ;  /* 0x0000009f88a07223 */ /* 0x000fe200000100a3 */
[--C-:B------:R-:W-:Y:S01]  /*8e10*/  HADD2.F32 R154, -RZ, R137.reuse.H0_H0 ;  /* 0x20000089ff9a7230 */ /* 0x100fe20000004100 */
[----:B------:R-:W-:Y:S01]  /*8e20*/  F2FP.F16.E4M3.UNPACK_B R157, R157 ;  /* 0x0000009dff9d723e */ /* 0x000fe200020006ff */
[----:B------:R-:W-:Y:S01]  /*8e30*/  HADD2.F32 R158, -RZ, R158.H1_H1 ;  /* 0x3000009eff9e7230 */ /* 0x000fe20000004100 */
[----:B------:R-:W-:Y:S01]  /*8e40*/  F2FP.F16.E4M3.UNPACK_B R53, R53 ;  /* 0x00000035ff35723e */ /* 0x000fe200020006ff */
[----:B------:R-:W-:Y:S02]  /*8e50*/  HADD2.F32 R137, -RZ, R137.H1_H1 ;  /* 0x30000089ff897230 */ /* 0x000fe40000004100 */
[----:B------:R-:W-:Y:S01]  /*8e60*/  FMUL.FTZ R163, R154, R161 ;  /* 0x000000a19aa37220 */ /* 0x000fe20000410000 */
[----:B------:R-:W-:Y:S01]  /*8e70*/  HADD2.F32 R136, -RZ, R80.H0_H0 ;  /* 0x20000050ff887230 */ /* 0x000fe20000004100 */
[----:B------:R-:W-:Y:S01]  /*8e80*/  F2FP.F16.E4M3.UNPACK_B R155, R155 ;  /* 0x0000009bff9b723e */ /* 0x000fe200020006ff */
[----:B------:R-:W-:-:S02]  /*8e90*/  HADD2.F32 R159, -RZ, R156.H0_H0 ;  /* 0x2000009cff9f7230 */ /* 0x000fc40000004100 */
[----:B------:R-:W-:Y:S01]  /*8ea0*/  FMUL.FTZ R165, R137, R158 ;  /* 0x0000009e89a57220 */ /* 0x000fe20000410000 */
[----:B------:R-:W-:Y:S02]  /*8eb0*/  HADD2.F32 R80, -RZ, R80.H1_H1 ;  /* 0x30000050ff507230 */ /* 0x000fe40000004100 */
[C---:B------:R-:W-:Y:S01]  /*8ec0*/  FMUL.FTZ R161, R136.reuse, R161 ;  /* 0x000000a188a17220 */ /* 0x040fe20000410000 */
[----:B------:R-:W-:Y:S02]  /*8ed0*/  HADD2.F32 R156, -RZ, R156.H1_H1 ;  /* 0x3000009cff9c7230 */ /* 0x000fe40000004100 */
[-C--:B------:R-:W-:Y:S01]  /*8ee0*/  FFMA.FTZ R163, R136, R159.reuse, -R163 ;  /* 0x0000009f88a37223 */ /* 0x080fe200000108a3 */
[----:B------:R-:W-:Y:S01]  /*8ef0*/  F2FP.SATFINITE.E4M3.F32.PACK_AB_MERGE_C R54, R57, R54, RZ ;  /* 0x000000363936723e */ /* 0x000fe200048070ff */
[----:B------:R-:W-:Y:S01]  /*8f00*/  FMUL.FTZ R136, R80, R158 ;  /* 0x0000009e50887220 */ /* 0x000fe20000410000 */
[----:B------:R-:W-:Y:S01]  /*8f10*/  FFMA.FTZ R158, R154, R159, R161 ;  /* 0x0000009f9a9e7223 */ /* 0x000fe200000100a1 */
[----:B------:R-:W-:Y:S01]  /*8f20*/  FFMA.FTZ R162, R80, R156, -R165 ;  /* 0x0000009c50a27223 */ /* 0x000fe200000108a5 */
[----:B------:R-:W-:Y:S01]  /*8f30*/  F2FP.F16.E4M3.UNPACK_B R80, R50 ;  /* 0x00000032ff50723e */ /* 0x000fe200020006ff */
[----:B------:R-:W-:Y:S01]  /*8f40*/  FFMA.FTZ R165, R137, R156, R136 ;  /* 0x0000009c89a57223 */ /* 0x000fe20000010088 */
[--C-:B------:R-:W-:Y:S01]  /*8f50*/  HADD2.F32 R159, -RZ, R157.reuse.H0_H0 ;  /* 0x2000009dff9f7230 */ /* 0x100fe20000004100 */
[----:B------:R-:W-:Y:S01]  /*8f60*/  F2FP.SATFINITE.E4M3.F32.PACK_AB_MERGE_C R56, R56, R55, RZ ;  /* 0x000000373838723e */ /* 0x000fe200048070ff */
[----:B------:R-:W-:Y:S01]  /*8f70*/  HADD2.F32 R157, -RZ, R157.H1_H1 ;  /* 0x3000009dff9d7230 */ /* 0x000fe20000004100 */
[----:B------:R-:W-:Y:S01]  /*8f80*/  F2FP.SATFINITE.E4M3.F32.PACK_AB_MERGE_C R55, R83, R58, R54 ;  /* 0x0000003a5337723e */ /* 0x000fe20004807036 */
[--C-:B------:R-:W-:Y:S01]  /*8f90*/  HADD2.F32 R136, -RZ, R80.reuse.H0_H0 ;  /* 0x20000050ff887230 */ /* 0x100fe20000004100 */
[----:B------:R-:W-:Y:S01]  /*8fa0*/  F2FP.F16.E4M3.UNPACK_B R58, R48 ;  /* 0x00000030ff3a723e */ /* 0x000fe200020006ff */
[----:B------:R-:W-:Y:S01]  /*8fb0*/  HADD2.F32 R50, -RZ, R53.H0_H0 ;  /* 0x20000035ff327230 */ /* 0x000fe20000004100 */
[----:B------:R-:W-:Y:S01]  /*8fc0*/  F2FP.F16.E4M3.UNPACK_B R57, R52 ;  /* 0x00000034ff39723e */ /* 0x000fe200020006ff */
[----:B------:R-:W-:-:S02]  /*8fd0*/  HADD2.F32 R80, -RZ, R80.H1_H1 ;  /* 0x30000050ff507230 */ /* 0x000fc40000004100 */
[-C--:B------:R-:W-:Y:S01]  /*8fe0*/  FMUL.FTZ R161, R136, R159.reuse ;  /* 0x0000009f88a17220 */ /* 0x080fe20000410000 */
[----:B------:R-:W-:Y:S02]  /*8ff0*/  HADD2.F32 R53, -RZ, R53.H1_H1 ;  /* 0x30000035ff357230 */ /* 0x000fe40000004100 */
[----:B------:R-:W-:Y:S01]  /*9000*/  FMUL.FTZ R159, R50, R159 ;  /* 0x0000009f329f7220 */ /* 0x000fe20000410000 */
[--C-:B------:R-:W-:Y:S02]  /*9010*/  HADD2.F32 R137, -RZ, R155.reuse.H0_H0 ;  /* 0x2000009bff897230 */ /* 0x100fe40000004100 */
[-C--:B------:R-:W-:Y:S01]  /*9020*/  FMUL.FTZ R154, R80, R157.reuse ;  /* 0x0000009d509a7220 */ /* 0x080fe20000410000 */
[----:B------:R-:W-:Y:S02]  /*9030*/  HADD2.F32 R155, -RZ, R155.H1_H1 ;  /* 0x3000009bff9b7230 */ /* 0x000fe40000004100 */
[C---:B------:R-:W-:Y:S01]  /*9040*/  FMUL.FTZ R157, R53.reuse, R157 ;  /* 0x0000009d359d7220 */ /* 0x040fe20000410000 */
[----:B------:R-:W-:Y:S01]  /*9050*/  F2FP.SATFINITE.E4M3.F32.PACK_AB_MERGE_C R54, R160, R59, R56 ;  /* 0x0000003ba036723e */ /* 0x000fe20004807038 */
[-C--:B------:R-:W-:Y:S01]  /*9060*/  FFMA.FTZ R161, R50, R137.reuse, -R161 ;  /* 0x0000008932a17223 */ /* 0x080fe200000108a1 */
[----:B------:R-:W-:Y:S01]  /*9070*/  FFMA.FTZ R50, R136, R137, R159 ;  /* 0x0000008988327223 */ /* 0x000fe2000001009f */
[----:B------:R-:W-:Y:S01]  /*9080*/  FFMA.FTZ R157, R80, R155, R157 ;  /* 0x0000009b509d7223 */ /* 0x000fe2000001009d */
[----:B------:R-:W-:Y:S01]  /*9090*/  F2FP.F16.E4M3.UNPACK_B R80, R49 ;  /* 0x00000031ff50723e */ /* 0x000fe200020006ff */
[----:B------:R-:W-:Y:S01]  /*90a0*/  FFMA.FTZ R154, R53, R155, -R154 ;  /* 0x0000009b359a7223 */ /* 0x000fe2000001089a */
[----:B------:R-:W-:Y:S01]  /*90b0*/  F2FP.SATFINITE.E4M3.F32.PACK_AB_MERGE_C R53, R162, R163, RZ ;  /* 0x000000a3a235723e */ /* 0x000fe200048070ff */
[----:B------:R-:W-:Y:S01]  /*90c0*/  HADD2.F32 R137, -RZ, R58.H0_H0 ;  /* 0x2000003aff897230 */ /* 0x000fe20000004100 */
[----:B------:R-:W-:Y:S01]  /*90d0*/  F2FP.F16.E4M3.UNPACK_B R83, R46 ;  /* 0x0000002eff53723e */ /* 0x000fe200020006ff */
[----:B------:R-:W-:Y:S01]  /*90e0*/  HADD2.F32 R59, -RZ, R80.H0_H0 ;  /* 0x20000050ff3b7230 */ /* 0x000fe20000004100 */
[----:B------:R-:W-:Y:S01]  /*90f0*/  F2FP.SATFINITE.E4M3.F32.PACK_AB_MERGE_C R53, R154, R161, R53 ;  /* 0x000000a19a35723e */ /* 0x000fe20004807035 */
        /* <DEDUP_REMOVED lines=15> */
[-C--:B------:R-:W-:Y:S01]  /*91f0*/  FFMA.FTZ R49, R58, R83.reuse, -R155 ;  /* 0x000000533a317223 */ /* 0x080fe2000001089b */
[----:B------:R-:W-:Y:S01]  /*9200*/  F2FP.SATFINITE.E4M3.F32.PACK_AB_MERGE_C R158, R165, R158, RZ ;  /* 0x0000009ea59e723e */ /* 0x000fe200048070ff */
[----:B------:R-:W-:Y:S01]  /*9210*/  FFMA.FTZ R48, R80, R83, R137 ;  /* 0x0000005350307223 */ /* 0x000fe20000010089 */
[--C-:B------:R-:W-:Y:S01]  /*9220*/  HADD2.F32 R80, -RZ, R59.reuse.H0_H0 ;  /* 0x2000003bff507230 */ /* 0x100fe20000004100 */
[----:B------:R-:W-:Y:S01]  /*9230*/  F2FP.F16.E4M3.UNPACK_B R46, R46.H1 ;  /* 0x0000002eff2e723e */ /* 0x000fe200030006ff */
[----:B------:R-:W-:Y:S01]  /*9240*/  HADD2.F32 R58, -RZ, R52.H0_H0 ;  /* 0x20000034ff3a7230 */ /* 0x000fe20000004100 */
[----:B------:R-:W-:Y:S01]  /*9250*/  F2FP.SATFINITE.E4M3.F32.PACK_AB_MERGE_C R50, R157, R50, R158 ;  /* 0x000000329d32723e */ /* 0x000fe2000480709e */
[----:B------:R-:W-:-:S02]  /*9260*/  HADD2.F32 R59, -RZ, R59.H1_H1 ;  /* 0x3000003bff3b7230 */ /* 0x000fc40000004100 */
[--C-:B------:R-:W-:Y:S02]  /*9270*/  HADD2.F32 R154, -RZ, R136.reuse.H1_H1 ;  /* 0x30000088ff9a7230 */ /* 0x100fe40000004100 */
[----:B------:R-:W-:Y:S02]  /*9280*/  HADD2.F32 R137, -RZ, R136.H0_H0 ;  /* 0x20000088ff897230 */ /* 0x000fe40000004100 */
[----:B------:R-:W-:Y:S02]  /*9290*/  HADD2.F32 R52, -RZ, R52.H1_H1 ;  /* 0x30000034ff347230 */ /* 0x000fe40000004100 */
[----:B------:R-:W-:Y:S01]  /*92a0*/  FMUL.FTZ R157, R59, R154 ;  /* 0x0000009a3b9d7220 */ /* 0x000fe20000410000 */
[--C-:B------:R-:W-:Y:S02]  /*92b0*/  HADD2.F32 R83, -RZ, R46.reuse.H0_H0 ;  /* 0x2000002eff537230 */ /* 0x100fe40000004100 */
[----:B------:R-:W-:Y:S01]  /*92c0*/  FMUL.FTZ R155, R80, R137 ;  /* 0x00000089509b7220 */ /* 0x000fe20000410000 */
[----:B------:R-:W-:-:S02]  /*92d0*/  HADD2.F32 R136, -RZ, R46.H1_H1 ;  /* 0x3000002eff887230 */ /* 0x000fc40000004100 */
[----:B------:R-:W-:Y:S01]  /*92e0*/  FMUL.FTZ R154, R52, R154 ;  /* 0x0000009a349a7220 */ /* 0x000fe20000410000 */
[C---:B------:R-:W-:Y:S01]  /*92f0*/  FMUL.FTZ R137, R58.reuse, R137 ;  /* 0x000000893a897220 */ /* 0x040fe20000410000 */
[----:B------:R-:W-:Y:S01]  /*9300*/  FFMA.FTZ R158, R58, R83, -R155 ;  /* 0x000000533a9e7223 */ /* 0x000fe2000001089b */
[----:B------:R-:W-:Y:S01]  /*9310*/  F2FP.F16.E4M3.UNPACK_B R155, R45.H1 ;  /* 0x0000002dff9b723e */ /* 0x000fe200030006ff */
[-C--:B------:R-:W-:Y:S01]  /*9320*/  FFMA.FTZ R160, R59, R136.reuse, R154 ;  /* 0x000000883ba07223 */ /* 0x080fe2000001009a */
[----:B------:R-:W-:Y:S01]  /*9330*/  F2FP.F16.E4M3.UNPACK_B R59, R51.H1 ;  /* 0x00000033ff3b723e */ /* 0x000fe200030006ff */
[----:B------:R-:W-:Y:S01]  /*9340*/  FFMA.FTZ R159, R80, R83, R137 ;  /* 0x00000053509f7223 */ /* 0x000fe20000010089 */
[----:B------:R-:W-:Y:S01]  /*9350*/  F2FP.F16.E4M3.UNPACK_B R46, R47 ;  /* 0x0000002fff2e723e */ /* 0x000fe200020006ff */
[----:B------:R-:W-:Y:S01]  /*9360*/  FFMA.FTZ R161, R52, R136, -R157 ;  /* 0x0000008834a17223 */ /* 0x000fe2000001089d */
[----:B------:R-:W-:Y:S01]  /*9370*/  F2FP.F16.E4M3.UNPACK_B R154, R45 ;  /* 0x0000002dff9a723e */ /* 0x000fe200020006ff */
[----:B------:R-:W-:Y:S01]  /*9380*/  HADD2.F32 R157, -RZ, R155.H0_H0 ;  /* 0x2000009bff9d7230 */ /* 0x000fe20000004100 */
[----:B------:R-:W-:Y:S01]  /*9390*/  F2FP.F16.E4M3.UNPACK_B R58, R51 ;  /* 0x00000033ff3a723e */ /* 0x000fe200020006ff */
[----:B------:R-:W-:Y:S01]  /*93a0*/  HADD2.F32 R51, -RZ, R46.H0_H0 ;  /* 0x2000002eff337230 */ /* 0x000fe20000004100 */
[----:B------:R-:W-:Y:S01]  /*93b0*/  F2FP.F16.E4M3.UNPACK_B R47, R47.H1 ;  /* 0x0000002fff2f723e */ /* 0x000fe200030006ff */
[----:B------:R-:W-:Y:S01]  /*93c0*/  HADD2.F32 R156, -RZ, R154.H0_H0 ;  /* 0x2000009aff9c7230 */ /* 0x000fe20000004100 */
[-C--:B------:R-:W-:Y:S01]  /*93d0*/  F2FP.F16.E4M3.UNPACK_B R45, R44.reuse ;  /* 0x0000002cff2d723e */ /* 0x080fe200020006ff */
[----:B------:R-:W-:Y:S01]  /*93e0*/  HADD2.F32 R80, -RZ, R58.H0_H0 ;  /* 0x2000003aff507230 */ /* 0x000fe20000004100 */
[----:B------:R-:W-:Y:S01]  /*93f0*/  F2FP.F16.E4M3.UNPACK_B R83, R44.H1 ;  /* 0x0000002cff53723e */ /* 0x000fe200030006ff */
[----:B------:R-:W-:-:S02]  /*9400*/  HADD2.F32 R44, -RZ, R59.H0_H0 ;  /* 0x2000003bff2c7230 */ /* 0x000fc40000004100 */
[-C--:B------:R-:W-:Y:S01]  /*9410*/  FMUL.FTZ R163, R51, R156.reuse ;  /* 0x0000009c33a37220 */ /* 0x080fe20000410000 */
[----:B------:R-:W-:Y:S02]  /*9420*/  HADD2.F32 R52, -RZ, R47.H0_H0 ;  /* 0x2000002fff347230 */ /* 0x000fe40000004100 */
[----:B------:R-:W-:Y:S01]  /*9430*/  FMUL.FTZ R162, R80, R156 ;  /* 0x0000009c50a27220 */ /* 0x000fe20000410000 */
[----:B------:R-:W-:Y:S02]  /*9440*/  HADD2.F32 R137, -RZ, R83.H0_H0 ;  /* 0x20000053ff897230 */ /* 0x000fe40000004100 */
[-C--:B------:R-:W-:Y:S01]  /*9450*/  FMUL.FTZ R165, R44, R157.reuse ;  /* 0x0000009d2ca57220 */ /* 0x080fe20000410000 */
[----:B------:R-:W-:Y:S02]  /*9460*/  HADD2.F32 R136, -RZ, R45.H0_H0 ;  /* 0x2000002dff887230 */ /* 0x000fe40000004100 */
[----:B------:R-:W-:Y:S01]  /*9470*/  FMUL.FTZ R157, R52, R157 ;  /* 0x0000009d349d7220 */ /* 0x000fe20000410000 */
[----:B------:R-:W-:-:S02]  /*9480*/  HADD2.F32 R59, -RZ, R59.H1_H1 ;  /* 0x3000003bff3b7230 */ /* 0x000fc40000004100 */
[-C--:B------:R-:W-:Y:S01]  /*9490*/  FFMA.FTZ R165, R52, R137.reuse, -R165 ;  /* 0x0000008934a57223 */ /* 0x080fe200000108a5 */
[----:B------:R-:W-:Y:S02]  /*94a0*/  HADD2.F32 R52, -RZ, R155.H1_H1 ;  /* 0x3000009bff347230 */ /* 0x000fe40000004100 */
[-C--:B------:R-:W-:Y:S01]  /*94b0*/  FFMA.FTZ R162, R51, R136.reuse, -R162 ;  /* 0x0000008833a27223 */ /* 0x080fe200000108a2 */
[----:B------:R-:W-:Y:S02]  /*94c0*/  HADD2.F32 R47, -RZ, R47.H1_H1 ;  /* 0x3000002fff2f7230 */ /* 0x000fe40000004100 */
[----:B------:R-:W-:Y:S01]  /*94d0*/  FFMA.FTZ R163, R80, R136, R163 ;  /* 0x0000008850a37223 */ /* 0x000fe200000100a3 */
[----:B------:R-:W-:Y:S01]  /*94e0*/  FFMA.FTZ R157, R44, R137, R157 ;  /* 0x000000892c9d7223 */ /* 0x000fe2000001009d */
[----:B------:R-:W-:Y:S02]  /*94f0*/  HADD2.F32 R58, -RZ, R58.H1_H1 ;  /* 0x3000003aff3a7230 */ /* 0x000fe40000004100 */
[----:B------:R-:W-:Y:S01]  /*9500*/  FMUL.FTZ R80, R59, R52 ;  /* 0x000000343b507220 */ /* 0x000fe20000410000 */
[----:B------:R-:W-:-:S02]  /*9510*/  HADD2.F32 R51, -RZ, R154.H1_H1 ;  /* 0x3000009aff337230 */ /* 0x000fc40000004100 */
[----:B------:R-:W-:Y:S01]  /*9520*/  FMUL.FTZ R52, R47, R52 ;  /* 0x000000342f347220 */ /* 0x000fe20000410000 */
[----:B------:R-:W-:Y:S01]  /*9530*/  HADD2.F32 R46, -RZ, R46.H1_H1 ;  /* 0x3000002eff2e7230 */ /* 0x000fe20000004100 */
[----:B------:R-:W-:Y:S01]  /*9540*/  F2FP.SATFINITE.E4M3.F32.PACK_AB_MERGE_C R158, R161, R158, RZ ;  /* 0x0000009ea19e723e */ /* 0x000fe200048070ff */
        /* <DEDUP_REMOVED lines=16> */
[----:B------:R-:W-:Y:S02]  /*9650*/  F2FP.SATFINITE.E4M3.F32.PACK_AB_MERGE_C R47, R83, R162, R80 ;  /* 0x000000a2532f723e */ /* 0x000fe40004807050 */
[----:B------:R-:W-:-:S07]  /*9660*/  F2FP.SATFINITE.E4M3.F32.PACK_AB_MERGE_C R51, R58, R163, R52 ;  /* 0x000000a33a33723e */ /* 0x000fce0004807034 */
.L_x_1354:
[----:B------:R-:W-:Y:S05]  /*9670*/  BSYNC B2 ;  /* 0x0000000000027941 */ /* 0x000fea0003800000 */
.L_x_1353:
        /* <DEDUP_REMOVED lines=12> */
.L_x_1352:
[----:B------:R-:W-:Y:S05]  /*9740*/  BSYNC B1 ;  /* 0x0000000000017941 */ /* 0x000fea0003800000 */
.L_x_1351:
        /* <DEDUP_REMOVED lines=10> */
[----:B------:R-:W-:Y:S02]  /*97f0*/  SEL R44, R122, R151, !P6 ;  /* 0x000000977a2c7207 */ /* 0x000fe40007000000 */
[----:B------:R-:W-:Y:S01]  /*9800*/  IADD3 R55, P3, P4, R38, R52, R31 ;  /* 0x0000003426377210 */ /* 0x000fe20007c7e01f */
[----:B------:R-:W-:Y:S01]  /*9810*/  IMAD.IADD R54, R53, 0x1, R45 ;  /* 0x0000000135367824 */ /* 0x000fe200078e022d */
[----:B------:R-:W-:-:S04]  /*9820*/  SHF.R.S32.HI R45, RZ, 0x1f, R44 ;  /* 0x0000001fff2d7819 */ /* 0x000fc8000001142c */
[----:B------:R-:W-:Y:S02]  /*9830*/  LEA.HI R45, R45, R44, RZ, 0x5 ;  /* 0x0000002c2d2d7211 */ /* 0x000fe400078f28ff */
[----:B------:R-:W-:Y:S02]  /*9840*/  IADD3.X R76, R33, R54, R32, P3, P4 ;  /* 0x00000036214c7210 */ /* 0x000fe40001fe8420 */
[----:B------:R-:W-:-:S05]  /*9850*/  LEA.HI.SX32 R45, R45, R30, 0x1b ;  /* 0x0000001e2d2d7211 */ /* 0x000fca00078fdaff */
[----:B------:R-:W-:-:S05]  /*9860*/  IMAD.SHL.U32 R57, R45, 0x10, RZ ;  /* 0x000000102d397824 */ /* 0x000fca00078e00ff */
        /* <DEDUP_REMOVED lines=15> */
[----:B------:R-:W-:Y:S01]  /*9960*/  IMAD.MOV.U32 R61, RZ, RZ, R44 ;  /* 0x000000ffff3d7224 */ /* 0x000fe200078e002c */
[----:B------:R-:W-:Y:S01]  /*9970*/  SHF.R.U32.HI R66, RZ, 0x8, R67 ;  /* 0x00000008ff427819 */ /* 0x000fe20000011643 */
[----:B------:R-:W-:Y:S01]  /*9980*/  IMAD.SHL.U32 R44, R58, 0x100, RZ ;  /* 0x000001003a2c7824 */ /* 0x000fe200078e00ff */
[--C-:B------:R-:W-:Y:S01]  /*9990*/  SHF.R.U32.HI R78, RZ, 0x8, R63.reuse ;  /* 0x00000008ff4e7819 */ /* 0x100fe2000001163f */
[----:B------:R-:W-:Y:S01]  /*99a0*/  IMAD.MOV.U32 R58, RZ, RZ, R46 ;  /* 0x000000ffff3a7224 */ /* 0x000fe200078e002e */
[----:B------:R-:W-:Y:S01]  /*99b0*/  LOP3.LUT R60, R63, 0xff0000ff, RZ, 0xc0, !PT ;  /* 0xff0000ff3f3c7812 */ /* 0x000fe200078ec0ff */
[----:B------:R-:W-:Y:S01]  /*99c0*/  IMAD.SHL.U32 R46, R66, 0x100, RZ ;  /* 0x00000100422e7824 */ /* 0x000fe200078e00ff */
[----:B------:R-:W-:Y:S01]  /*99d0*/  SHF.R.U32.HI R77, RZ, 0x10, R63 ;  /* 0x00000010ff4d7819 */ /* 0x000fe2000001163f */
[----:B------:R-:W-:Y:S01]  /*99e0*/  IMAD.U32 R45, R81, 0x10000, RZ ;  /* 0x00010000512d7824 */ /* 0x000fe200078e00ff */
[----:B------:R-:W-:-:S02]  /*99f0*/  SHF.R.U32.HI R63, RZ, 0x8, R65 ;  /* 0x00000008ff3f7819 */ /* 0x000fc40000011641 */
[----:B------:R-:W-:Y:S02]  /*9a00*/  LOP3.LUT R62, R65, 0xff0000ff, RZ, 0xc0, !PT ;  /* 0xff0000ff413e7812 */ /* 0x000fe400078ec0ff */
[----:B------:R-:W-:Y:S01]  /*9a10*/  SHF.R.U32.HI R80, RZ, 0x10, R65 ;  /* 0x00000010ff507819 */ /* 0x000fe20000011641 */
[----:B------:R-:W-:Y:S01]  /*9a20*/  IMAD.SHL.U32 R63, R63, 0x100, RZ ;  /* 0x000001003f3f7824 */ /* 0x000fe200078e00ff */
[----:B------:R-:W-:Y:S02]  /*9a30*/  LOP3.LUT R65, R67, 0xff0000ff, RZ, 0xc0, !PT ;  /* 0xff0000ff43417812 */ /* 0x000fe400078ec0ff */
[----:B------:R-:W-:Y:S01]  /*9a40*/  LOP3.LUT R44, R59, 0xff00, R44, 0xf8, !PT ;  /* 0x0000ff003b2c7812 */ /* 0x000fe200078ef82c */
[----:B------:R-:W-:Y:S01]  /*9a50*/  IMAD.SHL.U32 R59, R78, 0x100, RZ ;  /* 0x000001004e3b7824 */ /* 0x000fe200078e00ff */
[----:B------:R-:W-:Y:S02]  /*9a60*/  LOP3.LUT R78, R65, 0xff00, R46, 0xf8, !PT ;  /* 0x0000ff00414e7812 */ /* 0x000fe400078ef82e */
[----:B------:R-:W-:Y:S01]  /*9a70*/  LOP3.LUT R46, R44, 0xff0000, R45, 0xf8, !PT ;  /* 0x00ff00002c2e7812 */ /* 0x000fe200078ef82d */
[----:B------:R-:W-:Y:S01]  /*9a80*/  IMAD.U32 R44, R77, 0x10000, RZ ;  /* 0x000100004d2c7824 */ /* 0x000fe200078e00ff */
[----:B------:R-:W-:-:S02]  /*9a90*/  LOP3.LUT R48, R62, 0xff00, R63, 0xf8, !PT ;  /* 0x0000ff003e307812 */ /* 0x000fc400078ef83f */
[----:B------:R-:W-:Y:S02]  /*9aa0*/  LOP3.LUT R59, R60, 0xff00, R59, 0xf8, !PT ;  /* 0x0000ff003c3b7812 */ /* 0x000fe400078ef83b */
[----:B------:R-:W-:Y:S02]  /*9ab0*/  F2FP.F16.E4M3.UNPACK_B R77, R152.H1 ;  /* 0x00000098ff4d723e */ /* 0x000fe400030006ff */
[----:B------:R-:W-:Y:S02]  /*9ac0*/  F2FP.F16.E4M3.UNPACK_B R65, R64.H1 ;  /* 0x00000040ff41723e */ /* 0x000fe400030006ff */
[----:B------:R-:W-:Y:S01]  /*9ad0*/  F2FP.F16.E4M3.UNPACK_B R62, R61.H1 ;  /* 0x0000003dff3e723e */ /* 0x000fe200030006ff */
[----:B------:R-:W-:Y:S01]  /*9ae0*/  HADD2.F32 R45, -RZ, R77.H0_H0 ;  /* 0x2000004dff2d7230 */ /* 0x000fe20000004100 */
[----:B------:R-:W-:Y:S01]  /*9af0*/  SHF.R.U32.HI R79, RZ, 0x10, R67 ;  /* 0x00000010ff4f7819 */ /* 0x000fe20000011643 */
[----:B------:R-:W-:Y:S01]  /*9b00*/  HADD2.F32 R60, -RZ, R65.H0_H0 ;  /* 0x20000041ff3c7230 */ /* 0x000fe20000004100 */
[----:B------:R-:W-:Y:S01]  /*9b10*/  LOP3.LUT R44, R59, 0xff0000, R44, 0xf8, !PT ;  /* 0x00ff00003b2c7812 */ /* 0x000fe200078ef82c */
[----:B------:R-:W-:Y:S01]  /*9b20*/  HADD2.F32 R59, -RZ, R62.H0_H0 ;  /* 0x2000003eff3b7230 */ /* 0x000fe20000004100 */
[----:B------:R-:W-:Y:S01]  /*9b30*/  F2FP.F16.E4M3.UNPACK_B R63, R148.H1 ;  /* 0x00000094ff3f723e */ /* 0x000fe200030006ff */
[----:B------:R-:W-:-:S02]  /*9b40*/  IMAD.U32 R67, R80, 0x10000, RZ ;  /* 0x0001000050437824 */ /* 0x000fc400078e00ff */
[-C--:B------:R-:W-:Y:S01]  /*9b50*/  FMUL.FTZ R80, R60, R45.reuse ;  /* 0x0000002d3c507220 */ /* 0x080fe20000410000 */
[----:B------:R-:W-:Y:S02]  /*9b60*/  IMAD.U32 R79, R79, 0x10000, RZ ;  /* 0x000100004f4f7824 */ /* 0x000fe400078e00ff */
[C---:B------:R-:W-:Y:S01]  /*9b70*/  FMUL.FTZ R81, R59.reuse, R45 ;  /* 0x0000002d3b517220 */ /* 0x040fe20000410000 */
[--C-:B------:R-:W-:Y:S01]  /*9b80*/  HADD2.F32 R66, -RZ, R63.reuse.H0_H0 ;  /* 0x2000003fff427230 */ /* 0x100fe20000004100 */
[----:B------:R-:W-:Y:S01]  /*9b90*/  LOP3.LUT R48, R48, 0xff0000, R67, 0xf8, !PT ;  /* 0x00ff000030307812 */ /* 0x000fe200078ef843 */
[----:B------:R-:W-:Y:S01]  /*9ba0*/  HADD2.F32 R67, -RZ, R63.H1_H1 ;  /* 0x3000003fff437230 */ /* 0x000fe20000004100 */
[----:B------:R-:W-:Y:S01]  /*9bb0*/  LOP3.LUT R45, R78, 0xff0000, R79, 0xf8, !PT ;  /* 0x00ff00004e2d7812 */ /* 0x000fe200078ef84f */
[----:B------:R-:W-:Y:S02]  /*9bc0*/  HADD2.F32 R78, -RZ, R77.H1_H1 ;  /* 0x3000004dff4e7230 */ /* 0x000fe40000004100 */
[-C--:B------:R-:W-:Y:S01]  /*9bd0*/  FFMA.FTZ R59, R59, R66.reuse, -R80 ;  /* 0x000000423b3b7223 */ /* 0x080fe20000010850 */
[----:B------:R-:W-:Y:S01]  /*9be0*/  FFMA.FTZ R60, R60, R66, R81 ;  /* 0x000000423c3c7223 */ /* 0x000fe20000010051 */
[----:B------:R-:W-:Y:S01]  /*9bf0*/  HADD2.F32 R66, -RZ, R65.H1_H1 ;  /* 0x30000041ff427230 */ /* 0x000fe20000004100 */
[----:B------:R-:W-:Y:S01]  /*9c00*/  F2FP.F16.E4M3.UNPACK_B R152, R152 ;  /* 0x00000098ff98723e */ /* 0x000fe200020006ff */
[----:B------:R-:W-:Y:S01]  /*9c10*/  HADD2.F32 R63, -RZ, R62.H1_H1 ;  /* 0x3000003eff3f7230 */ /* 0x000fe20000004100 */
[----:B------:R-:W-:-:S02]  /*9c20*/  F2FP.F16.E4M3.UNPACK_B R61, R61 ;  /* 0x0000003dff3d723e */ /* 0x000fc400020006ff */
[----:B------:R-:W-:Y:S01]  /*9c30*/  F2FP.F16.E4M3.UNPACK_B R64, R64 ;  /* 0x00000040ff40723e */ /* 0x000fe200020006ff */
[C---:B------:R-:W-:Y:S01]  /*9c40*/  FMUL.FTZ R80, R66.reuse, R78 ;  /* 0x0000004e42507220 */ /* 0x040fe20000410000 */
[----:B------:R-:W-:Y:S01]  /*9c50*/  F2FP.F16.E4M3.UNPACK_B R148, R148 ;  /* 0x00000094ff94723e */ /* 0x000fe200020006ff */
[----:B------:R-:W-:Y:S02]  /*9c60*/  HADD2.F32 R77, -RZ, R152.H0_H0 ;  /* 0x20000098ff4d7230 */ /* 0x000fe40000004100 */
[C---:B------:R-:W-:Y:S01]  /*9c70*/  FMUL.FTZ R79, R63.reuse, R78 ;  /* 0x0000004e3f4f7220 */ /* 0x040fe20000410000 */
        /* <DEDUP_REMOVED lines=9> */
[-C--:B------:R-:W-:Y:S01]  /*9d10*/  FFMA.FTZ R79, R65, R63.reuse, R66 ;  /* 0x0000003f414f7223 */ /* 0x080fe20000010042 */
[----:B------:R-:W-:Y:S02]  /*9d20*/  HADD2.F32 R61, -RZ, R61.H1_H1 ;  /* 0x3000003dff3d7230 */ /* 0x000fe40000004100 */
[----:B------:R-:W-:Y:S01]  /*9d30*/  FFMA.FTZ R77, R62, R63, -R67 ;  /* 0x0000003f3e4d7223 */ /* 0x000fe20000010843 */
[----:B------:R-:W-:-:S02]  /*9d40*/  HADD2.F32 R148, -RZ, R148.H1_H1 ;  /* 0x30000094ff947230 */ /* 0x000fc40000004100 */
[CC--:B------:R-:W-:Y:S01]  /*9d50*/  FMUL.FTZ R66, R64.reuse, R152.reuse ;  /* 0x0000009840427220 */ /* 0x0c0fe20000410000 */
[-C--:B------:R-:W-:Y:S01]  /*9d60*/  F2FP.F16.E4M3.UNPACK_B R62, R153.reuse.H1 ;  /* 0x00000099ff3e723e */ /* 0x080fe200030006ff */
        /* <DEDUP_REMOVED lines=12> */
[--C-:B------:R-:W-:Y:S01]  /*9e30*/  HADD2.F32 R64, -RZ, R66.reuse.H0_H0 ;  /* 0x20000042ff407230 */ /* 0x100fe20000004100 */
[----:B------:R-:W-:Y:S01]  /*9e40*/  F2FP.F16.E4M3.UNPACK_B R58, R58 ;  /* 0x0000003aff3a723e */ /* 0x000fe200020006ff */
[----:B------:R-:W-:Y:S02]  /*9e50*/  HADD2.F32 R63, -RZ, R63.H1_H1 ;  /* 0x3000003fff3f7230 */ /* 0x000fe40000004100 */
[C---:B------:R-:W-:Y:S01]  /*9e60*/  FMUL.FTZ R152, R62.reuse, R67 ;  /* 0x000000433e987220 */ /* 0x040fe20000410000 */
[----:B------:R-:W-:Y:S02]  /*9e70*/  HADD2.F32 R61, -RZ, R61.H1_H1 ;  /* 0x3000003dff3d7230 */ /* 0x000fe40000004100 */
[----:B------:R-:W-:Y:S01]  /*9e80*/  FFMA.FTZ R136, R62, R64, -R81 ;  /* 0x000000403e887223 */ /* 0x000fe20000010851 */
[----:B------:R-:W-:Y:S02]  /*9e90*/  HADD2.F32 R66, -RZ, R66.H1_H1 ;  /* 0x30000042ff427230 */ /* 0x000fe40000004100 */
[----:B------:R-:W-:Y:S01]  /*9ea0*/  FMUL.FTZ R62, R63, R78 ;  /* 0x0000004e3f3e7220 */ /* 0x000fe20000410000 */
[----:B------:R-:W-:Y:S01]  /*9eb0*/  FFMA.FTZ R152, R65, R64, R152 ;  /* 0x0000004041987223 */ /* 0x000fe20000010098 */
[C---:B------:R-:W-:Y:S01]  /*9ec0*/  FMUL.FTZ R78, R61.reuse, R78 ;  /* 0x0000004e3d4e7220 */ /* 0x040fe20000410000 */
[----:B------:R-:W-:Y:S01]  /*9ed0*/  F2FP.F16.E4M3.UNPACK_B R150, R150 ;  /* 0x00000096ff96723e */ /* 0x000fe200020006ff */
[----:B------:R-:W-:Y:S01]  /*9ee0*/  FFMA.FTZ R155, R61, R66, -R62 ;  /* 0x000000423d9b7223 */ /* 0x000fe2000001083e */
[----:B------:R-:W-:Y:S01]  /*9ef0*/  F2FP.F16.E4M3.UNPACK_B R61, R50 ;  /* 0x00000032ff3d723e */ /* 0x000fe200020006ff */
[----:B------:R-:W-:-:S02]  /*9f00*/  HADD2.F32 R65, -RZ, R153.H0_H0 ;  /* 0x20000099ff417230 */ /* 0x000fc40000004100 */
[----:B------:R-:W-:Y:S01]  /*9f10*/  FFMA.FTZ R157, R63, R66, R78 ;  /* 0x000000423f9d7223 */ /* 0x000fe2000001004e */
[--C-:B------:R-:W-:Y:S01]  /*9f20*/  HADD2.F32 R50, -RZ, R58.reuse.H0_H0 ;  /* 0x2000003aff327230 */ /* 0x100fe20000004100 */
[----:B------:R-:W-:Y:S01]  /*9f30*/  F2FP.SATFINITE.E4M3.F32.PACK_AB_MERGE_C R59, R82, R59, RZ ;  /* 0x0000003b523b723e */ /* 0x000fe200048070ff */
[----:B------:R-:W-:Y:S01]  /*9f40*/  HADD2.F32 R62, -RZ, R61.H0_H0 ;  /* 0x2000003dff3e7230 */ /* 0x000fe20000004100 */
[----:B------:R-:W-:Y:S01]  /*9f50*/  F2FP.SATFINITE.E4M3.F32.PACK_AB_MERGE_C R60, R83, R60, RZ ;  /* 0x0000003c533c723e */ /* 0x000fe200048070ff */
[----:B------:R-:W-:Y:S01]  /*9f60*/  HADD2.F32 R153, -RZ, R153.H1_H1 ;  /* 0x30000099ff997230 */ /* 0x000fe20000004100 */
[----:B------:R-:W-:Y:S01]  /*9f70*/  F2FP.SATFINITE.E4M3.F32.PACK_AB_MERGE_C R59, R80, R77, R59 ;  /* 0x0000004d503b723e */ /* 0x000fe2000480703b */
[----:B------:R-:W-:Y:S02]  /*9f80*/  HADD2.F32 R58, -RZ, R58.H1_H1 ;  /* 0x3000003aff3a7230 */ /* 0x000fe40000004100 */
[----:B------:R-:W-:Y:S01]  /*9f90*/  FMUL.FTZ R67, R62, R65 ;  /* 0x000000413e437220 */ /* 0x000fe20000410000 */
[----:B------:R-:W-:-:S02]  /*9fa0*/  HADD2.F32 R63, -RZ, R150.H0_H0 ;  /* 0x20000096ff3f7230 */ /* 0x000fc40000004100 */
[----:B------:R-:W-:Y:S01]  /*9fb0*/  FMUL.FTZ R65, R50, R65 ;  /* 0x0000004132417220 */ /* 0x000fe20000410000 */
[----:B------:R-:W-:Y:S02]  /*9fc0*/  HADD2.F32 R61, -RZ, R61.H1_H1 ;  /* 0x3000003dff3d7230 */ /* 0x000fe40000004100 */
[----:B------:R-:W-:Y:S01]  /*9fd0*/  FMUL.FTZ R64, R58, R153 ;  /* 0x000000993a407220 */ /* 0x000fe20000410000 */
[----:B------:R-:W-:Y:S02]  /*9fe0*/  HADD2.F32 R150, -RZ, R150.H1_H1 ;  /* 0x30000096ff967230 */ /* 0x000fe40000004100 */
[-C--:B------:R-:W-:Y:S01]  /*9ff0*/  FFMA.FTZ R50, R50, R63.reuse, -R67 ;  /* 0x0000003f32327223 */ /* 0x080fe20000010843 */
[----:B------:R-:W-:Y:S01]  /*a000*/  FFMA.FTZ R66, R62, R63, R65 ;  /* 0x0000003f3e427223 */ /* 0x000fe20000010041 */
[C---:B------:R-:W-:Y:S01]  /*a010*/  FMUL.FTZ R81, R61.reuse, R153 ;  /* 0x000000993d517220 */ /* 0x040fe20000410000 */
[----:B------:R-:W-:Y:S01]  /*a020*/  F2FP.F16.E4M3.UNPACK_B R63, R49 ;  /* 0x00000031ff3f723e */ /* 0x000fe200020006ff */
[----:B------:R-:W-:Y:S01]  /*a030*/  FFMA.FTZ R137, R61, R150, R64 ;  /* 0x000000963d897223 */ /* 0x000fe20000010040 */
[----:B------:R-:W-:Y:S01]  /*a040*/  F2FP.F16.E4M3.UNPACK_B R64, R48 ;  /* 0x00000030ff40723e */ /* 0x000fe200020006ff */
[----:B------:R-:W-:Y:S01]  /*a050*/  FFMA.FTZ R81, R58, R150, -R81 ;  /* 0x000000963a517223 */ /* 0x000fe20000010851 */
[----:B------:R-:W-:Y:S01]  /*a060*/  F2FP.F16.E4M3.UNPACK_B R62, R56 ;  /* 0x00000038ff3e723e */ /* 0x000fe200020006ff */
[----:B------:R-:W-:Y:S01]  /*a070*/  HADD2.F32 R65, -RZ, R63.H0_H0 ;  /* 0x2000003fff417230 */ /* 0x000fe20000004100 */
[----:B------:R-:W-:Y:S01]  /*a080*/  F2FP.SATFINITE.E4M3.F32.PACK_AB_MERGE_C R58, R155, R136, RZ ;  /* 0x000000889b3a723e */ /* 0x000fe200048070ff */
[----:B------:R-:W-:Y:S01]  /*a090*/  HADD2.F32 R80, -RZ, R64.H0_H0 ;  /* 0x20000040ff507230 */ /* 0x000fe20000004100 */
[----:B------:R-:W-:Y:S01]  /*a0a0*/  F2FP.F16.E4M3.UNPACK_B R67, R46 ;  /* 0x0000002eff43723e */ /* 0x000fe200020006ff */
[----:B------:R-:W-:Y:S01]  /*a0b0*/  HADD2.F32 R61, -RZ, R62.H0_H0 ;  /* 0x2000003eff3d7230 */ /* 0x000fe20000004100 */
[----:B------:R-:W-:Y:S01]  /*a0c0*/  F2FP.SATFINITE.E4M3.F32.PACK_AB_MERGE_C R152, R157, R152, RZ ;  /* 0x000000989d98723e */ /* 0x000fe200048070ff */
[----:B------:R-:W-:Y:S01]  /*a0d0*/  HADD2.F32 R77, -RZ, R64.H1_H1 ;  /* 0x30000040ff4d7230 */ /* 0x000fe20000004100 */
[----:B------:R-:W-:Y:S01]  /*a0e0*/  F2FP.SATFINITE.E4M3.F32.PACK_AB_MERGE_C R58, R81, R50, R58 ;  /* 0x00000032513a723e */ /* 0x000fe2000480703a */
[----:B------:R-:W-:Y:S01]  /*a0f0*/  HADD2.F32 R78, -RZ, R67.H0_H0 ;  /* 0x20000043ff4e7230 */ /* 0x000fe20000004100 */
[----:B------:R-:W-:Y:S01]  /*a100*/  F2FP.SATFINITE.E4M3.F32.PACK_AB_MERGE_C R50, R137, R66, R152 ;  /* 0x000000428932723e */ /* 0x000fe20004807098 */
[----:B------:R-:W-:Y:S01]  /*a110*/  FMUL.FTZ R82, R65, R80 ;  /* 0x0000005041527220 */ /* 0x000fe20000410000 */
[----:B------:R-:W-:-:S02]  /*a120*/  HADD2.F32 R66, -RZ, R63.H1_H1 ;  /* 0x3000003fff427230 */ /* 0x000fc40000004100 */
[----:B------:R-:W-:Y:S01]  /*a130*/  FMUL.FTZ R80, R61, R80 ;  /* 0x000000503d507220 */ /* 0x000fe20000410000 */
[----:B------:R-:W-:Y:S01]  /*a140*/  HADD2.F32 R64, -RZ, R62.H1_H1 ;  /* 0x3000003eff407230 */ /* 0x000fe20000004100 */
[----:B------:R-:W-:Y:S01]  /*a150*/  F2FP.F16.E4M3.UNPACK_B R63, R56.H1 ;  /* 0x00000038ff3f723e */ /* 0x000fe200030006ff */
[----:B------:R-:W-:Y:S02]  /*a160*/  HADD2.F32 R67, -RZ, R67.H1_H1 ;  /* 0x30000043ff437230 */ /* 0x000fe40000004100 */
[-C--:B------:R-:W-:Y:S01]  /*a170*/  FFMA.FTZ R62, R65, R78.reuse, R80 ;  /* 0x0000004e413e7223 */ /* 0x080fe20000010050 */
[----:B------:R-:W-:Y:S01]  /*a180*/  FMUL.FTZ R65, R66, R77 ;  /* 0x0000004d42417220 */ /* 0x000fe20000410000 */
[----:B------:R-:W-:Y:S01]  /*a190*/  F2FP.F16.E4M3.UNPACK_B R49, R49.H1 ;  /* 0x00000031ff31723e */ /* 0x000fe200030006ff */
[C---:B------:R-:W-:Y:S01]  /*a1a0*/  FMUL.FTZ R77, R64.reuse, R77 ;  /* 0x0000004d404d7220 */ /* 0x040fe20000410000 */
[----:B------:R-:W-:Y:S01]  /*a1b0*/  FFMA.FTZ R61, R61, R78, -R82 ;  /* 0x0000004e3d3d7223 */ /* 0x000fe20000010852 */
[-C--:B------:R-:W-:Y:S01]  /*a1c0*/  FFMA.FTZ R56, R64, R67.reuse, -R65 ;  /* 0x0000004340387223 */ /* 0x080fe20000010841 */
[----:B------:R-:W-:Y:S01]  /*a1d0*/  F2FP.F16.E4M3.UNPACK_B R65, R48.H1 ;  /* 0x00000030ff41723e */ /* 0x000fe200030006ff */
[----:B------:R-:W-:Y:S01]  /*a1e0*/  FFMA.FTZ R81, R66, R67, R77 ;  /* 0x0000004342517223 */ /* 0x000fe2000001004d */
[----:B------:R-:W-:Y:S01]  /*a1f0*/  HADD2.F32 R64, -RZ, R49.H0_H0 ;  /* 0x20000031ff407230 */ /* 0x000fe20000004100 */
[----:B------:R-:W-:Y:S01]  /*a200*/  F2FP.F16.E4M3.UNPACK_B R46, R46.H1 ;  /* 0x0000002eff2e723e */ /* 0x000fe200030006ff */
[----:B------:R-:W-:Y:S01]  /*a210*/  HADD2.F32 R48, -RZ, R63.H0_H0 ;  /* 0x2000003fff307230 */ /* 0x000fe20000004100 */
[----:B------:R-:W-:Y:S01]  /*a220*/  F2FP.SATFINITE.E4M3.F32.PACK_AB_MERGE_C R60, R148, R79, R60 ;  /* 0x0000004f943c723e */ /* 0x000fe2000480703c */
[----:B------:R-:W-:-:S02]  /*a230*/  HADD2.F32 R67, -RZ, R65.H0_H0 ;  /* 0x20000041ff437230 */ /* 0x000fc40000004100 */
[----:B------:R-:W-:Y:S02]  /*a240*/  HADD2.F32 R49, -RZ, R49.H1_H1 ;  /* 0x30000031ff317230 */ /* 0x000fe40000004100 */
[----:B------:R-:W-:Y:S02]  /*a250*/  HADD2.F32 R78, -RZ, R65.H1_H1 ;  /* 0x30000041ff4e7230 */ /* 0x000fe40000004100 */
[-C--:B------:R-:W-:Y:S01]  /*a260*/  FMUL.FTZ R77, R64, R67.reuse ;  /* 0x00000043404d7220 */ /* 0x080fe20000410000 */
[----:B------:R-:W-:Y:S02]  /*a270*/  HADD2.F32 R63, -RZ, R63.H1_H1 ;  /* 0x3000003fff3f7230 */ /* 0x000fe40000004100 */
[----:B------:R-:W-:Y:S01]  /*a280*/  FMUL.FTZ R67, R48, R67 ;  /* 0x0000004330437220 */ /* 0x000fe20000410000 */
[--C-:B------:R-:W-:Y:S02]  /*a290*/  HADD2.F32 R65, -RZ, R46.reuse.H0_H0 ;  /* 0x2000002eff417230 */ /* 0x100fe40000004100 */
[----:B------:R-:W-:-:S02]  /*a2a0*/  HADD2.F32 R66, -RZ, R46.H1_H1 ;  /* 0x3000002eff427230 */ /* 0x000fc40000004100 */
[-C--:B------:R-:W-:Y:S01]  /*a2b0*/  FMUL.FTZ R46, R49, R78.reuse ;  /* 0x0000004e312e7220 */ /* 0x080fe20000410000 */
[C---:B------:R-:W-:Y:S01]  /*a2c0*/  FMUL.FTZ R78, R63.reuse, R78 ;  /* 0x0000004e3f4e7220 */ /* 0x040fe20000410000 */
[----:B------:R-:W-:Y:S01]  /*a2d0*/  FFMA.FTZ R82, R48, R65, -R77 ;  /* 0x0000004130527223 */ /* 0x000fe2000001084d */
[----:B------:R-:W-:Y:S01]  /*a2e0*/  F2FP.F16.E4M3.UNPACK_B R77, R45 ;  /* 0x0000002dff4d723e */ /* 0x000fe200020006ff */
[-C--:B------:R-:W-:Y:S01]  /*a2f0*/  FFMA.FTZ R137, R63, R66.reuse, -R46 ;  /* 0x000000423f897223 */ /* 0x080fe2000001082e */
[----:B------:R-:W-:Y:S01]  /*a300*/  F2FP.F16.E4M3.UNPACK_B R46, R47 ;  /* 0x0000002fff2e723e */ /* 0x000fe200020006ff */
[----:B------:R-:W-:Y:S01]  /*a310*/  FFMA.FTZ R136, R49, R66, R78 ;  /* 0x0000004231887223 */ /* 0x000fe2000001004e */
[----:B------:R-:W-:Y:S01]  /*a320*/  F2FP.F16.E4M3.UNPACK_B R63, R51 ;  /* 0x00000033ff3f723e */ /* 0x000fe200020006ff */
[----:B------:R-:W-:Y:S01]  /*a330*/  FFMA.FTZ R83, R64, R65, R67 ;  /* 0x0000004140537223 */ /* 0x000fe20000010043 */
[----:B------:R-:W-:Y:S01]  /*a340*/  F2FP.F16.E4M3.UNPACK_B R47, R47.H1 ;  /* 0x0000002fff2f723e */ /* 0x000fe200030006ff */
[----:B------:R-:W-:Y:S01]  /*a350*/  HADD2.F32 R79, -RZ, R77.H0_H0 ;  /* 0x2000004dff4f7230 */ /* 0x000fe20000004100 */
[----:B------:R-:W-:Y:S01]  /*a360*/  F2FP.F16.E4M3.UNPACK_B R78, R45.H1 ;  /* 0x0000002dff4e723e */ /* 0x000fe200030006ff */
        /* <DEDUP_REMOVED lines=15> */
[-C--:B------:R-:W-:Y:S01]  /*a460*/  FFMA.FTZ R79, R64, R67.reuse, R79 ;  /* 0x00000043404f7223 */ /* 0x080fe2000001004f */
[----:B------:R-:W-:Y:S02]  /*a470*/  HADD2.F32 R78, -RZ, R78.H1_H1 ;  /* 0x3000004eff4e7230 */ /* 0x000fe40000004100 */
[----:B------:R-:W-:Y:S01]  /*a480*/  FFMA.FTZ R155, R44, R66, R155 ;  /* 0x000000422c9b7223 */ /* 0x000fe2000001009b */
[----:B------:R-:W-:Y:S02]  /*a490*/  HADD2.F32 R47, -RZ, R47.H1_H1 ;  /* 0x3000002fff2f7230 */ /* 0x000fe40000004100 */
[----:B------:R-:W-:Y:S01]  /*a4a0*/  FFMA.FTZ R153, R48, R67, -R153 ;  /* 0x0000004330997223 */ /* 0x000fe20000010899 */
[----:B------:R-:W-:Y:S02]  /*a4b0*/  HADD2.F32 R46, -RZ, R46.H1_H1 ;  /* 0x3000002eff2e7230 */ /* 0x000fe40000004100 */
[----:B------:R-:W-:Y:S01]  /*a4c0*/  FMUL.FTZ R64, R51, R78 ;  /* 0x0000004e33407220 */ /* 0x000fe20000410000 */
[----:B------:R-:W-:-:S02]  /*a4d0*/  HADD2.F32 R63, -RZ, R63.H1_H1 ;  /* 0x3000003fff3f7230 */ /* 0x000fc40000004100 */
[----:B------:R-:W-:Y:S01]  /*a4e0*/  FMUL.FTZ R78, R47, R78 ;  /* 0x0000004e2f4e7220 */ /* 0x000fe20000410000 */
[----:B------:R-:W-:Y:S02]  /*a4f0*/  HADD2.F32 R77, -RZ, R77.H1_H1 ;  /* 0x3000004dff4d7230 */ /* 0x000fe40000004100 */
[----:B------:R-:W-:Y:S01]  /*a500*/  FFMA.FTZ R148, R49, R66, -R148 ;  /* 0x0000004231947223 */ /* 0x000fe20000010894 */
[----:B------:R-:W-:Y:S01]  /*a510*/  HADD2.F32 R44, -RZ, R65.H1_H1 ;  /* 0x30000041ff2c7230 */ /* 0x000fe20000004100 */
[----:B------:R-:W-:Y:S01]  /*a520*/  F2FP.SATFINITE.E4M3.F32.PACK_AB_MERGE_C R82, R137, R82, RZ ;  /* 0x000000528952723e */ /* 0x000fe200048070ff */
[----:B------:R-:W-:Y:S02]  /*a530*/  HADD2.F32 R45, -RZ, R45.H1_H1 ;  /* 0x3000002dff2d7230 */ /* 0x000fe40000004100 */
[-C--:B------:R-:W-:Y:S01]  /*a540*/  FMUL.FTZ R49, R63, R77.reuse ;  /* 0x0000004d3f317220 */ /* 0x080fe20000410000 */
[C---:B------:R-:W-:Y:S01]  /*a550*/  FMUL.FTZ R48, R46.reuse, R77 ;  /* 0x0000004d2e307220 */ /* 0x040fe20000410000 */
[-C--:B------:R-:W-:Y:S01]  /*a560*/  FFMA.FTZ R47, R47, R44.reuse, -R64 ;  /* 0x0000002c2f2f7223 */ /* 0x080fe20000010840 */
[----:B------:R-:W-:Y:S01]  /*a570*/  FFMA.FTZ R78, R51, R44, R78 ;  /* 0x0000002c334e7223 */ /* 0x000fe2000001004e */
[-C--:B------:R-:W-:Y:S01]  /*a580*/  FFMA.FTZ R46, R46, R45.reuse, -R49 ;  /* 0x0000002d2e2e7223 */ /* 0x080fe20000010831 */
[----:B------:R-:W-:Y:S01]  /*a590*/  FFMA.FTZ R48, R63, R45, R48 ;  /* 0x0000002d3f307223 */ /* 0x000fe20000010030 */
[----:B------:R-:W-:Y:S01]  /*a5a0*/  F2FP.SATFINITE.E4M3.F32.PACK_AB_MERGE_C R83, R136, R83, RZ ;  /* 0x000000538853723e */ /* 0x000fe200048070ff */
[----:B------:R-:W-:Y:S01]  /*a5b0*/  IMAD.MOV.U32 R44, RZ, RZ, R59 ;  /* 0x000000ffff2c7224 */ /* 0x000fe200078e003b */
[----:B------:R-:W-:-:S02]  /*a5c0*/  F2FP.SATFINITE.E4M3.F32.PACK_AB_MERGE_C R47, R47, R148, RZ ;  /* 0x000000942f2f723e */ /* 0x000fc400048070ff */
[----:B------:R-:W-:Y:S02]  /*a5d0*/  F2FP.SATFINITE.E4M3.F32.PACK_AB_MERGE_C R78, R78, R155, RZ ;  /* 0x0000009b4e4e723e */ /* 0x000fe400048070ff */
[----:B------:R-:W-:Y:S01]  /*a5e0*/  F2FP.SATFINITE.E4M3.F32.PACK_AB_MERGE_C R47, R46, R153, R47 ;  /* 0x000000992e2f723e */ /* 0x000fe2000480702f */
[----:B------:R-:W-:Y:S01]  /*a5f0*/  IMAD.MOV.U32 R46, RZ, RZ, R58 ;  /* 0x000000ffff2e7224 */ /* 0x000fe200078e003a */
[----:B------:R-:W-:Y:S01]  /*a600*/  F2FP.SATFINITE.E4M3.F32.PACK_AB_MERGE_C R51, R48, R79, R78 ;  /* 0x0000004f3033723e */ /* 0x000fe2000480704e */
[----:B------:R-:W-:Y:S01]  /*a610*/  IMAD.MOV.U32 R48, RZ, RZ, R60 ;  /* 0x000000ffff307224 */ /* 0x000fe200078e003c */
[----:B------:R-:W-:Y:S02]  /*a620*/  F2FP.SATFINITE.E4M3.F32.PACK_AB_MERGE_C R45, R56, R61, R82 ;  /* 0x0000003d382d723e */ /* 0x000fe40004807052 */
[----:B------:R-:W-:-:S07]  /*a630*/  F2FP.SATFINITE.E4M3.F32.PACK_AB_MERGE_C R49, R81, R62, R83 ;  /* 0x0000003e5131723e */ /* 0x000fce0004807053 */
.L_x_1358:
[----:B------:R-:W-:Y:S05]  /*a640*/  BSYNC B2 ;  /* 0x0000000000027941 */ /* 0x000fea0003800000 */
.L_x_1357:
        /* <DEDUP_REMOVED lines=12> */
.L_x_1356:
[----:B------:R-:W-:Y:S05]  /*a710*/  BSYNC B1 ;  /* 0x0000000000017941 */ /* 0x000fea0003800000 */
.L_x_1355:
[----:B-1----:R-:W-:Y:S02]  /*a720*/  VIADD R45, R23, 0xc0 ;  /* 0x000000c0172d7836 */ /* 0x002fe40000000000 */
[-C--:B------:R-:W-:Y:S02]  /*a730*/  IMAD R44, R129, R126.reuse, RZ ;  /* 0x0000007e812c7224 */ /* 0x080fe400078e02ff */
        /* <DEDUP_REMOVED lines=8> */
[----:B------:R-:W-:Y:S01]  /*a7c0*/  BSSY B1, `(.L_x_1359) ;  /* 0x00000e8000017945 */ /* 0x000fe20003800000 */
[----:B------:R-:W-:Y:S02]  /*a7d0*/  ISETP.NE.AND P6, PT, R0, RZ, PT ;  /* 0x000000ff0000720c */ /* 0x000fe40003fc5270 */
[----:B------:R-:W-:Y:S02]  /*a7e0*/  IADD3.X R44, R33, R56, R32, P3, P4 ;  /* 0x00000038212c7210 */ /* 0x000fe40001fe8420 */
[----:B------:R-:W-:Y:S02]  /*a7f0*/  SEL R151, R122, R151, !P6 ;  /* 0x000000977a977207 */ /* 0x000fe40007000000 */
[----:B-1----:R-:W-:-:S05]  /*a800*/  IADD3 R54, P3, R55, R52, RZ ;  /* 0x0000003437367210 */ /* 0x002fca0007f7e0ff */
[----:B------:R-:W-:Y:S01]  /*a810*/  IMAD.X R55, R44, 0x1, R53, P3 ;  /* 0x000000012c377824 */ /* 0x000fe200018e0635 */
[----:B------:R-:W-:-:S04]  /*a820*/  SHF.R.S32.HI R44, RZ, 0x1f, R151 ;  /* 0x0000001fff2c7819 */ /* 0x000fc80000011497 */
[----:B------:R-:W-:Y:S01]  /*a830*/  LEA.HI R151, R44, R151, RZ, 0x5 ;  /* 0x000000972c977211 */ /* 0x000fe200078f28ff */
[----:B------:R-:W-:-:S03]  /*a840*/  IMAD R44, R22, 0x7000, R118 ;  /* 0x00007000162c7824 */ /* 0x000fc600078e0276 */
[----:B------:R-:W-:Y:S01]  /*a850*/  LEA.HI.SX32 R57, R151, R30, 0x1b ;  /* 0x0000001e97397211 */ /* 0x000fe200078fdaff */
[----:B------:R-:W-:-:S04]  /*a860*/  IMAD.IADD R44, R17, 0x1, R44 ;  /* 0x00000001112c7824 */ /* 0x000fc800078e022c */
[----:B------:R-:W-:-:S05]  /*a870*/  IMAD.SHL.U32 R57, R57, 0x10, RZ ;  /* 0x0000001039397824 */ /* 0x000fca00078e00ff */
[----:B------:R-:W-:-:S04]  /*a880*/  LOP3.LUT R45, R3, 0x70, R57, 0xf8, !PT ;  /* 0x00000070032d7812 */ /* 0x000fc800078ef839 */
[----:B------:R-:W-:-:S05]  /*a890*/  LOP3.LUT R45, R45, R142, RZ, 0x3c, !PT ;  /* 0x0000008e2d2d7212 */ /* 0x000fca00078e3cff */
[----:B--2---:R-:W-:-:S04]  /*a8a0*/  IMAD.IADD R45, R46, 0x1, R45 ;  /* 0x000000012e2d7824 */ /* 0x004fc800078e022d */
[----:B------:R-:W-:-:S04]  /*a8b0*/  IMAD R46, R22, 0x7000, R45 ;  /* 0x00007000162e7824 */ /* 0x000fc800078e022d */
[----:B------:R-:W-:Y:S02]  /*a8c0*/  IMAD.IADD R48, R17, 0x1, R46 ;  /* 0x0000000111307824 */ /* 0x000fe400078e022e */
        /* <DEDUP_REMOVED lines=11> */
[----:B------:R-:W-:Y:S01]  /*a980*/  SHF.R.U32.HI R68, RZ, 0x10, R71 ;  /* 0x00000010ff447819 */ /* 0x000fe20000011647 */
[----:B------:R-:W-:Y:S01]  /*a990*/  IMAD.MOV.U32 R59, RZ, RZ, R50 ;  /* 0x000000ffff3b7224 */ /* 0x000fe200078e0032 */
[----:B------:R-:W-:Y:S01]  /*a9a0*/  LOP3.LUT R61, R61, 0xff00, R44, 0xf8, !PT ;  /* 0x0000ff003d3d7812 */ /* 0x000fe200078ef82c */
[----:B------:R-:W-:Y:S01]  /*a9b0*/  IMAD.SHL.U32 R44, R66, 0x100, RZ ;  /* 0x00000100422c7824 */ /* 0x000fe200078e00ff */
[----:B------:R-:W-:Y:S01]  /*a9c0*/  LOP3.LUT R65, R71, 0xff0000ff, RZ, 0xc0, !PT ;  /* 0xff0000ff47417812 */ /* 0x000fe200078ec0ff */
[----:B------:R-:W-:Y:S01]  /*a9d0*/  IMAD.U32 R48, R74, 0x10000, RZ ;  /* 0x000100004a307824 */ /* 0x000fe200078e00ff */
[----:B------:R-:W-:-:S02]  /*a9e0*/  SHF.R.U32.HI R64, RZ, 0x8, R73 ;  /* 0x00000008ff407819 */ /* 0x000fc40000011649 */
[----:B------:R-:W-:Y:S02]  /*a9f0*/  SHF.R.U32.HI R62, RZ, 0x8, R75 ;  /* 0x00000008ff3e7819 */ /* 0x000fe4000001164b */
[----:B------:R-:W-:Y:S01]  /*aa00*/  LOP3.LUT R65, R65, 0xff00, R44, 0xf8, !PT ;  /* 0x0000ff0041417812 */ /* 0x000fe200078ef82c */
[----:B------:R-:W-:Y:S01]  /*aa10*/  IMAD.SHL.U32 R46, R64, 0x100, RZ ;  /* 0x00000100402e7824 */ /* 0x000fe200078e00ff */
[----:B------:R-:W-:Y:S01]  /*aa20*/  LOP3.LUT R48, R61, 0xff0000, R48, 0xf8, !PT ;  /* 0x00ff00003d307812 */ /* 0x000fe200078ef830 */
[----:B------:R-:W-:Y:S01]  /*aa30*/  IMAD.U32 R44, R68, 0x10000, RZ ;  /* 0x00010000442c7824 */ /* 0x000fe200078e00ff */
[----:B------:R-:W-:Y:S01]  /*aa40*/  LOP3.LUT R67, R73, 0xff0000ff, RZ, 0xc0, !PT ;  /* 0xff0000ff49437812 */ /* 0x000fe200078ec0ff */
[----:B------:R-:W-:Y:S01]  /*aa50*/  IMAD.SHL.U32 R50, R62, 0x100, RZ ;  /* 0x000001003e327824 */ /* 0x000fe200078e00ff */
[----:B------:R-:W-:Y:S02]  /*aa60*/  F2FP.F16.E4M3.UNPACK_B R68, R146.H1 ;  /* 0x00000092ff44723e */ /* 0x000fe400030006ff */
[----:B------:R-:W-:-:S02]  /*aa70*/  F2FP.F16.E4M3.UNPACK_B R61, R60.H1 ;  /* 0x0000003cff3d723e */ /* 0x000fc400030006ff */
[----:B------:R-:W-:Y:S02]  /*aa80*/  F2FP.F16.E4M3.UNPACK_B R64, R63.H1 ;  /* 0x0000003fff40723e */ /* 0x000fe400030006ff */
[----:B------:R-:W-:Y:S01]  /*aa90*/  SHF.R.U32.HI R72, RZ, 0x10, R73 ;  /* 0x00000010ff487819 */ /* 0x000fe20000011649 */
[----:B------:R-:W-:Y:S01]  /*aaa0*/  HADD2.F32 R62, -RZ, R61.H0_H0 ;  /* 0x2000003dff3e7230 */ /* 0x000fe20000004100 */
[----:B------:R-:W-:Y:S02]  /*aab0*/  LOP3.LUT R71, R75, 0xff0000ff, RZ, 0xc0, !PT ;  /* 0xff0000ff4b477812 */ /* 0x000fe400078ec0ff */
[----:B------:R-:W-:Y:S01]  /*aac0*/  LOP3.LUT R69, R67, 0xff00, R46, 0xf8, !PT ;  /* 0x0000ff0043457812 */ /* 0x000fe200078ef82e */
[--C-:B------:R-:W-:Y:S01]  /*aad0*/  HADD2.F32 R46, -RZ, R68.reuse.H0_H0 ;  /* 0x20000044ff2e7230 */ /* 0x100fe20000004100 */
[----:B------:R-:W-:Y:S01]  /*aae0*/  F2FP.F16.E4M3.UNPACK_B R66, R144.H1 ;  /* 0x00000090ff42723e */ /* 0x000fe200030006ff */
[----:B------:R-:W-:Y:S01]  /*aaf0*/  HADD2.F32 R68, -RZ, R68.H1_H1 ;  /* 0x30000044ff447230 */ /* 0x000fe20000004100 */
[----:B------:R-:W-:Y:S01]  /*ab00*/  LOP3.LUT R44, R65, 0xff0000, R44, 0xf8, !PT ;  /* 0x00ff0000412c7812 */ /* 0x000fe200078ef82c */
[----:B------:R-:W-:Y:S01]  /*ab10*/  HADD2.F32 R65, -RZ, R64.H0_H0 ;  /* 0x20000040ff417230 */ /* 0x000fe20000004100 */
[----:B------:R-:W-:Y:S01]  /*ab20*/  LOP3.LUT R71, R71, 0xff00, R50, 0xf8, !PT ;  /* 0x0000ff0047477812 */ /* 0x000fe200078ef832 */
[----:B------:R-:W-:-:S02]  /*ab30*/  IMAD.U32 R50, R72, 0x10000, RZ ;  /* 0x0001000048327824 */ /* 0x000fc400078e00ff */
[CC--:B------:R-:W-:Y:S01]  /*ab40*/  FMUL.FTZ R72, R62.reuse, R46.reuse ;  /* 0x0000002e3e487220 */ /* 0x0c0fe20000410000 */
[--C-:B------:R-:W-:Y:S02]  /*ab50*/  HADD2.F32 R67, -RZ, R66.reuse.H0_H0 ;  /* 0x20000042ff437230 */ /* 0x100fe40000004100 */
[C---:B------:R-:W-:Y:S01]  /*ab60*/  FMUL.FTZ R73, R65.reuse, R46 ;  /* 0x0000002e41497220 */ /* 0x040fe20000410000 */
[----:B------:R-:W-:Y:S01]  /*ab70*/  SHF.R.U32.HI R70, RZ, 0x10, R75 ;  /* 0x00000010ff467819 */ /* 0x000fe2000001164b */
[----:B------:R-:W-:Y:S01]  /*ab80*/  HADD2.F32 R66, -RZ, R66.H1_H1 ;  /* 0x30000042ff427230 */ /* 0x000fe20000004100 */
[----:B------:R-:W-:Y:S01]  /*ab90*/  F2FP.F16.E4M3.UNPACK_B R146, R146 ;  /* 0x00000092ff92723e */ /* 0x000fe200020006ff */
[-C--:B------:R-:W-:Y:S01]  /*aba0*/  FFMA.FTZ R72, R65, R67.reuse, R72 ;  /* 0x0000004341487223 */ /* 0x080fe20000010048 */
[----:B------:R-:W-:Y:S01]  /*abb0*/  FFMA.FTZ R73, R62, R67, -R73 ;  /* 0x000000433e497223 */ /* 0x000fe20000010849 */
[----:B------:R-:W-:Y:S01]  /*abc0*/  HADD2.F32 R65, -RZ, R64.H1_H1 ;  /* 0x30000040ff417230 */ /* 0x000fe20000004100 */
[----:B------:R-:W-:Y:S01]  /*abd0*/  F2FP.F16.E4M3.UNPACK_B R63, R63 ;  /* 0x0000003fff3f723e */ /* 0x000fe200020006ff */
[----:B------:R-:W-:Y:S01]  /*abe0*/  HADD2.F32 R62, -RZ, R61.H1_H1 ;  /* 0x3000003dff3e7230 */ /* 0x000fe20000004100 */
[----:B------:R-:W-:Y:S01]  /*abf0*/  F2FP.F16.E4M3.UNPACK_B R60, R60 ;  /* 0x0000003cff3c723e */ /* 0x000fe200020006ff */
[----:B------:R-:W-:Y:S01]  /*ac00*/  IMAD.U32 R70, R70, 0x10000, RZ ;  /* 0x0001000046467824 */ /* 0x000fe200078e00ff */
[----:B------:R-:W-:Y:S01]  /*ac10*/  LOP3.LUT R50, R69, 0xff0000, R50, 0xf8, !PT ;  /* 0x00ff000045327812 */ /* 0x000fe200078ef832 */
[----:B------:R-:W-:Y:S01]  /*ac20*/  FMUL.FTZ R69, R65, R68 ;  /* 0x0000004441457220 */ /* 0x000fe20000410000 */
[----:B------:R-:W-:Y:S01]  /*ac30*/  F2FP.F16.E4M3.UNPACK_B R144, R144 ;  /* 0x00000090ff90723e */ /* 0x000fe200020006ff */
[----:B------:R-:W-:-:S02]  /*ac40*/  HADD2.F32 R67, -RZ, R146.H0_H0 ;  /* 0x20000092ff437230 */ /* 0x000fc40000004100 */
[C---:B------:R-:W-:Y:S01]  /*ac50*/  FMUL.FTZ R68, R62.reuse, R68 ;  /* 0x000000443e447220 */ /* 0x040fe20000410000 */
[----:B------:R-:W-:Y:S01]  /*ac60*/  HADD2.F32 R64, -RZ, R63.H0_H0 ;  /* 0x2000003fff407230 */ /* 0x000fe20000004100 */
[----:B------:R-:W-:Y:S01]  /*ac70*/  LOP3.LUT R46, R71, 0xff0000, R70, 0xf8, !PT ;  /* 0x00ff0000472e7812 */ /* 0x000fe200078ef846 */
[----:B------:R-:W-:Y:S02]  /*ac80*/  HADD2.F32 R61, -RZ, R60.H0_H0 ;  /* 0x2000003cff3d7230 */ /* 0x000fe40000004100 */
[-C--:B------:R-:W-:Y:S01]  /*ac90*/  FFMA.FTZ R70, R62, R66.reuse, -R69 ;  /* 0x000000423e467223 */ /* 0x080fe20000010845 */
[----:B------:R-:W-:Y:S01]  /*aca0*/  FFMA.FTZ R75, R65, R66, R68 ;  /* 0x00000042414b7223 */ /* 0x000fe20000010044 */
[----:B------:R-:W-:Y:S02]  /*acb0*/  HADD2.F32 R62, -RZ, R144.H0_H0 ;  /* 0x20000090ff3e7230 */ /* 0x000fe40000004100 */
        /* <DEDUP_REMOVED lines=32> */
[--C-:B------:R-:W-:Y:S02]  /*aec0*/  HADD2.F32 R64, -RZ, R147.reuse.H0_H0 ;  /* 0x20000093ff407230 */ /* 0x100fe40000004100 */
[----:B------:R-:W-:Y:S01]  /*aed0*/  FFMA.FTZ R67, R60, R65, -R61 ;  /* 0x000000413c437223 */ /* 0x000fe2000001083d */
[----:B------:R-:W-:Y:S01]  /*aee0*/  F2FP.F16.E4M3.UNPACK_B R60, R59 ;  /* 0x0000003bff3c723e */ /* 0x000fe200020006ff */
[----:B------:R-:W-:Y:S01]  /*aef0*/  HADD2.F32 R59, -RZ, R58.H0_H0 ;  /* 0x2000003aff3b7230 */ /* 0x000fe20000004100 */
[----:B------:R-:W-:Y:S01]  /*af00*/  F2FP.F16.E4M3.UNPACK_B R145, R145 ;  /* 0x00000091ff91723e */ /* 0x000fe200020006ff */
[----:B------:R-:W-:Y:S01]  /*af10*/  FFMA.FTZ R78, R62, R65, R79 ;  /* 0x000000413e4e7223 */ /* 0x000fe2000001004f */
[----:B------:R-:W-:Y:S01]  /*af20*/  HADD2.F32 R147, -RZ, R147.H1_H1 ;  /* 0x30000093ff937230 */ /* 0x000fe20000004100 */
[----:B------:R-:W-:Y:S01]  /*af30*/  F2FP.SATFINITE.E4M3.F32.PACK_AB_MERGE_C R76, R67, R76, RZ ;  /* 0x0000004c434c723e */ /* 0x000fe200048070ff */
[--C-:B------:R-:W-:Y:S01]  /*af40*/  HADD2.F32 R61, -RZ, R60.reuse.H0_H0 ;  /* 0x2000003cff3d7230 */ /* 0x100fe20000004100 */
[----:B------:R-:W-:Y:S01]  /*af50*/  F2FP.F16.E4M3.UNPACK_B R67, R50 ;  /* 0x00000032ff43723e */ /* 0x000fe200020006ff */
[----:B------:R-:W-:Y:S01]  /*af60*/  HADD2.F32 R62, -RZ, R145.H0_H0 ;  /* 0x20000091ff3e7230 */ /* 0x000fe20000004100 */
[----:B------:R-:W-:Y:S01]  /*af70*/  F2FP.SATFINITE.E4M3.F32.PACK_AB_MERGE_C R77, R78, R77, RZ ;  /* 0x0000004d4e4d723e */ /* 0x000fe200048070ff */
[----:B------:R-:W-:-:S02]  /*af80*/  HADD2.F32 R60, -RZ, R60.H1_H1 ;  /* 0x3000003cff3c7230 */ /* 0x000fc40000004100 */
[-C--:B------:R-:W-:Y:S01]  /*af90*/  FMUL.FTZ R66, R61, R64.reuse ;  /* 0x000000403d427220 */ /* 0x080fe20000410000 */
[----:B------:R-:W-:Y:S01]  /*afa0*/  FMUL.FTZ R64, R59, R64 ;  /* 0x000000403b407220 */ /* 0x000fe20000410000 */
[----:B------:R-:W-:Y:S02]  /*afb0*/  HADD2.F32 R58, -RZ, R58.H1_H1 ;  /* 0x3000003aff3a7230 */ /* 0x000fe40000004100 */
[----:B------:R-:W-:Y:S02]  /*afc0*/  HADD2.F32 R145, -RZ, R145.H1_H1 ;  /* 0x30000091ff917230 */ /* 0x000fe40000004100 */
[-C--:B------:R-:W-:Y:S01]  /*afd0*/  FFMA.FTZ R74, R61, R62.reuse, R64 ;  /* 0x0000003e3d4a7223 */ /* 0x080fe20000010040 */
[----:B------:R-:W-:Y:S01]  /*afe0*/  FFMA.FTZ R59, R59, R62, -R66 ;  /* 0x0000003e3b3b7223 */ /* 0x000fe20000010842 */
[----:B------:R-:W-:Y:S01]  /*aff0*/  F2FP.F16.E4M3.UNPACK_B R64, R49 ;  /* 0x00000031ff40723e */ /* 0x000fe200020006ff */
[----:B------:R-:W-:Y:S01]  /*b000*/  FMUL.FTZ R63, R60, R147 ;  /* 0x000000933c3f7220 */ /* 0x000fe20000410000 */
[----:B------:R-:W-:Y:S01]  /*b010*/  F2FP.F16.E4M3.UNPACK_B R62, R45 ;  /* 0x0000002dff3e723e */ /* 0x000fe200020006ff */
[----:B------:R-:W-:Y:S01]  /*b020*/  FMUL.FTZ R147, R58, R147 ;  /* 0x000000933a937220 */ /* 0x000fe20000410000 */
[----:B------:R-:W-:Y:S01]  /*b030*/  F2FP.SATFINITE.E4M3.F32.PACK_AB_MERGE_C R61, R70, R73, RZ ;  /* 0x00000049463d723e */ /* 0x000fe200048070ff */
[----:B------:R-:W-:Y:S01]  /*b040*/  FFMA.FTZ R58, R58, R145, -R63 ;  /* 0x000000913a3a7223 */ /* 0x000fe2000001083f */
[----:B------:R-:W-:Y:S01]  /*b050*/  HADD2.F32 R65, -RZ, R64.H0_H0 ;  /* 0x20000040ff417230 */ /* 0x000fe20000004100 */
[----:B------:R-:W-:Y:S01]  /*b060*/  F2FP.F16.E4M3.UNPACK_B R66, R48 ;  /* 0x00000030ff42723e */ /* 0x000fe200020006ff */
[----:B------:R-:W-:-:S02]  /*b070*/  HADD2.F32 R70, -RZ, R67.H0_H0 ;  /* 0x20000043ff467230 */ /* 0x000fc40000004100 */
[----:B------:R-:W-:Y:S01]  /*b080*/  FFMA.FTZ R147, R60, R145, R147 ;  /* 0x000000913c937223 */ /* 0x000fe20000010093 */
[----:B------:R-:W-:Y:S01]  /*b090*/  HADD2.F32 R63, -RZ, R62.H0_H0 ;  /* 0x2000003eff3f7230 */ /* 0x000fe20000004100 */
[----:B------:R-:W-:Y:S01]  /*b0a0*/  F2FP.SATFINITE.E4M3.F32.PACK_AB_MERGE_C R60, R75, R72, RZ ;  /* 0x000000484b3c723e */ /* 0x000fe200048070ff */
[----:B------:R-:W-:Y:S01]  /*b0b0*/  HADD2.F32 R64, -RZ, R64.H1_H1 ;  /* 0x30000040ff407230 */ /* 0x000fe20000004100 */
[----:B------:R-:W-:Y:S01]  /*b0c0*/  F2FP.SATFINITE.E4M3.F32.PACK_AB_MERGE_C R61, R71, R68, R61 ;  /* 0x00000044473d723e */ /* 0x000fe2000480703d */
[----:B------:R-:W-:Y:S02]  /*b0d0*/  HADD2.F32 R68, -RZ, R66.H0_H0 ;  /* 0x20000042ff447230 */ /* 0x000fe40000004100 */
[-C--:B------:R-:W-:Y:S01]  /*b0e0*/  FMUL.FTZ R72, R65, R70.reuse ;  /* 0x0000004641487220 */ /* 0x080fe20000410000 */
[----:B------:R-:W-:Y:S01]  /*b0f0*/  FMUL.FTZ R70, R63, R70 ;  /* 0x000000463f467220 */ /* 0x000fe20000410000 */
[----:B------:R-:W-:Y:S01]  /*b100*/  HADD2.F32 R67, -RZ, R67.H1_H1 ;  /* 0x30000043ff437230 */ /* 0x000fe20000004100 */
[----:B------:R-:W-:Y:S01]  /*b110*/  F2FP.SATFINITE.E4M3.F32.PACK_AB_MERGE_C R60, R146, R69, R60 ;  /* 0x00000045923c723e */ /* 0x000fe2000480703c */
[----:B------:R-:W-:-:S02]  /*b120*/  HADD2.F32 R62, -RZ, R62.H1_H1 ;  /* 0x3000003eff3e7230 */ /* 0x000fc40000004100 */
[-C--:B------:R-:W-:Y:S01]  /*b130*/  FFMA.FTZ R70, R65, R68.reuse, R70 ;  /* 0x0000004441467223 */ /* 0x080fe20000010046 */
[----:B------:R-:W-:Y:S02]  /*b140*/  HADD2.F32 R65, -RZ, R66.H1_H1 ;  /* 0x30000042ff417230 */ /* 0x000fe40000004100 */
[-C--:B------:R-:W-:Y:S01]  /*b150*/  FMUL.FTZ R69, R64, R67.reuse ;  /* 0x0000004340457220 */ /* 0x080fe20000410000 */
[----:B------:R-:W-:Y:S01]  /*b160*/  FFMA.FTZ R72, R63, R68, -R72 ;  /* 0x000000443f487223 */ /* 0x000fe20000010848 */
[C---:B------:R-:W-:Y:S01]  /*b170*/  FMUL.FTZ R67, R62.reuse, R67 ;  /* 0x000000433e437220 */ /* 0x040fe20000410000 */
[----:B------:R-:W-:Y:S01]  /*b180*/  F2FP.F16.E4M3.UNPACK_B R45, R45.H1 ;  /* 0x0000002dff2d723e */ /* 0x000fe200030006ff */
[----:B------:R-:W-:Y:S01]  /*b190*/  FFMA.FTZ R71, R62, R65, -R69 ;  /* 0x000000413e477223 */ /* 0x000fe20000010845 */
[----:B------:R-:W-:Y:S01]  /*b1a0*/  F2FP.F16.E4M3.UNPACK_B R63, R49.H1 ;  /* 0x00000031ff3f723e */ /* 0x000fe200030006ff */
[----:B------:R-:W-:Y:S01]  /*b1b0*/  FFMA.FTZ R73, R64, R65, R67 ;  /* 0x0000004140497223 */ /* 0x000fe20000010043 */
[----:B------:R-:W-:Y:S01]  /*b1c0*/  F2FP.F16.E4M3.UNPACK_B R62, R50.H1 ;  /* 0x00000032ff3e723e */ /* 0x000fe200030006ff */
[----:B------:R-:W-:Y:S01]  /*b1d0*/  HADD2.F32 R49, -RZ, R45.H0_H0 ;  /* 0x2000002dff317230 */ /* 0x000fe20000004100 */
[----:B------:R-:W-:Y:S01]  /*b1e0*/  F2FP.F16.E4M3.UNPACK_B R48, R48.H1 ;  /* 0x00000030ff30723e */ /* 0x000fe200030006ff */
[--C-:B------:R-:W-:Y:S01]  /*b1f0*/  HADD2.F32 R50, -RZ, R63.reuse.H0_H0 ;  /* 0x2000003fff327230 */ /* 0x100fe20000004100 */
[----:B------:R-:W-:Y:S01]  /*b200*/  F2FP.SATFINITE.E4M3.F32.PACK_AB_MERGE_C R59, R58, R59, R76 ;  /* 0x0000003b3a3b723e */ /* 0x000fe2000480704c */
[--C-:B------:R-:W-:Y:S01]  /*b210*/  HADD2.F32 R64, -RZ, R62.reuse.H0_H0 ;  /* 0x2000003eff407230 */ /* 0x100fe20000004100 */
[----:B------:R-:W-:Y:S01]  /*b220*/  F2FP.SATFINITE.E4M3.F32.PACK_AB_MERGE_C R58, R147, R74, R77 ;  /* 0x0000004a933a723e */ /* 0x000fe2000480704d */
[----:B------:R-:W-:Y:S01]  /*b230*/  HADD2.F32 R63, -RZ, R63.H1_H1 ;  /* 0x3000003fff3f7230 */ /* 0x000fe20000004100 */
[----:B------:R-:W-:Y:S01]  /*b240*/  F2FP.F16.E4M3.UNPACK_B R67, R46.H1 ;  /* 0x0000002eff43723e */ /* 0x000fe200030006ff */
        /* <DEDUP_REMOVED lines=63> */
.L_x_1360:
[----:B------:R-:W-:Y:S05]  /*b640*/  BSYNC B1 ;  /* 0x0000000000017941 */ /* 0x000fea0003800000 */
.L_x_1359:
[----:B------:R-:W-:Y:S01]  /*b650*/  ISETP.GE.AND P2, PT, R57, R149, PT ;  /* 0x000000953900720c */ /* 0x000fe20003f46270 */
[----:B------:R-:W-:Y:S02]  /*b660*/  ULDC.64 UR4, c[0x0][0x208] ;  /* 0x0000820000047ab9 */ /* 0x000fe40000000a00 */
[----:B-1----:R1:W-:Y:S10]  /*b670*/  STG.E.128 desc[UR4][R54.64], R44 ;  /* 0x0000002c36007986 */ /* 0x0023f4000c101d04 */
[----:B------:R-:W-:Y:S05]  /*b680*/  @P2 BRA `(.L_x_1337) ;  /* 0x0000000400fc2947 */ /* 0x000fea0003800000 */
[--C-:B-1----:R-:W-:Y:S01]  /*b690*/  SHF.R.S32.HI R44, RZ, 0x1f, R57.reuse ;  /* 0x0000001fff2c7819 */ /* 0x102fe20000011439 */
[----:B------:R-:W-:Y:S01]  /*b6a0*/  ULDC.64 UR4, c[0x0][0x208] ;  /* 0x0000820000047ab9 */ /* 0x000fe20000000a00 */
[----:B------:R-:W-:-:S04]  /*b6b0*/  IADD3 R57, P2, P3, R38, R124, R57 ;  /* 0x0000007c26397210 */ /* 0x000fc80007b5e039 */
[----:B------:R-:W-:Y:S02]  /*b6c0*/  IADD3.X R56, R33, R56, R44, P2, P3 ;  /* 0x0000003821387210 */ /* 0x000fe400017e642c */
[----:B------:R-:W-:-:S05]  /*b6d0*/  IADD3 R52, P2, R57, R52, RZ ;  /* 0x0000003439347210 */ /* 0x000fca0007f5e0ff */
[----:B------:R-:W-:-:S05]  /*b6e0*/  IMAD.X R53, R56, 0x1, R53, P2 ;  /* 0x0000000138357824 */ /* 0x000fca00010e0635 */
[----:B--2---:R1:W-:Y:S01]  /*b6f0*/  STG.E.128 desc[UR4][R52.64], R48 ;  /* 0x0000003034007986 */ /* 0x0043e2000c101d04 */
[----:B------:R-:W-:Y:S05]  /*b700*/  BRA `(.L_x_1337) ;  /* 0x0000000400dc7947 */ /* 0x000fea0003800000 */
.L_x_1300:
[----:B------:R-:W2:Y:S02]  /*b710*/  LDL R44, [R1+0x68] ;  /* 0x00006800012c7983 */ /* 0x000ea40000100800 */
[----:B--2---:R-:W-:-:S13]  /*b720*/  R2UR UR4, R44 ;  /* 0x000000002c0472ca */ /* 0x004fda00000e0000 */
[----:B------:R-:W-:-:S06]  /*b730*/  UISETP.NE.AND UP0, UPT, UR4, 0x3, UPT ;  /* 0x000000030400788c */ /* 0x000fcc000bf05270 */
[----:B------:R-:W-:-:S13]  /*b740*/  PLOP3.LUT P5, PT, PT, PT, UP0, 0x80, 0x0 ;  /* 0x000000000000781c */ /* 0x000fda0003faf008 */
[----:B------:R-:W-:Y:S05]  /*b750*/  @!P5 BRA `(.L_x_1361) ;  /* 0x000000000004d947 */ /* 0x000fea0003800000 */
[----:B------:R-:W-:Y:S01]  /*b760*/  BPT.TRAP 0x1 ;  /* 0x000000040000795c */ /* 0x000fe20000300000 */
.L_x_1361:
[----:B------:R-:W2:Y:S01]  /*b770*/  LDL R44, [R1+0x50] ;  /* 0x00005000012c7983 */ /* 0x000ea20000100800 */
[----:B------:R-:W-:Y:S01]  /*b780*/  IMAD R104, R22, 0x8, R17 ;  /* 0x0000000816687824 */ /* 0x000fe200078e0211 */
[----:B------:R-:W-:Y:S01]  /*b790*/  BSSY B1, `(.L_x_1362) ;  /* 0x0000008000017945 */ /* 0x000fe20003800000 */
[----:B------:R-:W-:Y:S01]  /*b7a0*/  IMAD R113, R24, -0xe0, R2 ;  /* 0xffffff2018717824 */ /* 0x000fe200078e0202 */
[----:B------:R-:W-:-:S04]  /*b7b0*/  SHF.R.S32.HI R45, RZ, 0x1f, R24 ;  /* 0x0000001fff2d7819 */ /* 0x000fc80000011418 */
[----:B------:R-:W-:Y:S02]  /*b7c0*/  VIMNMX R113, R113, 0xe0, PT ;  /* 0x000000e071717848 */ /* 0x000fe40003fe0100 */
[----:B--2---:R-:W-:Y:S01]  /*b7d0*/  SHF.L.U32 R128, R44, 0x1f, RZ ;  /* 0x0000001f2c807819 */ /* 0x004fe200000006ff */
[----:B------:R-:W-:-:S03]  /*b7e0*/  IMAD R44, R20, R24, RZ ;  /* 0x00000018142c7224 */ /* 0x000fc600078e02ff */
[----:B------:R-:W0:Y:S02]  /*b7f0*/  SYNCS.PHASECHK.TRANS64.TRYWAIT P2, [R104+URZ+0x2e890], R128 ;  /* 0x02e89080680075a7 */ /* 0x000e24000804017f */
[----:B0-----:R-:W-:Y:S05]  /*b800*/  @!P2 BRA `(.L_x_1363) ;  /* 0x000002840040a947 */ /* 0x001fea0003800000 */
.L_x_1673:
[----:B------:R-:W-:Y:S05]  /*b810*/  BSYNC B1 ;  /* 0x0000000000017941 */ /* 0x000fea0003800000 */
.L_x_1362:
[----:B------:R-:W-:Y:S01]  /*b820*/  ISETP.GE.AND P2, PT, R23, R113, PT ;  /* 0x000000711700720c */ /* 0x000fe20003f46270 */
[----:B------:R-:W-:Y:S01]  /*b830*/  IMAD R45, R45, R132, R44 ;  /* 0x000000842d2d7224 */ /* 0x000fe200078e022c */
[----:B------:R-:W-:Y:S01]  /*b840*/  BSSY B1, `(.L_x_1364) ;  /* 0x0000016000017945 */ /* 0x000fe20003800000 */
[----:B------:R-:W-:-:S04]  /*b850*/  IMAD.WIDE.U32 R48, R132, R24, RZ ;  /* 0x0000001884307225 */ /* 0x000fc800078e00ff */
[----:B------:R-:W-:-:S06]  /*b860*/  IMAD.IADD R53, R45, 0x1, R49 ;  /* 0x000000012d357824 */ /* 0x000fcc00078e0231 */
[----:B------:R-:W-:Y:S05]  /*b870*/  @P2 BRA `(.L_x_1365) ;  /* 0x0000000000482947 */ /* 0x000fea0003800000 */
[----:B------:R-:W1:Y:S01]  /*b880*/  @!P0 LDS.128 R44, [R112+0x20400] ;  /* 0x02040000702c8984 */ /* 0x000e620000000c00 */
[----:B------:R-:W2:Y:S01]  /*b890*/  @!P0 LDC.64 R50, c[0x0][0x2e8] ;  /* 0x0000ba00ff328b82 */ /* 0x000ea20000000a00 */
[----:B------:R-:W-:Y:S01]  /*b8a0*/  ULDC.64 UR4, c[0x0][0x208] ;  /* 0x0000820000047ab9 */ /* 0x000fe20000000a00 */
[----:B--2---:R-:W-:-:S04]  /*b8b0*/  @!P0 IADD3 R50, P2, P3, R48, R50, R34 ;  /* 0x0000003230328210 */ /* 0x004fc80007b5e022 */
[----:B------:R-:W-:-:S05]  /*b8c0*/  @!P0 IADD3.X R51, R53, R51, R37, P2, P3 ;  /* 0x0000003335338210 */ /* 0x000fca00017e6425 */
[----:B-1----:R1:W-:Y:S01]  /*b8d0*/  @!P0 STG.E.128 desc[UR4][R50.64], R44 ;  /* 0x0000002c32008986 */ /* 0x0023e2000c101d04 */
[----:B------:R-:W-:Y:S05]  /*b8e0*/  @P1 BRA `(.L_x_1365) ;  /* 0x00000000002c1947 */ /* 0x000fea0003800000 */
[----:B------:R-:W-:Y:S01]  /*b8f0*/  ULDC.64 UR4, c[0x0][0x2e8] ;  /* 0x0000ba0000047ab9 */ /* 0x000fe20000000a00 */
[----:B-1----:R-:W-:Y:S01]  /*b900*/  VIADD R45, R25, 0x40 ;  /* 0x00000040192d7836 */ /* 0x002fe20000000000 */
[----:B------:R-:W-:Y:S01]  /*b910*/  IADD3 R50, P2, P3, R100, UR4, R48 ;  /* 0x0000000464327c10 */ /* 0x000fe2000fb5e030 */
[----:B------:R-:W-:-:S03]  /*b920*/  ULDC.64 UR6, c[0x0][0x208] ;  /* 0x0000820000067ab9 */ /* 0x000fc60000000a00 */
[----:B------:R-:W-:Y:S02]  /*b930*/  IADD3.X R51, R102, UR5, R53, P2, P3 ;  /* 0x0000000566337c10 */ /* 0x000fe400097e6435 */
[----:B------:R-:W-:-:S13]  /*b940*/  LOP3.LUT P2, RZ, R230, 0x4, RZ, 0xc0, !PT ;  /* 0x00000004e6ff7812 */ /* 0x000fda000784c0ff */
[----:B------:R-:W-:-:S04]  /*b950*/  @P2 VIADD R45, R25, 0xffffffc0 ;  /* 0xffffffc0192d2836 */ /* 0x000fc80000000000 */
[----:B------:R-:W-:-:S04]  /*b960*/  IMAD R44, R22, 0x7000, R45 ;  /* 0x00007000162c7824 */ /* 0x000fc800078e022d */
[----:B------:R-:W-:-:S06]  /*b970*/  IMAD.IADD R44, R17, 0x1, R44 ;  /* 0x00000001112c7824 */ /* 0x000fcc00078e022c */
[----:B------:R-:W1:Y:S04]  /*b980*/  LDS.128 R44, [R44+0x20400] ;  /* 0x020400002c2c7984 */ /* 0x000e680000000c00 */
[----:B-1----:R2:W-:Y:S02]  /*b990*/  STG.E.128 desc[UR6][R50.64], R44 ;  /* 0x0000002c32007986 */ /* 0x0025e4000c101d06 */
.L_x_1365:
[----:B------:R-:W-:Y:S05]  /*b9a0*/  BSYNC B1 ;  /* 0x0000000000017941 */ /* 0x000fea0003800000 */
.L_x_1364:
[----:B-12---:R-:W-:Y:S01]  /*b9b0*/  VIADD R44, R23, 0x40 ;  /* 0x00000040172c7836 */ /* 0x006fe20000000000 */
[----:B------:R-:W-:Y:S04]  /*b9c0*/  BSSY B1, `(.L_x_1366) ;  /* 0x0000017000017945 */ /* 0x000fe80003800000 */
[----:B------:R-:W-:-:S13]  /*b9d0*/  ISETP.GE.AND P2, PT, R44, R113, PT ;  /* 0x000000712c00720c */ /* 0x000fda0003f46270 */
[----:B------:R-:W-:Y:S05]  /*b9e0*/  @P2 BRA `(.L_x_1367) ;  /* 0x0000000000502947 */ /* 0x000fea0003800000 */
[----:B------:R-:W1:Y:S01]  /*b9f0*/  @!P0 LDS.128 R44, [R112+0x22400] ;  /* 0x02240000702c8984 */ /* 0x000e620000000c00 */
[----:B------:R-:W2:Y:S01]  /*ba00*/  @!P0 LDC.64 R50, c[0x0][0x2e8] ;  /* 0x0000ba00ff328b82 */ /* 0x000ea20000000a00 */
[----:B------:R-:W-:Y:S01]  /*ba10*/  IADD3 R55, P2, R98, R48, RZ ;  /* 0x0000003062377210 */ /* 0x000fe20007f5e0ff */
[----:B------:R-:W-:-:S04]  /*ba20*/  ULDC.64 UR4, c[0x0][0x208] ;  /* 0x0000820000047ab9 */ /* 0x000fc80000000a00 */
[----:B------:R-:W-:Y:S01]  /*ba30*/  IMAD.X R52, R53, 0x1, R99, P2 ;  /* 0x0000000135347824 */ /* 0x000fe200010e0663 */
        /* <DEDUP_REMOVED lines=15> */
.L_x_1367:
[----:B------:R-:W-:Y:S05]  /*bb30*/  BSYNC B1 ;  /* 0x0000000000017941 */ /* 0x000fea0003800000 */
.L_x_1366:
[----:B-12---:R-:W-:Y:S01]  /*bb40*/  VIADD R44, R23, 0x80 ;  /* 0x00000080172c7836 */ /* 0x006fe20000000000 */
[----:B------:R-:W-:Y:S04]  /*bb50*/  BSSY B1, `(.L_x_1368) ;  /* 0x0000017000017945 */ /* 0x000fe80003800000 */
[----:B------:R-:W-:-:S13]  /*bb60*/  ISETP.GE.AND P2, PT, R44, R113, PT ;  /* 0x000000712c00720c */ /* 0x000fda0003f46270 */
[----:B------:R-:W-:Y:S05]  /*bb70*/  @P2 BRA `(.L_x_1369) ;  /* 0x0000000000502947 */ /* 0x000fea0003800000 */
[----:B------:R-:W1:Y:S01]  /*bb80*/  @!P0 LDS.128 R44, [R112+0x24400] ;  /* 0x02440000702c8984 */ /* 0x000e620000000c00 */
[----:B------:R-:W2:Y:S01]  /*bb90*/  @!P0 LDC.64 R50, c[0x0][0x2e8] ;  /* 0x0000ba00ff328b82 */ /* 0x000ea20000000a00 */
[----:B------:R-:W-:Y:S01]  /*bba0*/  LEA R55, P2, R36, R48, 0x7 ;  /* 0x0000003024377211 */ /* 0x000fe200078438ff */
        /* <DEDUP_REMOVED lines=17> */
.L_x_1369:
[----:B------:R-:W-:Y:S05]  /*bcc0*/  BSYNC B1 ;  /* 0x0000000000017941 */ /* 0x000fea0003800000 */
.L_x_1368:
[----:B-12---:R-:W-:-:S05]  /*bcd0*/  VIADD R44, R23, 0xc0 ;  /* 0x000000c0172c7836 */ /* 0x006fca0000000000 */
[----:B------:R-:W-:-:S13]  /*bce0*/  ISETP.GE.AND P2, PT, R44, R113, PT ;  /* 0x000000712c00720c */ /* 0x000fda0003f46270 */
[----:B------:R-:W-:Y:S05]  /*bcf0*/  @P2 BRA `(.L_x_1337) ;  /* 0x0000000000602947 */ /* 0x000fea0003800000 */
[----:B------:R-:W1:Y:S01]  /*bd00*/  LDC.64 R46, c[0x0][0x300] ;  /* 0x0000c000ff2e7b82 */ /* 0x000e620000000a00 */
[----:B------:R-:W-:Y:S01]  /*bd10*/  IMAD.MOV.U32 R50, RZ, RZ, R48 ;  /* 0x000000ffff327224 */ /* 0x000fe200078e0030 */
[----:B------:R-:W-:Y:S01]  /*bd20*/  ULDC.64 UR4, c[0x0][0x208] ;  /* 0x0000820000047ab9 */ /* 0x000fe20000000a00 */
[----:B------:R-:W-:-:S05]  /*bd30*/  IMAD.MOV.U32 R51, RZ, RZ, R53 ;  /* 0x000000ffff337224 */ /* 0x000fca00078e0035 */
[----:B------:R-:W2:Y:S01]  /*bd40*/  @!P0 LDC.64 R44, c[0x0][0x2e8] ;  /* 0x0000ba00ff2c8b82 */ /* 0x000ea20000000a00 */
[----:B-1----:R-:W-:-:S04]  /*bd50*/  IMAD.WIDE.U32 R50, R46, 0xc0, R50 ;  /* 0x000000c02e327825 */ /* 0x002fc800078e0032 */
[----:B------:R-:W-:-:S04]  /*bd60*/  IMAD R47, R47, 0xc0, RZ ;  /* 0x000000c02f2f7824 */ /* 0x000fc800078e02ff */
[----:B------:R-:W-:Y:S01]  /*bd70*/  IMAD.IADD R52, R51, 0x1, R47 ;  /* 0x0000000133347824 */ /* 0x000fe200078e022f */
[----:B--2---:R-:W-:-:S04]  /*bd80*/  @!P0 IADD3 R48, P2, P3, R50, R44, R34 ;  /* 0x0000002c32308210 */ /* 0x004fc80007b5e022 */
[----:B------:R-:W-:Y:S02]  /*bd90*/  @!P0 IADD3.X R49, R52, R45, R37, P2, P3 ;  /* 0x0000002d34318210 */ /* 0x000fe400017e6425 */
[----:B------:R-:W1:Y:S04]  /*bda0*/  @!P0 LDS.128 R44, [R112+0x26400] ;  /* 0x02640000702c8984 */ /* 0x000e680000000c00 */
        /* <DEDUP_REMOVED lines=13> */
.L_x_1337:
[----:B------:R-:W-:Y:S05]  /*be80*/  BSYNC B0 ;  /* 0x0000000000007941 */ /* 0x000fea0003800000 */
.L_x_1299:
        /* <DEDUP_REMOVED lines=17> */
.L_x_1371:
[----:B------:R-:W-:Y:S05]  /*bfa0*/  BSYNC B0 ;  /* 0x0000000000007941 */ /* 0x000fea0003800000 */
.L_x_1370:
[----:B------:R-:W2:Y:S01]  /*bfb0*/  SYNCS.PHASECHK.TRANS64.TRYWAIT P3, [R104+URZ+0x2e8b0], R128 ;  /* 0x02e8b080680075a7 */ /* 0x000ea2000806017f */
[----:B------:R-:W-:Y:S01]  /*bfc0*/  ULDC.64 UR4, c[0x0][0x318] ;  /* 0x0000c60000047ab9 */ /* 0x000fe20000000a00 */
[----:B------:R-:W-:Y:S01]  /*bfd0*/  ULDC.64 UR60, c[0x0][0x328] ;  /* 0x0000ca00003c7ab9 */ /* 0x000fe20000000a00 */
[----:B-1----:R-:W-:Y:S01]  /*bfe0*/  IMAD.U32 R44, RZ, RZ, UR5 ;  /* 0x00000005ff2c7e24 */ /* 0x002fe2000f8e00ff */
[----:B------:R-:W-:Y:S01]  /*bff0*/  BSSY B0, `(.L_x_1372) ;  /* 0x0000005000007945 */ /* 0x000fe20003800000 */
[----:B------:R-:W-:-:S03]  /*c000*/  IMAD.U32 R45, RZ, RZ, UR4 ;  /* 0x00000004ff2d7e24 */ /* 0x000fc6000f8e00ff */
[----:B------:R1:W-:Y:S04]  /*c010*/  STL [R1+0x8], R44 ;  /* 0x0000082c01007387 */ /* 0x0003e80000100800 */
[----:B------:R1:W-:Y:S02]  /*c020*/  STL [R1+0xc], R45 ;  /* 0x00000c2d01007387 */ /* 0x0003e40000100800 */
[----:B-12---:R-:W-:Y:S05]  /*c030*/  @!P3 BRA `(.L_x_1373) ;  /* 0x0000027c0048b947 */ /* 0x006fea0003800000 */
.L_x_1674:
[----:B------:R-:W-:Y:S05]  /*c040*/  BSYNC B0 ;  /* 0x0000000000007941 */ /* 0x000fea0003800000 */
.L_x_1372:
[----:B------:R2:W5:Y:S04]  /*c050*/  LDL R54, [R1+0xc] ;  /* 0x00000c0001367983 */ /* 0x0005680000100800 */
[----:B------:R2:W5:Y:S01]  /*c060*/  LDL R53, [R1+0x8] ;  /* 0x0000080001357983 */ /* 0x0005620000100800 */
[----:B------:R-:W-:Y:S01]  /*c070*/  ISETP.GE.AND P3, PT, R23, R113, PT ;  /* 0x000000711700720c */ /* 0x000fe20003f66270 */
[----:B------:R-:W-:Y:S01]  /*c080*/  BSSY B0, `(.L_x_1374) ;  /* 0x000001a000007945 */ /* 0x000fe20003800000 */
[----:B------:R-:W-:-:S11]  /*c090*/  IMAD.WIDE R48, R24, 0xe0, R94 ;  /* 0x000000e018307825 */ /* 0x000fd600078e025e */
[----:B--2---:R-:W-:Y:S05]  /*c0a0*/  @P3 BRA `(.L_x_1375) ;  /* 0x00000000005c3947 */ /* 0x004fea0003800000 */
[----:B------:R-:W-:Y:S01]  /*c0b0*/  ULDC UR6, c[0x0][0x2f4] ;  /* 0x0000bd0000067ab9 */ /* 0x000fe20000000800 */
[----:B------:R-:W-:Y:S01]  /*c0c0*/  PLOP3.LUT P4, PT, PT, PT, PT, 0x8, 0x0 ;  /* 0x000000000000781c */ /* 0x000fe20003f8e170 */
[----:B------:R-:W-:Y:S01]  /*c0d0*/  IMAD.MOV.U32 R44, RZ, RZ, R40 ;  /* 0x000000ffff2c7224 */ /* 0x000fe200078e0028 */
[----:B------:R-:W-:Y:S01]  /*c0e0*/  ISETP.GE.AND P3, PT, R6, UR6, PT ;  /* 0x0000000606007c0c */ /* 0x000fe2000bf66270 */
[----:B------:R-:W-:Y:S01]  /*c0f0*/  IMAD.MOV.U32 R45, RZ, RZ, R103 ;  /* 0x000000ffff2d7224 */ /* 0x000fe200078e0067 */
[----:B-----5:R-:W-:Y:S01]  /*c100*/  R2UR UR5, R54 ;  /* 0x00000000360572ca */ /* 0x020fe200000e0000 */
[----:B------:R-:W-:Y:S01]  /*c110*/  IMAD R47, R49, UR60, RZ ;  /* 0x0000003c312f7c24 */ /* 0x000fe2000f8e02ff */
[----:B------:R-:W-:Y:S01]  /*c120*/  R2UR UR4, R53 ;  /* 0x00000000350472ca */ /* 0x000fe200000e0000 */
[----:B------:R-:W-:-:S04]  /*c130*/  IMAD.WIDE.U32 R44, R48, UR60, R44 ;  /* 0x0000003c302c7c25 */ /* 0x000fc8000f8e002c */
[----:B------:R-:W-:-:S04]  /*c140*/  IMAD R47, R48, UR61, R47 ;  /* 0x0000003d302f7c24 */ /* 0x000fc8000f8e022f */
[----:B------:R-:W-:Y:S01]  /*c150*/  @!P3 LOP3.LUT P5, RZ, R230, 0x4, RZ, 0xc0, !PT ;  /* 0x00000004e6ffb812 */ /* 0x000fe200078ac0ff */
[----:B------:R-:W-:-:S03]  /*c160*/  @!P3 VIADD R52, R111, 0x40 ;  /* 0x000000406f34b836 */ /* 0x000fc60000000000 */
[----:B------:R-:W-:Y:S02]  /*c170*/  @!P3 PLOP3.LUT P4, PT, P5, PT, PT, 0x80, 0x0 ;  /* 0x000000000000b81c */ /* 0x000fe40002f8f070 */
[----:B------:R-:W-:-:S04]  /*c180*/  IADD3 R50, P5, R44, UR5, RZ ;  /* 0x000000052c327c10 */ /* 0x000fc8000ffbe0ff */
[----:B------:R-:W-:Y:S01]  /*c190*/  IADD3.X R51, R45, UR4, R47, P5, !PT ;  /* 0x000000042d337c10 */ /* 0x000fe2000affe42f */
[----:B------:R-:W-:-:S06]  /*c1a0*/  ULDC.64 UR4, c[0x0][0x208] ;  /* 0x0000820000047ab9 */ /* 0x000fcc0000000a00 */
[----:B------:R-:W-:Y:S01]  /*c1b0*/  @P4 VIADD R52, R111, 0xffffffc0 ;  /* 0xffffffc06f344836 */ /* 0x000fe20000000000 */
[----:B------:R-:W-:-:S03]  /*c1c0*/  ISETP.GE.AND P4, PT, R18, UR6, PT ;  /* 0x0000000612007c0c */ /* 0x000fc6000bf86270 */
[----:B------:R-:W-:-:S10]  /*c1d0*/  @!P3 IMAD.IADD R52, R17, 0x1, R52 ;  /* 0x000000011134b824 */ /* 0x000fd400078e0234 */
[----:B------:R-:W2:Y:S04]  /*c1e0*/  @!P4 LDS.128 R44, [R112+0xe400] ;  /* 0x00e40000702cc984 */ /* 0x000ea80000000c00 */
[----:B--2---:R-:W-:Y:S04]  /*c1f0*/  @!P4 STG.E.128 desc[UR4][R50.64], R44 ;  /* 0x0000002c3200c986 */ /* 0x004fe8000c101d04 */
[----:B------:R-:W2:Y:S04]  /*c200*/  @!P3 LDS.128 R44, [R52+0xe400] ;  /* 0x00e40000342cb984 */ /* 0x000ea80000000c00 */
[----:B--2---:R2:W-:Y:S02]  /*c210*/  @!P3 STG.E.128 desc[UR4][R50.64+0x40], R44 ;  /* 0x0000402c3200b986 */ /* 0x0045e4000c101d04 */
.L_x_1375:
[----:B------:R-:W-:Y:S05]  /*c220*/  BSYNC B0 ;  /* 0x0000000000007941 */ /* 0x000fea0003800000 */
.L_x_1374:
[----:B--2---:R-:W-:Y:S01]  /*c230*/  VIADD R44, R23, 0x40 ;  /* 0x00000040172c7836 */ /* 0x004fe20000000000 */
[----:B------:R-:W-:Y:S04]  /*c240*/  BSSY B0, `(.L_x_1376) ;  /* 0x000001c000007945 */ /* 0x000fe80003800000 */
[----:B------:R-:W-:-:S13]  /*c250*/  ISETP.GE.AND P3, PT, R44, R113, PT ;  /* 0x000000712c00720c */ /* 0x000fda0003f66270 */
[----:B------:R-:W-:Y:S05]  /*c260*/  @P3 BRA `(.L_x_1377) ;  /* 0x0000000000643947 */ /* 0x000fea0003800000 */
[----:B------:R-:W-:Y:S01]  /*c270*/  ULDC UR6, c[0x0][0x2f4] ;  /* 0x0000bd0000067ab9 */ /* 0x000fe20000000800 */
[----:B------:R-:W-:Y:S01]  /*c280*/  PLOP3.LUT P4, PT, PT, PT, PT, 0x8, 0x0 ;  /* 0x000000000000781c */ /* 0x000fe20003f8e170 */
[----:B------:R-:W-:Y:S01]  /*c290*/  IMAD.MOV.U32 R44, RZ, RZ, R40 ;  /* 0x000000ffff2c7224 */ /* 0x000fe200078e0028 */
[----:B------:R-:W-:Y:S01]  /*c2a0*/  ISETP.GE.AND P3, PT, R6, UR6, PT ;  /* 0x0000000606007c0c */ /* 0x000fe2000bf66270 */
[----:B------:R-:W-:Y:S01]  /*c2b0*/  IMAD.MOV.U32 R45, RZ, RZ, R103 ;  /* 0x000000ffff2d7224 */ /* 0x000fe200078e0067 */
[----:B-----5:R-:W-:Y:S02]  /*c2c0*/  R2UR UR4, R54 ;  /* 0x00000000360472ca */ /* 0x020fe400000e0000 */
[----:B------:R-:W-:-:S09]  /*c2d0*/  R2UR UR7, R53 ;  /* 0x00000000350772ca */ /* 0x000fd200000e0000 */
[----:B------:R-:W-:Y:S01]  /*c2e0*/  @!P3 LOP3.LUT P5, RZ, R230, 0x4, RZ, 0xc0, !PT ;  /* 0x00000004e6ffb812 */ /* 0x000fe200078ac0ff */
[----:B------:R-:W-:-:S03]  /*c2f0*/  @!P3 VIADD R52, R111, 0x40 ;  /* 0x000000406f34b836 */ /* 0x000fc60000000000 */
[----:B------:R-:W-:Y:S02]  /*c300*/  @!P3 PLOP3.LUT P4, PT, P5, PT, PT, 0x80, 0x0 ;  /* 0x000000000000b81c */ /* 0x000fe40002f8f070 */
[----:B------:R-:W-:-:S05]  /*c310*/  IADD3 R47, P5, R48, 0x40, RZ ;  /* 0x00000040302f7810 */ /* 0x000fca0007fbe0ff */
[----:B------:R-:W-:Y:S02]  /*c320*/  IMAD.X R46, RZ, RZ, R49, P5 ;  /* 0x000000ffff2e7224 */ /* 0x000fe400028e0631 */
[----:B------:R-:W-:-:S04]  /*c330*/  IMAD.WIDE.U32 R44, R47, UR60, R44 ;  /* 0x0000003c2f2c7c25 */ /* 0x000fc8000f8e002c */
[----:B------:R-:W-:Y:S02]  /*c340*/  IMAD R46, R46, UR60, RZ ;  /* 0x0000003c2e2e7c24 */ /* 0x000fe4000f8e02ff */
[----:B------:R-:W-:Y:S01]  /*c350*/  @P4 VIADD R52, R111, 0xffffffc0 ;  /* 0xffffffc06f344836 */ /* 0x000fe20000000000 */
[----:B------:R-:W-:Y:S01]  /*c360*/  IADD3 R50, P4, R44, UR4, RZ ;  /* 0x000000042c327c10 */ /* 0x000fe2000ff9e0ff */
[----:B------:R-:W-:Y:S01]  /*c370*/  IMAD R47, R47, UR61, R46 ;  /* 0x0000003d2f2f7c24 */ /* 0x000fe2000f8e022e */
[----:B------:R-:W-:Y:S01]  /*c380*/  ULDC.64 UR4, c[0x0][0x208] ;  /* 0x0000820000047ab9 */ /* 0x000fe20000000a00 */
[----:B------:R-:W-:-:S03]  /*c390*/  @!P3 IMAD.IADD R52, R17, 0x1, R52 ;  /* 0x000000011134b824 */ /* 0x000fc600078e0234 */
[----:B------:R-:W-:Y:S02]  /*c3a0*/  IADD3.X R51, R45, UR7, R47, P4, !PT ;  /* 0x000000072d337c10 */ /* 0x000fe4000a7fe42f */
[----:B------:R-:W-:-:S13]  /*c3b0*/  ISETP.GE.AND P4, PT, R18, UR6, PT ;  /* 0x0000000612007c0c */ /* 0x000fda000bf86270 */
[----:B------:R-:W2:Y:S04]  /*c3c0*/  @!P4 LDS.128 R44, [R112+0x10400] ;  /* 0x01040000702cc984 */ /* 0x000ea80000000c00 */
[----:B--2---:R-:W-:Y:S04]  /*c3d0*/  @!P4 STG.E.128 desc[UR4][R50.64], R44 ;  /* 0x0000002c3200c986 */ /* 0x004fe8000c101d04 */
[----:B------:R-:W2:Y:S04]  /*c3e0*/  @!P3 LDS.128 R44, [R52+0x10400] ;  /* 0x01040000342cb984 */ /* 0x000ea80000000c00 */
[----:B--2---:R2:W-:Y:S02]  /*c3f0*/  @!P3 STG.E.128 desc[UR4][R50.64+0x40], R44 ;  /* 0x0000402c3200b986 */ /* 0x0045e4000c101d04 */
.L_x_1377:
[----:B------:R-:W-:Y:S05]  /*c400*/  BSYNC B0 ;  /* 0x0000000000007941 */ /* 0x000fea0003800000 */
.L_x_1376:
        /* <DEDUP_REMOVED lines=29> */
.L_x_1379:
[----:B------:R-:W-:Y:S05]  /*c5e0*/  BSYNC B0 ;  /* 0x0000000000007941 */ /* 0x000fea0003800000 */
.L_x_1378:
        /* <DEDUP_REMOVED lines=20> */
[----:B------:R-:W-:Y:S01]  /*c730*/  IADD3 R48, P4, R44, UR4, RZ ;  /* 0x000000042c307c10 */ /* 0x000fe2000ff9e0ff */
[----:B------:R-:W-:Y:S01]  /*c740*/  @!P3 IMAD.IADD R50, R17, 0x1, R50 ;  /* 0x000000011132b824 */ /* 0x000fe200078e0232 */
[----:B------:R-:W-:Y:S02]  /*c750*/  ULDC.64 UR4, c[0x0][0x208] ;  /* 0x0000820000047ab9 */ /* 0x000fe40000000a00 */
[----:B------:R-:W-:Y:S02]  /*c760*/  IADD3.X R49, R45, UR7, R47, P4, !PT ;  /* 0x000000072d317c10 */ /* 0x000fe4000a7fe42f */
[----:B------:R-:W-:-:S13]  /*c770*/  ISETP.GE.AND P4, PT, R18, UR6, PT ;  /* 0x0000000612007c0c */ /* 0x000fda000bf86270 */
[----:B------:R-:W2:Y:S04]  /*c780*/  @!P4 LDS.128 R44, [R112+0x14400] ;  /* 0x01440000702cc984 */ /* 0x000ea80000000c00 */
[----:B--2---:R-:W-:Y:S04]  /*c790*/  @!P4 STG.E.128 desc[UR4][R48.64], R44 ;  /* 0x0000002c3000c986 */ /* 0x004fe8000c101d04 */
[----:B------:R-:W2:Y:S04]  /*c7a0*/  @!P3 LDS.128 R44, [R50+0x14400] ;  /* 0x01440000322cb984 */ /* 0x000ea80000000c00 */
[----:B--2---:R2:W-:Y:S02]  /*c7b0*/  @!P3 STG.E.128 desc[UR4][R48.64+0x40], R44 ;  /* 0x0000402c3000b986 */ /* 0x0045e4000c101d04 */
.L_x_1381:
[----:B------:R-:W-:Y:S05]  /*c7c0*/  BSYNC B0 ;  /* 0x0000000000007941 */ /* 0x000fea0003800000 */
.L_x_1380:
[----:B--2---:R-:W2:Y:S01]  /*c7d0*/  LDL.LU R45, [R1+0x50] ;  /* 0x00005000012d7983 */ /* 0x004ea20000300800 */
[----:B01----:R-:W-:Y:S01]  /*c7e0*/  @!P2 VIADD R104, R104, 0x2e8c0 ;  /* 0x0002e8c06868a836 */ /* 0x003fe20000000000 */
[----:B------:R-:W-:Y:S01]  /*c7f0*/  ISETP.NE.AND P3, PT, R105, RZ, PT ;  /* 0x000000ff6900720c */ /* 0x000fe20003f65270 */
[----:B------:R-:W-:Y:S01]  /*c800*/  VIADD R22, R22, 0x1 ;  /* 0x0000000116167836 */ /* 0x000fe20000000000 */
[----:B------:R-:W-:Y:S01]  /*c810*/  @!PT LDS RZ, [RZ] ;  /* 0x00000000fffff984 */ /* 0x000fe20000000800 */
[----:B------:R-:W-:Y:S01]  /*c820*/  @!PT LDS RZ, [RZ] ;  /* 0x00000000fffff984 */ /* 0x000fe20000000800 */
[----:B------:R-:W-:Y:S01]  /*c830*/  @!PT LDS RZ, [RZ] ;  /* 0x00000000fffff984 */ /* 0x000fe20000000800 */
[----:B------:R-:W-:Y:S01]  /*c840*/  @!PT LDS RZ, [RZ] ;  /* 0x00000000fffff984 */ /* 0x000fe20000000800 */
[----:B------:R0:W-:Y:S06]  /*c850*/  MEMBAR.ALL.CTA ;  /* 0x0000000000007992 */ /* 0x0001ec0000008000 */
[----:B0-----:R-:W0:Y:S01]  /*c860*/  FENCE.VIEW.ASYNC.S ;  /* 0x00000000000073c6 */ /* 0x001e220000000000 */
[----:B------:R-:W-:Y:S01]  /*c870*/  @!P2 PRMT R104, RZ, 0x654, R104 ;  /* 0x00000654ff68a816 */ /* 0x000fe20000000068 */
[----:B0-----:R0:W-:Y:S06]  /*c880*/  BAR.SYNC.DEFER_BLOCKING R138, 0x80 ;  /* 0x0002008a0000751d */ /* 0x0011ec0000010000 */
[----:B------:R0:W-:Y:S01]  /*c890*/  @!P2 SYNCS.ARRIVE.TRANS64.RED.A1T0 RZ, [R104+URZ], RZ ;  /* 0x000000ff68ffa9a7 */ /* 0x0001e2000810043f */
[----:B------:R-:W-:-:S04]  /*c8a0*/  ISETP.NE.AND P2, PT, R22, 0x2, PT ;  /* 0x000000021600780c */ /* 0x000fc80003f45270 */
[----:B------:R-:W-:Y:S02]  /*c8b0*/  SEL R44, RZ, 0x1, P2 ;  /* 0x00000001ff2c7807 */ /* 0x000fe40001000000 */
[----:B------:R-:W-:Y:S02]  /*c8c0*/  SEL R22, R22, RZ, P2 ;  /* 0x000000ff16167207 */ /* 0x000fe40001000000 */
[----:B--2---:R-:W-:-:S05]  /*c8d0*/  LOP3.LUT R45, R45, R44, RZ, 0x3c, !PT ;  /* 0x0000002c2d2d7212 */ /* 0x004fca00078e3cff */
[----:B------:R0:W-:Y:S01]  /*c8e0*/  STL [R1+0x50], R45 ;  /* 0x0000502d01007387 */ /* 0x0001e20000100800 */
[----:B------:R-:W-:Y:S05]  /*c8f0*/  @P3 BRA `(.L_x_1382) ;  /* 0xffffff6000183947 */ /* 0x000fea000383ffff */
[----:B0-----:R-:W0:Y:S01]  /*c900*/  S2R R45, SR_TID.X ;  /* 0x00000000002d7919 */ /* 0x001e220000002100 */
[----:B------:R-:W-:Y:S02]  /*c910*/  PLOP3.LUT P0, PT, PT, PT, PT, 0x8, 0x0 ;  /* 0x000000000000781c */ /* 0x000fe40003f0e170 */
[----:B0-----:R-:W-:-:S04]  /*c920*/  SHF.R.U32.HI R45, RZ, 0x7, R45 ;  /* 0x00000007ff2d7819 */ /* 0x001fc8000001162d */
[----:B------:R-:W-:-:S13]  /*c930*/  ISETP.NE.AND P3, PT, R45, 0x1, PT ;  /* 0x000000012d00780c */ /* 0x000fda0003f65270 */
[----:B------:R-:W-:Y:S06]  /*c940*/  @!P3 BAR.ARV 0x9, 0x100 ;  /* 0x024400000000bb1d */ /* 0x000fec0000002000 */
.L_x_1294:
[----:B------:R-:W-:Y:S05]  /*c950*/  @P0 BRA `(.L_x_1383) ;  /* 0x00000000000c0947 */ /* 0x000fea0003800000 */
[----:B------:R-:W0:Y:S01]  /*c960*/  FENCE.VIEW.ASYNC.G ;  /* 0x00000000000073c6 */ /* 0x000e220000000100 */
[----:B------:R-:W-:Y:S05]  /*c970*/  WARPSYNC.ALL ;  /* 0x0000000000007948 */ /* 0x000fea0003800000 */
[----:B0-----:R-:W-:Y:S06]  /*c980*/  BAR.ARV 0xc, 0x180 ;  /* 0x0306000000007b1d */ /* 0x001fec0000002000 */
.L_x_1383:
[----:B------:R-:W2:Y:S01]  /*c990*/  LDL R21, [R1+0x7c] ;  /* 0x00007c0001157983 */ /* 0x000ea20000100800 */
[----:B------:R-:W-:Y:S01]  /*c9a0*/  ULDC.64 UR6, c[0x0][0x998] ;  /* 0x0002660000067ab9 */ /* 0x000fe20000000a00 */
[----:B------:R-:W-:Y:S02]  /*c9b0*/  ULDC.64 UR4, c[0x0][0x990] ;  /* 0x0002640000047ab9 */ /* 0x000fe40000000a00 */
[----:B------:R-:W3:Y:S01]  /*c9c0*/  LDL R20, [R1+0x78] ;  /* 0x0000780001147983 */ /* 0x000ee20000100800 */
[----:B------:R-:W-:Y:S02]  /*c9d0*/  ISETP.NE.U32.AND P1, PT, RZ, UR6, PT ;  /* 0x00000006ff007c0c */ /* 0x000fe4000bf25070 */
[----:B------:R-:W-:Y:S01]  /*c9e0*/  ISETP.NE.U32.AND P0, PT, RZ, UR4, PT ;  /* 0x00000004ff007c0c */ /* 0x000fe2000bf05070 */
[----:B------:R-:W4:Y:S01]  /*c9f0*/  LDL R14, [R1+0x60] ;  /* 0x00006000010e7983 */ /* 0x000f220000100800 */
[----:B------:R-:W-:Y:S01]  /*ca00*/  ISETP.NE.AND.EX P1, PT, RZ, UR7, PT, P1 ;  /* 0x00000007ff007c0c */ /* 0x000fe2000bf25310 */
[----:B------:R-:W-:Y:S01]  /*ca10*/  ULDC.64 UR8, c[0x0][0x208] ;  /* 0x0000820000087ab9 */ /* 0x000fe20000000a00 */
[----:B------:R-:W-:-:S11]  /*ca20*/  ISETP.NE.AND.EX P0, PT, RZ, UR5, PT, P0 ;  /* 0x00000005ff007c0c */ /* 0x000fd6000bf05300 */
[----:B------:R-:W0:Y:S08]  /*ca30*/  @P1 LDC.64 R8, c[0x0][0x9b8] ;  /* 0x00026e00ff081b82 */ /* 0x000e300000000a00 */
[----:B------:R-:W1:Y:S08]  /*ca40*/  @P0 LDC.64 R6, c[0x0][0x9a8] ;  /* 0x00026a00ff060b82 */ /* 0x000e700000000a00 */
[----:B------:R-:W1:Y:S08]  /*ca50*/  @P1 LDC.64 R10, c[0x0][0x9c0] ;  /* 0x00027000ff0a1b82 */ /* 0x000e700000000a00 */
[----:B------:R-:W1:Y:S01]  /*ca60*/  @P0 LDC.64 R12, c[0x0][0x9b0] ;  /* 0x00026c00ff0c0b82 */ /* 0x000e620000000a00 */
[----:B--2---:R-:W-:-:S02]  /*ca70*/  @P1 SHF.R.S32.HI R5, RZ, 0x1f, R21 ;  /* 0x0000001fff051819 */ /* 0x004fc40000011415 */
[----:B------:R-:W-:Y:S02]  /*ca80*/  @P0 SHF.R.S32.HI R3, RZ, 0x1f, R21 ;  /* 0x0000001fff030819 */ /* 0x000fe40000011415 */
[----:B---3--:R-:W-:Y:S01]  /*ca90*/  @P1 SHF.R.S32.HI R15, RZ, 0x1f, R20 ;  /* 0x0000001fff0f1819 */ /* 0x008fe20000011414 */
[-C--:B0-----:R-:W-:Y:S02]  /*caa0*/  @P1 IMAD R2, R5, R8.reuse, RZ ;  /* 0x0000000805021224 */ /* 0x081fe400078e02ff */
[----:B------:R-:W-:-:S04]  /*cab0*/  @P1 IMAD.WIDE.U32 R4, R21, R8, RZ ;  /* 0x0000000815041225 */ /* 0x000fc800078e00ff */
[----:B------:R-:W-:Y:S02]  /*cac0*/  @P1 IMAD R9, R21, R9, R2 ;  /* 0x0000000915091224 */ /* 0x000fe400078e0202 */
[-C--:B-1----:R-:W-:Y:S02]  /*cad0*/  @P0 IMAD R0, R3, R6.reuse, RZ ;  /* 0x0000000603000224 */ /* 0x082fe400078e02ff */
[----:B------:R-:W-:Y:S01]  /*cae0*/  @P1 IMAD.IADD R5, R5, 0x1, R9 ;  /* 0x0000000105051824 */ /* 0x000fe200078e0209 */
[----:B------:R-:W-:Y:S01]  /*caf0*/  @P0 SHF.R.S32.HI R9, RZ, 0x1f, R20 ;  /* 0x0000001fff090819 */ /* 0x000fe20000011414 */
[C---:B------:R-:W-:Y:S02]  /*cb00*/  @P0 IMAD R7, R21.reuse, R7, R0 ;  /* 0x0000000715070224 */ /* 0x040fe400078e0200 */
[----:B------:R-:W-:-:S04]  /*cb10*/  @P0 IMAD.WIDE.U32 R2, R21, R6, RZ ;  /* 0x0000000615020225 */ /* 0x000fc800078e00ff */
[----:B------:R-:W-:Y:S02]  /*cb20*/  @P1 IMAD R6, R15, R10, RZ ;  /* 0x0000000a0f061224 */ /* 0x000fe400078e02ff */
        /* <DEDUP_REMOVED lines=8> */
[----:B------:R-:W-:Y:S01]  /*cbb0*/  @P0 LEA R4, P2, R2, UR4, 0x2 ;  /* 0x0000000402040c11 */ /* 0x000fe2000f8410ff */
[----:B------:R-:W-:Y:S01]  /*cbc0*/  @P0 IMAD.IADD R3, R3, 0x1, R9 ;  /* 0x0000000103030824 */ /* 0x000fe200078e0209 */
[----:B------:R-:W0:Y:S01]  /*cbd0*/  LDC.64 R10, c[0x0][0x9e0] ;  /* 0x00027800ff0a7b82 */ /* 0x000e220000000a00 */
[----:B------:R-:W-:Y:S01]  /*cbe0*/  IMAD.MOV.U32 R0, RZ, RZ, 0x3f800000 ;  /* 0x3f800000ff007424 */ /* 0x000fe200078e00ff */
[----:B------:R-:W-:Y:S01]  /*cbf0*/  @P1 LEA.HI.X R9, R6, UR7, R5, 0x2, P3 ;  /* 0x0000000706091c11 */ /* 0x000fe200098f1405 */
[----:B------:R-:W-:Y:S01]  /*cc00*/  ULDC UR4, c[0x0][0x988] ;  /* 0x0002620000047ab9 */ /* 0x000fe20000000800 */
[----:B------:R-:W-:Y:S01]  /*cc10*/  @P0 LEA.HI.X R5, R2, UR5, R3, 0x2, P2 ;  /* 0x0000000502050c11 */ /* 0x000fe200090f1403 */
[----:B------:R-:W-:Y:S02]  /*cc20*/  IMAD.MOV.U32 R3, RZ, RZ, 0x3f800000 ;  /* 0x3f800000ff037424 */ /* 0x000fe400078e00ff */
[----:B------:R-:W2:Y:S01]  /*cc30*/  @P1 LDG.E R0, desc[UR8][R8.64] ;  /* 0x0000000808001981 */ /* 0x000ea2000c1e1900 */
[----:B------:R-:W1:Y:S03]  /*cc40*/  LDC R2, c[0x0][0x448] ;  /* 0x00011200ff027b82 */ /* 0x000e660000000800 */
[----:B------:R3:W2:Y:S01]  /*cc50*/  @P0 LDG.E R3, desc[UR8][R4.64] ;  /* 0x0000000804030981 */ /* 0x0006a2000c1e1900 */
[----:B0-----:R-:W-:-:S02]  /*cc60*/  ISETP.GE.AND P2, PT, R11, 0x1, PT ;  /* 0x000000010b00780c */ /* 0x001fc40003f46270 */
[----:B-1----:R-:W-:Y:S01]  /*cc70*/  ISETP.NE.AND P1, PT, R2, 0x1, PT ;  /* 0x000000010200780c */ /* 0x002fe20003f25270 */
[----:B----4-:R-:W-:-:S12]  /*cc80*/  VIADD R2, R14, 0x7f ;  /* 0x0000007f0e027836 */ /* 0x010fd80000000000 */
[----:B------:R-:W0:Y:S08]  /*cc90*/  @P1 LDC R7, c[0x0][0x44c] ;  /* 0x00011300ff071b82 */ /* 0x000e300000000800 */
[----:B------:R-:W1:Y:S01]  /*cca0*/  @P1 LDC R6, c[0x0][0x450] ;  /* 0x00011400ff061b82 */ /* 0x000e620000000800 */
[----:B0-----:R-:W-:-:S05]  /*ccb0*/  @P1 IMAD.HI.U32 R7, R2, R7, RZ ;  /* 0x0000000702071227 */ /* 0x001fca00078e00ff */
[----:B-1----:R-:W-:-:S05]  /*ccc0*/  @P1 SHF.R.U32.HI R2, RZ, R6, R7 ;  /* 0x00000006ff021219 */ /* 0x002fca0000011607 */
[----:B------:R-:W-:-:S04]  /*ccd0*/  IMAD.IADD R139, R139, 0x1, R2 ;  /* 0x000000018b8b7824 */ /* 0x000fc800078e0202 */
[----:B---3--:R-:W-:Y:S02]  /*cce0*/  IMAD.IADD R4, R139, 0x1, R10 ;  /* 0x000000018b047824 */ /* 0x008fe400078e020a */
[----:B--2---:R-:W-:-:S04]  /*ccf0*/  FMUL.FTZ R0, R3, R0 ;  /* 0x0000000003007220 */ /* 0x004fc80000410000 */
[----:B------:R-:W-:Y:S01]  /*cd00*/  FMUL.FTZ R2, R0, UR4 ;  /* 0x0000000400027c20 */ /* 0x000fe20008410000 */
[----:B------:R-:W-:Y:S06]  /*cd10*/  @!P2 BRA `(.L_x_1384) ;  /* 0x000000000048a947 */ /* 0x000fec0003800000 */
        /* <DEDUP_REMOVED lines=11> */
.L_x_1386:
[----:B------:R-:W-:-:S13]  /*cdd0*/  ISETP.NE.AND P0, PT, R11, 0x1, PT ;  /* 0x000000010b00780c */ /* 0x000fda0003f05270 */
[----:B------:R-:W0:Y:S02]  /*cde0*/  @P0 LDC.64 R6, c[0x0][0x9e8] ;  /* 0x00027a00ff060b82 */ /* 0x000e240000000a00 */
[----:B0-----:R-:W-:-:S05]  /*cdf0*/  @P0 IMAD.HI.U32 R6, R0, R6, RZ ;  /* 0x0000000600060227 */ /* 0x001fca00078e00ff */
[----:B------:R-:W-:-:S07]  /*ce00*/  @P0 SHF.R.U32.HI R0, RZ, R7, R6 ;  /* 0x00000007ff000219 */ /* 0x000fce0000011606 */
.L_x_1387:
[----:B------:R-:W-:Y:S05]  /*ce10*/  BSYNC B0 ;  /* 0x0000000000007941 */ /* 0x000fea0003800000 */
.L_x_1385:
[----:B------:R-:W-:-:S05]  /*ce20*/  IMAD R3, R0, R11, R11 ;  /* 0x0000000b00037224 */ /* 0x000fca00078e020b */
[----:B------:R-:W-:-:S07]  /*ce30*/  VIMNMX R4, R4, R3, PT ;  /* 0x0000000304047248 */ /* 0x000fce0003fe0100 */
.L_x_1384:
[----:B------:R-:W0:Y:S01]  /*ce40*/  @P1 LDC R0, c[0x0][0x44c] ;  /* 0x00011300ff001b82 */ /* 0x000e220000000800 */
[----:B------:R-:W-:Y:S01]  /*ce50*/  VIADD R5, R4, 0xdf ;  /* 0x000000df04057836 */ /* 0x000fe20000000000 */
[----:B------:R-:W-:Y:S01]  /*ce60*/  ULDC UR4, c[0x0][0x9dc] ;  /* 0x0002770000047ab9 */ /* 0x000fe20000000800 */
[----:B------:R-:W-:-:S04]  /*ce70*/  IMAD.MOV.U32 R4, RZ, RZ, RZ ;  /* 0x000000ffff047224 */ /* 0x000fc800078e00ff */
[----:B------:R-:W-:Y:S01]  /*ce80*/  IMAD.HI R4, R5, -0x6db6db6d, R4 ;  /* 0x9249249305047827 */ /* 0x000fe200078e0204 */
[----:B------:R-:W1:Y:S03]  /*ce90*/  @P1 LDC R3, c[0x0][0x450] ;  /* 0x00011400ff031b82 */ /* 0x000e660000000800 */
[----:B------:R-:W-:Y:S02]  /*cea0*/  IMAD.MOV.U32 R5, RZ, RZ, R14 ;  /* 0x000000ffff057224 */ /* 0x000fe400078e000e */
[----:B0-----:R-:W-:-:S05]  /*ceb0*/  @P1 IMAD.HI.U32 R0, R14, R0, RZ ;  /* 0x000000000e001227 */ /* 0x001fca00078e00ff */
[----:B-1----:R-:W-:Y:S02]  /*cec0*/  @P1 SHF.R.U32.HI R5, RZ, R3, R0 ;  /* 0x00000003ff051219 */ /* 0x002fe40000011600 */
[----:B------:R-:W-:-:S03]  /*ced0*/  SHF.R.U32.HI R3, RZ, 0x1f, R4 ;  /* 0x0000001fff037819 */ /* 0x000fc60000011604 */
[----:B------:R-:W-:Y:S01]  /*cee0*/  IMAD.IADD R0, R140, 0x1, R5 ;  /* 0x000000018c007824 */ /* 0x000fe200078e0205 */
[----:B------:R-:W-:-:S03]  /*cef0*/  LEA.HI.SX32 R4, R4, R3, 0x19 ;  /* 0x0000000304047211 */ /* 0x000fc600078fcaff */
[----:B------:R-:W-:Y:S01]  /*cf00*/  VIADD R5, R0, -UR4 ;  /* 0x8000000400057c36 */ /* 0x000fe20008000000 */
[----:B------:R-:W-:Y:S01]  /*cf10*/  VIMNMX R141, R141, R4, PT ;  /* 0x000000048d8d7248 */ /* 0x000fe20003fe0100 */
        /* <DEDUP_REMOVED lines=11> */
.L_x_1390:
[----:B------:R-:W-:-:S13]  /*cfd0*/  ISETP.NE.AND P0, PT, R11, 0x1, PT ;  /* 0x000000010b00780c */ /* 0x000fda0003f05270 */
[----:B------:R-:W0:Y:S02]  /*cfe0*/  @P0 LDC.64 R6, c[0x0][0x9e8] ;  /* 0x00027a00ff060b82 */ /* 0x000e240000000a00 */
[----:B0-----:R-:W-:-:S05]  /*cff0*/  @P0 IMAD.HI.U32 R4, R0, R6, RZ ;  /* 0x0000000600040227 */ /* 0x001fca00078e00ff */
[----:B------:R-:W-:-:S07]  /*d000*/  @P0 SHF.R.U32.HI R0, RZ, R7, R4 ;  /* 0x00000007ff000219 */ /* 0x000fce0000011604 */
.L_x_1391:
[----:B------:R-:W-:Y:S05]  /*d010*/  BSYNC B0 ;  /* 0x0000000000007941 */ /* 0x000fea0003800000 */
.L_x_1389:
[----:B------:R-:W-:-:S05]  /*d020*/  IMAD R0, R0, R11, RZ ;  /* 0x0000000b00007224 */ /* 0x000fca00078e02ff */
[----:B------:R-:W-:-:S07]  /*d030*/  VIMNMX R5, R5, R0, !PT ;  /* 0x0000000005057248 */ /* 0x000fce0007fe0100 */
.L_x_1388:
[----:B------:R-:W-:Y:S01]  /*d040*/  IMAD.MOV.U32 R4, RZ, RZ, RZ ;  /* 0x000000ffff047224 */ /* 0x000fe200078e00ff */
[----:B------:R-:W-:Y:S02]  /*d050*/  PLOP3.LUT P0, PT, PT, PT, PT, 0x80, 0x0 ;  /* 0x000000000000781c */ /* 0x000fe40003f0f070 */
[----:B------:R-:W-:Y:S02]  /*d060*/  CS2R R88, SRZ ;  /* 0x0000000000587805 */ /* 0x000fe4000001ff00 */
[----:B------:R-:W-:Y:S01]  /*d070*/  CS2R R86, SRZ ;  /* 0x0000000000567805 */ /* 0x000fe2000001ff00 */
[----:B------:R-:W-:Y:S01]  /*d080*/  IMAD.HI R5, R5, -0x6db6db6d, R4 ;  /* 0x9249249305057827 */ /* 0x000fe200078e0204 */
[----:B------:R-:W-:Y:S02]  /*d090*/  CS2R R6, SRZ ;  /* 0x0000000000067805 */ /* 0x000fe4000001ff00 */
[----:B------:R-:W-:Y:S02]  /*d0a0*/  CS2R R8, SRZ ;  /* 0x0000000000087805 */ /* 0x000fe4000001ff00 */
[----:B------:R-:W-:Y:S01]  /*d0b0*/  CS2R R76, SRZ ;  /* 0x00000000004c7805 */ /* 0x000fe2000001ff00 */
[----:B------:R-:W-:Y:S01]  /*d0c0*/  IMAD.MOV.U32 R84, RZ, RZ, RZ ;  /* 0x000000ffff547224 */ /* 0x000fe200078e00ff */
[----:B------:R-:W-:Y:S01]  /*d0d0*/  SHF.R.U32.HI R0, RZ, 0x1f, R5 ;  /* 0x0000001fff007819 */ /* 0x000fe20000011605 */
[----:B------:R-:W-:Y:S01]  /*d0e0*/  IMAD.MOV.U32 R4, RZ, RZ, RZ ;  /* 0x000000ffff047224 */ /* 0x000fe200078e00ff */
[----:B------:R-:W-:Y:S01]  /*d0f0*/  CS2R R10, SRZ ;  /* 0x00000000000a7805 */ /* 0x000fe2000001ff00 */
[----:B------:R-:W-:Y:S01]  /*d100*/  IMAD.MOV.U32 R75, RZ, RZ, RZ ;  /* 0x000000ffff4b7224 */ /* 0x000fe200078e00ff */
[----:B------:R-:W-:Y:S01]  /*d110*/  LEA.HI.SX32 R0, R5, R0, 0x19 ;  /* 0x0000000005007211 */ /* 0x000fe200078fcaff */
[----:B------:R-:W-:Y:S01]  /*d120*/  IMAD.MOV.U32 R5, RZ, RZ, RZ ;  /* 0x000000ffff057224 */ /* 0x000fe200078e00ff */
[----:B------:R-:W-:Y:S01]  /*d130*/  CS2R R12, SRZ ;  /* 0x00000000000c7805 */ /* 0x000fe2000001ff00 */
[----:B------:R-:W-:Y:S01]  /*d140*/  IMAD.MOV.U32 R78, RZ, RZ, RZ ;  /* 0x000000ffff4e7224 */ /* 0x000fe200078e00ff */
[----:B------:R-:W-:Y:S01]  /*d150*/  VIMNMX R3, RZ, R0, !PT ;  /* 0x00000000ff037248 */ /* 0x000fe20007fe0100 */
[----:B------:R-:W-:Y:S01]  /*d160*/  IMAD.MOV.U32 R71, RZ, RZ, RZ ;  /* 0x000000ffff477224 */ /* 0x000fe200078e00ff */
[----:B------:R-:W-:-:S02]  /*d170*/  CS2R R68, SRZ ;  /* 0x0000000000447805 */ /* 0x000fc4000001ff00 */
[----:B------:R-:W-:Y:S02]  /*d180*/  CS2R R14, SRZ ;  /* 0x00000000000e7805 */ /* 0x000fe4000001ff00 */
[----:B------:R-:W-:Y:S01]  /*d190*/  ISETP.GT.AND P1, PT, R141, R3, PT ;  /* 0x000000038d00720c */ /* 0x000fe20003f24270 */
[----:B------:R0:W-:Y:S01]  /*d1a0*/  STL [R1+0x70], R3 ;  /* 0x0000700301007387 */ /* 0x0001e20000100800 */
[----:B------:R-:W-:Y:S01]  /*d1b0*/  CS2R R20, SRZ ;  /* 0x0000000000147805 */ /* 0x000fe2000001ff00 */
[----:B------:R-:W-:Y:S01]  /*d1c0*/  IMAD.MOV.U32 R63, RZ, RZ, RZ ;  /* 0x000000ffff3f7224 */ /* 0x000fe200078e00ff */
[----:B------:R-:W-:Y:S02]  /*d1d0*/  CS2R R24, SRZ ;  /* 0x0000000000187805 */ /* 0x000fe4000001ff00 */
[----:B------:R-:W-:Y:S02]  /*d1e0*/  CS2R R60, SRZ ;  /* 0x00000000003c7805 */ /* 0x000fe4000001ff00 */
[----:B------:R-:W-:Y:S01]  /*d1f0*/  CS2R R28, SRZ ;  /* 0x00000000001c7805 */ /* 0x000fe2000001ff00 */
[----:B------:R-:W-:Y:S01]  /*d200*/  IMAD.MOV.U32 R58, RZ, RZ, RZ ;  /* 0x000000ffff3a7224 */ /* 0x000fe200078e00ff */
[----:B-----5:R-:W-:-:S02]  /*d210*/  CS2R R54, SRZ ;  /* 0x0000000000367805 */ /* 0x020fc4000001ff00 */
        /* <DEDUP_REMOVED lines=8> */
[----:B------:R-:W-:Y:S01]  /*d2a0*/  IMAD.MOV.U32 R34, RZ, RZ, RZ ;  /* 0x000000ffff227224 */ /* 0x000fe200078e00ff */
[----:B------:R-:W-:Y:S02]  /*d2b0*/  CS2R R90, SRZ ;  /* 0x00000000005a7805 */ /* 0x000fe4000001ff00 */
[----:B------:R-:W-:Y:S02]  /*d2c0*/  CS2R R40, SRZ ;  /* 0x0000000000287805 */ /* 0x000fe4000001ff00 */
[----:B------:R-:W-:Y:S02]  /*d2d0*/  CS2R R92, SRZ ;  /* 0x00000000005c7805 */ /* 0x000fe4000001ff00 */
[----:B------:R-:W-:-:S02]  /*d2e0*/  CS2R R48, SRZ ;  /* 0x0000000000307805 */ /* 0x000fc4000001ff00 */
[----:B------:R-:W-:Y:S01]  /*d2f0*/  CS2R R94, SRZ ;  /* 0x00000000005e7805 */ /* 0x000fe2000001ff00 */
[----:B------:R-:W-:Y:S01]  /*d300*/  IMAD.MOV.U32 R57, RZ, RZ, RZ ;  /* 0x000000ffff397224 */ /* 0x000fe200078e00ff */
[----:B------:R-:W-:Y:S01]  /*d310*/  CS2R R96, SRZ ;  /* 0x0000000000607805 */ /* 0x000fe2000001ff00 */
[----:B0-----:R-:W-:Y:S06]  /*d320*/  @!P1 BRA `(.L_x_1392) ;  /* 0x000001cc001c9947 */ /* 0x001fec0003800000 */
[----:B------:R-:W0:Y:S01]  /*d330*/  S2R R3, SR_TID.X ;  /* 0x0000000000037919 */ /* 0x000e220000002100 */
[----:B------:R-:W-:Y:S01]  /*d340*/  UMOV UR4, 0xffffffff ;  /* 0xffffffff00047882 */ /* 0x000fe20000000000 */
[----:B0-----:R-:W-:-:S05]  /*d350*/  VIADD R28, R3, 0xffffff80 ;  /* 0xffffff80031c7836 */ /* 0x001fca0000000000 */
[----:B------:R-:W-:-:S04]  /*d360*/  SHF.R.S32.HI R33, RZ, 0x1f, R28 ;  /* 0x0000001fff217819 */ /* 0x000fc8000001141c */
[----:B------:R-:W-:-:S04]  /*d370*/  LEA.HI R13, R33, R28, RZ, 0x7 ;  /* 0x0000001c210d7211 */ /* 0x000fc800078f38ff */
[----:B------:R-:W-:Y:S01]  /*d380*/  SHF.R.S32.HI R13, RZ, 0x7, R13 ;  /* 0x00000007ff0d7819 */ /* 0x000fe2000001140d */
[----:B------:R-:W-:Y:S06]  /*d390*/  BRA.DIV UR4, `(.L_x_1393) ;  /* 0x0000026a04847947 */ /* 0x000fec000b800000 */
[----:B------:R-:W0:Y:S04]  /*d3a0*/  SHFL.IDX PT, R0, R13, RZ, 0x1f ;  /* 0x00001fff0d007589 */ /* 0x000e2800000e0000 */
[----:B0-----:R0:W-:Y:S02]  /*d3b0*/  STL [R1+0x54], R0 ;  /* 0x0000540001007387 */ /* 0x0011e40000100800 */
.L_x_1677:
        /* <DEDUP_REMOVED lines=27> */
.L_x_1395:
[----:B------:R-:W-:Y:S05]  /*d570*/  BSYNC B6 ;  /* 0x0000000000067941 */ /* 0x000fea0003800000 */
.L_x_1394:
        /* <DEDUP_REMOVED lines=15> */
.L_x_1399:
[----:B--2---:R2:W3:Y:S02]  /*d670*/  SYNCS.PHASECHK.TRANS64.TRYWAIT P0, [R17+URZ+0x2e800], R0 ;  /* 0x02e80000110075a7 */ /* 0x0044e4000800017f */
[----:B---3--:R-:W-:Y:S05]  /*d680*/  @!P0 NANOSLEEP.SYNCS 0x989680 ;  /* 0x009896800000895d */ /* 0x008fea0003900000 */
[----:B------:R-:W3:Y:S02]  /*d690*/  @!P0 SYNCS.PHASECHK.TRANS64 P0, [R17+URZ+0x2e800], R0 ;  /* 0x02e80000110085a7 */ /* 0x000ee4000800007f */
[----:B---3--:R-:W-:Y:S05]  /*d6a0*/  @!P0 BRA `(.L_x_1399) ;  /* 0xfffffffc00f08947 */ /* 0x008fea000383ffff */
.L_x_1398:
[----:B------:R-:W-:Y:S05]  /*d6b0*/  BSYNC B0 ;  /* 0x0000000000007941 */ /* 0x000fea0003800000 */
.L_x_1397:
[----:B------:R-:W-:Y:S05]  /*d6c0*/  BRA `(.L_x_1400) ;  /* 0x0000005000007947 */ /* 0x000fea0003800000 */
.L_x_1396:
[----:B------:R-:W-:Y:S01]  /*d6d0*/  LOP3.LUT P0, RZ, R25, 0x3ff, RZ, 0xc0, !PT ;  /* 0x000003ff19ff7812 */ /* 0x000fe2000780c0ff */
[----:B------:R-:W-:Y:S01]  /*d6e0*/  ULDC.64 UR4, c[0x0][0x3f8] ;  /* 0x0000fe0000047ab9 */ /* 0x000fe20000000a00 */
[----:B------:R-:W-:Y:S01]  /*d6f0*/  SHF.R.S32.HI R0, RZ, 0x1f, R123 ;  /* 0x0000001fff007819 */ /* 0x000fe2000001147b */
[----:B------:R-:W-:Y:S01]  /*d700*/  ULDC.64 UR6, c[0x0][0x408] ;  /* 0x0001020000067ab9 */ /* 0x000fe20000000a00 */
[----:B------:R-:W-:Y:S01]  /*d710*/  IMAD.WIDE.U32 R24, R123, UR4, RZ ;  /* 0x000000047b187c25 */ /* 0x000fe2000f8e00ff */
[----:B------:R-:W-:Y:S03]  /*d720*/  BSSY B6, `(.L_x_1401) ;  /* 0x0000019000067945 */ /* 0x000fe60003800000 */
[C---:B------:R-:W-:Y:S02]  /*d730*/  IMAD R4, R0.reuse, UR4, RZ ;  /* 0x0000000400047c24 */ /* 0x040fe4000f8e02ff */
[----:B------:R-:W-:-:S02]  /*d740*/  IMAD R0, R0, UR6, RZ ;  /* 0x0000000600007c24 */ /* 0x000fc4000f8e02ff */
[C---:B------:R-:W-:Y:S02]  /*d750*/  IMAD R29, R123.reuse, UR5, R4 ;  /* 0x000000057b1d7c24 */ /* 0x040fe4000f8e0204 */
[C---:B------:R-:W-:Y:S02]  /*d760*/  IMAD R31, R123.reuse, UR7, R0 ;  /* 0x000000077b1f7c24 */ /* 0x040fe4000f8e0200 */
[----:B------:R-:W-:-:S04]  /*d770*/  IMAD.WIDE.U32 R26, R123, UR6, RZ ;  /* 0x000000067b1a7c25 */ /* 0x000fc8000f8e00ff */
[----:B------:R-:W-:Y:S02]  /*d780*/  IMAD.IADD R29, R29, 0x1, R25 ;  /* 0x000000011d1d7824 */ /* 0x000fe400078e0219 */
[----:B------:R-:W-:Y:S01]  /*d790*/  IMAD.IADD R31, R31, 0x1, R27 ;  /* 0x000000011f1f7824 */ /* 0x000fe200078e021b */
        /* <DEDUP_REMOVED lines=17> */
.L_x_1402:
[----:B------:R-:W-:Y:S05]  /*d8b0*/  BSYNC B6 ;  /* 0x0000000000067941 */ /* 0x000fea0003800000 */
.L_x_1401:
[----:B------:R-:W2:Y:S01]  /*d8c0*/  LDL R40, [R1+0x60] ;  /* 0x0000600001287983 */ /* 0x000ea20000100800 */
[----:B------:R-:W-:Y:S01]  /*d8d0*/  ULDC.U8 UR4, c[0x0][0x410] ;  /* 0x0001040000047ab9 */ /* 0x000fe20000000000 */
[----:B------:R-:W-:Y:S01]  /*d8e0*/  LEA.HI R33, R33, R28, RZ, 0x2 ;  /* 0x0000001c21217211 */ /* 0x000fe200078f10ff */
[----:B------:R-:W-:Y:S01]  /*d8f0*/  BSSY B0, `(.L_x_1403) ;  /* 0x00004d5000007945 */ /* 0x000fe20003800000 */
[----:B------:R-:W-:Y:S02]  /*d900*/  ISETP.NE.AND P0, PT, RZ, UR4, PT ;  /* 0x00000004ff007c0c */ /* 0x000fe4000bf05270 */
[----:B------:R-:W-:-:S05]  /*d910*/  LOP3.LUT R33, R33, 0xfffffffc, RZ, 0xc0, !PT ;  /* 0xfffffffc21217812 */ /* 0x000fca00078ec0ff */
[----:B------:R-:W-:Y:S02]  /*d920*/  IMAD.IADD R28, R28, 0x1, -R33 ;  /* 0x000000011c1c7824 */ /* 0x000fe400078e0a21 */
[----:B--2---:R-:W-:-:S04]  /*d930*/  IMAD.IADD R39, R23, 0x1, R40 ;  /* 0x0000000117277824 */ /* 0x004fc800078e0228 */
[----:B------:R-:W-:Y:S05]  /*d940*/  @!P0 BRA `(.L_x_1404) ;  /* 0x0000002400c08947 */ /* 0x000fea0003800000 */
[----:B------:R-:W0:Y:S01]  /*d950*/  LDC R34, c[0x0][0x448] ;  /* 0x00011200ff227b82 */ /* 0x000e220000000800 */
[----:B------:R-:W-:Y:S01]  /*d960*/  IMAD R3, R28, 0x40, R39 ;  /* 0x000000401c037824 */ /* 0x000fe200078e0227 */
[----:B------:R-:W-:Y:S01]  /*d970*/  ULDC.64 UR4, c[0x0][0x3f8] ;  /* 0x0000fe0000047ab9 */ /* 0x000fe20000000a00 */
[----:B------:R-:W-:Y:S01]  /*d980*/  IMAD.MOV.U32 R8, RZ, RZ, R24 ;  /* 0x000000ffff087224 */ /* 0x000fe200078e0018 */
[----:B------:R-:W-:Y:S01]  /*d990*/  ULDC.64 UR6, c[0x0][0x408] ;  /* 0x0001020000067ab9 */ /* 0x000fe20000000a00 */
[----:B------:R-:W-:Y:S01]  /*d9a0*/  IMAD.MOV.U32 R9, RZ, RZ, R29 ;  /* 0x000000ffff097224 */ /* 0x000fe200078e001d */
[----:B------:R-:W-:Y:S01]  /*d9b0*/  ULDC.64 UR8, c[0x0][0x400] ;  /* 0x0001000000087ab9 */ /* 0x000fe20000000a00 */
[----:B------:R-:W-:Y:S01]  /*d9c0*/  IMAD.MOV.U32 R10, RZ, RZ, R26 ;  /* 0x000000ffff0a7224 */ /* 0x000fe200078e001a */
[----:B------:R-:W-:Y:S01]  /*d9d0*/  SHF.R.S32.HI R35, RZ, 0x1f, R233 ;  /* 0x0000001fff237819 */ /* 0x000fe200000114e9 */
[----:B------:R-:W-:Y:S01]  /*d9e0*/  IMAD.MOV.U32 R11, RZ, RZ, R31 ;  /* 0x000000ffff0b7224 */ /* 0x000fe200078e001f */
[----:B------:R-:W-:-:S02]  /*d9f0*/  SHF.R.S32.HI R37, RZ, 0x1f, R228 ;  /* 0x0000001fff257819 */ /* 0x000fc400000114e4 */
[----:B0-----:R-:W-:-:S13]  /*da00*/  ISETP.NE.AND P0, PT, R34, 0x1, PT ;  /* 0x000000012200780c */ /* 0x001fda0003f05270 */
[----:B------:R-:W0:Y:S08]  /*da10*/  @P0 LDC R0, c[0x0][0x44c] ;  /* 0x00011300ff000b82 */ /* 0x000e300000000800 */
[----:B------:R-:W2:Y:S01]  /*da20*/  @P0 LDC R5, c[0x0][0x450] ;  /* 0x00011400ff050b82 */ /* 0x000ea20000000800 */
[----:B0-----:R-:W-:-:S05]  /*da30*/  @P0 IMAD.HI.U32 R0, R3, R0, RZ ;  /* 0x0000000003000227 */ /* 0x001fca00078e00ff */
[----:B--2---:R-:W-:-:S04]  /*da40*/  @P0 SHF.R.U32.HI R3, RZ, R5, R0 ;  /* 0x00000005ff030219 */ /* 0x004fc80000011600 */
[----:B------:R-:W-:Y:S01]  /*da50*/  SHF.R.S32.HI R0, RZ, 0x1f, R3 ;  /* 0x0000001fff007819 */ /* 0x000fe20000011403 */
[----:B------:R-:W-:-:S04]  /*da60*/  IMAD.WIDE.U32 R8, R3, UR4, R8 ;  /* 0x0000000403087c25 */ /* 0x000fc8000f8e0008 */
[----:B------:R-:W-:Y:S02]  /*da70*/  IMAD R4, R0, UR4, RZ ;  /* 0x0000000400047c24 */ /* 0x000fe4000f8e02ff */
[----:B------:R-:W-:-:S04]  /*da80*/  IMAD.WIDE.U32 R10, R3, UR6, R10 ;  /* 0x00000006030a7c25 */ /* 0x000fc8000f8e000a */
[----:B------:R-:W-:Y:S01]  /*da90*/  IMAD R0, R0, UR6, RZ ;  /* 0x0000000600007c24 */ /* 0x000fe2000f8e02ff */
[----:B------:R-:W-:Y:S01]  /*daa0*/  IADD3 R7, P1, R10, UR8, RZ ;  /* 0x000000080a077c10 */ /* 0x000fe2000ff3e0ff */
[C---:B------:R-:W-:Y:S01]  /*dab0*/  IMAD R13, R3.reuse, UR5, R4 ;  /* 0x00000005030d7c24 */ /* 0x040fe2000f8e0204 */
[----:B------:R-:W-:Y:S01]  /*dac0*/  ULDC.64 UR4, c[0x0][0x3e8] ;  /* 0x0000fa0000047ab9 */ /* 0x000fe20000000a00 */
[----:B------:R-:W-:Y:S01]  /*dad0*/  IMAD R3, R3, UR7, R0 ;  /* 0x0000000703037c24 */ /* 0x000fe2000f8e0200 */
[----:B------:R-:W-:Y:S01]  /*dae0*/  IADD3 R5, P0, R8, UR4, RZ ;  /* 0x0000000408057c10 */ /* 0x000fe2000ff1e0ff */
[----:B------:R-:W-:-:S03]  /*daf0*/  UMOV UR4, 0xffffffff ;  /* 0xffffffff00047882 */ /* 0x000fc60000000000 */
[----:B------:R-:W-:Y:S02]  /*db00*/  IADD3.X R6, R9, UR5, R13, P0, !PT ;  /* 0x0000000509067c10 */ /* 0x000fe400087fe40d */
[----:B------:R-:W-:Y:S01]  /*db10*/  IADD3.X R8, R11, UR9, R3, P1, !PT ;  /* 0x000000090b087c10 */ /* 0x000fe20008ffe403 */
[----:B------:R-:W-:Y:S06]  /*db20*/  BRA.DIV UR4, `(.L_x_1405) ;  /* 0x0000026204c87947 */ /* 0x000fec000b800000 */
[----:B------:R0:W2:Y:S04]  /*db30*/  SHFL.IDX PT, R0, R6, RZ, 0x1c1f ;  /* 0x001c1fff06007589 */ /* 0x0000a800000e0000 */
[----:B------:R0:W3:Y:S04]  /*db40*/  SHFL.IDX PT, R3, R5, RZ, 0x1c1f ;  /* 0x001c1fff05037589 */ /* 0x0000e800000e0000 */
[----:B------:R0:W4:Y:S04]  /*db50*/  SHFL.IDX PT, R4, R8, RZ, 0x1c1f ;  /* 0x001c1fff08047589 */ /* 0x00012800000e0000 */
[----:B-1----:R0:W1:Y:S02]  /*db60*/  SHFL.IDX PT, R14, R7, RZ, 0x1c1f ;  /* 0x001c1fff070e7589 */ /* 0x00206400000e0000 */
.L_x_1683:
[----:B------:R-:W5:Y:S01]  /*db70*/  LDL R9, [R1+0x10] ;  /* 0x0000100001097983 */ /* 0x000f620000100800 */
[----:B------:R-:W-:Y:S01]  /*db80*/  BSSY B1, `(.L_x_1406) ;  /* 0x000001c000017945 */ /* 0x000fe20003800000 */
[----:B------:R-:W-:Y:S02]  /*db90*/  CS2R R28, SRZ ;  /* 0x00000000001c7805 */ /* 0x000fe4000001ff00 */
[----:B------:R-:W-:Y:S02]  /*dba0*/  CS2R R24, SRZ ;  /* 0x0000000000187805 */ /* 0x000fe4000001ff00 */
[----:B------:R-:W-:Y:S02]  /*dbb0*/  CS2R R30, SRZ ;  /* 0x00000000001e7805 */ /* 0x000fe4000001ff00 */
[----:B------:R-:W-:Y:S01]  /*dbc0*/  CS2R R20, SRZ ;  /* 0x0000000000147805 */ /* 0x000fe2000001ff00 */
[----:B-----5:R-:W-:-:S05]  /*dbd0*/  IMAD R34, R9, R34, RZ ;  /* 0x0000002209227224 */ /* 0x020fca00078e02ff */
[----:B------:R-:W-:-:S13]  /*dbe0*/  ISETP.GE.AND P0, PT, R39, R34, PT ;  /* 0x000000222700720c */ /* 0x000fda0003f06270 */
[----:B------:R-:W-:Y:S05]  /*dbf0*/  @P0 BRA `(.L_x_1407) ;  /* 0x0000000000500947 */ /* 0x000fea0003800000 */
[----:B------:R-:W-:Y:S01]  /*dc00*/  ULDC UR4, c[0x0][0x3f4] ;  /* 0x0000fd0000047ab9 */ /* 0x000fe20000000800 */
[----:B------:R-:W-:Y:S02]  /*dc10*/  CS2R R30, SRZ ;  /* 0x00000000001e7805 */ /* 0x000fe4000001ff00 */
[----:B------:R-:W-:Y:S02]  /*dc20*/  ISETP.GE.AND P3, PT, R228, UR4, PT ;  /* 0x00000004e4007c0c */ /* 0x000fe4000bf66270 */
[----:B------:R-:W-:Y:S02]  /*dc30*/  CS2R R20, SRZ ;  /* 0x0000000000147805 */ /* 0x000fe4000001ff00 */
[----:B------:R-:W-:Y:S02]  /*dc40*/  ISETP.GE.AND P4, PT, R233, UR4, PT ;  /* 0x00000004e9007c0c */ /* 0x000fe4000bf86270 */
[----:B------:R-:W-:Y:S01]  /*dc50*/  CS2R R24, SRZ ;  /* 0x0000000000187805 */ /* 0x000fe2000001ff00 */
[----:B------:R-:W-:-:S06]  /*dc60*/  ULDC.64 UR6, c[0x0][0x208] ;  /* 0x0000820000067ab9 */ /* 0x000fcc0000000a00 */
[----:B---3--:R-:W-:-:S04]  /*dc70*/  @!P3 IADD3 R10, P0, R228, R3, RZ ;  /* 0x00000003e40ab210 */ /* 0x008fc80007f1e0ff */
[CC--:B-1----:R-:W-:Y:S02]  /*dc80*/  @!P4 IADD3 R26, P2, R233.reuse, R14.reuse, RZ ;  /* 0x0000000ee91ac210 */ /* 0x0c2fe40007f5e0ff */
[----:B------:R-:W-:Y:S01]  /*dc90*/  @!P4 IADD3 R12, P1, R233, R3, RZ ;  /* 0x00000003e90cc210 */ /* 0x000fe20007f3e0ff */
[----:B--2---:R-:W-:Y:S01]  /*dca0*/  @!P3 IMAD.X R11, R0, 0x1, R37, P0 ;  /* 0x00000001000bb824 */ /* 0x004fe200000e0625 */
[----:B------:R-:W-:Y:S02]  /*dcb0*/  @!P3 IADD3 R14, P0, R228, R14, RZ ;  /* 0x0000000ee40eb210 */ /* 0x000fe40007f1e0ff */
[----:B------:R-:W-:Y:S01]  /*dcc0*/  CS2R R28, SRZ ;  /* 0x00000000001c7805 */ /* 0x000fe2000001ff00 */
[--C-:B----4-:R-:W-:Y:S02]  /*dcd0*/  @!P4 IMAD.X R27, R4, 0x1, R35.reuse, P2 ;  /* 0x00000001041bc824 */ /* 0x110fe400010e0623 */
[----:B------:R-:W-:Y:S01]  /*dce0*/  @!P4 IMAD.X R13, R0, 0x1, R35, P1 ;  /* 0x00000001000dc824 */ /* 0x000fe200008e0623 */
[----:B------:R1:W5:Y:S01]  /*dcf0*/  @!P3 LD.E.64 R30, desc[UR6][R10.64] ;  /* 0x000000060a1eb980 */ /* 0x000362000c101b00 */
[----:B------:R-:W-:-:S03]  /*dd00*/  @!P3 IMAD.X R15, R4, 0x1, R37, P0 ;  /* 0x00000001040fb824 */ /* 0x000fc600000e0625 */
[----:B------:R1:W5:Y:S04]  /*dd10*/  @!P4 LD.E.64 R20, desc[UR6][R12.64] ;  /* 0x000000060c14c980 */ /* 0x000368000c101b00 */
[----:B------:R1:W5:Y:S04]  /*dd20*/  @!P4 LD.E.64 R24, desc[UR6][R26.64] ;  /* 0x000000061a18c980 */ /* 0x000368000c101b00 */
[----:B------:R1:W5:Y:S02]  /*dd30*/  @!P3 LD.E.64 R28, desc[UR6][R14.64] ;  /* 0x000000060e1cb980 */ /* 0x000364000c101b00 */
.L_x_1407:
[----:B------:R-:W-:Y:S05]  /*dd40*/  BSYNC B1 ;  /* 0x0000000000017941 */ /* 0x000fea0003800000 */
.L_x_1406:
[----:B------:R-:W-:Y:S01]  /*dd50*/  UMOV UR4, 0xffffffff ;  /* 0xffffffff00047882 */ /* 0x000fe20000000000 */
[----:B-1----:R-:W-:Y:S02]  /*dd60*/  CS2R R26, SRZ ;  /* 0x00000000001a7805 */ /* 0x002fe4000001ff00 */
[----:B------:R-:W-:Y:S05]  /*dd70*/  BRA.DIV UR4, `(.L_x_1408) ;  /* 0x0000026204a47947 */ /* 0x000fea000b800000 */
[----:B--2---:R1:W2:Y:S04]  /*dd80*/  SHFL.IDX PT, R0, R6, 0x1, 0x1c1f ;  /* 0x003c1f0006007f89 */ /* 0x0042a800000e0000 */
[----:B---3--:R1:W3:Y:S04]  /*dd90*/  SHFL.IDX PT, R3, R5, 0x1, 0x1c1f ;  /* 0x003c1f0005037f89 */ /* 0x0082e800000e0000 */
[----:B----4-:R1:W4:Y:S04]  /*dda0*/  SHFL.IDX PT, R4, R8, 0x1, 0x1c1f ;  /* 0x003c1f0008047f89 */ /* 0x01032800000e0000 */
[----:B------:R1:W0:Y:S02]  /*ddb0*/  SHFL.IDX PT, R14, R7, 0x1, 0x1c1f ;  /* 0x003c1f00070e7f89 */ /* 0x00022400000e0000 */
.L_x_1689:
[----:B01----:R-:W-:Y:S01]  /*ddc0*/  VIADD R5, R39, 0x40 ;  /* 0x0000004027057836 */ /* 0x003fe20000000000 */
[----:B------:R-:W-:Y:S01]  /*ddd0*/  BSSY B1, `(.L_x_1409) ;  /* 0x000001a000017945 */ /* 0x000fe20003800000 */
[----:B------:R-:W-:Y:S02]  /*dde0*/  CS2R R8, SRZ ;  /* 0x0000000000087805 */ /* 0x000fe4000001ff00 */
[----:B------:R-:W-:Y:S02]  /*ddf0*/  CS2R R12, SRZ ;  /* 0x00000000000c7805 */ /* 0x000fe4000001ff00 */
[----:B------:R-:W-:Y:S02]  /*de00*/  CS2R R10, SRZ ;  /* 0x00000000000a7805 */ /* 0x000fe4000001ff00 */
[----:B------:R-:W-:-:S13]  /*de10*/  ISETP.GE.AND P0, PT, R5, R34, PT ;  /* 0x000000220500720c */ /* 0x000fda0003f06270 */
[----:B------:R-:W-:Y:S05]  /*de20*/  @P0 BRA `(.L_x_1410) ;  /* 0x0000000000500947 */ /* 0x000fea0003800000 */
[----:B------:R-:W-:Y:S01]  /*de30*/  ULDC UR4, c[0x0][0x3f4] ;  /* 0x0000fd0000047ab9 */ /* 0x000fe20000000800 */
[----:B------:R-:W-:Y:S02]  /*de40*/  CS2R R10, SRZ ;  /* 0x00000000000a7805 */ /* 0x000fe4000001ff00 */
[----:B------:R-:W-:Y:S02]  /*de50*/  ISETP.GE.AND P4, PT, R228, UR4, PT ;  /* 0x00000004e4007c0c */ /* 0x000fe4000bf86270 */
[----:B------:R-:W-:Y:S02]  /*de60*/  CS2R R8, SRZ ;  /* 0x0000000000087805 */ /* 0x000fe4000001ff00 */
[----:B------:R-:W-:Y:S02]  /*de70*/  ISETP.GE.AND P5, PT, R233, UR4, PT ;  /* 0x00000004e9007c0c */ /* 0x000fe4000bfa6270 */
[----:B------:R-:W-:Y:S02]  /*de80*/  CS2R R12, SRZ ;  /* 0x00000000000c7805 */ /* 0x000fe4000001ff00 */
[----:B------:R-:W-:Y:S01]  /*de90*/  CS2R R26, SRZ ;  /* 0x00000000001a7805 */ /* 0x000fe2000001ff00 */
[----:B------:R-:W-:-:S04]  /*dea0*/  ULDC.64 UR6, c[0x0][0x208] ;  /* 0x0000820000067ab9 */ /* 0x000fc80000000a00 */
[----:B------:R-:W-:-:S04]  /*deb0*/  @!P4 IADD3 R38, P1, R228, R14, RZ ;  /* 0x0000000ee426c210 */ /* 0x000fc80007f3e0ff */
[CC--:B---3--:R-:W-:Y:S02]  /*dec0*/  @!P5 IADD3 R32, P2, R233.reuse, R3.reuse, RZ ;  /* 0x00000003e920d210 */ /* 0x0c8fe40007f5e0ff */
[----:B------:R-:W-:Y:S01]  /*ded0*/  @!P4 IADD3 R6, P0, R228, R3, RZ ;  /* 0x00000003e406c210 */ /* 0x000fe20007f1e0ff */
[----:B----4-:R-:W-:Y:S01]  /*dee0*/  @!P4 IMAD.X R39, R4, 0x1, R37, P1 ;  /* 0x000000010427c824 */ /* 0x010fe200008e0625 */
[----:B------:R-:W-:Y:S01]  /*def0*/  @!P5 IADD3 R14, P3, R233, R14, RZ ;  /* 0x0000000ee90ed210 */ /* 0x000fe20007f7e0ff */
[C---:B--2---:R-:W-:Y:S02]  /*df00*/  @!P5 IMAD.X R33, R0.reuse, 0x1, R35, P2 ;  /* 0x000000010021d824 */ /* 0x044fe400010e0623 */
[----:B------:R-:W-:Y:S01]  /*df10*/  @!P4 IMAD.X R7, R0, 0x1, R37, P0 ;  /* 0x000000010007c824 */ /* 0x000fe200000e0625 */
[----:B------:R0:W5:Y:S01]  /*df20*/  @!P4 LD.E.64 R26, desc[UR6][R38.64] ;  /* 0x00000006261ac980 */ /* 0x000162000c101b00 */
[----:B------:R-:W-:-:S03]  /*df30*/  @!P5 IMAD.X R15, R4, 0x1, R35, P3 ;  /* 0x00000001040fd824 */ /* 0x000fc600018e0623 */
[----:B------:R0:W5:Y:S04]  /*df40*/  @!P5 LD.E.64 R10, desc[UR6][R32.64] ;  /* 0x00000006200ad980 */ /* 0x000168000c101b00 */
[----:B------:R0:W5:Y:S04]  /*df50*/  @!P5 LD.E.64 R8, desc[UR6][R14.64] ;  /* 0x000000060e08d980 */ /* 0x000168000c101b00 */
[----:B------:R0:W5:Y:S02]  /*df60*/  @!P4 LD.E.64 R12, desc[UR6][R6.64] ;  /* 0x00000006060cc980 */ /* 0x000164000c101b00 */
.L_x_1410:
[----:B------:R-:W-:Y:S05]  /*df70*/  BSYNC B1 ;  /* 0x0000000000017941 */ /* 0x000fea0003800000 */
.L_x_1409:
[----:B--2---:R-:W2:Y:S04]  /*df80*/  LDL R0, [R1+0x9c] ;  /* 0x00009c0001007983 */ /* 0x004ea80000100800 */
[----:B----4-:R-:W4:Y:S01]  /*df90*/  LDL R4, [R1+0x84] ;  /* 0x0000840001047983 */ /* 0x010f220000100800 */
[----:B0-----:R-:W-:Y:S01]  /*dfa0*/  VIADDMNMX R14, R34, -R40, 0x80, PT ;  /* 0x00000080220e7446 */ /* 0x001fe20003800928 */
[----:B------:R-:W-:Y:S01]  /*dfb0*/  BSSY B1, `(.L_x_1411) ;  /* 0x0000013000017945 */ /* 0x000fe20003800000 */
[----:B------:R-:W-:Y:S02]  /*dfc0*/  LOP3.LUT P2, RZ, R230, 0x4, RZ, 0xc0, !PT ;  /* 0x00000004e6ff7812 */ /* 0x000fe4000784c0ff */
[----:B------:R-:W-:Y:S02]  /*dfd0*/  ISETP.GE.AND P1, PT, R23, R14, PT ;  /* 0x0000000e1700720c */ /* 0x000fe40003f26270 */
[----:B--2---:R-:W-:Y:S01]  /*dfe0*/  R2UR UR5, R0 ;  /* 0x00000000000572ca */ /* 0x004fe200000e0000 */
[----:B------:R-:W-:-:S05]  /*dff0*/  IMAD.SHL.U32 R0, R230, 0x80, RZ ;  /* 0x00000080e6007824 */ /* 0x000fca00078e00ff */
[----:B---3--:R-:W-:-:S04]  /*e000*/  LOP3.LUT R3, R0, 0x380, RZ, 0xc0, !PT ;  /* 0x0000038000037812 */ /* 0x008fc800078ec0ff */
[----:B------:R-:W-:Y:S02]  /*e010*/  LOP3.LUT R0, R3, 0x30, R18, 0xf8, !PT ;  /* 0x0000003003007812 */ /* 0x000fe400078ef812 */
[----:B------:R-:W-:Y:S01]  /*e020*/  SHF.R.U32.HI R3, RZ, 0x3, R3 ;  /* 0x00000003ff037819 */ /* 0x000fe20000011603 */
[----:B------:R-:W-:-:S03]  /*e030*/  ULEA.HI UR4, UR5, UR5, URZ, 0x1 ;  /* 0x0000000505047291 */ /* 0x000fc6000f8f083f */
[----:B------:R-:W-:Y:S01]  /*e040*/  LOP3.LUT R0, R0, R3, RZ, 0x3c, !PT ;  /* 0x0000000300007212 */ /* 0x000fe200078e3cff */
[----:B------:R-:W-:-:S03]  /*e050*/  ULOP3.LUT UR4, UR4, 0xfffffffe, URZ, 0xc0, !UPT ;  /* 0xfffffffe04047892 */ /* 0x000fc6000f8ec03f */
[----:B----4-:R-:W-:Y:S01]  /*e060*/  IADD3 R3, R17, R0, R4 ;  /* 0x0000000011037210 */ /* 0x010fe20007ffe004 */
[----:B------:R-:W-:-:S04]  /*e070*/  UIADD3 UR4, UR5, -UR4, URZ ;  /* 0x8000000405047290 */ /* 0x000fc8000fffe03f */
[C---:B------:R-:W-:Y:S02]  /*e080*/  VIADD R4, R3.reuse, 0x1c400 ;  /* 0x0001c40003047836 */ /* 0x040fe40000000000 */
[----:B------:R-:W-:Y:S02]  /*e090*/  IMAD.U32 R6, RZ, RZ, UR4 ;  /* 0x00000004ff067e24 */ /* 0x000fe4000f8e00ff */
[----:B------:R-:W-:-:S03]  /*e0a0*/  VIADD R0, R3, 0x1c440 ;  /* 0x0001c44003007836 */ /* 0x000fc60000000000 */
[----:B------:R-:W-:-:S04]  /*e0b0*/  SHF.L.U32 R6, R6, 0x1f, RZ ;  /* 0x0000001f06067819 */ /* 0x000fc800000006ff */
[----:B------:R-:W0:Y:S02]  /*e0c0*/  SYNCS.PHASECHK.TRANS64.TRYWAIT P0, [R17+URZ+0x2e800], R6 ;  /* 0x02e80006110075a7 */ /* 0x000e24000800017f */
[----:B0-----:R-:W-:Y:S05]  /*e0d0*/  @!P0 BRA `(.L_x_1412) ;  /* 0x00000260003c8947 */ /* 0x001fea0003800000 */
.L_x_1690:
[----:B------:R-:W-:Y:S05]  /*e0e0*/  BSYNC B1 ;  /* 0x0000000000017941 */ /* 0x000fea0003800000 */
.L_x_1411:
[----:B------:R-:W-:Y:S01]  /*e0f0*/  BSSY B1, `(.L_x_1413) ;  /* 0x00000fa000017945 */ /* 0x000fe20003800000 */
[----:B------:R-:W-:-:S03]  /*e100*/  @P2 VIADD R0, R4, 0xffffffc0 ;  /* 0xffffffc004002836 */ /* 0x000fc60000000000 */
[----:B------:R-:W-:Y:S05]  /*e110*/  @P1 BRA `(.L_x_1414) ;  /* 0x0000000c00dc1947 */ /* 0x000fea0003800000 */
[----:B------:R-:W1:Y:S01]  /*e120*/  LDC R4, c[0x0][0x3f4] ;  /* 0x0000fd00ff047b82 */ /* 0x000e620000000800 */
[----:B------:R-:W-:Y:S01]  /*e130*/  BSSY B2, `(.L_x_1415) ;  /* 0x000007a000027945 */ /* 0x000fe20003800000 */
[-C--:B-1----:R-:W-:Y:S02]  /*e140*/  ISETP.GE.AND P0, PT, R228, R4.reuse, PT ;  /* 0x00000004e400720c */ /* 0x082fe40003f06270 */
[----:B------:R-:W-:-:S11]  /*e150*/  ISETP.GE.AND P1, PT, R233, R4, PT ;  /* 0x00000004e900720c */ /* 0x000fd60003f26270 */
[----:B------:R-:W-:Y:S05]  /*e160*/  @P0 BRA `(.L_x_1416) ;  /* 0x0000000400d80947 */ /* 0x000fea0003800000 */
[----:B0-----:R-:W0:Y:S01]  /*e170*/  LDS.128 R4, [R3+0x1c400] ;  /* 0x01c4000003047984 */ /* 0x001e220000000c00 */
[----:B-----5:R-:W-:Y:S02]  /*e180*/  SHF.R.U32.HI R32, RZ, 0x8, R30 ;  /* 0x00000008ff207819 */ /* 0x020fe4000001161e */
[----:B------:R-:W-:Y:S02]  /*e190*/  LOP3.LUT R15, R30, 0xff, RZ, 0xc0, !PT ;  /* 0x000000ff1e0f7812 */ /* 0x000fe400078ec0ff */
[----:B------:R-:W-:Y:S02]  /*e1a0*/  LOP3.LUT R32, R32, 0xff, RZ, 0xc0, !PT ;  /* 0x000000ff20207812 */ /* 0x000fe400078ec0ff */
[----:B------:R-:W-:Y:S02]  /*e1b0*/  SHF.R.U32.HI R34, RZ, 0x8, R31 ;  /* 0x00000008ff227819 */ /* 0x000fe4000001161f */
[----:B------:R-:W-:Y:S02]  /*e1c0*/  SHF.R.U32.HI R38, RZ, 0x8, R29 ;  /* 0x00000008ff267819 */ /* 0x000fe4000001161d */
[----:B------:R-:W-:-:S02]  /*e1d0*/  PRMT R15, R32, 0x7604, R15 ;  /* 0x00007604200f7816 */ /* 0x000fc4000000000f */
[----:B------:R-:W-:Y:S02]  /*e1e0*/  LOP3.LUT R33, R31, 0xff, RZ, 0xc0, !PT ;  /* 0x000000ff1f217812 */ /* 0x000fe400078ec0ff */
[----:B------:R-:W-:Y:S02]  /*e1f0*/  LOP3.LUT R34, R34, 0xff, RZ, 0xc0, !PT ;  /* 0x000000ff22227812 */ /* 0x000fe400078ec0ff */
[----:B------:R-:W-:Y:S02]  /*e200*/  SHF.R.U32.HI R40, RZ, 0x10, R31 ;  /* 0x00000010ff287819 */ /* 0x000fe4000001161f */
[----:B------:R-:W-:Y:S02]  /*e210*/  SHF.R.U32.HI R32, RZ, 0x8, R28 ;  /* 0x00000008ff207819 */ /* 0x000fe4000001161c */
[----:B------:R-:W-:Y:S02]  /*e220*/  SHF.R.U32.HI R39, RZ, 0x10, R29 ;  /* 0x00000010ff277819 */ /* 0x000fe4000001161d */
[----:B------:R-:W-:-:S02]  /*e230*/  LOP3.LUT R37, R29, 0xff, RZ, 0xc0, !PT ;  /* 0x000000ff1d257812 */ /* 0x000fc400078ec0ff */
[----:B------:R-:W-:Y:S01]  /*e240*/  LOP3.LUT R38, R38, 0xff, RZ, 0xc0, !PT ;  /* 0x000000ff26267812 */ /* 0x000fe200078ec0ff */
[----:B------:R-:W-:Y:S01]  /*e250*/  IMAD.U32 R39, R39, 0x10000, RZ ;  /* 0x0001000027277824 */ /* 0x000fe200078e00ff */
[----:B------:R-:W-:Y:S02]  /*e260*/  PRMT R33, R34, 0x7604, R33 ;  /* 0x0000760422217816 */ /* 0x000fe40000000021 */
[----:B------:R-:W-:Y:S01]  /*e270*/  LOP3.LUT R35, R32, 0xff, RZ, 0xc0, !PT ;  /* 0x000000ff20237812 */ /* 0x000fe200078ec0ff */
[----:B------:R-:W-:Y:S01]  /*e280*/  IMAD.U32 R32, R40, 0x10000, RZ ;  /* 0x0001000028207824 */ /* 0x000fe200078e00ff */
[----:B------:R-:W-:Y:S02]  /*e290*/  LOP3.LUT R34, R28, 0xff, RZ, 0xc0, !PT ;  /* 0x000000ff1c227812 */ /* 0x000fe400078ec0ff */
[----:B------:R-:W-:Y:S02]  /*e2a0*/  PRMT R38, R38, 0x7604, R37 ;  /* 0x0000760426267816 */ /* 0x000fe40000000025 */
[----:B------:R-:W-:-:S02]  /*e2b0*/  PRMT R37, R35, 0x7604, R34 ;  /* 0x0000760423257816 */ /* 0x000fc40000000022 */
[----:B------:R-:W-:Y:S02]  /*e2c0*/  LOP3.LUT R35, R33, 0xff0000, R32, 0xf8, !PT ;  /* 0x00ff000021237812 */ /* 0x000fe400078ef820 */
[----:B------:R-:W-:Y:S02]  /*e2d0*/  LOP3.LUT R39, R38, 0xff0000, R39, 0xf8, !PT ;  /* 0x00ff000026277812 */ /* 0x000fe400078ef827 */
[----:B------:R-:W-:Y:S02]  /*e2e0*/  LOP3.LUT R35, R35, 0xff000000, R31, 0xf8, !PT ;  /* 0xff00000023237812 */ /* 0x000fe400078ef81f */
[----:B------:R-:W-:Y:S02]  /*e2f0*/  LOP3.LUT R39, R39, 0xff000000, R29, 0xf8, !PT ;  /* 0xff00000027277812 */ /* 0x000fe400078ef81d */
[----:B------:R-:W-:Y:S02]  /*e300*/  LOP3.LUT R33, R15, 0xff0000, R30, 0xf8, !PT ;  /* 0x00ff00000f217812 */ /* 0x000fe400078ef81e */
[----:B0-----:R-:W-:-:S02]  /*e310*/  F2FP.F16.E4M3.UNPACK_B R15, R6.H1 ;  /* 0x00000006ff0f723e */ /* 0x001fc400030006ff */
[----:B------:R-:W-:Y:S02]  /*e320*/  F2FP.F16.E4M3.UNPACK_B R38, R39 ;  /* 0x00000027ff26723e */ /* 0x000fe400020006ff */
[----:B------:R-:W-:Y:S02]  /*e330*/  F2FP.F16.E4M3.UNPACK_B R32, R35 ;  /* 0x00000023ff20723e */ /* 0x000fe400020006ff */
[----:B------:R-:W-:Y:S01]  /*e340*/  LOP3.LUT R33, R33, 0xff000000, R30, 0xf8, !PT ;  /* 0xff00000021217812 */ /* 0x000fe200078ef81e */
[--C-:B------:R-:W-:Y:S01]  /*e350*/  HADD2.F32 R30, -RZ, R15.reuse.H0_H0 ;  /* 0x2000000fff1e7230 */ /* 0x100fe20000004100 */
[--C-:B------:R-:W-:Y:S01]  /*e360*/  LOP3.LUT R37, R37, 0xff0000, R28.reuse, 0xf8, !PT ;  /* 0x00ff000025257812 */ /* 0x100fe200078ef81c */
[----:B------:R-:W-:Y:S01]  /*e370*/  HADD2.F32 R15, -RZ, R15.H1_H1 ;  /* 0x3000000fff0f7230 */ /* 0x000fe20000004100 */
[----:B------:R-:W-:Y:S01]  /*e380*/  F2FP.F16.E4M3.UNPACK_B R29, R6 ;  /* 0x00000006ff1d723e */ /* 0x000fe200020006ff */
[----:B------:R-:W-:Y:S01]  /*e390*/  HADD2.F32 R40, -RZ, R38.H1_H1 ;  /* 0x30000026ff287230 */ /* 0x000fe20000004100 */
[----:B------:R-:W-:Y:S01]  /*e3a0*/  LOP3.LUT R37, R37, 0xff000000, R28, 0xf8, !PT ;  /* 0xff00000025257812 */ /* 0x000fe200078ef81c */
[----:B------:R-:W-:Y:S01]  /*e3b0*/  HADD2.F32 R34, -RZ, R32.H1_H1 ;  /* 0x30000020ff227230 */ /* 0x000fe20000004100 */
[----:B------:R-:W-:Y:S01]  /*e3c0*/  F2FP.F16.E4M3.UNPACK_B R28, R5.H1 ;  /* 0x00000005ff1c723e */ /* 0x000fe200030006ff */
[----:B------:R-:W-:-:S02]  /*e3d0*/  HADD2.F32 R38, -RZ, R38.H0_H0 ;  /* 0x20000026ff267230 */ /* 0x000fc40000004100 */
[C---:B------:R-:W-:Y:S01]  /*e3e0*/  FMUL.FTZ R41, R15.reuse, R40 ;  /* 0x000000280f297220 */ /* 0x040fe20000410000 */
[----:B------:R-:W-:Y:S02]  /*e3f0*/  HADD2.F32 R32, -RZ, R32.H0_H0 ;  /* 0x20000020ff207230 */ /* 0x000fe40000004100 */
[-C--:B------:R-:W-:Y:S01]  /*e400*/  FMUL.FTZ R43, R15, R34.reuse ;  /* 0x000000220f2b7220 */ /* 0x080fe20000410000 */
[----:B------:R-:W-:Y:S01]  /*e410*/  F2FP.F16.E4M3.UNPACK_B R15, R5 ;  /* 0x00000005ff0f723e */ /* 0x000fe200020006ff */
[--C-:B------:R-:W-:Y:S01]  /*e420*/  HADD2.F32 R5, -RZ, R29.reuse.H1_H1 ;  /* 0x3000001dff057230 */ /* 0x100fe20000004100 */
[----:B------:R-:W-:Y:S01]  /*e430*/  F2FP.F16.E4M3.UNPACK_B R31, R7 ;  /* 0x00000007ff1f723e */ /* 0x000fe200020006ff */
[C---:B------:R-:W-:Y:S01]  /*e440*/  FFMA.FTZ R42, R30.reuse, R34, -R41 ;  /* 0x000000221e2a7223 */ /* 0x040fe20000010829 */
        /* <DEDUP_REMOVED lines=8> */
[----:B------:R-:W-:-:S02]  /*e4d0*/  HADD2.F32 R34, -RZ, R39.H0_H0 ;  /* 0x20000027ff227230 */ /* 0x000fc40000004100 */
[C---:B------:R-:W-:Y:S01]  /*e4e0*/  FFMA.FTZ R40, R29.reuse, R32, -R30 ;  /* 0x000000201d287223 */ /* 0x040fe2000001081e */
[----:B------:R-:W-:Y:S02]  /*e4f0*/  HADD2.F32 R30, -RZ, R35.H0_H0 ;  /* 0x20000023ff1e7230 */ /* 0x000fe40000004100 */
[----:B------:R-:W-:Y:S01]  /*e500*/  FFMA.FTZ R41, R29, R38, R41 ;  /* 0x000000261d297223 */ /* 0x000fe20000010029 */
[----:B------:R-:W-:Y:S02]  /*e510*/  HADD2.F32 R31, -RZ, R31.H0_H0 ;  /* 0x2000001fff1f7230 */ /* 0x000fe40000004100 */
[C---:B------:R-:W-:Y:S01]  /*e520*/  FMUL.FTZ R32, R5.reuse, R34 ;  /* 0x0000002205207220 */ /* 0x040fe20000410000 */
[----:B------:R-:W-:Y:S02]  /*e530*/  HADD2.F32 R38, -RZ, R39.H1_H1 ;  /* 0x30000027ff267230 */ /* 0x000fe40000004100 */
[----:B------:R-:W-:Y:S01]  /*e540*/  FMUL.FTZ R44, R5, R30 ;  /* 0x0000001e052c7220 */ /* 0x000fe20000410000 */
[----:B------:R-:W-:-:S02]  /*e550*/  HADD2.F32 R29, -RZ, R7.H1_H1 ;  /* 0x30000007ff1d7230 */ /* 0x000fc40000004100 */
[C---:B------:R-:W-:Y:S01]  /*e560*/  FFMA.FTZ R39, R31.reuse, R30, -R32 ;  /* 0x0000001e1f277223 */ /* 0x040fe20000010820 */
[----:B------:R-:W-:Y:S02]  /*e570*/  HADD2.F32 R30, -RZ, R35.H1_H1 ;  /* 0x30000023ff1e7230 */ /* 0x000fe40000004100 */
[----:B------:R-:W-:Y:S01]  /*e580*/  FFMA.FTZ R44, R31, R34, R44 ;  /* 0x000000221f2c7223 */ /* 0x000fe2000001002c */
[----:B------:R-:W-:Y:S01]  /*e590*/  F2FP.F16.E4M3.UNPACK_B R6, R4 ;  /* 0x00000004ff06723e */ /* 0x000fe200020006ff */
[----:B------:R-:W-:Y:S02]  /*e5a0*/  HADD2.F32 R5, -RZ, R7.H0_H0 ;  /* 0x20000007ff057230 */ /* 0x000fe40000004100 */
[C---:B------:R-:W-:Y:S01]  /*e5b0*/  FMUL.FTZ R32, R29.reuse, R38 ;  /* 0x000000261d207220 */ /* 0x040fe20000410000 */
[----:B------:R-:W-:Y:S01]  /*e5c0*/  FMUL.FTZ R34, R29, R30 ;  /* 0x0000001e1d227220 */ /* 0x000fe20000410000 */
[----:B------:R-:W-:Y:S02]  /*e5d0*/  F2FP.F16.E4M3.UNPACK_B R4, R4.H1 ;  /* 0x00000004ff04723e */ /* 0x000fe400030006ff */
[----:B------:R-:W-:Y:S01]  /*e5e0*/  F2FP.F16.E4M3.UNPACK_B R31, R37 ;  /* 0x00000025ff1f723e */ /* 0x000fe200020006ff */
[C---:B------:R-:W-:Y:S01]  /*e5f0*/  FFMA.FTZ R45, R5.reuse, R30, -R32 ;  /* 0x0000001e052d7223 */ /* 0x040fe20000010820 */
[-C--:B------:R-:W-:Y:S01]  /*e600*/  F2FP.F16.E4M3.UNPACK_B R29, R33.reuse ;  /* 0x00000021ff1d723e */ /* 0x080fe200020006ff */
[----:B------:R-:W-:Y:S01]  /*e610*/  FFMA.FTZ R46, R5, R38, R34 ;  /* 0x00000026052e7223 */ /* 0x000fe20000010022 */
[----:B------:R-:W-:Y:S01]  /*e620*/  HADD2.F32 R7, -RZ, R4.H1_H1 ;  /* 0x30000004ff077230 */ /* 0x000fe20000004100 */
[----:B------:R-:W-:Y:S01]  /*e630*/  F2FP.F16.E4M3.UNPACK_B R33, R33.H1 ;  /* 0x00000021ff21723e */ /* 0x000fe200030006ff */
[----:B------:R-:W-:Y:S01]  /*e640*/  HADD2.F32 R32, -RZ, R31.H1_H1 ;  /* 0x3000001fff207230 */ /* 0x000fe20000004100 */
[----:B------:R-:W-:Y:S01]  /*e650*/  F2FP.F16.E4M3.UNPACK_B R37, R37.H1 ;  /* 0x00000025ff25723e */ /* 0x000fe200030006ff */
[----:B------:R-:W-:-:S02]  /*e660*/  HADD2.F32 R30, -RZ, R29.H1_H1 ;  /* 0x3000001dff1e7230 */ /* 0x000fc40000004100 */
[----:B------:R-:W-:Y:S02]  /*e670*/  HADD2.F32 R5, -RZ, R4.H0_H0 ;  /* 0x20000004ff057230 */ /* 0x000fe40000004100 */
[C---:B------:R-:W-:Y:S01]  /*e680*/  FMUL.FTZ R34, R7.reuse, R32 ;  /* 0x0000002007227220 */ /* 0x040fe20000410000 */
[----:B------:R-:W-:Y:S02]  /*e690*/  HADD2.F32 R31, -RZ, R31.H0_H0 ;  /* 0x2000001fff1f7230 */ /* 0x000fe40000004100 */
[-C--:B------:R-:W-:Y:S01]  /*e6a0*/  FMUL.FTZ R38, R7, R30.reuse ;  /* 0x0000001e07267220 */ /* 0x080fe20000410000 */
[--C-:B------:R-:W-:Y:S02]  /*e6b0*/  HADD2.F32 R4, -RZ, R6.reuse.H1_H1 ;  /* 0x30000006ff047230 */ /* 0x100fe40000004100 */
[C---:B------:R-:W-:Y:S01]  /*e6c0*/  FFMA.FTZ R34, R5.reuse, R30, -R34 ;  /* 0x0000001e05227223 */ /* 0x040fe20000010822 */
[----:B------:R-:W-:Y:S02]  /*e6d0*/  HADD2.F32 R29, -RZ, R29.H0_H0 ;  /* 0x2000001dff1d7230 */ /* 0x000fe40000004100 */
[----:B------:R-:W-:Y:S01]  /*e6e0*/  FFMA.FTZ R35, R5, R32, R38 ;  /* 0x0000002005237223 */ /* 0x000fe20000010026 */
[----:B------:R-:W-:-:S02]  /*e6f0*/  HADD2.F32 R6, -RZ, R6.H0_H0 ;  /* 0x20000006ff067230 */ /* 0x000fc40000004100 */
[C---:B------:R-:W-:Y:S01]  /*e700*/  FMUL.FTZ R7, R4.reuse, R31 ;  /* 0x0000001f04077220 */ /* 0x040fe20000410000 */
[--C-:B------:R-:W-:Y:S02]  /*e710*/  HADD2.F32 R5, -RZ, R28.reuse.H1_H1 ;  /* 0x3000001cff057230 */ /* 0x100fe40000004100 */
[-C--:B------:R-:W-:Y:S01]  /*e720*/  FMUL.FTZ R4, R4, R29.reuse ;  /* 0x0000001d04047220 */ /* 0x080fe20000410000 */
[----:B------:R-:W-:Y:S02]  /*e730*/  HADD2.F32 R28, -RZ, R28.H0_H0 ;  /* 0x2000001cff1c7230 */ /* 0x000fe40000004100 */
[C---:B------:R-:W-:Y:S01]  /*e740*/  FFMA.FTZ R29, R6.reuse, R29, -R7 ;  /* 0x0000001d061d7223 */ /* 0x040fe20000010807 */
[----:B------:R-:W-:Y:S02]  /*e750*/  HADD2.F32 R7, -RZ, R37.H1_H1 ;  /* 0x30000025ff077230 */ /* 0x000fe40000004100 */
[----:B------:R-:W-:Y:S01]  /*e760*/  FFMA.FTZ R30, R6, R31, R4 ;  /* 0x0000001f061e7223 */ /* 0x000fe20000010004 */
[----:B------:R-:W-:-:S02]  /*e770*/  HADD2.F32 R6, -RZ, R33.H1_H1 ;  /* 0x30000021ff067230 */ /* 0x000fc40000004100 */
[----:B------:R-:W-:Y:S02]  /*e780*/  HADD2.F32 R37, -RZ, R37.H0_H0 ;  /* 0x20000025ff257230 */ /* 0x000fe40000004100 */
[C---:B------:R-:W-:Y:S01]  /*e790*/  FMUL.FTZ R31, R5.reuse, R7 ;  /* 0x00000007051f7220 */ /* 0x040fe20000410000 */
[----:B------:R-:W-:Y:S02]  /*e7a0*/  HADD2.F32 R4, -RZ, R15.H1_H1 ;  /* 0x3000000fff047230 */ /* 0x000fe40000004100 */
[-C--:B------:R-:W-:Y:S01]  /*e7b0*/  FMUL.FTZ R38, R5, R6.reuse ;  /* 0x0000000605267220 */ /* 0x080fe20000410000 */
[----:B------:R-:W-:Y:S02]  /*e7c0*/  HADD2.F32 R33, -RZ, R33.H0_H0 ;  /* 0x20000021ff217230 */ /* 0x000fe40000004100 */
[----:B------:R-:W-:Y:S01]  /*e7d0*/  FFMA.FTZ R31, R28, R6, -R31 ;  /* 0x000000061c1f7223 */ /* 0x000fe2000001081f */
[----:B------:R-:W-:Y:S02]  /*e7e0*/  HADD2.F32 R15, -RZ, R15.H0_H0 ;  /* 0x2000000fff0f7230 */ /* 0x000fe40000004100 */
[----:B------:R-:W-:Y:S01]  /*e7f0*/  FMUL.FTZ R32, R4, R37 ;  /* 0x0000002504207220 */ /* 0x000fe20000410000 */
[----:B------:R-:W-:Y:S01]  /*e800*/  FFMA.FTZ R38, R28, R7, R38 ;  /* 0x000000071c267223 */ /* 0x000fe20000010026 */
[-C--:B------:R-:W-:Y:S01]  /*e810*/  FMUL.FTZ R4, R4, R33.reuse ;  /* 0x0000002104047220 */ /* 0x080fe20000410000 */
[----:B------:R-:W-:Y:S01]  /*e820*/  F2FP.SATFINITE.E4M3.F32.PACK_AB_MERGE_C R6, R43, R42, RZ ;  /* 0x0000002a2b06723e */ /* 0x000fe200048070ff */
[C---:B------:R-:W-:Y:S01]  /*e830*/  FFMA.FTZ R5, R15.reuse, R33, -R32 ;  /* 0x000000210f057223 */ /* 0x040fe20000010820 */
[----:B------:R-:W-:Y:S01]  /*e840*/  F2FP.SATFINITE.E4M3.F32.PACK_AB_MERGE_C R7, R46, R45, RZ ;  /* 0x0000002d2e07723e */ /* 0x000fe200048070ff */
[----:B------:R-:W-:Y:S01]  /*e850*/  FFMA.FTZ R28, R15, R37, R4 ;  /* 0x000000250f1c7223 */ /* 0x000fe20000010004 */
[----:B------:R-:W-:-:S02]  /*e860*/  F2FP.SATFINITE.E4M3.F32.PACK_AB_MERGE_C R4, R35, R34, RZ ;  /* 0x000000222304723e */ /* 0x000fc400048070ff */
[----:B------:R-:W-:Y:S02]  /*e870*/  F2FP.SATFINITE.E4M3.F32.PACK_AB_MERGE_C R31, R38, R31, RZ ;  /* 0x0000001f261f723e */ /* 0x000fe400048070ff */
[----:B------:R-:W-:Y:S02]  /*e880*/  F2FP.SATFINITE.E4M3.F32.PACK_AB_MERGE_C R6, R41, R40, R6 ;  /* 0x000000282906723e */ /* 0x000fe40004807006 */
[----:B------:R-:W-:Y:S02]  /*e890*/  F2FP.SATFINITE.E4M3.F32.PACK_AB_MERGE_C R7, R44, R39, R7 ;  /* 0x000000272c07723e */ /* 0x000fe40004807007 */
[----:B------:R-:W-:Y:S02]  /*e8a0*/  F2FP.SATFINITE.E4M3.F32.PACK_AB_MERGE_C R4, R30, R29, R4 ;  /* 0x0000001d1e04723e */ /* 0x000fe40004807004 */
[----:B------:R-:W-:-:S05]  /*e8b0*/  F2FP.SATFINITE.E4M3.F32.PACK_AB_MERGE_C R5, R28, R5, R31 ;  /* 0x000000051c05723e */ /* 0x000fca000480701f */
[----:B------:R1:W-:Y:S02]  /*e8c0*/  STS.128 [R3+0x1c400], R4 ;  /* 0x01c4000403007388 */ /* 0x0003e40000000c00 */
.L_x_1416:
[----:B------:R-:W-:Y:S05]  /*e8d0*/  BSYNC B2 ;  /* 0x0000000000027941 */ /* 0x000fea0003800000 */
.L_x_1415:
[----:B------:R-:W-:Y:S05]  /*e8e0*/  @P1 BRA `(.L_x_1414) ;  /* 0x0000000400e81947 */ /* 0x000fea0003800000 */
[----:B01----:R-:W0:Y:S01]  /*e8f0*/  LDS.128 R4, [R0] ;  /* 0x0000000000047984 */ /* 0x003e220000000c00 */
[----:B-----5:R-:W-:Y:S02]  /*e900*/  SHF.R.U32.HI R29, RZ, 0x8, R21 ;  /* 0x00000008ff1d7819 */ /* 0x020fe40000011615 */
[----:B------:R-:W-:Y:S02]  /*e910*/  SHF.R.U32.HI R34, RZ, 0x8, R25 ;  /* 0x00000008ff227819 */ /* 0x000fe40000011619 */
[----:B------:R-:W-:Y:S02]  /*e920*/  SHF.R.U32.HI R31, RZ, 0x8, R24 ;  /* 0x00000008ff1f7819 */ /* 0x000fe40000011618 */
[----:B------:R-:W-:Y:S02]  /*e930*/  LOP3.LUT R30, R21, 0xff, RZ, 0xc0, !PT ;  /* 0x000000ff151e7812 */ /* 0x000fe400078ec0ff */
[----:B------:R-:W-:Y:S02]  /*e940*/  LOP3.LUT R35, R25, 0xff, RZ, 0xc0, !PT ;  /* 0x000000ff19237812 */ /* 0x000fe400078ec0ff */
[----:B------:R-:W-:-:S02]  /*e950*/  LOP3.LUT R29, R29, 0xff, RZ, 0xc0, !PT ;  /* 0x000000ff1d1d7812 */ /* 0x000fc400078ec0ff */
[----:B------:R-:W-:Y:S02]  /*e960*/  LOP3.LUT R34, R34, 0xff, RZ, 0xc0, !PT ;  /* 0x000000ff22227812 */ /* 0x000fe400078ec0ff */
[----:B------:R-:W-:Y:S02]  /*e970*/  SHF.R.U32.HI R15, RZ, 0x8, R20 ;  /* 0x00000008ff0f7819 */ /* 0x000fe40000011614 */
[----:B------:R-:W-:Y:S02]  /*e980*/  LOP3.LUT R32, R31, 0xff, RZ, 0xc0, !PT ;  /* 0x000000ff1f207812 */ /* 0x000fe400078ec0ff */
[----:B------:R-:W-:Y:S02]  /*e990*/  PRMT R31, R29, 0x7604, R30 ;  /* 0x000076041d1f7816 */ /* 0x000fe4000000001e */
[----:B------:R-:W-:Y:S02]  /*e9a0*/  PRMT R35, R34, 0x7604, R35 ;  /* 0x0000760422237816 */ /* 0x000fe40000000023 */
[----:B------:R-:W-:-:S02]  /*e9b0*/  SHF.R.U32.HI R30, RZ, 0x10, R21 ;  /* 0x00000010ff1e7819 */ /* 0x000fc40000011615 */
[----:B------:R-:W-:Y:S02]  /*e9c0*/  SHF.R.U32.HI R34, RZ, 0x10, R25 ;  /* 0x00000010ff227819 */ /* 0x000fe40000011619 */
[----:B------:R-:W-:Y:S02]  /*e9d0*/  LOP3.LUT R28, R20, 0xff, RZ, 0xc0, !PT ;  /* 0x000000ff141c7812 */ /* 0x000fe400078ec0ff */
[----:B------:R-:W-:Y:S02]  /*e9e0*/  LOP3.LUT R15, R15, 0xff, RZ, 0xc0, !PT ;  /* 0x000000ff0f0f7812 */ /* 0x000fe400078ec0ff */
[----:B------:R-:W-:Y:S02]  /*e9f0*/  LOP3.LUT R30, R30, 0xff, RZ, 0xc0, !PT ;  /* 0x000000ff1e1e7812 */ /* 0x000fe400078ec0ff */
[----:B------:R-:W-:Y:S02]  /*ea00*/  LOP3.LUT R34, R34, 0xff, RZ, 0xc0, !PT ;  /* 0x000000ff22227812 */ /* 0x000fe400078ec0ff */
[----:B------:R-:W-:-:S02]  /*ea10*/  PRMT R28, R15, 0x7604, R28 ;  /* 0x000076040f1c7816 */ /* 0x000fc4000000001c */
[----:B------:R-:W-:Y:S02]  /*ea20*/  LOP3.LUT R33, R24, 0xff, RZ, 0xc0, !PT ;  /* 0x000000ff18217812 */ /* 0x000fe400078ec0ff */
[----:B------:R-:W-:Y:S02]  /*ea30*/  SHF.R.U32.HI R15, RZ, 0x10, R20 ;  /* 0x00000010ff0f7819 */ /* 0x000fe40000011614 */
[----:B------:R-:W-:Y:S02]  /*ea40*/  SHF.R.U32.HI R29, RZ, 0x10, R24 ;  /* 0x00000010ff1d7819 */ /* 0x000fe40000011618 */
[----:B------:R-:W-:Y:S02]  /*ea50*/  PRMT R31, R30, 0x7054, R31 ;  /* 0x000070541e1f7816 */ /* 0x000fe4000000001f */
[----:B------:R-:W-:Y:S02]  /*ea60*/  PRMT R35, R34, 0x7054, R35 ;  /* 0x0000705422237816 */ /* 0x000fe40000000023 */
[----:B------:R-:W-:-:S02]  /*ea70*/  PRMT R33, R32, 0x7604, R33 ;  /* 0x0000760420217816 */ /* 0x000fc40000000021 */
[----:B------:R-:W-:Y:S02]  /*ea80*/  LOP3.LUT R15, R15, 0xff, RZ, 0xc0, !PT ;  /* 0x000000ff0f0f7812 */ /* 0x000fe400078ec0ff */
[----:B------:R-:W-:Y:S02]  /*ea90*/  LOP3.LUT R32, R29, 0xff, RZ, 0xc0, !PT ;  /* 0x000000ff1d207812 */ /* 0x000fe400078ec0ff */
[----:B------:R-:W-:Y:S02]  /*eaa0*/  LOP3.LUT R35, R35, 0xff000000, R25, 0xf8, !PT ;  /* 0xff00000023237812 */ /* 0x000fe400078ef819 */
[----:B------:R-:W-:Y:S02]  /*eab0*/  LOP3.LUT R31, R31, 0xff000000, R21, 0xf8, !PT ;  /* 0xff0000001f1f7812 */ /* 0x000fe400078ef815 */
[----:B------:R-:W-:Y:S02]  /*eac0*/  PRMT R29, R15, 0x7054, R28 ;  /* 0x000070540f1d7816 */ /* 0x000fe4000000001c */
[----:B------:R-:W-:-:S02]  /*ead0*/  PRMT R33, R32, 0x7054, R33 ;  /* 0x0000705420217816 */ /* 0x000fc40000000021 */
[-C--:B0-----:R-:W-:Y:S02]  /*eae0*/  F2FP.F16.E4M3.UNPACK_B R15, R6.reuse.H1 ;  /* 0x00000006ff0f723e */ /* 0x081fe400030006ff */
[----:B------:R-:W-:Y:S02]  /*eaf0*/  F2FP.F16.E4M3.UNPACK_B R32, R35 ;  /* 0x00000023ff20723e */ /* 0x000fe400020006ff */
[----:B------:R-:W-:Y:S02]  /*eb00*/  F2FP.F16.E4M3.UNPACK_B R28, R31 ;  /* 0x0000001fff1c723e */ /* 0x000fe400020006ff */
[----:B------:R-:W-:Y:S01]  /*eb10*/  LOP3.LUT R33, R33, 0xff000000, R24, 0xf8, !PT ;  /* 0xff00000021217812 */ /* 0x000fe200078ef818 */
[--C-:B------:R-:W-:Y:S01]  /*eb20*/  HADD2.F32 R24, -RZ, R15.reuse.H0_H0 ;  /* 0x2000000fff187230 */ /* 0x100fe20000004100 */
[----:B------:R-:W-:Y:S01]  /*eb30*/  F2FP.F16.E4M3.UNPACK_B R21, R6 ;  /* 0x00000006ff15723e */ /* 0x000fe200020006ff */
[----:B------:R-:W-:Y:S01]  /*eb40*/  HADD2.F32 R15, -RZ, R15.H1_H1 ;  /* 0x3000000fff0f7230 */ /* 0x000fe20000004100 */
[----:B------:R-:W-:Y:S01]  /*eb50*/  LOP3.LUT R29, R29, 0xff000000, R20, 0xf8, !PT ;  /* 0xff0000001d1d7812 */ /* 0x000fe200078ef814 */
[----:B------:R-:W-:Y:S01]  /*eb60*/  HADD2.F32 R34, -RZ, R32.H1_H1 ;  /* 0x30000020ff227230 */ /* 0x000fe20000004100 */
[----:B------:R-:W-:Y:S01]  /*eb70*/  F2FP.F16.E4M3.UNPACK_B R20, R5.H1 ;  /* 0x00000005ff14723e */ /* 0x000fe200030006ff */
[----:B------:R-:W-:Y:S01]  /*eb80*/  HADD2.F32 R30, -RZ, R28.H1_H1 ;  /* 0x3000001cff1e7230 */ /* 0x000fe20000004100 */
[----:B------:R-:W-:Y:S01]  /*eb90*/  F2FP.F16.E4M3.UNPACK_B R25, R7 ;  /* 0x00000007ff19723e */ /* 0x000fe200020006ff */
[----:B------:R-:W-:-:S02]  /*eba0*/  HADD2.F32 R32, -RZ, R32.H0_H0 ;  /* 0x20000020ff207230 */ /* 0x000fc40000004100 */
[C---:B------:R-:W-:Y:S01]  /*ebb0*/  FMUL.FTZ R37, R15.reuse, R34 ;  /* 0x000000220f257220 */ /* 0x040fe20000410000 */
[----:B------:R-:W-:Y:S02]  /*ebc0*/  HADD2.F32 R28, -RZ, R28.H0_H0 ;  /* 0x2000001cff1c7230 */ /* 0x000fe40000004100 */
[-C--:B------:R-:W-:Y:S01]  /*ebd0*/  FMUL.FTZ R39, R15, R30.reuse ;  /* 0x0000001e0f277220 */ /* 0x080fe20000410000 */
[----:B------:R-:W-:Y:S01]  /*ebe0*/  F2FP.F16.E4M3.UNPACK_B R15, R5 ;  /* 0x00000005ff0f723e */ /* 0x000fe200020006ff */
[--C-:B------:R-:W-:Y:S01]  /*ebf0*/  HADD2.F32 R5, -RZ, R21.reuse.H1_H1 ;  /* 0x30000015ff057230 */ /* 0x100fe20000004100 */
[----:B------:R-:W-:Y:S01]  /*ec00*/  F2FP.F16.E4M3.UNPACK_B R35, R35.H1 ;  /* 0x00000023ff23723e */ /* 0x000fe200030006ff */
[C---:B------:R-:W-:Y:S01]  /*ec10*/  FFMA.FTZ R38, R24.reuse, R30, -R37 ;  /* 0x0000001e18267223 */ /* 0x040fe20000010825 */
        /* <DEDUP_REMOVED lines=70> */
[----:B------:R2:W-:Y:S02]  /*f080*/  STS.128 [R0], R4 ;  /* 0x0000000400007388 */ /* 0x0005e40000000c00 */
.L_x_1414:
[----:B------:R-:W-:Y:S05]  /*f090*/  BSYNC B1 ;  /* 0x0000000000017941 */ /* 0x000fea0003800000 */
.L_x_1413:
[----:B-12---:R-:W-:-:S05]  /*f0a0*/  VIADD R4, R23, 0x40 ;  /* 0x0000004017047836 */ /* 0x006fca0000000000 */
[----:B------:R-:W-:-:S13]  /*f0b0*/  ISETP.GE.AND P0, PT, R4, R14, PT ;  /* 0x0000000e0400720c */ /* 0x000fda0003f06270 */
        /* <DEDUP_REMOVED lines=8> */
[----:B------:R-:W-:Y:S02]  /*f140*/  SHF.R.U32.HI R28, RZ, 0x8, R27 ;  /* 0x00000008ff1c7819 */ /* 0x000fe4000001161b */
[----:B------:R-:W-:Y:S02]  /*f150*/  LOP3.LUT R21, R13, 0xff, RZ, 0xc0, !PT ;  /* 0x000000ff0d157812 */ /* 0x000fe400078ec0ff */
[----:B------:R-:W-:Y:S02]  /*f160*/  LOP3.LUT R31, R27, 0xff, RZ, 0xc0, !PT ;  /* 0x000000ff1b1f7812 */ /* 0x000fe400078ec0ff */
[----:B------:R-:W-:Y:S02]  /*f170*/  LOP3.LUT R20, R20, 0xff, RZ, 0xc0, !PT ;  /* 0x000000ff14147812 */ /* 0x000fe400078ec0ff */
[----:B------:R-:W-:-:S02]  /*f180*/  LOP3.LUT R28, R28, 0xff, RZ, 0xc0, !PT ;  /* 0x000000ff1c1c7812 */ /* 0x000fc400078ec0ff */
[----:B------:R-:W-:Y:S02]  /*f190*/  SHF.R.U32.HI R14, RZ, 0x8, R12 ;  /* 0x00000008ff0e7819 */ /* 0x000fe4000001160c */
[----:B------:R-:W-:Y:S02]  /*f1a0*/  SHF.R.U32.HI R24, RZ, 0x8, R26 ;  /* 0x00000008ff187819 */ /* 0x000fe4000001161a */
[----:B------:R-:W-:Y:S02]  /*f1b0*/  PRMT R21, R20, 0x7604, R21 ;  /* 0x0000760414157816 */ /* 0x000fe40000000015 */
[----:B------:R-:W-:Y:S02]  /*f1c0*/  PRMT R31, R28, 0x7604, R31 ;  /* 0x000076041c1f7816 */ /* 0x000fe4000000001f */
[----:B------:R-:W-:Y:S02]  /*f1d0*/  SHF.R.U32.HI R20, RZ, 0x10, R13 ;  /* 0x00000010ff147819 */ /* 0x000fe4000001160d */
[----:B------:R-:W-:-:S02]  /*f1e0*/  SHF.R.U32.HI R28, RZ, 0x10, R27 ;  /* 0x00000010ff1c7819 */ /* 0x000fc4000001161b */
[----:B------:R-:W-:Y:S02]  /*f1f0*/  LOP3.LUT R15, R12, 0xff, RZ, 0xc0, !PT ;  /* 0x000000ff0c0f7812 */ /* 0x000fe400078ec0ff */
[----:B------:R-:W-:Y:S02]  /*f200*/  LOP3.LUT R25, R26, 0xff, RZ, 0xc0, !PT ;  /* 0x000000ff1a197812 */ /* 0x000fe400078ec0ff */
[----:B------:R-:W-:Y:S02]  /*f210*/  LOP3.LUT R14, R14, 0xff, RZ, 0xc0, !PT ;  /* 0x000000ff0e0e7812 */ /* 0x000fe400078ec0ff */
[----:B------:R-:W-:Y:S02]  /*f220*/  LOP3.LUT R24, R24, 0xff, RZ, 0xc0, !PT ;  /* 0x000000ff18187812 */ /* 0x000fe400078ec0ff */
[----:B------:R-:W-:Y:S02]  /*f230*/  LOP3.LUT R20, R20, 0xff, RZ, 0xc0, !PT ;  /* 0x000000ff14147812 */ /* 0x000fe400078ec0ff */
[----:B------:R-:W-:-:S02]  /*f240*/  LOP3.LUT R28, R28, 0xff, RZ, 0xc0, !PT ;  /* 0x000000ff1c1c7812 */ /* 0x000fc400078ec0ff */
[----:B------:R-:W-:Y:S02]  /*f250*/  PRMT R15, R14, 0x7604, R15 ;  /* 0x000076040e0f7816 */ /* 0x000fe4000000000f */
[----:B------:R-:W-:Y:S02]  /*f260*/  PRMT R29, R24, 0x7604, R25 ;  /* 0x00007604181d7816 */ /* 0x000fe40000000019 */
[----:B------:R-:W-:Y:S02]  /*f270*/  SHF.R.U32.HI R14, RZ, 0x10, R12 ;  /* 0x00000010ff0e7819 */ /* 0x000fe4000001160c */
[----:B------:R-:W-:Y:S02]  /*f280*/  SHF.R.U32.HI R24, RZ, 0x10, R26 ;  /* 0x00000010ff187819 */ /* 0x000fe4000001161a */
        /* <DEDUP_REMOVED lines=12> */
[----:B------:R-:W-:Y:S01]  /*f350*/  HADD2.F32 R12, -RZ, R14.H1_H1 ;  /* 0x3000000eff0c7230 */ /* 0x000fe20000004100 */
[----:B------:R-:W-:Y:S01]  /*f360*/  LOP3.LUT R29, R29, 0xff000000, R26, 0xf8, !PT ;  /* 0xff0000001d1d7812 */ /* 0x000fe200078ef81a */
[--C-:B------:R-:W-:Y:S01]  /*f370*/  HADD2.F32 R28, -RZ, R27.reuse.H1_H1 ;  /* 0x3000001bff1c7230 */ /* 0x100fe20000004100 */
[----:B------:R-:W-:Y:S01]  /*f380*/  F2FP.F16.E4M3.UNPACK_B R13, R5.H1 ;  /* 0x00000005ff0d723e */ /* 0x000fe200030006ff */
[----:B------:R-:W-:Y:S01]  /*f390*/  HADD2.F32 R26, -RZ, R24.H1_H1 ;  /* 0x30000018ff1a7230 */ /* 0x000fe20000004100 */
[----:B------:R-:W-:Y:S01]  /*f3a0*/  F2FP.F16.E4M3.UNPACK_B R20, R7 ;  /* 0x00000007ff14723e */ /* 0x000fe200020006ff */
[----:B------:R-:W-:Y:S01]  /*f3b0*/  HADD2.F32 R15, -RZ, R14.H0_H0 ;  /* 0x2000000eff0f7230 */ /* 0x000fe20000004100 */
[----:B------:R-:W-:Y:S01]  /*f3c0*/  F2FP.F16.E4M3.UNPACK_B R14, R6 ;  /* 0x00000006ff0e723e */ /* 0x000fe200020006ff */
[C---:B------:R-:W-:Y:S01]  /*f3d0*/  FMUL.FTZ R30, R12.reuse, R28 ;  /* 0x0000001c0c1e7220 */ /* 0x040fe20000410000 */
[----:B------:R-:W-:Y:S01]  /*f3e0*/  FMUL.FTZ R33, R12, R26 ;  /* 0x0000001a0c217220 */ /* 0x000fe20000410000 */
[----:B------:R-:W-:Y:S01]  /*f3f0*/  F2FP.F16.E4M3.UNPACK_B R12, R5 ;  /* 0x00000005ff0c723e */ /* 0x000fe200020006ff */
[----:B------:R-:W-:-:S02]  /*f400*/  HADD2.F32 R27, -RZ, R27.H0_H0 ;  /* 0x2000001bff1b7230 */ /* 0x000fc40000004100 */
[C---:B------:R-:W-:Y:S01]  /*f410*/  FFMA.FTZ R32, R15.reuse, R26, -R30 ;  /* 0x0000001a0f207223 */ /* 0x040fe2000001081e */
[----:B------:R-:W-:Y:S02]  /*f420*/  HADD2.F32 R5, -RZ, R14.H1_H1 ;  /* 0x3000000eff057230 */ /* 0x000fe40000004100 */
[----:B------:R-:W-:Y:S01]  /*f430*/  FFMA.FTZ R35, R15, R28, R33 ;  /* 0x0000001c0f237223 */ /* 0x000fe20000010021 */
[----:B------:R-:W-:Y:S01]  /*f440*/  HADD2.F32 R24, -RZ, R24.H0_H0 ;  /* 0x20000018ff187230 */ /* 0x000fe20000004100 */
[----:B------:R-:W-:Y:S01]  /*f450*/  F2FP.F16.E4M3.UNPACK_B R31, R31.H1 ;  /* 0x0000001fff1f723e */ /* 0x000fe200030006ff */
[----:B------:R-:W-:Y:S01]  /*f460*/  HADD2.F32 R14, -RZ, R14.H0_H0 ;  /* 0x2000000eff0e7230 */ /* 0x000fe20000004100 */
[----:B------:R-:W-:Y:S01]  /*f470*/  F2FP.F16.E4M3.UNPACK_B R25, R25.H1 ;  /* 0x00000019ff19723e */ /* 0x000fe200030006ff */
[C---:B------:R-:W-:Y:S01]  /*f480*/  FMUL.FTZ R15, R5.reuse, R27 ;  /* 0x0000001b050f7220 */ /* 0x040fe20000410000 */
[----:B------:R-:W-:Y:S01]  /*f490*/  FMUL.FTZ R30, R5, R24 ;  /* 0x00000018051e7220 */ /* 0x000fe20000410000 */
[----:B------:R-:W-:Y:S01]  /*f4a0*/  F2FP.F16.E4M3.UNPACK_B R7, R7.H1 ;  /* 0x00000007ff07723e */ /* 0x000fe200030006ff */
[----:B------:R-:W-:-:S02]  /*f4b0*/  HADD2.F32 R5, -RZ, R20.H1_H1 ;  /* 0x30000014ff057230 */ /* 0x000fc40000004100 */
[C---:B------:R-:W-:Y:S01]  /*f4c0*/  FFMA.FTZ R28, R14.reuse, R24, -R15 ;  /* 0x000000180e1c7223 */ /* 0x040fe2000001080f */
[----:B------:R-:W-:Y:S02]  /*f4d0*/  HADD2.F32 R26, -RZ, R31.H0_H0 ;  /* 0x2000001fff1a7230 */ /* 0x000fe40000004100 */
[----:B------:R-:W-:Y:S01]  /*f4e0*/  FFMA.FTZ R33, R14, R27, R30 ;  /* 0x0000001b0e217223 */ /* 0x000fe2000001001e */
[----:B------:R-:W-:Y:S01]  /*f4f0*/  HADD2.F32 R15, -RZ, R25.H0_H0 ;  /* 0x20000019ff0f7230 */ /* 0x000fe20000004100 */
[----:B------:R-:W-:Y:S01]  /*f500*/  F2FP.F16.E4M3.UNPACK_B R6, R4 ;  /* 0x00000004ff06723e */ /* 0x000fe200020006ff */
        /* <DEDUP_REMOVED lines=8> */
[----:B------:R-:W-:Y:S02]  /*f590*/  HADD2.F32 R5, -RZ, R7.H0_H0 ;  /* 0x20000007ff057230 */ /* 0x000fe40000004100 */
[C---:B------:R-:W-:Y:S01]  /*f5a0*/  FMUL.FTZ R24, R14.reuse, R31 ;  /* 0x0000001f0e187220 */ /* 0x040fe20000410000 */
[----:B------:R-:W-:Y:S01]  /*f5b0*/  F2FP.F16.E4M3.UNPACK_B R4, R4.H1 ;  /* 0x00000004ff04723e */ /* 0x000fe200030006ff */
[----:B------:R-:W-:Y:S01]  /*f5c0*/  FMUL.FTZ R20, R14, R25 ;  /* 0x000000190e147220 */ /* 0x000fe20000410000 */
[----:B------:R-:W-:Y:S01]  /*f5d0*/  F2FP.F16.E4M3.UNPACK_B R15, R29 ;  /* 0x0000001dff0f723e */ /* 0x000fe200020006ff */
[C---:B------:R-:W-:Y:S01]  /*f5e0*/  FFMA.FTZ R34, R5.reuse, R25, -R24 ;  /* 0x0000001905227223 */ /* 0x040fe20000010818 */
[----:B------:R-:W-:Y:S01]  /*f5f0*/  F2FP.F16.E4M3.UNPACK_B R14, R21 ;  /* 0x00000015ff0e723e */ /* 0x000fe200020006ff */
[----:B------:R-:W-:Y:S01]  /*f600*/  FFMA.FTZ R31, R5, R31, R20 ;  /* 0x0000001f051f7223 */ /* 0x000fe20000010014 */
[----:B------:R-:W-:Y:S01]  /*f610*/  HADD2.F32 R7, -RZ, R4.H1_H1 ;  /* 0x30000004ff077230 */ /* 0x000fe20000004100 */
[----:B------:R-:W-:Y:S01]  /*f620*/  F2FP.F16.E4M3.UNPACK_B R21, R21.H1 ;  /* 0x00000015ff15723e */ /* 0x000fe200030006ff */
[----:B------:R-:W-:Y:S01]  /*f630*/  HADD2.F32 R24, -RZ, R15.H1_H1 ;  /* 0x3000000fff187230 */ /* 0x000fe20000004100 */
[----:B------:R-:W-:Y:S01]  /*f640*/  F2FP.F16.E4M3.UNPACK_B R29, R29.H1 ;  /* 0x0000001dff1d723e */ /* 0x000fe200030006ff */
[----:B------:R-:W-:Y:S01]  /*f650*/  HADD2.F32 R20, -RZ, R14.H1_H1 ;  /* 0x3000000eff147230 */ /* 0x000fe20000004100 */
[----:B------:R-:W-:Y:S01]  /*f660*/  F2FP.SATFINITE.E4M3.F32.PACK_AB_MERGE_C R31, R31, R34, RZ ;  /* 0x000000221f1f723e */ /* 0x000fe200048070ff */
[----:B------:R-:W-:-:S02]  /*f670*/  HADD2.F32 R5, -RZ, R4.H0_H0 ;  /* 0x20000004ff057230 */ /* 0x000fc40000004100 */
[----:B------:R-:W-:Y:S01]  /*f680*/  FMUL.FTZ R26, R7, R24 ;  /* 0x00000018071a7220 */ /* 0x000fe20000410000 */
[----:B------:R-:W-:Y:S02]  /*f690*/  HADD2.F32 R25, -RZ, R15.H0_H0 ;  /* 0x2000000fff197230 */ /* 0x000fe40000004100 */
[----:B------:R-:W-:Y:S02]  /*f6a0*/  HADD2.F32 R4, -RZ, R6.H1_H1 ;  /* 0x30000006ff047230 */ /* 0x000fe40000004100 */
[-C--:B------:R-:W-:Y:S01]  /*f6b0*/  FFMA.FTZ R26, R5, R20.reuse, -R26 ;  /* 0x00000014051a7223 */ /* 0x080fe2000001081a */
[----:B------:R-:W-:Y:S02]  /*f6c0*/  HADD2.F32 R15, -RZ, R14.H0_H0 ;  /* 0x2000000eff0f7230 */ /* 0x000fe40000004100 */
[----:B------:R-:W-:Y:S01]  /*f6d0*/  FMUL.FTZ R14, R7, R20 ;  /* 0x00000014070e7220 */ /* 0x000fe20000410000 */
[----:B------:R-:W-:Y:S02]  /*f6e0*/  HADD2.F32 R6, -RZ, R6.H0_H0 ;  /* 0x20000006ff067230 */ /* 0x000fe40000004100 */
[C---:B------:R-:W-:Y:S01]  /*f6f0*/  FMUL.FTZ R7, R4.reuse, R25 ;  /* 0x0000001904077220 */ /* 0x040fe20000410000 */
[----:B------:R-:W-:Y:S01]  /*f700*/  FMUL.FTZ R4, R4, R15 ;  /* 0x0000000f04047220 */ /* 0x000fe20000410000 */
[----:B------:R-:W-:-:S02]  /*f710*/  FFMA.FTZ R27, R5, R24, R14 ;  /* 0x00000018051b7223 */ /* 0x000fc4000001000e */
[C---:B------:R-:W-:Y:S01]  /*f720*/  FFMA.FTZ R15, R6.reuse, R15, -R7 ;  /* 0x0000000f060f7223 */ /* 0x040fe20000010807 */
[----:B------:R-:W-:Y:S02]  /*f730*/  HADD2.F32 R5, -RZ, R13.H1_H1 ;  /* 0x3000000dff057230 */ /* 0x000fe40000004100 */
[----:B------:R-:W-:Y:S01]  /*f740*/  FFMA.FTZ R20, R6, R25, R4 ;  /* 0x0000001906147223 */ /* 0x000fe20000010004 */
[----:B------:R-:W-:Y:S02]  /*f750*/  HADD2.F32 R6, -RZ, R21.H1_H1 ;  /* 0x30000015ff067230 */ /* 0x000fe40000004100 */
[--C-:B------:R-:W-:Y:S02]  /*f760*/  HADD2.F32 R14, -RZ, R29.reuse.H1_H1 ;  /* 0x3000001dff0e7230 */ /* 0x100fe40000004100 */
[----:B------:R-:W-:Y:S02]  /*f770*/  HADD2.F32 R29, -RZ, R29.H0_H0 ;  /* 0x2000001dff1d7230 */ /* 0x000fe40000004100 */
[----:B------:R-:W-:Y:S01]  /*f780*/  FMUL.FTZ R7, R5, R6 ;  /* 0x0000000605077220 */ /* 0x000fe20000410000 */
[----:B------:R-:W-:-:S02]  /*f790*/  HADD2.F32 R4, -RZ, R12.H1_H1 ;  /* 0x3000000cff047230 */ /* 0x000fc40000004100 */
[----:B------:R-:W-:Y:S01]  /*f7a0*/  FMUL.FTZ R24, R5, R14 ;  /* 0x0000000e05187220 */ /* 0x000fe20000410000 */
[----:B------:R-:W-:Y:S02]  /*f7b0*/  HADD2.F32 R21, -RZ, R21.H0_H0 ;  /* 0x20000015ff157230 */ /* 0x000fe40000004100 */
[----:B------:R-:W-:Y:S02]  /*f7c0*/  HADD2.F32 R13, -RZ, R13.H0_H0 ;  /* 0x2000000dff0d7230 */ /* 0x000fe40000004100 */
[C---:B------:R-:W-:Y:S01]  /*f7d0*/  FMUL.FTZ R5, R4.reuse, R29 ;  /* 0x0000001d04057220 */ /* 0x040fe20000410000 */
[----:B------:R-:W-:Y:S02]  /*f7e0*/  HADD2.F32 R12, -RZ, R12.H0_H0 ;  /* 0x2000000cff0c7230 */ /* 0x000fe40000004100 */
[-C--:B------:R-:W-:Y:S01]  /*f7f0*/  FMUL.FTZ R4, R4, R21.reuse ;  /* 0x0000001504047220 */ /* 0x080fe20000410000 */
[C---:B------:R-:W-:Y:S01]  /*f800*/  FFMA.FTZ R24, R13.reuse, R6, -R24 ;  /* 0x000000060d187223 */ /* 0x040fe20000010818 */
[----:B------:R-:W-:Y:S01]  /*f810*/  FFMA.FTZ R7, R13, R14, R7 ;  /* 0x0000000e0d077223 */ /* 0x000fe20000010007 */
[C---:B------:R-:W-:Y:S01]  /*f820*/  FFMA.FTZ R5, R12.reuse, R21, -R5 ;  /* 0x000000150c057223 */ /* 0x040fe20000010805 */
[----:B------:R-:W-:Y:S01]  /*f830*/  FFMA.FTZ R12, R12, R29, R4 ;  /* 0x0000001d0c0c7223 */ /* 0x000fe20000010004 */
[----:B------:R-:W-:-:S02]  /*f840*/  F2FP.SATFINITE.E4M3.F32.PACK_AB_MERGE_C R6, R35, R32, RZ ;  /* 0x000000202306723e */ /* 0x000fc400048070ff */
[----:B------:R-:W-:Y:S02]  /*f850*/  F2FP.SATFINITE.E4M3.F32.PACK_AB_MERGE_C R4, R27, R26, RZ ;  /* 0x0000001a1b04723e */ /* 0x000fe400048070ff */
[----:B------:R-:W-:Y:S02]  /*f860*/  F2FP.SATFINITE.E4M3.F32.PACK_AB_MERGE_C R24, R7, R24, RZ ;  /* 0x000000180718723e */ /* 0x000fe400048070ff */
[----:B------:R-:W-:Y:S02]  /*f870*/  F2FP.SATFINITE.E4M3.F32.PACK_AB_MERGE_C R6, R33, R28, R6 ;  /* 0x0000001c2106723e */ /* 0x000fe40004807006 */
[----:B------:R-:W-:Y:S02]  /*f880*/  F2FP.SATFINITE.E4M3.F32.PACK_AB_MERGE_C R7, R37, R30, R31 ;  /* 0x0000001e2507723e */ /* 0x000fe4000480701f */
[----:B------:R-:W-:Y:S02]  /*f890*/  F2FP.SATFINITE.E4M3.F32.PACK_AB_MERGE_C R4, R20, R15, R4 ;  /* 0x0000000f1404723e */ /* 0x000fe40004807004 */
[----:B------:R-:W-:-:S05]  /*f8a0*/  F2FP.SATFINITE.E4M3.F32.PACK_AB_MERGE_C R5, R12, R5, R24 ;  /* 0x000000050c05723e */ /* 0x000fca0004807018 */
[----:B------:R1:W-:Y:S02]  /*f8b0*/  STS.128 [R3+0x1e400], R4 ;  /* 0x01e4000403007388 */ /* 0x0003e40000000c00 */
.L_x_1419:
[----:B------:R-:W-:Y:S05]  /*f8c0*/  BSYNC B1 ;  /* 0x0000000000017941 */ /* 0x000fea0003800000 */
.L_x_1418:
[----:B------:R-:W-:Y:S05]  /*f8d0*/  @P1 BRA `(.L_x_1417) ;  /* 0x0000002c00581947 */ /* 0x000fea0003800000 */
[----:B01----:R-:W0:Y:S01]  /*f8e0*/  LDS.128 R4, [R0+0x2000] ;  /* 0x0020000000047984 */ /* 0x003e220000000c00 */
        /* <DEDUP_REMOVED lines=26> */
[--C-:B------:R-:W-:Y:S02]  /*fa90*/  LOP3.LUT R21, R21, 0xff0000, R8.reuse, 0xf8, !PT ;  /* 0x00ff000015157812 */ /* 0x100fe400078ef808 */
[----:B------:R-:W-:Y:S01]  /*faa0*/  F2FP.F16.E4M3.UNPACK_B R20, R25 ;  /* 0x00000019ff14723e */ /* 0x000fe200020006ff */
[--C-:B------:R-:W-:Y:S01]  /*fab0*/  HADD2.F32 R9, -RZ, R3.reuse.H0_H0 ;  /* 0x20000003ff097230 */ /* 0x100fe20000004100 */
[----:B------:R-:W-:Y:S02]  /*fac0*/  F2FP.F16.E4M3.UNPACK_B R12, R15 ;  /* 0x0000000fff0c723e */ /* 0x000fe400020006ff */
[----:B------:R-:W-:Y:S01]  /*fad0*/  LOP3.LUT R21, R21, 0xff000000, R8, 0xf8, !PT ;  /* 0xff00000015157812 */ /* 0x000fe200078ef808 */
[----:B------:R-:W-:Y:S01]  /*fae0*/  HADD2.F32 R8, -RZ, R3.H1_H1 ;  /* 0x30000003ff087230 */ /* 0x000fe20000004100 */
[----:B------:R-:W-:Y:S01]  /*faf0*/  F2FP.F16.E4M3.UNPACK_B R6, R6 ;  /* 0x00000006ff06723e */ /* 0x000fe200020006ff */
[----:B------:R-:W-:Y:S01]  /*fb00*/  HADD2.F32 R24, -RZ, R20.H1_H1 ;  /* 0x30000014ff187230 */ /* 0x000fe20000004100 */
[----:B------:R-:W-:Y:S01]  /*fb10*/  LOP3.LUT R13, R13, 0xff000000, R10, 0xf8, !PT ;  /* 0xff0000000d0d7812 */ /* 0x000fe200078ef80a */
[----:B------:R-:W-:Y:S01]  /*fb20*/  HADD2.F32 R14, -RZ, R12.H1_H1 ;  /* 0x3000000cff0e7230 */ /* 0x000fe20000004100 */
[-C--:B------:R-:W-:Y:S01]  /*fb30*/  F2FP.F16.E4M3.UNPACK_B R10, R7.reuse ;  /* 0x00000007ff0a723e */ /* 0x080fe200020006ff */
[----:B------:R-:W-:Y:S01]  /*fb40*/  HADD2.F32 R20, -RZ, R20.H0_H0 ;  /* 0x20000014ff147230 */ /* 0x000fe20000004100 */
[----:B------:R-:W-:Y:S01]  /*fb50*/  F2FP.F16.E4M3.UNPACK_B R11, R7.H1 ;  /* 0x00000007ff0b723e */ /* 0x000fe200030006ff */
[C---:B------:R-:W-:Y:S01]  /*fb60*/  FMUL.FTZ R26, R8.reuse, R24 ;  /* 0x00000018081a7220 */ /* 0x040fe20000410000 */
[----:B------:R-:W-:Y:S01]  /*fb70*/  FMUL.FTZ R27, R8, R14 ;  /* 0x0000000e081b7220 */ /* 0x000fe20000410000 */
[-C--:B------:R-:W-:Y:S01]  /*fb80*/  F2FP.F16.E4M3.UNPACK_B R7, R5.reuse ;  /* 0x00000005ff07723e */ /* 0x080fe200020006ff */
[----:B------:R-:W-:Y:S01]  /*fb90*/  HADD2.F32 R12, -RZ, R12.H0_H0 ;  /* 0x2000000cff0c7230 */ /* 0x000fe20000004100 */
[----:B------:R-:W-:Y:S01]  /*fba0*/  F2FP.F16.E4M3.UNPACK_B R8, R5.H1 ;  /* 0x00000005ff08723e */ /* 0x000fe200030006ff */
[----:B------:R-:W-:-:S02]  /*fbb0*/  HADD2.F32 R5, -RZ, R6.H1_H1 ;  /* 0x30000006ff057230 */ /* 0x000fc40000004100 */
[C---:B------:R-:W-:Y:S01]  /*fbc0*/  FFMA.FTZ R26, R9.reuse, R14, -R26 ;  /* 0x0000000e091a7223 */ /* 0x040fe2000001081a */
[----:B------:R-:W-:Y:S01]  /*fbd0*/  FFMA.FTZ R29, R9, R24, R27 ;  /* 0x00000018091d7223 */ /* 0x000fe2000001001b */
[----:B------:R-:W-:Y:S01]  /*fbe0*/  HADD2.F32 R6, -RZ, R6.H0_H0 ;  /* 0x20000006ff067230 */ /* 0x000fe20000004100 */
[----:B------:R-:W-:Y:S01]  /*fbf0*/  F2FP.F16.E4M3.UNPACK_B R25, R25.H1 ;  /* 0x00000019ff19723e */ /* 0x000fe200030006ff */
[C---:B------:R-:W-:Y:S01]  /*fc00*/  FMUL.FTZ R9, R5.reuse, R20 ;  /* 0x0000001405097220 */ /* 0x040fe20000410000 */
[----:B------:R-:W-:Y:S01]  /*fc10*/  F2FP.F16.E4M3.UNPACK_B R15, R15.H1 ;  /* 0x0000000fff0f723e */ /* 0x000fe200030006ff */
[-C--:B------:R-:W-:Y:S01]  /*fc20*/  FMUL.FTZ R27, R5, R12.reuse ;  /* 0x0000000c051b7220 */ /* 0x080fe20000410000 */
[----:B------:R-:W-:Y:S02]  /*fc30*/  HADD2.F32 R5, -RZ, R10.H1_H1 ;  /* 0x3000000aff057230 */ /* 0x000fe40000004100 */
[----:B------:R-:W-:Y:S01]  /*fc40*/  FFMA.FTZ R24, R6, R12, -R9 ;  /* 0x0000000c06187223 */ /* 0x000fe20000010809 */
[----:B------:R-:W-:-:S02]  /*fc50*/  HADD2.F32 R14, -RZ, R25.H0_H0 ;  /* 0x20000019ff0e7230 */ /* 0x000fc40000004100 */
[----:B------:R-:W-:Y:S01]  /*fc60*/  FFMA.FTZ R27, R6, R20, R27 ;  /* 0x00000014061b7223 */ /* 0x000fe2000001001b */
[----:B------:R-:W-:Y:S01]  /*fc70*/  HADD2.F32 R9, -RZ, R15.H0_H0 ;  /* 0x2000000fff097230 */ /* 0x000fe20000004100 */
[----:B------:R-:W-:Y:S01]  /*fc80*/  F2FP.F16.E4M3.UNPACK_B R3, R4 ;  /* 0x00000004ff03723e */ /* 0x000fe200020006ff */
[----:B------:R-:W-:Y:S02]  /*fc90*/  HADD2.F32 R10, -RZ, R10.H0_H0 ;  /* 0x2000000aff0a7230 */ /* 0x000fe40000004100 */
[C---:B------:R-:W-:Y:S01]  /*fca0*/  FMUL.FTZ R31, R5.reuse, R14 ;  /* 0x0000000e051f7220 */ /* 0x040fe20000410000 */
[----:B------:R-:W-:Y:S02]  /*fcb0*/  HADD2.F32 R25, -RZ, R25.H1_H1 ;  /* 0x30000019ff197230 */ /* 0x000fe40000004100 */
[-C--:B------:R-:W-:Y:S01]  /*fcc0*/  FMUL.FTZ R5, R5, R9.reuse ;  /* 0x0000000905057220 */ /* 0x080fe20000410000 */
[----:B------:R-:W-:Y:S02]  /*fcd0*/  HADD2.F32 R6, -RZ, R11.H1_H1 ;  /* 0x3000000bff067230 */ /* 0x000fe40000004100 */
[----:B------:R-:W-:Y:S01]  /*fce0*/  FFMA.FTZ R31, R10, R9, -R31 ;  /* 0x000000090a1f7223 */ /* 0x000fe2000001081f */
[----:B------:R-:W-:-:S02]  /*fcf0*/  HADD2.F32 R15, -RZ, R15.H1_H1 ;  /* 0x3000000fff0f7230 */ /* 0x000fc40000004100 */
[----:B------:R-:W-:Y:S01]  /*fd00*/  FFMA.FTZ R28, R10, R14, R5 ;  /* 0x0000000e0a1c7223 */ /* 0x000fe20000010005 */
[----:B------:R-:W-:Y:S02]  /*fd10*/  HADD2.F32 R11, -RZ, R11.H0_H0 ;  /* 0x2000000bff0b7230 */ /* 0x000fe40000004100 */
[C---:B------:R-:W-:Y:S01]  /*fd20*/  FMUL.FTZ R12, R6.reuse, R25 ;  /* 0x00000019060c7220 */ /* 0x040fe20000410000 */
[----:B------:R-:W-:Y:S01]  /*fd30*/  F2FP.F16.E4M3.UNPACK_B R5, R21 ;  /* 0x00000015ff05723e */ /* 0x000fe200020006ff */
[-C--:B------:R-:W-:Y:S01]  /*fd40*/  FMUL.FTZ R10, R6, R15.reuse ;  /* 0x0000000f060a7220 */ /* 0x080fe20000410000 */
[----:B------:R-:W-:Y:S01]  /*fd50*/  F2FP.F16.E4M3.UNPACK_B R4, R4.H1 ;  /* 0x00000004ff04723e */ /* 0x000fe200030006ff */
[C---:B------:R-:W-:Y:S01]  /*fd60*/  FFMA.FTZ R30, R11.reuse, R15, -R12 ;  /* 0x0000000f0b1e7223 */ /* 0x040fe2000001080c */
[----:B------:R-:W-:Y:S01]  /*fd70*/  F2FP.F16.E4M3.UNPACK_B R9, R13 ;  /* 0x0000000dff09723e */ /* 0x000fe200020006ff */
[----:B------:R-:W-:Y:S01]  /*fd80*/  FFMA.FTZ R25, R11, R25, R10 ;  /* 0x000000190b197223 */ /* 0x000fe2000001000a */
[--C-:B------:R-:W-:Y:S01]  /*fd90*/  HADD2.F32 R12, -RZ, R5.reuse.H1_H1 ;  /* 0x30000005ff0c7230 */ /* 0x100fe20000004100 */
[----:B------:R-:W-:Y:S01]  /*fda0*/  F2FP.F16.E4M3.UNPACK_B R13, R13.H1 ;  /* 0x0000000dff0d723e */ /* 0x000fe200030006ff */
[----:B------:R-:W-:Y:S01]  /*fdb0*/  HADD2.F32 R11, -RZ, R5.H0_H0 ;  /* 0x20000005ff0b7230 */ /* 0x000fe20000004100 */
[----:B------:R-:W-:Y:S01]  /*fdc0*/  F2FP.F16.E4M3.UNPACK_B R21, R21.H1 ;  /* 0x00000015ff15723e */ /* 0x000fe200030006ff */
[--C-:B------:R-:W-:Y:S01]  /*fdd0*/  HADD2.F32 R6, -RZ, R4.reuse.H1_H1 ;  /* 0x30000004ff067230 */ /* 0x100fe20000004100 */
[----:B------:R-:W-:Y:S01]  /*fde0*/  F2FP.SATFINITE.E4M3.F32.PACK_AB_MERGE_C R25, R25, R30, RZ ;  /* 0x0000001e1919723e */ /* 0x000fe200048070ff */
[----:B------:R-:W-:Y:S01]  /*fdf0*/  HADD2.F32 R10, -RZ, R9.H1_H1 ;  /* 0x30000009ff0a7230 */ /* 0x000fe20000004100 */
[----:B------:R-:W-:Y:S01]  /*fe00*/  F2FP.SATFINITE.E4M3.F32.PACK_AB_MERGE_C R26, R29, R26, RZ ;  /* 0x0000001a1d1a723e */ /* 0x000fe200048070ff */
[----:B------:R-:W-:-:S02]  /*fe10*/  HADD2.F32 R5, -RZ, R4.H0_H0 ;  /* 0x20000004ff057230 */ /* 0x000fc40000004100 */
[C---:B------:R-:W-:Y:S01]  /*fe20*/  FMUL.FTZ R14, R6.reuse, R12 ;  /* 0x0000000c060e7220 */ /* 0x040fe20000410000 */
[----:B------:R-:W-:Y:S02]  /*fe30*/  HADD2.F32 R4, -RZ, R3.H1_H1 ;  /* 0x30000003ff047230 */ /* 0x000fe40000004100 */
[-C--:B------:R-:W-:Y:S01]  /*fe40*/  FMUL.FTZ R20, R6, R10.reuse ;  /* 0x0000000a06147220 */ /* 0x080fe20000410000 */
[----:B------:R-:W-:Y:S02]  /*fe50*/  HADD2.F32 R9, -RZ, R9.H0_H0 ;  /* 0x20000009ff097230 */ /* 0x000fe40000004100 */
[C---:B------:R-:W-:Y:S01]  /*fe60*/  FFMA.FTZ R14, R5.reuse, R10, -R14 ;  /* 0x0000000a050e7223 */ /* 0x040fe2000001080e */
[----:B------:R-:W-:Y:S02]  /*fe70*/  HADD2.F32 R3, -RZ, R3.H0_H0 ;  /* 0x20000003ff037230 */ /* 0x000fe40000004100 */
[C---:B------:R-:W-:Y:S01]  /*fe80*/  FMUL.FTZ R6, R4.reuse, R11 ;  /* 0x0000000b04067220 */ /* 0x040fe20000410000 */
[----:B------:R-:W-:Y:S01]  /*fe90*/  FFMA.FTZ R15, R5, R12, R20 ;  /* 0x0000000c050f7223 */ /* 0x000fe20000010014 */
[----:B------:R-:W-:Y:S01]  /*fea0*/  FMUL.FTZ R4, R4, R9 ;  /* 0x0000000904047220 */ /* 0x000fe20000410000 */
[----:B------:R-:W-:-:S02]  /*feb0*/  HADD2.F32 R5, -RZ, R13.H1_H1 ;  /* 0x3000000dff057230 */ /* 0x000fc40000004100 */
[C---:B------:R-:W-:Y:S01]  /*fec0*/  FFMA.FTZ R12, R3.reuse, R9, -R6 ;  /* 0x00000009030c7223 */ /* 0x040fe20000010806 */
[--C-:B------:R-:W-:Y:S02]  /*fed0*/  HADD2.F32 R9, -RZ, R21.reuse.H1_H1 ;  /* 0x30000015ff097230 */ /* 0x100fe40000004100 */
[----:B------:R-:W-:Y:S01]  /*fee0*/  FFMA.FTZ R11, R3, R11, R4 ;  /* 0x0000000b030b7223 */ /* 0x000fe20000010004 */
[----:B------:R-:W-:Y:S01]  /*fef0*/  HADD2.F32 R4, -RZ, R8.H1_H1 ;  /* 0x30000008ff047230 */ /* 0x000fe20000004100 */
[----:B------:R-:W-:Y:S01]  /*ff00*/  F2FP.SATFINITE.E4M3.F32.PACK_AB_MERGE_C R14, R15, R14, RZ ;  /* 0x0000000e0f0e723e */ /* 0x000fe200048070ff */
[----:B------:R-:W-:Y:S01]  /*ff10*/  HADD2.F32 R10, -RZ, R21.H0_H0 ;  /* 0x20000015ff0a7230 */ /* 0x000fe20000004100 */
[----:B------:R-:W-:Y:S01]  /*ff20*/  F2FP.SATFINITE.E4M3.F32.PACK_AB_MERGE_C R31, R28, R31, R25 ;  /* 0x0000001f1c1f723e */ /* 0x000fe20004807019 */
[----:B------:R-:W-:Y:S02]  /*ff30*/  HADD2.F32 R3, -RZ, R7.H1_H1 ;  /* 0x30000007ff037230 */ /* 0x000fe40000004100 */
[----:B------:R-:W-:Y:S01]  /*ff40*/  FMUL.FTZ R20, R4, R5 ;  /* 0x0000000504147220 */ /* 0x000fe20000410000 */
[----:B------:R-:W-:-:S02]  /*ff50*/  HADD2.F32 R6, -RZ, R13.H0_H0 ;  /* 0x2000000dff067230 */ /* 0x000fc40000004100 */
[----:B------:R-:W-:Y:S01]  /*ff60*/  FMUL.FTZ R13, R4, R9 ;  /* 0x00000009040d7220 */ /* 0x000fe20000410000 */
[----:B------:R-:W-:Y:S02]  /*ff70*/  HADD2.F32 R8, -RZ, R8.H0_H0 ;  /* 0x20000008ff087230 */ /* 0x000fe40000004100 */
[C---:B------:R-:W-:Y:S01]  /*ff80*/  FMUL.FTZ R4, R3.reuse, R10 ;  /* 0x0000000a03047220 */ /* 0x040fe20000410000 */
[----:B------:R-:W-:Y:S02]  /*ff90*/  HADD2.F32 R7, -RZ, R7.H0_H0 ;  /* 0x20000007ff077230 */ /* 0x000fe40000004100 */
[----:B------:R-:W-:Y:S01]  /*ffa0*/  FMUL.FTZ R3, R3, R6 ;  /* 0x0000000603037220 */ /* 0x000fe20000410000 */
[----:B------:R-:W-:Y:S01]  /*ffb0*/  F2FP.SATFINITE.E4M3.F32.PACK_AB_MERGE_C R30, R27, R24, R26 ;  /* 0x000000181b1e723e */ /* 0x000fe2000480701a */
[C---:B------:R-:W-:Y:S01]  /*ffc0*/  FFMA.FTZ R13, R8.reuse, R5, -R13 ;  /* 0x00000005080d7223 */ /* 0x040fe2000001080d */
[----:B------:R-:W-:Y:S01]  /*ffd0*/  FFMA.FTZ R20, R8, R9, R20 ;  /* 0x0000000908147223 */ /* 0x000fe20000010014 */
[C---:B------:R-:W-:Y:S01]  /*ffe0*/  FFMA.FTZ R4, R7.reuse, R6, -R4 ;  /* 0x0000000607047223 */ /* 0x040fe20000010804 */
[----:B------:R-:W-:Y:S01]  /*fff0*/  FFMA.FTZ R3, R7, R10, R3 ;  /* 0x0000000a07037223 */ /* 0x000fe20000010003 */
[----:B------:R-:W-:-:S02]  /*10000*/  F2FP.SATFINITE.E4M3.F32.PACK_AB_MERGE_C R28, R11, R12, R14 ;  /* 0x0000000c0b1c723e */ /* 0x000fc4000480700e */
[----:B------:R-:W-:-:S04]  /*10010*/  F2FP.SATFINITE.E4M3.F32.PACK_AB_MERGE_C R13, R20, R13, RZ ;  /* 0x0000000d140d723e */ /* 0x000fc800048070ff */
[----:B------:R-:W-:-:S05]  /*10020*/  F2FP.SATFINITE.E4M3.F32.PACK_AB_MERGE_C R29, R3, R4, R13 ;  /* 0x00000004031d723e */ /* 0x000fca000480700d */
[----:B------:R2:W-:Y:S01]  /*10030*/  STS.128 [R0+0x2000], R28 ;  /* 0x0020001c00007388 */ /* 0x0005e20000000c00 */
[----:B------:R-:W-:Y:S05]  /*10040*/  BRA `(.L_x_1417) ;  /* 0x00000024007c7947 */ /* 0x000fea0003800000 */
.L_x_1404:
        /* <DEDUP_REMOVED lines=8> */
[----:B0-----:R-:W-:-:S13]  /*100d0*/  ISETP.NE.AND P0, PT, R30, 0x1, PT ;  /* 0x000000011e00780c */ /* 0x001fda0003f05270 */
[----:B------:R-:W0:Y:S08]  /*100e0*/  @P0 LDC R0, c[0x0][0x44c] ;  /* 0x00011300ff000b82 */ /* 0x000e300000000800 */
[----:B------:R-:W2:Y:S01]  /*100f0*/  @P0 LDC R5, c[0x0][0x450] ;  /* 0x00011400ff050b82 */ /* 0x000ea20000000800 */
[----:B0-----:R-:W-:-:S05]  /*10100*/  @P0 IMAD.HI.U32 R0, R3, R0, RZ ;  /* 0x0000000003000227 */ /* 0x001fca00078e00ff */
[----:B--2---:R-:W-:Y:S01]  /*10110*/  @P0 SHF.R.U32.HI R3, RZ, R5, R0 ;  /* 0x00000005ff030219 */ /* 0x004fe20000011600 */
[----:B------:R-:W-:-:S03]  /*10120*/  IMAD.MOV.U32 R5, RZ, RZ, R31 ;  /* 0x000000ffff057224 */ /* 0x000fc600078e001f */
        /* <DEDUP_REMOVED lines=14> */
[----:B------:R-:W2:Y:S01]  /*10210*/  LDL R0, [R1+0x10] ;  /* 0x0000100001007983 */ /* 0x000ea20000100800 */
[----:B------:R-:W0:Y:S01]  /*10220*/  LDC R37, c[0x0][0x3f4] ;  /* 0x0000fd00ff257b82 */ /* 0x000e220000000800 */
[----:B------:R-:W-:Y:S02]  /*10230*/  ULDC.64 UR4, c[0x0][0x208] ;  /* 0x0000820000047ab9 */ /* 0x000fe40000000a00 */
[----:B------:R-:W3:Y:S04]  /*10240*/  SHFL.IDX PT, R5, R29, RZ, 0x1c1f ;  /* 0x001c1fff1d057589 */ /* 0x000ee800000e0000 */
[----:B-1----:R-:W1:Y:S04]  /*10250*/  SHFL.IDX PT, R14, R28, RZ, 0x1c1f ;  /* 0x001c1fff1c0e7589 */ /* 0x002e6800000e0000 */
[----:B------:R-:W4:Y:S04]  /*10260*/  SHFL.IDX PT, R3, R10, RZ, 0x1c1f ;  /* 0x001c1fff0a037589 */ /* 0x000f2800000e0000 */
[----:B------:R-:W5:Y:S01]  /*10270*/  SHFL.IDX PT, R7, R31, RZ, 0x1c1f ;  /* 0x001c1fff1f077589 */ /* 0x000f6200000e0000 */
[----:B0-----:R-:W-:Y:S01]  /*10280*/  ISETP.GE.AND P0, PT, R18, R37, PT ;  /* 0x000000251200720c */ /* 0x001fe20003f06270 */
[----:B--2---:R-:W-:-:S05]  /*10290*/  IMAD R30, R0, R30, RZ ;  /* 0x0000001e001e7224 */ /* 0x004fca00078e02ff */
[----:B------:R-:W-:-:S13]  /*102a0*/  ISETP.GE.OR P1, PT, R39, R30, P0 ;  /* 0x0000001e2700720c */ /* 0x000fda0000726670 */
[C---:B---3--:R-:W-:Y:S02]  /*102b0*/  @!P1 IADD3 R0, P2, R18.reuse, R5, RZ ;  /* 0x0000000512009210 */ /* 0x048fe40007f5e0ff */
[----:B-1----:R-:W-:-:S03]  /*102c0*/  @!P1 IADD3 R14, P3, R18, R14, RZ ;  /* 0x0000000e120e9210 */ /* 0x002fc60007f7e0ff */
[--C-:B----4-:R-:W-:Y:S02]  /*102d0*/  @!P1 IMAD.X R5, R3, 0x1, R19.reuse, P2 ;  /* 0x0000000103059824 */ /* 0x110fe400010e0613 */
[----:B-----5:R-:W-:Y:S02]  /*102e0*/  @!P1 IMAD.X R3, R7, 0x1, R19, P3 ;  /* 0x0000000107039824 */ /* 0x020fe400018e0613 */
[----:B------:R-:W-:Y:S02]  /*102f0*/  @!P1 IMAD.MOV.U32 R4, RZ, RZ, R0 ;  /* 0x000000ffff049224 */ /* 0x000fe400078e0000 */
[----:B------:R-:W-:Y:S02]  /*10300*/  @!P1 IMAD.MOV.U32 R32, RZ, RZ, R14 ;  /* 0x000000ffff209224 */ /* 0x000fe400078e000e */
[----:B------:R-:W-:Y:S02]  /*10310*/  @!P1 IMAD.MOV.U32 R33, RZ, RZ, R3 ;  /* 0x000000ffff219224 */ /* 0x000fe400078e0003 */
[----:B------:R-:W2:Y:S04]  /*10320*/  @!P1 LD.E.128 R4, desc[UR4][R4.64] ;  /* 0x0000000404049980 */ /* 0x000ea8000c101d00 */
[----:B------:R-:W3:Y:S01]  /*10330*/  @!P1 LD.E.128 R32, desc[UR4][R32.64] ;  /* 0x0000000420209980 */ /* 0x000ee2000c101d00 */
[----:B------:R-:W-:-:S02]  /*10340*/  CS2R R26, SRZ ;  /* 0x00000000001a7805 */ /* 0x000fc4000001ff00 */
[----:B------:R-:W-:Y:S02]  /*10350*/  CS2R R24, SRZ ;  /* 0x0000000000187805 */ /* 0x000fe4000001ff00 */
[----:B------:R-:W-:Y:S01]  /*10360*/  CS2R R20, SRZ ;  /* 0x0000000000147805 */ /* 0x000fe2000001ff00 */
[----:B------:R-:W0:Y:S01]  /*10370*/  SHFL.IDX PT, R29, R29, 0x1, 0x1c1f ;  /* 0x003c1f001d1d7f89 */ /* 0x000e2200000e0000 */
[----:B------:R-:W-:-:S03]  /*10380*/  CS2R R8, SRZ ;  /* 0x0000000000087805 */ /* 0x000fc6000001ff00 */
[----:B------:R1:W4:Y:S04]  /*10390*/  SHFL.IDX PT, R3, R10, 0x1, 0x1c1f ;  /* 0x003c1f000a037f89 */ /* 0x00032800000e0000 */
[----:B------:R1:W0:Y:S04]  /*103a0*/  SHFL.IDX PT, R14, R28, 0x1, 0x1c1f ;  /* 0x003c1f001c0e7f89 */ /* 0x00022800000e0000 */
[----:B------:R-:W0:Y:S01]  /*103b0*/  SHFL.IDX PT, R31, R31, 0x1, 0x1c1f ;  /* 0x003c1f001f1f7f89 */ /* 0x000e2200000e0000 */
[----:B--2---:R-:W-:Y:S02]  /*103c0*/  @!P1 IMAD.MOV.U32 R26, RZ, RZ, R4 ;  /* 0x000000ffff1a9224 */ /* 0x004fe400078e0004 */
[----:B------:R-:W-:Y:S01]  /*103d0*/  @!P1 IMAD.MOV.U32 R27, RZ, RZ, R5 ;  /* 0x000000ffff1b9224 */ /* 0x000fe200078e0005 */
[----:B------:R-:W-:Y:S01]  /*103e0*/  CS2R R4, SRZ ;  /* 0x0000000000047805 */ /* 0x000fe2000001ff00 */
[----:B------:R-:W-:-:S02]  /*103f0*/  @!P1 IMAD.MOV.U32 R24, RZ, RZ, R6 ;  /* 0x000000ffff189224 */ /* 0x000fc400078e0006 */
[----:B------:R-:W-:Y:S02]  /*10400*/  @!P1 IMAD.MOV.U32 R25, RZ, RZ, R7 ;  /* 0x000000ffff199224 */ /* 0x000fe400078e0007 */
[----:B---3--:R-:W-:Y:S02]  /*10410*/  @!P1 IMAD.MOV.U32 R20, RZ, RZ, R32 ;  /* 0x000000ffff149224 */ /* 0x008fe400078e0020 */
[----:B------:R-:W-:Y:S02]  /*10420*/  @!P1 IMAD.MOV.U32 R21, RZ, RZ, R33 ;  /* 0x000000ffff159224 */ /* 0x000fe400078e0021 */
[----:B------:R-:W-:Y:S02]  /*10430*/  @!P1 IMAD.MOV.U32 R8, RZ, RZ, R34 ;  /* 0x000000ffff089224 */ /* 0x000fe400078e0022 */
[----:B01--4-:R-:W-:-:S07]  /*10440*/  @!P1 IMAD.MOV.U32 R9, RZ, RZ, R35 ;  /* 0x000000ffff099224 */ /* 0x013fce00078e0023 */
.L_x_1700:
[----:B------:R-:W-:Y:S01]  /*10450*/  VIADD R39, R39, 0x40 ;  /* 0x0000004027277836 */ /* 0x000fe20000000000 */
[----:B------:R-:W-:Y:S01]  /*10460*/  BSSY B1, `(.L_x_1421) ;  /* 0x0000011000017945 */ /* 0x000fe20003800000 */
[----:B------:R-:W-:Y:S02]  /*10470*/  CS2R R6, SRZ ;  /* 0x0000000000067805 */ /* 0x000fe4000001ff00 */
[----:B------:R-:W-:Y:S02]  /*10480*/  CS2R R32, SRZ ;  /* 0x0000000000207805 */ /* 0x000fe4000001ff00 */
[----:B------:R-:W-:Y:S02]  /*10490*/  CS2R R34, SRZ ;  /* 0x0000000000227805 */ /* 0x000fe4000001ff00 */
[----:B------:R-:W-:-:S13]  /*104a0*/  ISETP.GE.AND P1, PT, R39, R30, PT ;  /* 0x0000001e2700720c */ /* 0x000fda0003f26270 */
[----:B------:R-:W-:Y:S05]  /*104b0*/  @P1 BRA `(.L_x_1422) ;  /* 0x00000000002c1947 */ /* 0x000fea0003800000 */
[----:B------:R-:W-:Y:S02]  /*104c0*/  CS2R R6, SRZ ;  /* 0x0000000000067805 */ /* 0x000fe4000001ff00 */
[----:B------:R-:W-:Y:S02]  /*104d0*/  CS2R R32, SRZ ;  /* 0x0000000000207805 */ /* 0x000fe4000001ff00 */
[----:B------:R-:W-:Y:S01]  /*104e0*/  CS2R R34, SRZ ;  /* 0x0000000000227805 */ /* 0x000fe2000001ff00 */
[----:B------:R-:W-:Y:S06]  /*104f0*/  @P0 BRA `(.L_x_1422) ;  /* 0x00000000001c0947 */ /* 0x000fec0003800000 */
[C---:B------:R-:W-:Y:S01]  /*10500*/  IADD3 R32, P1, R18.reuse, R29, RZ ;  /* 0x0000001d12207210 */ /* 0x040fe20007f3e0ff */
[----:B------:R-:W-:Y:S01]  /*10510*/  ULDC.64 UR4, c[0x0][0x208] ;  /* 0x0000820000047ab9 */ /* 0x000fe20000000a00 */
[----:B------:R-:W-:-:S03]  /*10520*/  IADD3 R4, P2, R18, R14, RZ ;  /* 0x0000000e12047210 */ /* 0x000fc60007f5e0ff */
[--C-:B------:R-:W-:Y:S02]  /*10530*/  IMAD.X R33, R3, 0x1, R19.reuse, P1 ;  /* 0x0000000103217824 */ /* 0x100fe400008e0613 */
[----:B------:R-:W-:-:S04]  /*10540*/  IMAD.X R5, R31, 0x1, R19, P2 ;  /* 0x000000011f057824 */ /* 0x000fc800010e0613 */
[----:B------:R-:W5:Y:S04]  /*10550*/  LD.E.128 R32, desc[UR4][R32.64] ;  /* 0x0000000420207980 */ /* 0x000f68000c101d00 */
[----:B------:R-:W5:Y:S02]  /*10560*/  LD.E.128 R4, desc[UR4][R4.64] ;  /* 0x0000000404047980 */ /* 0x000f64000c101d00 */
.L_x_1422:
[----:B------:R-:W-:Y:S05]  /*10570*/  BSYNC B1 ;  /* 0x0000000000017941 */ /* 0x000fea0003800000 */
.L_x_1421:
[----:B------:R-:W2:Y:S04]  /*10580*/  LDL R0, [R1+0x9c] ;  /* 0x00009c0001007983 */ /* 0x000ea80000100800 */
[----:B------:R-:W3:Y:S01]  /*10590*/  LDL R10, [R1+0x60] ;  /* 0x00006000010a7983 */ /* 0x000ee20000100800 */
[----:B------:R-:W-:Y:S01]  /*105a0*/  VIADD R3, R23, 0x40 ;  /* 0x0000004017037836 */ /* 0x000fe20000000000 */
[----:B------:R-:W-:Y:S01]  /*105b0*/  BSSY B1, `(.L_x_1423) ;  /* 0x000000c000017945 */ /* 0x000fe20003800000 */
[----:B--2---:R-:W-:Y:S02]  /*105c0*/  R2UR UR5, R0 ;  /* 0x00000000000572ca */ /* 0x004fe400000e0000 */
[----:B---3--:R-:W-:-:S04]  /*105d0*/  VIADDMNMX R30, R30, -R10, 0x80, PT ;  /* 0x000000801e1e7446 */ /* 0x008fc8000380090a */
[-C--:B------:R-:W-:Y:S02]  /*105e0*/  ISETP.GE.OR P2, PT, R23, R30.reuse, P0 ;  /* 0x0000001e1700720c */ /* 0x080fe40000746670 */
[----:B------:R-:W-:-:S05]  /*105f0*/  ISETP.GE.OR P0, PT, R3, R30, P0 ;  /* 0x0000001e0300720c */ /* 0x000fca0000706670 */
[----:B------:R-:W-:-:S04]  /*10600*/  ULEA.HI UR4, UR5, UR5, URZ, 0x1 ;  /* 0x0000000505047291 */ /* 0x000fc8000f8f083f */
[----:B------:R-:W-:-:S04]  /*10610*/  ULOP3.LUT UR4, UR4, 0xfffffffe, URZ, 0xc0, !UPT ;  /* 0xfffffffe04047892 */ /* 0x000fc8000f8ec03f */
[----:B------:R-:W-:-:S06]  /*10620*/  UIADD3 UR4, UR5, -UR4, URZ ;  /* 0x8000000405047290 */ /* 0x000fcc000fffe03f */
[----:B------:R-:W-:-:S05]  /*10630*/  IMAD.U32 R0, RZ, RZ, UR4 ;  /* 0x00000004ff007e24 */ /* 0x000fca000f8e00ff */
[----:B------:R-:W-:-:S04]  /*10640*/  SHF.L.U32 R0, R0, 0x1f, RZ ;  /* 0x0000001f00007819 */ /* 0x000fc800000006ff */
[----:B------:R-:W0:Y:S02]  /*10650*/  SYNCS.PHASECHK.TRANS64.TRYWAIT P1, [R17+URZ+0x2e800], R0 ;  /* 0x02e80000110075a7 */ /* 0x000e24000802017f */
[----:B0-----:R-:W-:Y:S05]  /*10660*/  @!P1 BRA `(.L_x_1424) ;  /* 0x00000240001c9947 */ /* 0x001fea0003800000 */
.L_x_1701:
[----:B------:R-:W-:Y:S05]  /*10670*/  BSYNC B1 ;  /* 0x0000000000017941 */ /* 0x000fea0003800000 */
.L_x_1423:
[----:B------:R-:W-:Y:S04]  /*10680*/  BSSY B1, `(.L_x_1425) ;  /* 0x0000101000017945 */ /* 0x000fe80003800000 */
[----:B------:R-:W-:Y:S05]  /*10690*/  @P2 BRA `(.L_x_1426) ;  /* 0x0000000c00fc2947 */ /* 0x000fea0003800000 */
[----:B------:R-:W2:Y:S01]  /*106a0*/  LDL R40, [R1+0x84] ;  /* 0x0000840001287983 */ /* 0x000ea20000100800 */
[----:B0-----:R-:W-:Y:S02]  /*106b0*/  SHF.R.U32.HI R0, RZ, 0x8, R26 ;  /* 0x00000008ff007819 */ /* 0x001fe4000001161a */
[----:B------:R-:W-:Y:S02]  /*106c0*/  SHF.R.U32.HI R11, RZ, 0x8, R24 ;  /* 0x00000008ff0b7819 */ /* 0x000fe40000011618 */
[----:B------:R-:W-:Y:S02]  /*106d0*/  LOP3.LUT R3, R26, 0xff, RZ, 0xc0, !PT ;  /* 0x000000ff1a037812 */ /* 0x000fe400078ec0ff */
[----:B------:R-:W-:Y:S02]  /*106e0*/  LOP3.LUT R0, R0, 0xff, RZ, 0xc0, !PT ;  /* 0x000000ff00007812 */ /* 0x000fe400078ec0ff */
[----:B------:R-:W-:Y:S02]  /*106f0*/  SHF.R.U32.HI R10, RZ, 0x8, R27 ;  /* 0x00000008ff0a7819 */ /* 0x000fe4000001161b */
[----:B------:R-:W-:-:S02]  /*10700*/  LOP3.LUT R12, R11, 0xff, RZ, 0xc0, !PT ;  /* 0x000000ff0b0c7812 */ /* 0x000fc400078ec0ff */
[----:B------:R-:W-:Y:S01]  /*10710*/  PRMT R11, R0, 0x7604, R3 ;  /* 0x00007604000b7816 */ /* 0x000fe20000000003 */
[----:B------:R-:W-:Y:S01]  /*10720*/  IMAD.SHL.U32 R3, R230, 0x80, RZ ;  /* 0x00000080e6037824 */ /* 0x000fe200078e00ff */
[----:B------:R-:W-:Y:S02]  /*10730*/  LOP3.LUT R13, R27, 0xff, RZ, 0xc0, !PT ;  /* 0x000000ff1b0d7812 */ /* 0x000fe400078ec0ff */
[----:B------:R-:W-:Y:S02]  /*10740*/  LOP3.LUT R10, R10, 0xff, RZ, 0xc0, !PT ;  /* 0x000000ff0a0a7812 */ /* 0x000fe400078ec0ff */
[----:B------:R-:W-:Y:S01]  /*10750*/  LOP3.LUT R14, R3, 0x380, RZ, 0xc0, !PT ;  /* 0x00000380030e7812 */ /* 0x000fe200078ec0ff */
[----:B------:R-:W-:Y:S01]  /*10760*/  IMAD.IADD R3, R18, 0x1, R37 ;  /* 0x0000000112037824 */ /* 0x000fe200078e0225 */
[----:B------:R-:W-:Y:S02]  /*10770*/  PRMT R39, R10, 0x7604, R13 ;  /* 0x000076040a277816 */ /* 0x000fe4000000000d */
[----:B------:R-:W-:-:S02]  /*10780*/  SHF.R.U32.HI R10, RZ, 0x8, R25 ;  /* 0x00000008ff0a7819 */ /* 0x000fc40000011619 */
[----:B------:R-:W-:Y:S02]  /*10790*/  LOP3.LUT R15, R24, 0xff, RZ, 0xc0, !PT ;  /* 0x000000ff180f7812 */ /* 0x000fe400078ec0ff */
[----:B------:R-:W-:Y:S02]  /*107a0*/  LOP3.LUT R13, R25, 0xff, RZ, 0xc0, !PT ;  /* 0x000000ff190d7812 */ /* 0x000fe400078ec0ff */
[----:B------:R-:W-:Y:S02]  /*107b0*/  SHF.R.U32.HI R0, RZ, 0x8, R20 ;  /* 0x00000008ff007819 */ /* 0x000fe40000011614 */
[----:B------:R-:W-:Y:S02]  /*107c0*/  LOP3.LUT R10, R10, 0xff, RZ, 0xc0, !PT ;  /* 0x000000ff0a0a7812 */ /* 0x000fe400078ec0ff */
[----:B------:R-:W-:Y:S02]  /*107d0*/  SHF.R.U32.HI R28, RZ, 0x3, R14 ;  /* 0x00000003ff1c7819 */ /* 0x000fe4000001160e */
[----:B------:R-:W-:-:S02]  /*107e0*/  LOP3.LUT R3, R14, 0x70, R3, 0xf8, !PT ;  /* 0x000000700e037812 */ /* 0x000fc400078ef803 */
[----:B------:R-:W-:Y:S02]  /*107f0*/  PRMT R41, R12, 0x7604, R15 ;  /* 0x000076040c297816 */ /* 0x000fe4000000000f */
[----:B------:R-:W-:Y:S02]  /*10800*/  LOP3.LUT R12, R0, 0xff, RZ, 0xc0, !PT ;  /* 0x000000ff000c7812 */ /* 0x000fe400078ec0ff */
[----:B------:R-:W-:Y:S02]  /*10810*/  PRMT R43, R10, 0x7604, R13 ;  /* 0x000076040a2b7816 */ /* 0x000fe4000000000d */
[----:B------:R-:W-:Y:S02]  /*10820*/  LOP3.LUT R15, R20, 0xff, RZ, 0xc0, !PT ;  /* 0x000000ff140f7812 */ /* 0x000fe400078ec0ff */
[----:B------:R-:W-:Y:S02]  /*10830*/  LOP3.LUT R0, R14, 0x70, R18, 0xf8, !PT ;  /* 0x000000700e007812 */ /* 0x000fe400078ef812 */
[----:B------:R-:W-:-:S02]  /*10840*/  LOP3.LUT R10, R3, R28, RZ, 0x3c, !PT ;  /* 0x0000001c030a7212 */ /* 0x000fc400078e3cff */
[----:B------:R-:W-:Y:S02]  /*10850*/  SHF.R.U32.HI R3, RZ, 0x8, R21 ;  /* 0x00000008ff037819 */ /* 0x000fe40000011615 */
[----:B------:R-:W-:Y:S02]  /*10860*/  PRMT R45, R12, 0x7604, R15 ;  /* 0x000076040c2d7816 */ /* 0x000fe4000000000f */
[----:B------:R-:W-:Y:S02]  /*10870*/  LOP3.LUT R0, R0, R28, RZ, 0x3c, !PT ;  /* 0x0000001c00007212 */ /* 0x000fe400078e3cff */
[----:B------:R-:W-:Y:S02]  /*10880*/  LOP3.LUT R28, R21, 0xff, RZ, 0xc0, !PT ;  /* 0x000000ff151c7812 */ /* 0x000fe400078ec0ff */
[----:B------:R-:W-:Y:S02]  /*10890*/  SHF.R.U32.HI R12, RZ, 0x8, R8 ;  /* 0x00000008ff0c7819 */ /* 0x000fe40000011608 */
[----:B------:R-:W-:-:S02]  /*108a0*/  SHF.R.U32.HI R31, RZ, 0x8, R9 ;  /* 0x00000008ff1f7819 */ /* 0x000fc40000011609 */
[----:B------:R-:W-:Y:S02]  /*108b0*/  LOP3.LUT R3, R3, 0xff, RZ, 0xc0, !PT ;  /* 0x000000ff03037812 */ /* 0x000fe400078ec0ff */
[----:B------:R-:W-:Y:S02]  /*108c0*/  LOP3.LUT R30, R8, 0xff, RZ, 0xc0, !PT ;  /* 0x000000ff081e7812 */ /* 0x000fe400078ec0ff */
[----:B------:R-:W-:Y:S02]  /*108d0*/  LOP3.LUT R29, R12, 0xff, RZ, 0xc0, !PT ;  /* 0x000000ff0c1d7812 */ /* 0x000fe400078ec0ff */
[----:B------:R-:W-:Y:S02]  /*108e0*/  LOP3.LUT R31, R31, 0xff, RZ, 0xc0, !PT ;  /* 0x000000ff1f1f7812 */ /* 0x000fe400078ec0ff */
[----:B------:R-:W-:Y:S02]  /*108f0*/  PRMT R47, R3, 0x7604, R28 ;  /* 0x00007604032f7816 */ /* 0x000fe4000000001c */
[----:B------:R-:W-:-:S02]  /*10900*/  LOP3.LUT R38, R9, 0xff, RZ, 0xc0, !PT ;  /* 0x000000ff09267812 */ /* 0x000fc400078ec0ff */
[----:B------:R-:W-:Y:S02]  /*10910*/  PRMT R49, R29, 0x7604, R30 ;  /* 0x000076041d317816 */ /* 0x000fe4000000001e */
[----:B------:R-:W-:Y:S02]  /*10920*/  PRMT R51, R31, 0x7604, R38 ;  /* 0x000076041f337816 */ /* 0x000fe40000000026 */
[----:B------:R-:W-:Y:S02]  /*10930*/  SHF.R.U32.HI R38, RZ, 0x10, R27 ;  /* 0x00000010ff267819 */ /* 0x000fe4000001161b */
[----:B------:R-:W-:Y:S02]  /*10940*/  SHF.R.U32.HI R42, RZ, 0x10, R25 ;  /* 0x00000010ff2a7819 */ /* 0x000fe40000011619 */
[----:B------:R-:W-:Y:S02]  /*10950*/  LOP3.LUT R38, R38, 0xff, RZ, 0xc0, !PT ;  /* 0x000000ff26267812 */ /* 0x000fe400078ec0ff */
[----:B------:R-:W-:-:S02]  /*10960*/  LOP3.LUT R42, R42, 0xff, RZ, 0xc0, !PT ;  /* 0x000000ff2a2a7812 */ /* 0x000fc400078ec0ff */
[----:B------:R-:W-:Y:S02]  /*10970*/  PRMT R39, R38, 0x7054, R39 ;  /* 0x0000705426277816 */ /* 0x000fe40000000027 */
[----:B------:R-:W-:Y:S02]  /*10980*/  SHF.R.U32.HI R38, RZ, 0x10, R21 ;  /* 0x00000010ff267819 */ /* 0x000fe40000011615 */
[----:B------:R-:W-:Y:S02]  /*10990*/  PRMT R43, R42, 0x7054, R43 ;  /* 0x000070542a2b7816 */ /* 0x000fe4000000002b */
[----:B------:R-:W-:Y:S02]  /*109a0*/  LOP3.LUT R38, R38, 0xff, RZ, 0xc0, !PT ;  /* 0x000000ff26267812 */ /* 0x000fe400078ec0ff */
[----:B------:R-:W-:Y:S02]  /*109b0*/  SHF.R.U32.HI R42, RZ, 0x10, R9 ;  /* 0x00000010ff2a7819 */ /* 0x000fe40000011609 */
[----:B------:R-:W-:-:S02]  /*109c0*/  PRMT R47, R38, 0x7054, R47 ;  /* 0x00007054262f7816 */ /* 0x000fc4000000002f */
[----:B------:R-:W-:Y:S02]  /*109d0*/  LOP3.LUT R42, R42, 0xff, RZ, 0xc0, !PT ;  /* 0x000000ff2a2a7812 */ /* 0x000fe400078ec0ff */
[----:B------:R-:W-:Y:S02]  /*109e0*/  LOP3.LUT R47, R47, 0xff000000, R21, 0xf8, !PT ;  /* 0xff0000002f2f7812 */ /* 0x000fe400078ef815 */
[----:B------:R-:W-:Y:S02]  /*109f0*/  LOP3.LUT R39, R39, 0xff000000, R27, 0xf8, !PT ;  /* 0xff00000027277812 */ /* 0x000fe400078ef81b */
[----:B------:R-:W-:Y:S02]  /*10a00*/  PRMT R51, R42, 0x7054, R51 ;  /* 0x000070542a337816 */ /* 0x000fe40000000033 */
[----:B------:R-:W-:Y:S02]  /*10a10*/  F2FP.F16.E4M3.UNPACK_B R44, R47.H1 ;  /* 0x0000002fff2c723e */ /* 0x000fe400030006ff */
[----:B------:R-:W-:-:S02]  /*10a20*/  LOP3.LUT R51, R51, 0xff000000, R9, 0xf8, !PT ;  /* 0xff00000033337812 */ /* 0x000fc400078ef809 */
[----:B------:R-:W-:Y:S01]  /*10a30*/  LOP3.LUT R43, R43, 0xff000000, R25, 0xf8, !PT ;  /* 0xff0000002b2b7812 */ /* 0x000fe200078ef819 */
[--C-:B------:R-:W-:Y:S01]  /*10a40*/  HADD2.F32 R46, -RZ, R44.reuse.H0_H0 ;  /* 0x2000002cff2e7230 */ /* 0x100fe20000004100 */
[----:B------:R-:W-:Y:S01]  /*10a50*/  F2FP.F16.E4M3.UNPACK_B R47, R47 ;  /* 0x0000002fff2f723e */ /* 0x000fe200020006ff */
[----:B------:R-:W-:Y:S01]  /*10a60*/  HADD2.F32 R44, -RZ, R44.H1_H1 ;  /* 0x3000002cff2c7230 */ /* 0x000fe20000004100 */
[C-C-:B--2---:R-:W-:Y:S02]  /*10a70*/  IADD3 R3, R17.reuse, R10, R40.reuse ;  /* 0x0000000a11037210 */ /* 0x144fe40007ffe028 */
[----:B------:R-:W-:Y:S02]  /*10a80*/  IADD3 R0, R17, R0, R40 ;  /* 0x0000000011007210 */ /* 0x000fe40007ffe028 */
[----:B------:R-:W-:Y:S01]  /*10a90*/  SHF.R.U32.HI R40, RZ, 0x10, R24 ;  /* 0x00000010ff287819 */ /* 0x000fe20000011618 */
[----:B------:R-:W0:Y:S01]  /*10aa0*/  LDS.128 R28, [R3+0x1c400] ;  /* 0x01c40000031c7984 */ /* 0x000e220000000c00 */
[----:B------:R-:W-:-:S02]  /*10ab0*/  SHF.R.U32.HI R10, RZ, 0x10, R26 ;  /* 0x00000010ff0a7819 */ /* 0x000fc4000001161a */
[----:B------:R-:W-:Y:S01]  /*10ac0*/  LOP3.LUT R40, R40, 0xff, RZ, 0xc0, !PT ;  /* 0x000000ff28287812 */ /* 0x000fe200078ec0ff */
[----:B------:R-:W1:Y:S01]  /*10ad0*/  LDS.128 R12, [R0+0x1c400] ;  /* 0x01c40000000c7984 */ /* 0x000e620000000c00 */
[----:B------:R-:W-:Y:S02]  /*10ae0*/  LOP3.LUT R10, R10, 0xff, RZ, 0xc0, !PT ;  /* 0x000000ff0a0a7812 */ /* 0x000fe400078ec0ff */
[----:B------:R-:W-:Y:S02]  /*10af0*/  PRMT R41, R40, 0x7054, R41 ;  /* 0x0000705428297816 */ /* 0x000fe40000000029 */
[----:B------:R-:W-:Y:S02]  /*10b00*/  SHF.R.U32.HI R40, RZ, 0x10, R8 ;  /* 0x00000010ff287819 */ /* 0x000fe40000011608 */
[----:B------:R-:W-:Y:S02]  /*10b10*/  LOP3.LUT R42, R41, 0xff000000, R24, 0xf8, !PT ;  /* 0xff000000292a7812 */ /* 0x000fe400078ef818 */
[----:B------:R-:W-:-:S02]  /*10b20*/  LOP3.LUT R40, R40, 0xff, RZ, 0xc0, !PT ;  /* 0x000000ff28287812 */ /* 0x000fc400078ec0ff */
[----:B------:R-:W-:Y:S02]  /*10b30*/  PRMT R11, R10, 0x7054, R11 ;  /* 0x000070540a0b7816 */ /* 0x000fe4000000000b */
[----:B------:R-:W-:Y:S02]  /*10b40*/  PRMT R49, R40, 0x7054, R49 ;  /* 0x0000705428317816 */ /* 0x000fe40000000031 */
[----:B------:R-:W-:Y:S02]  /*10b50*/  SHF.R.U32.HI R10, RZ, 0x10, R20 ;  /* 0x00000010ff0a7819 */ /* 0x000fe40000011614 */
[-C--:B------:R-:W-:Y:S02]  /*10b60*/  F2FP.F16.E4M3.UNPACK_B R40, R39.reuse.H1 ;  /* 0x00000027ff28723e */ /* 0x080fe400030006ff */
[----:B------:R-:W-:Y:S02]  /*10b70*/  LOP3.LUT R10, R10, 0xff, RZ, 0xc0, !PT ;  /* 0x000000ff0a0a7812 */ /* 0x000fe400078ec0ff */
[----:B------:R-:W-:Y:S01]  /*10b80*/  LOP3.LUT R48, R49, 0xff000000, R8, 0xf8, !PT ;  /* 0xff00000031307812 */ /* 0x000fe200078ef808 */
[--C-:B------:R-:W-:Y:S01]  /*10b90*/  HADD2.F32 R41, -RZ, R40.reuse.H0_H0 ;  /* 0x20000028ff297230 */ /* 0x100fe20000004100 */
[----:B------:R-:W-:Y:S01]  /*10ba0*/  PRMT R45, R10, 0x7054, R45 ;  /* 0x000070540a2d7816 */ /* 0x000fe2000000002d */
[----:B------:R-:W-:Y:S01]  /*10bb0*/  HADD2.F32 R40, -RZ, R40.H1_H1 ;  /* 0x30000028ff287230 */ /* 0x000fe20000004100 */
[----:B------:R-:W-:-:S02]  /*10bc0*/  F2FP.F16.E4M3.UNPACK_B R39, R39 ;  /* 0x00000027ff27723e */ /* 0x000fc400020006ff */
[----:B------:R-:W-:Y:S02]  /*10bd0*/  LOP3.LUT R45, R45, 0xff000000, R20, 0xf8, !PT ;  /* 0xff0000002d2d7812 */ /* 0x000fe400078ef814 */
[----:B------:R-:W-:Y:S02]  /*10be0*/  LOP3.LUT R38, R11, 0xff000000, R26, 0xf8, !PT ;  /* 0xff0000000b267812 */ /* 0x000fe400078ef81a */
[-C--:B0-----:R-:W-:Y:S02]  /*10bf0*/  F2FP.F16.E4M3.UNPACK_B R24, R29.reuse.H1 ;  /* 0x0000001dff18723e */ /* 0x081fe400030006ff */
[----:B------:R-:W-:Y:S02]  /*10c00*/  F2FP.F16.E4M3.UNPACK_B R29, R29 ;  /* 0x0000001dff1d723e */ /* 0x000fe400020006ff */
[-C--:B-1----:R-:W-:Y:S01]  /*10c10*/  F2FP.F16.E4M3.UNPACK_B R9, R13.reuse ;  /* 0x0000000dff09723e */ /* 0x082fe200020006ff */
[----:B------:R-:W-:Y:S01]  /*10c20*/  HADD2.F32 R25, -RZ, R24.H0_H0 ;  /* 0x20000018ff197230 */ /* 0x000fe20000004100 */
[----:B------:R-:W-:-:S02]  /*10c30*/  F2FP.F16.E4M3.UNPACK_B R13, R13.H1 ;  /* 0x0000000dff0d723e */ /* 0x000fc400030006ff */
[----:B------:R-:W-:Y:S02]  /*10c40*/  F2FP.F16.E4M3.UNPACK_B R27, R31 ;  /* 0x0000001fff1b723e */ /* 0x000fe400020006ff */
[CC--:B------:R-:W-:Y:S01]  /*10c50*/  FMUL.FTZ R49, R25.reuse, R46.reuse ;  /* 0x0000002e19317220 */ /* 0x0c0fe20000410000 */
[--C-:B------:R-:W-:Y:S02]  /*10c60*/  HADD2.F32 R10, -RZ, R13.reuse.H0_H0 ;  /* 0x2000000dff0a7230 */ /* 0x100fe40000004100 */
[----:B------:R-:W-:Y:S01]  /*10c70*/  FMUL.FTZ R25, R25, R41 ;  /* 0x0000002919197220 */ /* 0x000fe20000410000 */
[----:B------:R-:W-:Y:S01]  /*10c80*/  HADD2.F32 R13, -RZ, R13.H1_H1 ;  /* 0x3000000dff0d7230 */ /* 0x000fe20000004100 */
[----:B------:R-:W-:Y:S02]  /*10c90*/  F2FP.F16.E4M3.UNPACK_B R31, R31.H1 ;  /* 0x0000001fff1f723e */ /* 0x000fe400030006ff */
[C---:B------:R-:W-:Y:S01]  /*10ca0*/  FFMA.FTZ R53, R10.reuse, R46, R25 ;  /* 0x0000002e0a357223 */ /* 0x040fe20000010019 */
[----:B------:R-:W-:Y:S01]  /*10cb0*/  FFMA.FTZ R52, R10, R41, -R49 ;  /* 0x000000290a347223 */ /* 0x000fe20000010831 */
[----:B------:R-:W-:Y:S01]  /*10cc0*/  HADD2.F32 R25, -RZ, R24.H1_H1 ;  /* 0x30000018ff197230 */ /* 0x000fe20000004100 */
[-C--:B------:R-:W-:Y:S01]  /*10cd0*/  F2FP.F16.E4M3.UNPACK_B R20, R15.reuse ;  /* 0x0000000fff14723e */ /* 0x080fe200020006ff */
[----:B------:R-:W-:Y:S01]  /*10ce0*/  HADD2.F32 R49, -RZ, R47.H0_H0 ;  /* 0x2000002fff317230 */ /* 0x000fe20000004100 */
[----:B------:R-:W-:Y:S01]  /*10cf0*/  F2FP.F16.E4M3.UNPACK_B R15, R15.H1 ;  /* 0x0000000fff0f723e */ /* 0x000fe200030006ff */
[----:B------:R-:W-:-:S02]  /*10d00*/  HADD2.F32 R24, -RZ, R29.H0_H0 ;  /* 0x2000001dff187230 */ /* 0x000fc40000004100 */
[C---:B------:R-:W-:Y:S01]  /*10d10*/  FMUL.FTZ R46, R25.reuse, R44 ;  /* 0x0000002c192e7220 */ /* 0x040fe20000410000 */
[----:B------:R-:W-:Y:S02]  /*10d20*/  HADD2.F32 R41, -RZ, R39.H0_H0 ;  /* 0x20000027ff297230 */ /* 0x000fe40000004100 */
[-C--:B------:R-:W-:Y:S01]  /*10d30*/  FMUL.FTZ R57, R25, R40.reuse ;  /* 0x0000002819397220 */ /* 0x080fe20000410000 */
[----:B------:R-:W-:Y:S02]  /*10d40*/  HADD2.F32 R10, -RZ, R9.H0_H0 ;  /* 0x20000009ff0a7230 */ /* 0x000fe40000004100 */
[C---:B------:R-:W-:Y:S01]  /*10d50*/  FMUL.FTZ R25, R24.reuse, R49 ;  /* 0x0000003118197220 */ /* 0x040fe20000410000 */
[C---:B------:R-:W-:Y:S01]  /*10d60*/  FFMA.FTZ R55, R13.reuse, R40, -R46 ;  /* 0x000000280d377223 */ /* 0x040fe2000001082e */
[-C--:B------:R-:W-:Y:S01]  /*10d70*/  FMUL.FTZ R24, R24, R41.reuse ;  /* 0x0000002918187220 */ /* 0x080fe20000410000 */
[----:B------:R-:W-:Y:S01]  /*10d80*/  FFMA.FTZ R54, R13, R44, R57 ;  /* 0x0000002c0d367223 */ /* 0x000fe20000010039 */
[C---:B------:R-:W-:Y:S01]  /*10d90*/  FFMA.FTZ R46, R10.reuse, R41, -R25 ;  /* 0x000000290a2e7223 */ /* 0x040fe20000010819 */
[----:B------:R-:W-:Y:S01]  /*10da0*/  F2FP.F16.E4M3.UNPACK_B R41, R51.H1 ;  /* 0x00000033ff29723e */ /* 0x000fe200030006ff */
[----:B------:R-:W-:Y:S01]  /*10db0*/  FFMA.FTZ R49, R10, R49, R24 ;  /* 0x000000310a317223 */ /* 0x000fe20000010018 */
[----:B------:R-:W-:Y:S01]  /*10dc0*/  F2FP.F16.E4M3.UNPACK_B R25, R43.H1 ;  /* 0x0000002bff19723e */ /* 0x000fe200030006ff */
[----:B------:R-:W-:Y:S01]  /*10dd0*/  HADD2.F32 R40, -RZ, R47.H1_H1 ;  /* 0x3000002fff287230 */ /* 0x000fe20000004100 */
[----:B------:R-:W-:Y:S01]  /*10de0*/  F2FP.F16.E4M3.UNPACK_B R51, R51 ;  /* 0x00000033ff33723e */ /* 0x000fe200020006ff */
        /* <DEDUP_REMOVED lines=8> */
[----:B------:R-:W-:Y:S01]  /*10e70*/  HADD2.F32 R39, -RZ, R25.H0_H0 ;  /* 0x20000019ff277230 */ /* 0x000fe20000004100 */
[----:B------:R-:W-:Y:S01]  /*10e80*/  F2FP.F16.E4M3.UNPACK_B R28, R28.H1 ;  /* 0x0000001cff1c723e */ /* 0x000fe200030006ff */
[----:B------:R-:W-:Y:S02]  /*10e90*/  HADD2.F32 R9, -RZ, R9.H1_H1 ;  /* 0x30000009ff097230 */ /* 0x000fe40000004100 */
[C---:B------:R-:W-:Y:S01]  /*10ea0*/  FMUL.FTZ R57, R13.reuse, R44 ;  /* 0x0000002c0d397220 */ /* 0x040fe20000410000 */
[----:B------:R-:W-:Y:S02]  /*10eb0*/  HADD2.F32 R10, -RZ, R15.H0_H0 ;  /* 0x2000000fff0a7230 */ /* 0x000fe40000004100 */
[----:B------:R-:W-:Y:S01]  /*10ec0*/  FMUL.FTZ R13, R13, R39 ;  /* 0x000000270d0d7220 */ /* 0x000fe20000410000 */
[----:B------:R-:W-:-:S02]  /*10ed0*/  HADD2.F32 R31, -RZ, R31.H1_H1 ;  /* 0x3000001fff1f7230 */ /* 0x000fc40000004100 */
[C---:B------:R-:W-:Y:S01]  /*10ee0*/  FFMA.FTZ R47, R9.reuse, R24, -R50 ;  /* 0x00000018092f7223 */ /* 0x040fe20000010832 */
[----:B------:R-:W-:Y:S01]  /*10ef0*/  FFMA.FTZ R50, R9, R40, R29 ;  /* 0x0000002809327223 */ /* 0x000fe2000001001d */
[C---:B------:R-:W-:Y:S01]  /*10f00*/  FFMA.FTZ R60, R10.reuse, R39, -R57 ;  /* 0x000000270a3c7223 */ /* 0x040fe20000010839 */
[----:B------:R-:W-:Y:S01]  /*10f10*/  FFMA.FTZ R61, R10, R44, R13 ;  /* 0x0000002c0a3d7223 */ /* 0x000fe2000001000d */
[----:B------:R-:W-:Y:S01]  /*10f20*/  HADD2.F32 R24, -RZ, R25.H1_H1 ;  /* 0x30000019ff187230 */ /* 0x000fe20000004100 */
[-C--:B------:R-:W-:Y:S01]  /*10f30*/  F2FP.F16.E4M3.UNPACK_B R8, R12.reuse ;  /* 0x0000000cff08723e */ /* 0x080fe200020006ff */
[----:B------:R-:W-:Y:S01]  /*10f40*/  HADD2.F32 R40, -RZ, R41.H1_H1 ;  /* 0x30000029ff287230 */ /* 0x000fe20000004100 */
[----:B------:R-:W-:Y:S01]  /*10f50*/  F2FP.F16.E4M3.UNPACK_B R12, R12.H1 ;  /* 0x0000000cff0c723e */ /* 0x000fe200030006ff */
[----:B------:R-:W-:Y:S01]  /*10f60*/  HADD2.F32 R25, -RZ, R51.H0_H0 ;  /* 0x20000033ff197230 */ /* 0x000fe20000004100 */
[----:B------:R-:W-:Y:S01]  /*10f70*/  F2FP.F16.E4M3.UNPACK_B R26, R30 ;  /* 0x0000001eff1a723e */ /* 0x000fe200020006ff */
[----:B------:R-:W-:-:S02]  /*10f80*/  HADD2.F32 R10, -RZ, R27.H0_H0 ;  /* 0x2000001bff0a7230 */ /* 0x000fc40000004100 */
[C---:B------:R-:W-:Y:S01]  /*10f90*/  FMUL.FTZ R56, R31.reuse, R40 ;  /* 0x000000281f387220 */ /* 0x040fe20000410000 */
[----:B------:R-:W-:Y:S02]  /*10fa0*/  HADD2.F32 R15, -RZ, R15.H1_H1 ;  /* 0x3000000fff0f7230 */ /* 0x000fe40000004100 */
[-C--:B------:R-:W-:Y:S01]  /*10fb0*/  FMUL.FTZ R31, R31, R24.reuse ;  /* 0x000000181f1f7220 */ /* 0x080fe20000410000 */
[----:B------:R-:W-:Y:S02]  /*10fc0*/  HADD2.F32 R13, -RZ, R43.H0_H0 ;  /* 0x2000002bff0d7230 */ /* 0x000fe40000004100 */
[C---:B------:R-:W-:Y:S01]  /*10fd0*/  FMUL.FTZ R44, R10.reuse, R25 ;  /* 0x000000190a2c7220 */ /* 0x040fe20000410000 */
[----:B------:R-:W-:Y:S02]  /*10fe0*/  HADD2.F32 R9, -RZ, R20.H0_H0 ;  /* 0x20000014ff097230 */ /* 0x000fe40000004100 */
[C---:B------:R-:W-:Y:S01]  /*10ff0*/  FFMA.FTZ R63, R15.reuse, R24, -R56 ;  /* 0x000000180f3f7223 */ /* 0x040fe20000010838 */
[----:B------:R-:W-:Y:S01]  /*11000*/  F2FP.F16.E4M3.UNPACK_B R24, R45.H1 ;  /* 0x0000002dff18723e */ /* 0x000fe200030006ff */
[-C--:B------:R-:W-:Y:S01]  /*11010*/  FMUL.FTZ R10, R10, R13.reuse ;  /* 0x0000000d0a0a7220 */ /* 0x080fe20000410000 */
[----:B------:R-:W-:Y:S01]  /*11020*/  FFMA.FTZ R62, R15, R40, R31 ;  /* 0x000000280f3e7223 */ /* 0x000fe2000001001f */
[C---:B------:R-:W-:Y:S01]  /*11030*/  FFMA.FTZ R56, R9.reuse, R13, -R44 ;  /* 0x0000000d09387223 */ /* 0x040fe2000001082c */
[-C--:B------:R-:W-:Y:S01]  /*11040*/  F2FP.F16.E4M3.UNPACK_B R13, R38.reuse.H1 ;  /* 0x00000026ff0d723e */ /* 0x080fe200030006ff */
[----:B------:R-:W-:Y:S01]  /*11050*/  FFMA.FTZ R57, R9, R25, R10 ;  /* 0x0000001909397223 */ /* 0x000fe2000001000a */
[----:B------:R-:W-:Y:S01]  /*11060*/  HADD2.F32 R51, -RZ, R51.H1_H1 ;  /* 0x30000033ff337230 */ /* 0x000fe20000004100 */
[----:B------:R-:W-:Y:S01]  /*11070*/  F2FP.F16.E4M3.UNPACK_B R45, R45 ;  /* 0x0000002dff2d723e */ /* 0x000fe200020006ff */
[----:B------:R-:W-:Y:S01]  /*11080*/  HADD2.F32 R27, -RZ, R27.H1_H1 ;  /* 0x3000001bff1b7230 */ /* 0x000fe20000004100 */
[----:B------:R-:W-:Y:S01]  /*11090*/  F2FP.F16.E4M3.UNPACK_B R38, R38 ;  /* 0x00000026ff26723e */ /* 0x000fe200020006ff */
[----:B------:R-:W-:Y:S01]  /*110a0*/  HADD2.F32 R25, -RZ, R24.H0_H0 ;  /* 0x20000018ff197230 */ /* 0x000fe20000004100 */
[----:B------:R-:W-:Y:S01]  /*110b0*/  F2FP.F16.E4M3.UNPACK_B R30, R30.H1 ;  /* 0x0000001eff1e723e */ /* 0x000fe200030006ff */
[----:B------:R-:W-:-:S02]  /*110c0*/  HADD2.F32 R10, -RZ, R28.H0_H0 ;  /* 0x2000001cff0a7230 */ /* 0x000fc40000004100 */
[C---:B------:R-:W-:Y:S01]  /*110d0*/  FMUL.FTZ R29, R27.reuse, R51 ;  /* 0x000000331b1d7220 */ /* 0x040fe20000410000 */
[----:B------:R-:W-:Y:S01]  /*110e0*/  HADD2.F32 R15, -RZ, R13.H0_H0 ;  /* 0x2000000dff0f7230 */ /* 0x000fe20000004100 */
[----:B------:R-:W-:Y:S01]  /*110f0*/  F2FP.F16.E4M3.UNPACK_B R11, R14 ;  /* 0x0000000eff0b723e */ /* 0x000fe200020006ff */
[----:B------:R-:W-:Y:S02]  /*11100*/  HADD2.F32 R43, -RZ, R43.H1_H1 ;  /* 0x3000002bff2b7230 */ /* 0x000fe40000004100 */
[C---:B------:R-:W-:Y:S01]  /*11110*/  FMUL.FTZ R40, R10.reuse, R25 ;  /* 0x000000190a287220 */ /* 0x040fe20000410000 */
[----:B------:R-:W-:Y:S02]  /*11120*/  HADD2.F32 R20, -RZ, R20.H1_H1 ;  /* 0x30000014ff147230 */ /* 0x000fe40000004100 */
[----:B------:R-:W-:Y:S01]  /*11130*/  FMUL.FTZ R10, R10, R15 ;  /* 0x0000000f0a0a7220 */ /* 0x000fe20000410000 */
[----:B------:R-:W-:Y:S02]  /*11140*/  HADD2.F32 R9, -RZ, R12.H0_H0 ;  /* 0x2000000cff097230 */ /* 0x000fe40000004100 */
[----:B------:R-:W-:Y:S01]  /*11150*/  FMUL.FTZ R44, R27, R43 ;  /* 0x0000002b1b2c7220 */ /* 0x000fe20000410000 */
[----:B------:R-:W-:-:S02]  /*11160*/  HADD2.F32 R28, -RZ, R28.H1_H1 ;  /* 0x3000001cff1c7230 */ /* 0x000fc40000004100 */
[C---:B------:R-:W-:Y:S01]  /*11170*/  FFMA.FTZ R59, R20.reuse, R43, -R29 ;  /* 0x0000002b143b7223 */ /* 0x040fe2000001081d */
[----:B------:R-:W-:Y:S02]  /*11180*/  HADD2.F32 R13, -RZ, R13.H1_H1 ;  /* 0x3000000dff0d7230 */ /* 0x000fe40000004100 */
[C---:B------:R-:W-:Y:S01]  /*11190*/  FFMA.FTZ R40, R9.reuse, R15, -R40 ;  /* 0x0000000f09287223 */ /* 0x040fe20000010828 */
[----:B------:R-:W-:Y:S01]  /*111a0*/  FFMA.FTZ R29, R9, R25, R10 ;  /* 0x00000019091d7223 */ /* 0x000fe2000001000a */
[----:B------:R-:W-:Y:S02]  /*111b0*/  HADD2.F32 R9, -RZ, R24.H1_H1 ;  /* 0x30000018ff097230 */ /* 0x000fe40000004100 */
[----:B------:R-:W-:Y:S01]  /*111c0*/  FFMA.FTZ R58, R20, R51, R44 ;  /* 0x00000033143a7223 */ /* 0x000fe2000001002c */
[----:B------:R-:W-:Y:S01]  /*111d0*/  HADD2.F32 R12, -RZ, R12.H1_H1 ;  /* 0x3000000cff0c7230 */ /* 0x000fe20000004100 */
[----:B------:R-:W-:Y:S01]  /*111e0*/  F2FP.F16.E4M3.UNPACK_B R14, R14.H1 ;  /* 0x0000000eff0e723e */ /* 0x000fe200030006ff */
[----:B------:R-:W-:-:S02]  /*111f0*/  HADD2.F32 R15, -RZ, R45.H0_H0 ;  /* 0x2000002dff0f7230 */ /* 0x000fc40000004100 */
[C---:B------:R-:W-:Y:S01]  /*11200*/  FMUL.FTZ R25, R28.reuse, R9 ;  /* 0x000000091c197220 */ /* 0x040fe20000410000 */
[-C--:B------:R-:W-:Y:S01]  /*11210*/  FMUL.FTZ R28, R28, R13.reuse ;  /* 0x0000000d1c1c7220 */ /* 0x080fe20000410000 */
[----:B------:R-:W-:Y:S02]  /*11220*/  HADD2.F32 R10, -RZ, R21.H0_H0 ;  /* 0x20000015ff0a7230 */ /* 0x000fe40000004100 */
[C---:B------:R-:W-:Y:S01]  /*11230*/  FFMA.FTZ R31, R12.reuse, R13, -R25 ;  /* 0x0000000d0c1f7223 */ /* 0x040fe20000010819 */
[----:B------:R-:W-:Y:S01]  /*11240*/  FFMA.FTZ R44, R12, R9, R28 ;  /* 0x000000090c2c7223 */ /* 0x000fe2000001001c */
[----:B------:R-:W-:Y:S02]  /*11250*/  HADD2.F32 R12, -RZ, R38.H0_H0 ;  /* 0x20000026ff0c7230 */ /* 0x000fe40000004100 */
[----:B------:R-:W-:Y:S01]  /*11260*/  FMUL.FTZ R20, R10, R15 ;  /* 0x0000000f0a147220 */ /* 0x000fe20000410000 */
[----:B------:R-:W-:Y:S02]  /*11270*/  HADD2.F32 R9, -RZ, R8.H0_H0 ;  /* 0x20000008ff097230 */ /* 0x000fe40000004100 */
        /* <DEDUP_REMOVED lines=15> */
[--C-:B------:R-:W-:Y:S01]  /*11370*/  HADD2.F32 R12, -RZ, R10.reuse.H0_H0 ;  /* 0x2000000aff0c7230 */ /* 0x100fe20000004100 */
[----:B------:R-:W-:Y:S01]  /*11380*/  F2FP.F16.E4M3.UNPACK_B R42, R42 ;  /* 0x0000002aff2a723e */ /* 0x000fe200020006ff */
[----:B------:R-:W-:Y:S02]  /*11390*/  HADD2.F32 R13, -RZ, R10.H1_H1 ;  /* 0x3000000aff0d7230 */ /* 0x000fe40000004100 */
[C---:B------:R-:W-:Y:S01]  /*113a0*/  FMUL.FTZ R39, R9.reuse, R15 ;  /* 0x0000000f09277220 */ /* 0x040fe20000410000 */
[----:B------:R-:W-:Y:S02]  /*113b0*/  HADD2.F32 R30, -RZ, R30.H1_H1 ;  /* 0x3000001eff1e7230 */ /* 0x000fe40000004100 */
[----:B------:R-:W-:Y:S01]  /*113c0*/  FMUL.FTZ R9, R9, R12 ;  /* 0x0000000c09097220 */ /* 0x000fe20000410000 */
[----:B------:R-:W-:Y:S01]  /*113d0*/  HADD2.F32 R8, -RZ, R14.H0_H0 ;  /* 0x2000000eff087230 */ /* 0x000fe20000004100 */
[----:B------:R-:W-:Y:S01]  /*113e0*/  F2FP.F16.E4M3.UNPACK_B R48, R48 ;  /* 0x00000030ff30723e */ /* 0x000fe200020006ff */
[----:B------:R-:W-:-:S02]  /*113f0*/  HADD2.F32 R21, -RZ, R20.H1_H1 ;  /* 0x30000014ff157230 */ /* 0x000fc40000004100 */
[----:B------:R-:W-:Y:S01]  /*11400*/  FMUL.FTZ R10, R30, R13 ;  /* 0x0000000d1e0a7220 */ /* 0x000fe20000410000 */
[----:B------:R-:W-:Y:S02]  /*11410*/  HADD2.F32 R14, -RZ, R14.H1_H1 ;  /* 0x3000000eff0e7230 */ /* 0x000fe40000004100 */
[----:B------:R-:W-:Y:S01]  /*11420*/  FFMA.FTZ R38, R8, R12, -R39 ;  /* 0x0000000c08267223 */ /* 0x000fe20000010827 */
[----:B------:R-:W-:Y:S02]  /*11430*/  HADD2.F32 R12, -RZ, R48.H0_H0 ;  /* 0x20000030ff0c7230 */ /* 0x000fe40000004100 */
[----:B------:R-:W-:Y:S01]  /*11440*/  FMUL.FTZ R39, R30, R21 ;  /* 0x000000151e277220 */ /* 0x000fe20000410000 */
[----:B------:R-:W-:Y:S01]  /*11450*/  FFMA.FTZ R30, R8, R15, R9 ;  /* 0x0000000f081e7223 */ /* 0x000fe20000010009 */
[C---:B------:R-:W-:Y:S01]  /*11460*/  FFMA.FTZ R43, R14.reuse, R21, R10 ;  /* 0x000000150e2b7223 */ /* 0x040fe2000001000a */
[----:B------:R-:W-:Y:S02]  /*11470*/  HADD2.F32 R10, -RZ, R42.H0_H0 ;  /* 0x2000002aff0a7230 */ /* 0x000fe40000004100 */
[----:B------:R-:W-:Y:S01]  /*11480*/  FFMA.FTZ R41, R14, R13, -R39 ;  /* 0x0000000d0e297223 */ /* 0x000fe20000010827 */
[----:B------:R-:W-:-:S02]  /*11490*/  HADD2.F32 R9, -RZ, R26.H0_H0 ;  /* 0x2000001aff097230 */ /* 0x000fc40000004100 */
[----:B------:R-:W-:Y:S01]  /*114a0*/  HADD2.F32 R42, -RZ, R42.H1_H1 ;  /* 0x3000002aff2a7230 */ /* 0x000fe20000004100 */
[----:B------:R-:W-:Y:S01]  /*114b0*/  F2FP.SATFINITE.E4M3.F32.PACK_AB_MERGE_C R30, R43, R30, RZ ;  /* 0x0000001e2b1e723e */ /* 0x000fe200048070ff */
[----:B------:R-:W-:Y:S02]  /*114c0*/  HADD2.F32 R48, -RZ, R48.H1_H1 ;  /* 0x30000030ff307230 */ /* 0x000fe40000004100 */
[C---:B------:R-:W-:Y:S01]  /*114d0*/  FMUL.FTZ R13, R9.reuse, R12 ;  /* 0x0000000c090d7220 */ /* 0x040fe20000410000 */
[----:B------:R-:W-:Y:S02]  /*114e0*/  HADD2.F32 R26, -RZ, R26.H1_H1 ;  /* 0x3000001aff1a7230 */ /* 0x000fe40000004100 */
[----:B------:R-:W-:Y:S01]  /*114f0*/  FMUL.FTZ R9, R9, R10 ;  /* 0x0000000a09097220 */ /* 0x000fe20000410000 */
[--C-:B------:R-:W-:Y:S01]  /*11500*/  HADD2.F32 R8, -RZ, R11.reuse.H0_H0 ;  /* 0x2000000bff087230 */ /* 0x100fe20000004100 */
[----:B------:R-:W-:Y:S01]  /*11510*/  F2FP.SATFINITE.E4M3.F32.PACK_AB_MERGE_C R38, R41, R38, RZ ;  /* 0x000000262926723e */ /* 0x000fe200048070ff */
[----:B------:R-:W-:-:S02]  /*11520*/  HADD2.F32 R11, -RZ, R11.H1_H1 ;  /* 0x3000000bff0b7230 */ /* 0x000fc40000004100 */
[C---:B------:R-:W-:Y:S01]  /*11530*/  FMUL.FTZ R20, R26.reuse, R48 ;  /* 0x000000301a147220 */ /* 0x040fe20000410000 */
        /* <DEDUP_REMOVED lines=8> */
[----:B------:R-:W-:Y:S02]  /*115c0*/  F2FP.SATFINITE.E4M3.F32.PACK_AB_MERGE_C R13, R54, R53, RZ ;  /* 0x00000035360d723e */ /* 0x000fe400048070ff */
[----:B------:R-:W-:Y:S02]  /*115d0*/  F2FP.SATFINITE.E4M3.F32.PACK_AB_MERGE_C R15, R62, R61, RZ ;  /* 0x0000003d3e0f723e */ /* 0x000fe400048070ff */
[----:B------:R-:W-:Y:S02]  /*115e0*/  F2FP.SATFINITE.E4M3.F32.PACK_AB_MERGE_C R12, R44, R29, RZ ;  /* 0x0000001d2c0c723e */ /* 0x000fe400048070ff */
[----:B------:R-:W-:Y:S02]  /*115f0*/  F2FP.SATFINITE.E4M3.F32.PACK_AB_MERGE_C R9, R47, R46, R9 ;  /* 0x0000002e2f09723e */ /* 0x000fe40004807009 */
[----:B------:R-:W-:Y:S02]  /*11600*/  F2FP.SATFINITE.E4M3.F32.PACK_AB_MERGE_C R11, R59, R56, R11 ;  /* 0x000000383b0b723e */ /* 0x000fe4000480700b */
[----:B------:R-:W-:-:S02]  /*11610*/  F2FP.SATFINITE.E4M3.F32.PACK_AB_MERGE_C R8, R27, R24, R8 ;  /* 0x000000181b08723e */ /* 0x000fc40004807008 */
[----:B------:R-:W-:Y:S02]  /*11620*/  F2FP.SATFINITE.E4M3.F32.PACK_AB_MERGE_C R10, R21, R10, R38 ;  /* 0x0000000a150a723e */ /* 0x000fe40004807026 */
[----:B------:R-:W-:Y:S02]  /*11630*/  F2FP.SATFINITE.E4M3.F32.PACK_AB_MERGE_C R13, R50, R49, R13 ;  /* 0x00000031320d723e */ /* 0x000fe4000480700d */
[----:B------:R-:W-:Y:S01]  /*11640*/  F2FP.SATFINITE.E4M3.F32.PACK_AB_MERGE_C R15, R58, R57, R15 ;  /* 0x000000393a0f723e */ /* 0x000fe2000480700f */
[----:B------:R1:W-:Y:S01]  /*11650*/  STS.128 [R0+0x1c400], R8 ;  /* 0x01c4000800007388 */ /* 0x0003e20000000c00 */
[----:B------:R-:W-:Y:S02]  /*11660*/  F2FP.SATFINITE.E4M3.F32.PACK_AB_MERGE_C R12, R28, R25, R12 ;  /* 0x000000191c0c723e */ /* 0x000fe4000480700c */
[----:B------:R-:W-:-:S05]  /*11670*/  F2FP.SATFINITE.E4M3.F32.PACK_AB_MERGE_C R14, R39, R14, R30 ;  /* 0x0000000e270e723e */ /* 0x000fca000480701e */
[----:B------:R1:W-:Y:S02]  /*11680*/  STS.128 [R3+0x1c400], R12 ;  /* 0x01c4000c03007388 */ /* 0x0003e40000000c00 */
.L_x_1426:
[----:B------:R-:W-:Y:S05]  /*11690*/  BSYNC B1 ;  /* 0x0000000000017941 */ /* 0x000fea0003800000 */
.L_x_1425:
[----:B------:R-:W-:Y:S05]  /*116a0*/  @P0 BRA `(.L_x_1417) ;  /* 0x0000000c00e40947 */ /* 0x000fea0003800000 */
[----:B-1----:R-:W2:Y:S04]  /*116b0*/  LDL R14, [R1+0x88] ;  /* 0x00008800010e7983 */ /* 0x002ea80000100800 */
[----:B------:R-:W3:Y:S01]  /*116c0*/  LDL R51, [R1+0xa0] ;  /* 0x0000a00001337983 */ /* 0x000ee20000100800 */
[----:B-----5:R-:W-:Y:S01]  /*116d0*/  SHF.R.U32.HI R9, RZ, 0x8, R33 ;  /* 0x00000008ff097819 */ /* 0x020fe20000011621 */
[----:B------:R-:W-:Y:S01]  /*116e0*/  VIADD R15, R23, 0x40 ;  /* 0x00000040170f7836 */ /* 0x000fe20000000000 */
[----:B------:R-:W-:Y:S01]  /*116f0*/  SHF.R.U32.HI R3, RZ, 0x8, R32 ;  /* 0x00000008ff037819 */ /* 0x000fe20000011620 */
[----:B------:R-:W-:Y:S01]  /*11700*/  IMAD.IADD R37, R18, 0x1, R37 ;  /* 0x0000000112257824 */ /* 0x000fe200078e0225 */
[----:B------:R-:W-:Y:S01]  /*11710*/  LOP3.LUT R8, R33, 0xff, RZ, 0xc0, !PT ;  /* 0x000000ff21087812 */ /* 0x000fe200078ec0ff */
[----:B------:R-:W-:Y:S01]  /*11720*/  IMAD.SHL.U32 R15, R15, 0x80, RZ ;  /* 0x000000800f0f7824 */ /* 0x000fe200078e00ff */
[----:B------:R-:W-:-:S02]  /*11730*/  LOP3.LUT R9, R9, 0xff, RZ, 0xc0, !PT ;  /* 0x000000ff09097812 */ /* 0x000fc400078ec0ff */
[----:B0-----:R-:W-:Y:S02]  /*11740*/  LOP3.LUT R0, R32, 0xff, RZ, 0xc0, !PT ;  /* 0x000000ff20007812 */ /* 0x001fe400078ec0ff */
[----:B------:R-:W-:Y:S02]  /*11750*/  LOP3.LUT R3, R3, 0xff, RZ, 0xc0, !PT ;  /* 0x000000ff03037812 */ /* 0x000fe400078ec0ff */
[----:B------:R-:W-:Y:S02]  /*11760*/  PRMT R20, R9, 0x7604, R8 ;  /* 0x0000760409147816 */ /* 0x000fe40000000008 */
[----:B------:R-:W-:Y:S02]  /*11770*/  SHF.R.U32.HI R8, RZ, 0x8, R34 ;  /* 0x00000008ff087819 */ /* 0x000fe40000011622 */
[----:B------:R-:W-:Y:S02]  /*11780*/  PRMT R3, R3, 0x7604, R0 ;  /* 0x0000760403037816 */ /* 0x000fe40000000000 */
[----:B------:R-:W-:-:S02]  /*11790*/  LOP3.LUT R0, R34, 0xff, RZ, 0xc0, !PT ;  /* 0x000000ff22007812 */ /* 0x000fc400078ec0ff */
[----:B------:R-:W-:Y:S02]  /*117a0*/  LOP3.LUT R9, R8, 0xff, RZ, 0xc0, !PT ;  /* 0x000000ff08097812 */ /* 0x000fe400078ec0ff */
[----:B------:R-:W-:Y:S02]  /*117b0*/  LOP3.LUT R15, R15, 0x380, RZ, 0xc0, !PT ;  /* 0x000003800f0f7812 */ /* 0x000fe400078ec0ff */
[----:B------:R-:W-:Y:S02]  /*117c0*/  PRMT R25, R9, 0x7604, R0 ;  /* 0x0000760409197816 */ /* 0x000fe40000000000 */
[----:B------:R-:W-:Y:S01]  /*117d0*/  LOP3.LUT R0, R15, 0x70, R37, 0xf8, !PT ;  /* 0x000000700f007812 */ /* 0x000fe200078ef825 */
[----:B------:R-:W-:Y:S01]  /*117e0*/  VIADD R15, R23, 0x40 ;  /* 0x00000040170f7836 */ /* 0x000fe20000000000 */
[----:B------:R-:W-:Y:S02]  /*117f0*/  SHF.R.U32.HI R12, RZ, 0x8, R4 ;  /* 0x00000008ff0c7819 */ /* 0x000fe40000011604 */
[----:B------:R-:W-:Y:S01]  /*11800*/  SHF.R.U32.HI R11, RZ, 0x8, R35 ;  /* 0x00000008ff0b7819 */ /* 0x000fe20000011623 */
[----:B------:R-:W-:Y:S01]  /*11810*/  IMAD.SHL.U32 R15, R15, 0x80, RZ ;  /* 0x000000800f0f7824 */ /* 0x000fe200078e00ff */
[----:B------:R-:W-:-:S02]  /*11820*/  LOP3.LUT R13, R12, 0xff, RZ, 0xc0, !PT ;  /* 0x000000ff0c0d7812 */ /* 0x000fc400078ec0ff */
[----:B------:R-:W-:Y:S02]  /*11830*/  LOP3.LUT R8, R4, 0xff, RZ, 0xc0, !PT ;  /* 0x000000ff04087812 */ /* 0x000fe400078ec0ff */
[----:B------:R-:W-:Y:S02]  /*11840*/  LOP3.LUT R15, R15, 0x380, RZ, 0xc0, !PT ;  /* 0x000003800f0f7812 */ /* 0x000fe400078ec0ff */
[----:B------:R-:W-:Y:S02]  /*11850*/  LOP3.LUT R10, R35, 0xff, RZ, 0xc0, !PT ;  /* 0x000000ff230a7812 */ /* 0x000fe400078ec0ff */
[----:B------:R-:W-:Y:S02]  /*11860*/  SHF.R.U32.HI R15, RZ, 0x3, R15 ;  /* 0x00000003ff0f7819 */ /* 0x000fe4000001160f */
[----:B------:R-:W-:Y:S02]  /*11870*/  LOP3.LUT R11, R11, 0xff, RZ, 0xc0, !PT ;  /* 0x000000ff0b0b7812 */ /* 0x000fe400078ec0ff */
[----:B------:R-:W-:-:S02]  /*11880*/  LOP3.LUT R0, R0, R15, RZ, 0x3c, !PT ;  /* 0x0000000f00007212 */ /* 0x000fc400078e3cff */
[----:B------:R-:W-:Y:S02]  /*11890*/  PRMT R31, R13, 0x7604, R8 ;  /* 0x000076040d1f7816 */ /* 0x000fe40000000008 */
[----:B------:R-:W-:Y:S02]  /*118a0*/  PRMT R24, R11, 0x7604, R10 ;  /* 0x000076040b187816 */ /* 0x000fe4000000000a */
[----:B------:R-:W-:Y:S02]  /*118b0*/  SHF.R.U32.HI R26, RZ, 0x8, R5 ;  /* 0x00000008ff1a7819 */ /* 0x000fe40000011605 */
[----:B------:R-:W-:Y:S02]  /*118c0*/  SHF.R.U32.HI R28, RZ, 0x8, R6 ;  /* 0x00000008ff1c7819 */ /* 0x000fe40000011606 */
[----:B------:R-:W-:Y:S02]  /*118d0*/  LOP3.LUT R21, R5, 0xff, RZ, 0xc0, !PT ;  /* 0x000000ff05157812 */ /* 0x000fe400078ec0ff */
[----:B------:R-:W-:-:S02]  /*118e0*/  LOP3.LUT R26, R26, 0xff, RZ, 0xc0, !PT ;  /* 0x000000ff1a1a7812 */ /* 0x000fc400078ec0ff */
[----:B------:R-:W-:Y:S02]  /*118f0*/  LOP3.LUT R27, R6, 0xff, RZ, 0xc0, !PT ;  /* 0x000000ff061b7812 */ /* 0x000fe400078ec0ff */
[----:B------:R-:W-:Y:S02]  /*11900*/  LOP3.LUT R28, R28, 0xff, RZ, 0xc0, !PT ;  /* 0x000000ff1c1c7812 */ /* 0x000fe400078ec0ff */
[----:B------:R-:W-:Y:S02]  /*11910*/  PRMT R26, R26, 0x7604, R21 ;  /* 0x000076041a1a7816 */ /* 0x000fe40000000015 */
[----:B------:R-:W-:Y:S02]  /*11920*/  SHF.R.U32.HI R21, RZ, 0x10, R33 ;  /* 0x00000010ff157819 */ /* 0x000fe40000011621 */
[----:B------:R-:W-:Y:S02]  /*11930*/  SHF.R.U32.HI R37, RZ, 0x10, R5 ;  /* 0x00000010ff257819 */ /* 0x000fe40000011605 */
[----:B------:R-:W-:Y:S01]  /*11940*/  PRMT R39, R28, 0x7604, R27 ;  /* 0x000076041c277816 */ /* 0x000fe2000000001b */
[----:B------:R-:W-:Y:S01]  /*11950*/  IMAD.U32 R21, R21, 0x10000, RZ ;  /* 0x0001000015157824 */ /* 0x000fe200078e00ff */
[----:B------:R-:W-:Y:S01]  /*11960*/  SHF.R.U32.HI R27, RZ, 0x10, R35 ;  /* 0x00000010ff1b7819 */ /* 0x000fe20000011623 */
[----:B------:R-:W-:Y:S01]  /*11970*/  IMAD.U32 R37, R37, 0x10000, RZ ;  /* 0x0001000025257824 */ /* 0x000fe200078e00ff */
[----:B------:R-:W-:-:S02]  /*11980*/  SHF.R.U32.HI R30, RZ, 0x8, R7 ;  /* 0x00000008ff1e7819 */ /* 0x000fc40000011607 */
[----:B------:R-:W-:Y:S01]  /*11990*/  LOP3.LUT R29, R7, 0xff, RZ, 0xc0, !PT ;  /* 0x000000ff071d7812 */ /* 0x000fe200078ec0ff */
[----:B------:R-:W-:Y:S01]  /*119a0*/  IMAD.U32 R27, R27, 0x10000, RZ ;  /* 0x000100001b1b7824 */ /* 0x000fe200078e00ff */
[----:B------:R-:W-:Y:S02]  /*119b0*/  LOP3.LUT R30, R30, 0xff, RZ, 0xc0, !PT ;  /* 0x000000ff1e1e7812 */ /* 0x000fe400078ec0ff */
[----:B------:R-:W-:Y:S02]  /*119c0*/  LOP3.LUT R3, R3, 0xff0000, R32, 0xf8, !PT ;  /* 0x00ff000003037812 */ /* 0x000fe400078ef820 */
[----:B------:R-:W-:Y:S02]  /*119d0*/  SHF.R.U32.HI R41, RZ, 0x10, R7 ;  /* 0x00000010ff297819 */ /* 0x000fe40000011607 */
[----:B------:R-:W-:Y:S02]  /*119e0*/  LOP3.LUT R21, R20, 0xff0000, R21, 0xf8, !PT ;  /* 0x00ff000014157812 */ /* 0x000fe400078ef815 */
[----:B------:R-:W-:Y:S01]  /*119f0*/  LOP3.LUT R37, R26, 0xff0000, R37, 0xf8, !PT ;  /* 0x00ff00001a257812 */ /* 0x000fe200078ef825 */
[----:B------:R-:W-:Y:S01]  /*11a00*/  IMAD.U32 R41, R41, 0x10000, RZ ;  /* 0x0001000029297824 */ /* 0x000fe200078e00ff */
[----:B------:R-:W-:-:S02]  /*11a10*/  PRMT R30, R30, 0x7604, R29 ;  /* 0x000076041e1e7816 */ /* 0x000fc4000000001d */
[----:B------:R-:W-:Y:S02]  /*11a20*/  LOP3.LUT R29, R24, 0xff0000, R27, 0xf8, !PT ;  /* 0x00ff0000181d7812 */ /* 0x000fe400078ef81b */
[----:B------:R-:W-:Y:S02]  /*11a30*/  LOP3.LUT R27, R3, 0xff000000, R32, 0xf8, !PT ;  /* 0xff000000031b7812 */ /* 0x000fe400078ef820 */
[----:B------:R-:W-:Y:S02]  /*11a40*/  LOP3.LUT R32, R21, 0xff000000, R33, 0xf8, !PT ;  /* 0xff00000015207812 */ /* 0x000fe400078ef821 */
[----:B------:R-:W-:Y:S02]  /*11a50*/  LOP3.LUT R37, R37, 0xff000000, R5, 0xf8, !PT ;  /* 0xff00000025257812 */ /* 0x000fe400078ef805 */
[----:B------:R-:W-:Y:S02]  /*11a60*/  LOP3.LUT R25, R25, 0xff0000, R34, 0xf8, !PT ;  /* 0x00ff000019197812 */ /* 0x000fe400078ef822 */
[----:B------:R-:W-:-:S02]  /*11a70*/  LOP3.LUT R31, R31, 0xff0000, R4, 0xf8, !PT ;  /* 0x00ff00001f1f7812 */ /* 0x000fc400078ef804 */
[-C--:B------:R-:W-:Y:S02]  /*11a80*/  F2FP.F16.E4M3.UNPACK_B R33, R37.reuse ;  /* 0x00000025ff21723e */ /* 0x080fe400020006ff */
[-C--:B------:R-:W-:Y:S02]  /*11a90*/  F2FP.F16.E4M3.UNPACK_B R28, R32.reuse ;  /* 0x00000020ff1c723e */ /* 0x080fe400020006ff */
[----:B------:R-:W-:Y:S02]  /*11aa0*/  LOP3.LUT R41, R30, 0xff0000, R41, 0xf8, !PT ;  /* 0x00ff00001e297812 */ /* 0x000fe400078ef829 */
[----:B------:R-:W-:Y:S02]  /*11ab0*/  LOP3.LUT R30, R25, 0xff000000, R34, 0xf8, !PT ;  /* 0xff000000191e7812 */ /* 0x000fe400078ef822 */
[----:B------:R-:W-:Y:S02]  /*11ac0*/  LOP3.LUT R31, R31, 0xff000000, R4, 0xf8, !PT ;  /* 0xff0000001f1f7812 */ /* 0x000fe400078ef804 */
[----:B------:R-:W-:Y:S01]  /*11ad0*/  LOP3.LUT R34, R29, 0xff000000, R35, 0xf8, !PT ;  /* 0xff0000001d227812 */ /* 0x000fe200078ef823 */
[--C-:B------:R-:W-:Y:S01]  /*11ae0*/  HADD2.F32 R35, -RZ, R33.reuse.H0_H0 ;  /* 0x20000021ff237230 */ /* 0x100fe20000004100 */
[----:B------:R-:W-:Y:S01]  /*11af0*/  F2FP.F16.E4M3.UNPACK_B R37, R37.H1 ;  /* 0x00000025ff25723e */ /* 0x000fe200030006ff */
[----:B------:R-:W-:Y:S01]  /*11b00*/  HADD2.F32 R29, -RZ, R28.H0_H0 ;  /* 0x2000001cff1d7230 */ /* 0x000fe20000004100 */
[----:B------:R-:W-:Y:S01]  /*11b10*/  F2FP.F16.E4M3.UNPACK_B R32, R32.H1 ;  /* 0x00000020ff20723e */ /* 0x000fe200030006ff */
[----:B------:R-:W-:Y:S01]  /*11b20*/  HADD2.F32 R33, -RZ, R33.H1_H1 ;  /* 0x30000021ff217230 */ /* 0x000fe20000004100 */
[----:B------:R-:W-:-:S02]  /*11b30*/  LOP3.LUT R41, R41, 0xff000000, R7, 0xf8, !PT ;  /* 0xff00000029297812 */ /* 0x000fc400078ef807 */
[----:B------:R-:W-:-:S04]  /*11b40*/  LOP3.LUT R39, R39, 0xff0000, R6, 0xf8, !PT ;  /* 0x00ff000027277812 */ /* 0x000fc800078ef806 */
[----:B------:R-:W-:Y:S02]  /*11b50*/  LOP3.LUT R39, R39, 0xff000000, R6, 0xf8, !PT ;  /* 0xff00000027277812 */ /* 0x000fe400078ef806 */
[----:B--2---:R-:W-:Y:S01]  /*11b60*/  IADD3 R0, R17, R0, R14 ;  /* 0x0000000011007210 */ /* 0x004fe20007ffe00e */
[----:B---3--:R-:W0:Y:S04]  /*11b70*/  LDS.128 R8, [R51+0x1c400] ;  /* 0x01c4000033087984 */ /* 0x008e280000000c00 */
[----:B------:R-:W1:Y:S01]  /*11b80*/  LDS.128 R12, [R0+0x1c400] ;  /* 0x01c40000000c7984 */ /* 0x000e620000000c00 */
[-C--:B0-----:R-:W-:Y:S02]  /*11b90*/  F2FP.F16.E4M3.UNPACK_B R4, R9.reuse ;  /* 0x00000009ff04723e */ /* 0x081fe400020006ff */
[----:B------:R-:W-:-:S02]  /*11ba0*/  F2FP.F16.E4M3.UNPACK_B R9, R9.H1 ;  /* 0x00000009ff09723e */ /* 0x000fc400030006ff */
[-C--:B-1----:R-:W-:Y:S01]  /*11bb0*/  F2FP.F16.E4M3.UNPACK_B R20, R13.reuse ;  /* 0x0000000dff14723e */ /* 0x082fe200020006ff */
[--C-:B------:R-:W-:Y:S01]  /*11bc0*/  HADD2.F32 R5, -RZ, R4.reuse.H0_H0 ;  /* 0x20000004ff057230 */ /* 0x100fe20000004100 */
[----:B------:R-:W-:Y:S01]  /*11bd0*/  F2FP.F16.E4M3.UNPACK_B R21, R13.H1 ;  /* 0x0000000dff15723e */ /* 0x000fe200030006ff */
[----:B------:R-:W-:Y:S01]  /*11be0*/  HADD2.F32 R4, -RZ, R4.H1_H1 ;  /* 0x30000004ff047230 */ /* 0x000fe20000004100 */
[-C--:B------:R-:W-:Y:S01]  /*11bf0*/  F2FP.F16.E4M3.UNPACK_B R25, R15.reuse ;  /* 0x0000000fff19723e */ /* 0x080fe200020006ff */
[--C-:B------:R-:W-:Y:S01]  /*11c00*/  HADD2.F32 R24, -RZ, R20.reuse.H0_H0 ;  /* 0x20000014ff187230 */ /* 0x100fe20000004100 */
[----:B------:R-:W-:Y:S01]  /*11c10*/  F2FP.F16.E4M3.UNPACK_B R26, R15.H1 ;  /* 0x0000000fff1a723e */ /* 0x000fe200030006ff */
[----:B------:R-:W-:Y:S01]  /*11c20*/  HADD2.F32 R20, -RZ, R20.H1_H1 ;  /* 0x30000014ff147230 */ /* 0x000fe20000004100 */
[-C--:B------:R-:W-:Y:S02]  /*11c30*/  F2FP.F16.E4M3.UNPACK_B R15, R14.reuse ;  /* 0x0000000eff0f723e */ /* 0x080fe400020006ff */
[C---:B------:R-:W-:Y:S01]  /*11c40*/  FMUL.FTZ R38, R24.reuse, R35 ;  /* 0x0000002318267220 */ /* 0x040fe20000410000 */
[----:B------:R-:W-:Y:S01]  /*11c50*/  FMUL.FTZ R40, R24, R29 ;  /* 0x0000001d18287220 */ /* 0x000fe20000410000 */
[----:B------:R-:W-:Y:S01]  /*11c60*/  F2FP.F16.E4M3.UNPACK_B R24, R14.H1 ;  /* 0x0000000eff18723e */ /* 0x000fe200030006ff */
[----:B------:R-:W-:-:S02]  /*11c70*/  HADD2.F32 R14, -RZ, R21.H0_H0 ;  /* 0x20000015ff0e7230 */ /* 0x000fc40000004100 */
[C---:B------:R-:W-:Y:S01]  /*11c80*/  FFMA.FTZ R38, R5.reuse, R29, -R38 ;  /* 0x0000001d05267223 */ /* 0x040fe20000010826 */
[----:B------:R-:W-:Y:S01]  /*11c90*/  FFMA.FTZ R40, R5, R35, R40 ;  /* 0x0000002305287223 */ /* 0x000fe20000010028 */
[----:B------:R-:W-:Y:S02]  /*11ca0*/  HADD2.F32 R29, -RZ, R28.H1_H1 ;  /* 0x3000001cff1d7230 */ /* 0x000fe40000004100 */
[C---:B------:R-:W-:Y:S01]  /*11cb0*/  FMUL.FTZ R43, R20.reuse, R33 ;  /* 0x00000021142b7220 */ /* 0x040fe20000410000 */
[----:B------:R-:W-:Y:S01]  /*11cc0*/  HADD2.F32 R35, -RZ, R37.H0_H0 ;  /* 0x20000025ff237230 */ /* 0x000fe20000004100 */
[----:B------:R-:W-:Y:S01]  /*11cd0*/  F2FP.F16.E4M3.UNPACK_B R7, R11 ;  /* 0x0000000bff07723e */ /* 0x000fe200020006ff */
[----:B------:R-:W-:Y:S02]  /*11ce0*/  HADD2.F32 R28, -RZ, R32.H0_H0 ;  /* 0x20000020ff1c7230 */ /* 0x000fe40000004100 */
[----:B------:R-:W-:Y:S01]  /*11cf0*/  FMUL.FTZ R20, R20, R29 ;  /* 0x0000001d14147220 */ /* 0x000fe20000410000 */
[----:B------:R-:W-:-:S02]  /*11d00*/  HADD2.F32 R5, -RZ, R9.H0_H0 ;  /* 0x20000009ff057230 */ /* 0x000fc40000004100 */
[----:B------:R-:W-:Y:S01]  /*11d10*/  FMUL.FTZ R42, R14, R35 ;  /* 0x000000230e2a7220 */ /* 0x000fe20000410000 */
[----:B------:R-:W-:Y:S01]  /*11d20*/  FFMA.FTZ R43, R4, R29, -R43 ;  /* 0x0000001d042b7223 */ /* 0x000fe2000001082b */
[-C--:B------:R-:W-:Y:S01]  /*11d30*/  FMUL.FTZ R14, R14, R28.reuse ;  /* 0x0000001c0e0e7220 */ /* 0x080fe20000410000 */
[----:B------:R-:W-:Y:S01]  /*11d40*/  F2FP.F16.E4M3.UNPACK_B R29, R41 ;  /* 0x00000029ff1d723e */ /* 0x000fe200020006ff */
[----:B------:R-:W-:Y:S01]  /*11d50*/  FFMA.FTZ R45, R4, R33, R20 ;  /* 0x00000021042d7223 */ /* 0x000fe20000010014 */
[C---:B------:R-:W-:Y:S01]  /*11d60*/  FFMA.FTZ R42, R5.reuse, R28, -R42 ;  /* 0x0000001c052a7223 */ /* 0x040fe2000001082a */
[----:B------:R-:W-:Y:S01]  /*11d70*/  FFMA.FTZ R35, R5, R35, R14 ;  /* 0x0000002305237223 */ /* 0x000fe2000001000e */
[-C--:B------:R-:W-:Y:S01]  /*11d80*/  F2FP.F16.E4M3.UNPACK_B R14, R34.reuse ;  /* 0x00000022ff0e723e */ /* 0x080fe200020006ff */
[----:B------:R-:W-:Y:S01]  /*11d90*/  HADD2.F32 R33, -RZ, R29.H0_H0 ;  /* 0x2000001dff217230 */ /* 0x000fe20000004100 */
[----:B------:R-:W-:Y:S01]  /*11da0*/  F2FP.F16.E4M3.UNPACK_B R41, R41.H1 ;  /* 0x00000029ff29723e */ /* 0x000fe200030006ff */
[----:B------:R-:W-:Y:S01]  /*11db0*/  HADD2.F32 R5, -RZ, R25.H0_H0 ;  /* 0x20000019ff057230 */ /* 0x000fe20000004100 */
[----:B------:R-:W-:Y:S01]  /*11dc0*/  F2FP.F16.E4M3.UNPACK_B R34, R34.H1 ;  /* 0x00000022ff22723e */ /* 0x000fe200030006ff */
[----:B------:R-:W-:Y:S01]  /*11dd0*/  HADD2.F32 R28, -RZ, R37.H1_H1 ;  /* 0x30000025ff1c7230 */ /* 0x000fe20000004100 */
[----:B------:R-:W-:Y:S01]  /*11de0*/  F2FP.F16.E4M3.UNPACK_B R11, R11.H1 ;  /* 0x0000000bff0b723e */ /* 0x000fe200030006ff */
[----:B------:R-:W-:-:S02]  /*11df0*/  HADD2.F32 R21, -RZ, R21.H1_H1 ;  /* 0x30000015ff157230 */ /* 0x000fc40000004100 */
[----:B------:R-:W-:Y:S01]  /*11e00*/  FMUL.FTZ R47, R5, R33 ;  /* 0x00000021052f7220 */ /* 0x000fe20000410000 */
[----:B------:R-:W-:Y:S01]  /*11e10*/  HADD2.F32 R20, -RZ, R14.H0_H0 ;  /* 0x2000000eff147230 */ /* 0x000fe20000004100 */
[----:B------:R-:W-:Y:S01]  /*11e20*/  F2FP.F16.E4M3.UNPACK_B R13, R12 ;  /* 0x0000000cff0d723e */ /* 0x000fe200020006ff */
[----:B------:R-:W-:Y:S02]  /*11e30*/  HADD2.F32 R4, -RZ, R7.H0_H0 ;  /* 0x20000007ff047230 */ /* 0x000fe40000004100 */
[----:B------:R-:W-:Y:S01]  /*11e40*/  FMUL.FTZ R44, R21, R28 ;  /* 0x0000001c152c7220 */ /* 0x000fe20000410000 */
[----:B------:R-:W-:Y:S02]  /*11e50*/  HADD2.F32 R32, -RZ, R32.H1_H1 ;  /* 0x30000020ff207230 */ /* 0x000fe40000004100 */
[-C--:B------:R-:W-:Y:S01]  /*11e60*/  FMUL.FTZ R46, R5, R20.reuse ;  /* 0x00000014052e7220 */ /* 0x080fe20000410000 */
[----:B------:R-:W-:Y:S02]  /*11e70*/  HADD2.F32 R9, -RZ, R9.H1_H1 ;  /* 0x30000009ff097230 */ /* 0x000fe40000004100 */
[----:B------:R-:W-:Y:S01]  /*11e80*/  FFMA.FTZ R47, R4, R20, -R47 ;  /* 0x00000014042f7223 */ /* 0x000fe2000001082f */
[----:B------:R-:W-:-:S02]  /*11e90*/  HADD2.F32 R20, -RZ, R29.H1_H1 ;  /* 0x3000001dff147230 */ /* 0x000fc40000004100 */
[-C--:B------:R-:W-:Y:S01]  /*11ea0*/  FMUL.FTZ R21, R21, R32.reuse ;  /* 0x0000002015157220 */ /* 0x080fe20000410000 */
[----:B------:R-:W-:Y:S02]  /*11eb0*/  HADD2.F32 R25, -RZ, R25.H1_H1 ;  /* 0x30000019ff197230 */ /* 0x000fe40000004100 */
[C---:B------:R-:W-:Y:S01]  /*11ec0*/  FFMA.FTZ R37, R9.reuse, R32, -R44 ;  /* 0x0000002009257223 */ /* 0x040fe2000001082c */
[----:B------:R-:W-:Y:S02]  /*11ed0*/  HADD2.F32 R14, -RZ, R14.H1_H1 ;  /* 0x3000000eff0e7230 */ /* 0x000fe40000004100 */
[----:B------:R-:W-:Y:S01]  /*11ee0*/  FFMA.FTZ R44, R9, R28, R21 ;  /* 0x0000001c092c7223 */ /* 0x000fe20000010015 */
[----:B------:R-:W-:Y:S02]  /*11ef0*/  HADD2.F32 R7, -RZ, R7.H1_H1 ;  /* 0x30000007ff077230 */ /* 0x000fe40000004100 */
[----:B------:R-:W-:Y:S01]  /*11f00*/  FMUL.FTZ R28, R25, R20 ;  /* 0x00000014191c7220 */ /* 0x000fe20000410000 */
[----:B------:R-:W-:-:S02]  /*11f10*/  HADD2.F32 R21, -RZ, R41.H0_H0 ;  /* 0x20000029ff157230 */ /* 0x000fc40000004100 */
[-C--:B------:R-:W-:Y:S01]  /*11f20*/  FMUL.FTZ R25, R25, R14.reuse ;  /* 0x0000000e19197220 */ /* 0x080fe20000410000 */
[----:B------:R-:W-:Y:S02]  /*11f30*/  HADD2.F32 R5, -RZ, R26.H0_H0 ;  /* 0x2000001aff057230 */ /* 0x000fe40000004100 */
[----:B------:R-:W-:Y:S01]  /*11f40*/  FFMA.FTZ R46, R4, R33, R46 ;  /* 0x00000021042e7223 */ /* 0x000fe2000001002e */
[----:B------:R-:W-:Y:S02]  /*11f50*/  HADD2.F32 R9, -RZ, R34.H0_H0 ;  /* 0x20000022ff097230 */ /* 0x000fe40000004100 */
[C---:B------:R-:W-:Y:S01]  /*11f60*/  FFMA.FTZ R48, R7.reuse, R14, -R28 ;  /* 0x0000000e07307223 */ /* 0x040fe2000001081c */
[----:B------:R-:W-:Y:S01]  /*11f70*/  HADD2.F32 R41, -RZ, R41.H1_H1 ;  /* 0x30000029ff297230 */ /* 0x000fe20000004100 */
[----:B------:R-:W-:Y:S01]  /*11f80*/  F2FP.F16.E4M3.UNPACK_B R12, R12.H1 ;  /* 0x0000000cff0c723e */ /* 0x000fe200030006ff */
[----:B------:R-:W-:Y:S02]  /*11f90*/  HADD2.F32 R26, -RZ, R26.H1_H1 ;  /* 0x3000001aff1a7230 */ /* 0x000fe40000004100 */
[----:B------:R-:W-:Y:S01]  /*11fa0*/  FFMA.FTZ R33, R7, R20, R25 ;  /* 0x0000001407217223 */ /* 0x000fe20000010019 */
[----:B------:R-:W-:Y:S01]  /*11fb0*/  HADD2.F32 R4, -RZ, R11.H0_H0 ;  /* 0x2000000bff047230 */ /* 0x000fe20000004100 */
[----:B------:R-:W-:Y:S01]  /*11fc0*/  F2FP.F16.E4M3.UNPACK_B R14, R31.H1 ;  /* 0x0000001fff0e723e */ /* 0x000fe200030006ff */
[----:B------:R-:W-:-:S02]  /*11fd0*/  HADD2.F32 R34, -RZ, R34.H1_H1 ;  /* 0x30000022ff227230 */ /* 0x000fc40000004100 */
[C---:B------:R-:W-:Y:S01]  /*11fe0*/  FMUL.FTZ R29, R5.reuse, R21 ;  /* 0x00000015051d7220 */ /* 0x040fe20000410000 */
[----:B------:R-:W-:Y:S01]  /*11ff0*/  F2FP.F16.E4M3.UNPACK_B R7, R27.H1 ;  /* 0x0000001bff07723e */ /* 0x000fe200030006ff */
[----:B------:R-:W-:Y:S01]  /*12000*/  FMUL.FTZ R32, R5, R9 ;  /* 0x0000000905207220 */ /* 0x000fe20000410000 */
[-C--:B------:R-:W-:Y:S01]  /*12010*/  F2FP.F16.E4M3.UNPACK_B R3, R8.reuse ;  /* 0x00000008ff03723e */ /* 0x080fe200020006ff */
[----:B------:R-:W-:Y:S01]  /*12020*/  HADD2.F32 R11, -RZ, R11.H1_H1 ;  /* 0x3000000bff0b7230 */ /* 0x000fe20000004100 */
[----:B------:R-:W-:Y:S01]  /*12030*/  F2FP.F16.E4M3.UNPACK_B R8, R8.H1 ;  /* 0x00000008ff08723e */ /* 0x000fe200030006ff */
[----:B------:R-:W-:Y:S01]  /*12040*/  FMUL.FTZ R28, R26, R41 ;  /* 0x000000291a1c7220 */ /* 0x000fe20000410000 */
[----:B------:R-:W-:Y:S01]  /*12050*/  FFMA.FTZ R49, R4, R9, -R29 ;  /* 0x0000000904317223 */ /* 0x000fe2000001081d */
[----:B------:R-:W-:Y:S02]  /*12060*/  HADD2.F32 R20, -RZ, R14.H0_H0 ;  /* 0x2000000eff147230 */ /* 0x000fe40000004100 */
[----:B------:R-:W-:Y:S01]  /*12070*/  FMUL.FTZ R26, R26, R34 ;  /* 0x000000221a1a7220 */ /* 0x000fe20000410000 */
[----:B------:R-:W-:-:S02]  /*12080*/  HADD2.F32 R5, -RZ, R12.H0_H0 ;  /* 0x2000000cff057230 */ /* 0x000fc40000004100 */
[----:B------:R-:W-:Y:S01]  /*12090*/  FFMA.FTZ R50, R4, R21, R32 ;  /* 0x0000001504327223 */ /* 0x000fe20000010020 */
[--C-:B------:R-:W-:Y:S02]  /*120a0*/  HADD2.F32 R9, -RZ, R7.reuse.H0_H0 ;  /* 0x20000007ff097230 */ /* 0x100fe40000004100 */
[C---:B------:R-:W-:Y:S01]  /*120b0*/  FFMA.FTZ R34, R11.reuse, R34, -R28 ;  /* 0x000000220b227223 */ /* 0x040fe2000001081c */
[----:B------:R-:W-:Y:S02]  /*120c0*/  HADD2.F32 R4, -RZ, R8.H0_H0 ;  /* 0x20000008ff047230 */ /* 0x000fe40000004100 */
[----:B------:R-:W-:Y:S01]  /*120d0*/  FFMA.FTZ R41, R11, R41, R26 ;  /* 0x000000290b297223 */ /* 0x000fe2000001001a */
[C---:B------:R-:W-:Y:S01]  /*120e0*/  FMUL.FTZ R21, R5.reuse, R20 ;  /* 0x0000001405157220 */ /* 0x040fe20000410000 */
[----:B------:R-:W-:Y:S02]  /*120f0*/  HADD2.F32 R11, -RZ, R14.H1_H1 ;  /* 0x3000000eff0b7230 */ /* 0x000fe40000004100 */
[----:B------:R-:W-:Y:S01]  /*12100*/  FMUL.FTZ R5, R5, R9 ;  /* 0x0000000905057220 */ /* 0x000fe20000410000 */
[----:B------:R-:W-:Y:S01]  /*12110*/  HADD2.F32 R12, -RZ, R12.H1_H1 ;  /* 0x3000000cff0c7230 */ /* 0x000fe20000004100 */
[----:B------:R-:W-:Y:S01]  /*12120*/  F2FP.F16.E4M3.UNPACK_B R31, R31 ;  /* 0x0000001fff1f723e */ /* 0x000fe200020006ff */
[----:B------:R-:W-:-:S02]  /*12130*/  HADD2.F32 R7, -RZ, R7.H1_H1 ;  /* 0x30000007ff077230 */ /* 0x000fc40000004100 */
[C---:B------:R-:W-:Y:S01]  /*12140*/  FFMA.FTZ R25, R4.reuse, R9, -R21 ;  /* 0x0000000904197223 */ /* 0x040fe20000010815 */
[----:B------:R-:W-:Y:S02]  /*12150*/  HADD2.F32 R8, -RZ, R8.H1_H1 ;  /* 0x30000008ff087230 */ /* 0x000fe40000004100 */
[----:B------:R-:W-:Y:S01]  /*12160*/  FFMA.FTZ R28, R4, R20, R5 ;  /* 0x00000014041c7223 */ /* 0x000fe20000010005 */
[----:B------:R-:W-:Y:S01]  /*12170*/  F2FP.F16.E4M3.UNPACK_B R27, R27 ;  /* 0x0000001bff1b723e */ /* 0x000fe200020006ff */
[C---:B------:R-:W-:Y:S01]  /*12180*/  FMUL.FTZ R21, R12.reuse, R11 ;  /* 0x0000000b0c157220 */ /* 0x040fe20000410000 */
[-C--:B------:R-:W-:Y:S01]  /*12190*/  FMUL.FTZ R12, R12, R7.reuse ;  /* 0x000000070c0c7220 */ /* 0x080fe20000410000 */
[----:B------:R-:W-:Y:S01]  /*121a0*/  HADD2.F32 R9, -RZ, R31.H0_H0 ;  /* 0x2000001fff097230 */ /* 0x000fe20000004100 */
[-C--:B------:R-:W-:Y:S01]  /*121b0*/  F2FP.F16.E4M3.UNPACK_B R6, R10.reuse ;  /* 0x0000000aff06723e */ /* 0x080fe200020006ff */
[----:B------:R-:W-:Y:S02]  /*121c0*/  HADD2.F32 R5, -RZ, R13.H0_H0 ;  /* 0x2000000dff057230 */ /* 0x000fe40000004100 */
[C---:B------:R-:W-:Y:S01]  /*121d0*/  FFMA.FTZ R32, R8.reuse, R7, -R21 ;  /* 0x0000000708207223 */ /* 0x040fe20000010815 */
[----:B------:R-:W-:Y:S01]  /*121e0*/  FFMA.FTZ R29, R8, R11, R12 ;  /* 0x0000000b081d7223 */ /* 0x000fe2000001000c */
[----:B------:R-:W-:Y:S01]  /*121f0*/  HADD2.F32 R7, -RZ, R27.H0_H0 ;  /* 0x2000001bff077230 */ /* 0x000fe20000004100 */
[----:B------:R-:W-:Y:S01]  /*12200*/  F2FP.F16.E4M3.UNPACK_B R10, R10.H1 ;  /* 0x0000000aff0a723e */ /* 0x000fe200030006ff */
[----:B------:R-:W-:-:S02]  /*12210*/  HADD2.F32 R4, -RZ, R3.H0_H0 ;  /* 0x20000003ff047230 */ /* 0x000fc40000004100 */
[C---:B------:R-:W-:Y:S01]  /*12220*/  FMUL.FTZ R11, R5.reuse, R9 ;  /* 0x00000009050b7220 */ /* 0x040fe20000410000 */
[----:B------:R-:W-:Y:S02]  /*12230*/  HADD2.F32 R12, -RZ, R31.H1_H1 ;  /* 0x3000001fff0c7230 */ /* 0x000fe40000004100 */
[-C--:B------:R-:W-:Y:S01]  /*12240*/  FMUL.FTZ R5, R5, R7.reuse ;  /* 0x0000000705057220 */ /* 0x080fe20000410000 */
[----:B------:R-:W-:Y:S02]  /*12250*/  HADD2.F32 R13, -RZ, R13.H1_H1 ;  /* 0x3000000dff0d7230 */ /* 0x000fe40000004100 */
[C---:B------:R-:W-:Y:S01]  /*12260*/  FFMA.FTZ R14, R4.reuse, R7, -R11 ;  /* 0x00000007040e7223 */ /* 0x040fe2000001080b */
[----:B------:R-:W-:Y:S01]  /*12270*/  HADD2.F32 R8, -RZ, R27.H1_H1 ;  /* 0x3000001bff087230 */ /* 0x000fe20000004100 */
[----:B------:R-:W-:Y:S01]  /*12280*/  F2FP.F16.E4M3.UNPACK_B R11, R39.H1 ;  /* 0x00000027ff0b723e */ /* 0x000fe200030006ff */
[----:B------:R-:W-:Y:S02]  /*12290*/  HADD2.F32 R3, -RZ, R3.H1_H1 ;  /* 0x30000003ff037230 */ /* 0x000fe40000004100 */
[C---:B------:R-:W-:Y:S01]  /*122a0*/  FMUL.FTZ R26, R13.reuse, R12 ;  /* 0x0000000c0d1a7220 */ /* 0x040fe20000410000 */
[----:B------:R-:W-:Y:S01]  /*122b0*/  FFMA.FTZ R20, R4, R9, R5 ;  /* 0x0000000904147223 */ /* 0x000fe20000010005 */
[----:B------:R-:W-:Y:S01]  /*122c0*/  FMUL.FTZ R7, R13, R8 ;  /* 0x000000080d077220 */ /* 0x000fe20000410000 */
[----:B------:R-:W-:Y:S01]  /*122d0*/  F2FP.F16.E4M3.UNPACK_B R5, R30.H1 ;  /* 0x0000001eff05723e */ /* 0x000fe200030006ff */
[----:B------:R-:W-:Y:S01]  /*122e0*/  FFMA.FTZ R13, R3, R8, -R26 ;  /* 0x00000008030d7223 */ /* 0x000fe2000001081a */
[----:B------:R-:W-:-:S02]  /*122f0*/  HADD2.F32 R8, -RZ, R11.H0_H0 ;  /* 0x2000000bff087230 */ /* 0x000fc40000004100 */
[----:B------:R-:W-:Y:S01]  /*12300*/  FFMA.FTZ R21, R3, R12, R7 ;  /* 0x0000000c03157223 */ /* 0x000fe20000010007 */
[----:B------:R-:W-:Y:S01]  /*12310*/  HADD2.F32 R4, -RZ, R24.H0_H0 ;  /* 0x20000018ff047230 */ /* 0x000fe20000004100 */
[----:B------:R-:W-:Y:S01]  /*12320*/  F2FP.F16.E4M3.UNPACK_B R30, R30 ;  /* 0x0000001eff1e723e */ /* 0x000fe200020006ff */
[----:B------:R-:W-:Y:S01]  /*12330*/  HADD2.F32 R7, -RZ, R5.H0_H0 ;  /* 0x20000005ff077230 */ /* 0x000fe20000004100 */
[----:B------:R-:W-:Y:S01]  /*12340*/  F2FP.F16.E4M3.UNPACK_B R39, R39 ;  /* 0x00000027ff27723e */ /* 0x000fe200020006ff */
[----:B------:R-:W-:Y:S02]  /*12350*/  HADD2.F32 R3, -RZ, R10.H0_H0 ;  /* 0x2000000aff037230 */ /* 0x000fe40000004100 */
[C---:B------:R-:W-:Y:S01]  /*12360*/  FMUL.FTZ R12, R4.reuse, R8 ;  /* 0x00000008040c7220 */ /* 0x040fe20000410000 */
[----:B------:R-:W-:Y:S02]  /*12370*/  HADD2.F32 R11, -RZ, R11.H1_H1 ;  /* 0x3000000bff0b7230 */ /* 0x000fe40000004100 */
[----:B------:R-:W-:Y:S01]  /*12380*/  FMUL.FTZ R4, R4, R7 ;  /* 0x0000000704047220 */ /* 0x000fe20000410000 */
[----:B------:R-:W-:-:S02]  /*12390*/  HADD2.F32 R24, -RZ, R24.H1_H1 ;  /* 0x30000018ff187230 */ /* 0x000fc40000004100 */
[----:B------:R-:W-:Y:S01]  /*123a0*/  FFMA.FTZ R26, R3, R7, -R12 ;  /* 0x00000007031a7223 */ /* 0x000fe2000001080c */
[----:B------:R-:W-:Y:S01]  /*123b0*/  HADD2.F32 R5, -RZ, R5.H1_H1 ;  /* 0x30000005ff057230 */ /* 0x000fe20000004100 */
[----:B------:R-:W-:Y:S01]  /*123c0*/  F2FP.SATFINITE.E4M3.F32.PACK_AB_MERGE_C R41, R41, R50, RZ ;  /* 0x000000322929723e */ /* 0x000fe200048070ff */
[----:B------:R-:W-:Y:S02]  /*123d0*/  HADD2.F32 R10, -RZ, R10.H1_H1 ;  /* 0x3000000aff0a7230 */ /* 0x000fe40000004100 */
[C---:B------:R-:W-:Y:S01]  /*123e0*/  FMUL.FTZ R7, R24.reuse, R11 ;  /* 0x0000000b18077220 */ /* 0x040fe20000410000 */
[-C--:B------:R-:W-:Y:S01]  /*123f0*/  FMUL.FTZ R12, R24, R5.reuse ;  /* 0x00000005180c7220 */ /* 0x080fe20000410000 */
[----:B------:R-:W-:Y:S02]  /*12400*/  FFMA.FTZ R24, R3, R8, R4 ;  /* 0x0000000803187223 */ /* 0x000fe40000010004 */
[----:B------:R-:W-:Y:S01]  /*12410*/  FFMA.FTZ R27, R10, R5, -R7 ;  /* 0x000000050a1b7223 */ /* 0x000fe20000010807 */
[----:B------:R-:W-:-:S02]  /*12420*/  HADD2.F32 R5, -RZ, R30.H0_H0 ;  /* 0x2000001eff057230 */ /* 0x000fc40000004100 */
[----:B------:R-:W-:Y:S01]  /*12430*/  FFMA.FTZ R11, R10, R11, R12 ;  /* 0x0000000b0a0b7223 */ /* 0x000fe2000001000c */
[----:B------:R-:W-:Y:S02]  /*12440*/  HADD2.F32 R7, -RZ, R39.H0_H0 ;  /* 0x20000027ff077230 */ /* 0x000fe40000004100 */
[----:B------:R-:W-:Y:S02]  /*12450*/  HADD2.F32 R4, -RZ, R15.H0_H0 ;  /* 0x2000000fff047230 */ /* 0x000fe40000004100 */
[----:B------:R-:W-:Y:S01]  /*12460*/  HADD2.F32 R30, -RZ, R30.H1_H1 ;  /* 0x3000001eff1e7230 */ /* 0x000fe20000004100 */
[----:B------:R-:W-:Y:S01]  /*12470*/  F2FP.SATFINITE.E4M3.F32.PACK_AB_MERGE_C R24, R11, R24, RZ ;  /* 0x000000180b18723e */ /* 0x000fe200048070ff */
[----:B------:R-:W-:Y:S02]  /*12480*/  HADD2.F32 R39, -RZ, R39.H1_H1 ;  /* 0x30000027ff277230 */ /* 0x000fe40000004100 */
[----:B------:R-:W-:Y:S01]  /*12490*/  FMUL.FTZ R8, R4, R7 ;  /* 0x0000000704087220 */ /* 0x000fe20000410000 */
[----:B------:R-:W-:-:S02]  /*124a0*/  HADD2.F32 R15, -RZ, R15.H1_H1 ;  /* 0x3000000fff0f7230 */ /* 0x000fc40000004100 */
[----:B------:R-:W-:Y:S01]  /*124b0*/  FMUL.FTZ R4, R4, R5 ;  /* 0x0000000504047220 */ /* 0x000fe20000410000 */
[--C-:B------:R-:W-:Y:S01]  /*124c0*/  HADD2.F32 R3, -RZ, R6.reuse.H0_H0 ;  /* 0x20000006ff037230 */ /* 0x100fe20000004100 */
[----:B------:R-:W-:Y:S01]  /*124d0*/  F2FP.SATFINITE.E4M3.F32.PACK_AB_MERGE_C R11, R33, R46, R41 ;  /* 0x0000002e210b723e */ /* 0x000fe20004807029 */
[----:B------:R-:W-:Y:S02]  /*124e0*/  HADD2.F32 R6, -RZ, R6.H1_H1 ;  /* 0x30000006ff067230 */ /* 0x000fe40000004100 */
[C---:B------:R-:W-:Y:S01]  /*124f0*/  FMUL.FTZ R9, R15.reuse, R39 ;  /* 0x000000270f097220 */ /* 0x040fe20000410000 */
        /* <DEDUP_REMOVED lines=18> */
[----:B------:R-:W-:-:S05]  /*12620*/  F2FP.SATFINITE.E4M3.F32.PACK_AB_MERGE_C R10, R12, R3, R24 ;  /* 0x000000030c0a723e */ /* 0x000fca0004807018 */
[----:B------:R3:W-:Y:S02]  /*12630*/  STS.128 [R0+0x1c400], R8 ;  /* 0x01c4000800007388 */ /* 0x0007e40000000c00 */
.L_x_1417:
[----:B------:R-:W-:Y:S05]  /*12640*/  BSYNC B0 ;  /* 0x0000000000007941 */ /* 0x000fea0003800000 */
.L_x_1403:
        /* <DEDUP_REMOVED lines=8> */
.L_x_1400:
[----:B0123--:R-:W2:Y:S02]  /*126d0*/  LDL R0, [R1+0x68] ;  /* 0x0000680001007983 */ /* 0x00fea40000100800 */
[----:B--2---:R-:W-:-:S13]  /*126e0*/  R2UR UR4, R0 ;  /* 0x00000000000472ca */ /* 0x004fda00000e0000 */
[----:B------:R-:W-:-:S05]  /*126f0*/  IMAD.U32 R0, RZ, RZ, UR4 ;  /* 0x00000004ff007e24 */ /* 0x000fca000f8e00ff */
[----:B------:R-:W-:-:S13]  /*12700*/  ISETP.NE.AND P0, PT, R0, 0x3, PT ;  /* 0x000000030000780c */ /* 0x000fda0003f05270 */
[----:B------:R-:W-:Y:S05]  /*12710*/  @!P0 BRA `(.L_x_1427) ;  /* 0x0000000000048947 */ /* 0x000fea0003800000 */
[----:B------:R-:W-:Y:S01]  /*12720*/  BPT.TRAP 0x1 ;  /* 0x000000040000795c */ /* 0x000fe20000300000 */
.L_x_1427:
[----:B------:R-:W-:Y:S01]  /*12730*/  IMAD R0, R232, 0x8, R17 ;  /* 0x00000008e8007824 */ /* 0x000fe200078e0211 */
[----:B-----5:R-:W-:-:S04]  /*12740*/  SHF.L.U32 R5, R231, 0x1f, RZ ;  /* 0x0000001fe7057819 */ /* 0x020fc800000006ff */
[----:B------:R0:W1:Y:S01]  /*12750*/  SYNCS.PHASECHK.TRANS64.TRYWAIT P2, [R0+URZ+0x2e830], R5 ;  /* 0x02e83005000075a7 */ /* 0x000062000804017f */
[----:B------:R-:W-:Y:S05]  /*12760*/  @!P0 BRA `(.L_x_1428) ;  /* 0x0000000000048947 */ /* 0x000fea0003800000 */
[----:B------:R-:W-:Y:S01]  /*12770*/  BPT.TRAP 0x1 ;  /* 0x000000040000795c */ /* 0x000fe20000300000 */
.L_x_1428:
[----:B------:R-:W2:Y:S02]  /*12780*/  S2R R3, SR_TID.X ;  /* 0x0000000000037919 */ /* 0x000ea40000002100 */
[----:B--2---:R-:W-:Y:S01]  /*12790*/  LOP3.LUT R4, R3, 0x7f, RZ, 0xc0, !PT ;  /* 0x0000007f03047812 */ /* 0x004fe200078ec0ff */
[----:B------:R-:W-:-:S03]  /*127a0*/  VIADD R3, R17, 0x20400 ;  /* 0x0002040011037836 */ /* 0x000fc60000000000 */
[----:B------:R-:W-:Y:S02]  /*127b0*/  ISETP.NE.AND P1, PT, R4, RZ, PT ;  /* 0x000000ff0400720c */ /* 0x000fe40003f25270 */
[----:B------:R-:W-:-:S04]  /*127c0*/  SHF.R.U32.HI R3, RZ, 0x4, R3 ;  /* 0x00000004ff037819 */ /* 0x000fc80000011603 */
[----:B------:R-:W-:Y:S01]  /*127d0*/  LOP3.LUT R3, R3, 0x3fff, RZ, 0xc0, !PT ;  /* 0x00003fff03037812 */ /* 0x000fe200078ec0ff */
[----:B-1----:R-:W-:Y:S06]  /*127e0*/  @P2 BRA `(.L_x_1429) ;  /* 0x0000000000082947 */ /* 0x002fec0003800000 */
[----:B------:R-:W1:Y:S02]  /*127f0*/  SYNCS.PHASECHK.TRANS64.TRYWAIT P2, [R0+URZ+0x2e830], R5 ;  /* 0x02e83005000075a7 */ /* 0x000e64000804017f */
[----:B-1----:R-:W-:Y:S05]  /*12800*/  @!P2 BRA `(.L_x_1430) ;  /* 0x0000021c00c8a947 */ /* 0x002fea0003800000 */
.L_x_1429:
[----:B------:R-:W-:Y:S01]  /*12810*/  LOP3.LUT R3, R3, 0x10000, RZ, 0xfc, !PT ;  /* 0x0001000003037812 */ /* 0x000fe200078efcff */
[----:B------:R-:W-:Y:S05]  /*12820*/  WARPSYNC.ALL ;  /* 0x0000000000007948 */ /* 0x000fea0003800000 */
[----:B------:R2:W-:Y:S01]  /*12830*/  STL [R1+0x58], R3 ;  /* 0x0000580301007387 */ /* 0x0005e20000100800 */
[----:B------:R-:W-:-:S03]  /*12840*/  IMAD R12, R232, 0x700, R3 ;  /* 0x00000700e80c7824 */ /* 0x000fc600078e0203 */
[----:B------:R-:W3:Y:S01]  /*12850*/  LDL R192, [R1+0x60] ;  /* 0x0000600001c07983 */ /* 0x000ee20000100800 */
[----:B------:R-:W-:Y:S02]  /*12860*/  IMAD.MOV.U32 R13, RZ, RZ, 0x40000040 ;  /* 0x40000040ff0d7424 */ /* 0x000fe400078e00ff */
[----:B------:R-:W-:Y:S01]  /*12870*/  IMAD.MOV.U32 R9, RZ, RZ, 0x40000040 ;  /* 0x40000040ff097424 */ /* 0x000fe200078e00ff */
[----:B------:R-:W-:Y:S01]  /*12880*/  WARPGROUP.ARRIVE ;  /* 0x00000000000079c5 */ /* 0x000fe20000000000 */
[----:B------:R-:W-:Y:S01]  /*12890*/  VIADD R8, R12, 0x300 ;  /* 0x000003000c087836 */ /* 0x000fe20000000000 */
[----:B--2---:R-:W3:Y:S01]  /*128a0*/  LDL R3, [R1+0x80] ;  /* 0x0000800001037983 */ /* 0x004ee20000100800 */
[----:B01----:R-:W-:Y:S01]  /*128b0*/  IMAD.MOV.U32 R5, RZ, RZ, 0x40000040 ;  /* 0x40000040ff057424 */ /* 0x003fe200078e00ff */
[----:B------:R-:W0:Y:S02]  /*128c0*/  LDC R193, c[0x0][0x448] ;  /* 0x00011200ffc17b82 */ /* 0x000e240000000800 */
[----:B------:R-:W-:Y:S01]  /*128d0*/  R2UR UR18, R8 ;  /* 0x00000000081272ca */ /* 0x000fe200000e0000 */
[----:B------:R-:W2:Y:S01]  /*128e0*/  LDL R136, [R1+0x6c] ;  /* 0x00006c0001887983 */ /* 0x000ea20000100800 */
[----:B------:R-:W-:-:S02]  /*128f0*/  LOP3.LUT R8, R36, 0x10000, RZ, 0xfc, !PT ;  /* 0x0001000024087812 */ /* 0x000fc400078efcff */
[----:B------:R-:W-:Y:S01]  /*12900*/  R2UR UR6, R12 ;  /* 0x000000000c0672ca */ /* 0x000fe200000e0000 */
[----:B------:R-:W4:Y:S01]  /*12910*/  LDL R195, [R1+0x14] ;  /* 0x0000140001c37983 */ /* 0x000f220000100800 */
[----:B------:R-:W-:Y:S02]  /*12920*/  R2UR UR7, R13 ;  /* 0x000000000d0772ca */ /* 0x000fe400000e0000 */
[----:B------:R-:W-:Y:S01]  /*12930*/  R2UR UR4, R8 ;  /* 0x00000000080472ca */ /* 0x000fe200000e0000 */
[----:B------:R-:W4:Y:S01]  /*12940*/  LDL R194, [R1+0x10] ;  /* 0x0000100001c27983 */ /* 0x000f220000100800 */
[----:B------:R-:W-:-:S13]  /*12950*/  R2UR UR5, R9 ;  /* 0x00000000090572ca */ /* 0x000fda00000e0000 */
[----:B------:R-:W-:Y:S01]  /*12960*/  QGMMA.64x32x32.F32.E4M3.E4M3 R120, gdesc[UR4], RZ, !UPT, gsb0 ;  /* 0x00600000047879f3 */ /* 0x000fe2000c0008ff */
[----:B------:R-:W-:Y:S01]  /*12970*/  VIADD R4, R12, 0x100 ;  /* 0x000001000c047836 */ /* 0x000fe20000000000 */
[----:B------:R-:W-:Y:S02]  /*12980*/  R2UR UR11, R5 ;  /* 0x00000000050b72ca */ /* 0x000fe400000e0000 */
[----:B------:R-:W-:Y:S02]  /*12990*/  R2UR UR8, R8 ;  /* 0x00000000080872ca */ /* 0x000fe400000e0000 */
[----:B------:R-:W-:Y:S02]  /*129a0*/  R2UR UR10, R4 ;  /* 0x00000000040a72ca */ /* 0x000fe400000e0000 */
[----:B------:R-:W-:Y:S01]  /*129b0*/  R2UR UR9, R9 ;  /* 0x00000000090972ca */ /* 0x000fe200000e0000 */
[----:B------:R-:W-:Y:S02]  /*129c0*/  WARPGROUP.DEPBAR.LE gsb0, 0x0 ;  /* 0x00008000000079c5 */ /* 0x000fe40000010000 */
[----:B------:R-:W-:-:S10]  /*129d0*/  WARPGROUP.ARRIVE ;  /* 0x00000000000079c5 */ /* 0x000fd40000000000 */
[----:B------:R-:W-:Y:S01]  /*129e0*/  QGMMA.64x32x32.F32.E4M3.E4M3 R104, gdesc[UR8], RZ, !UPT, gsb0 ;  /* 0x00600000086879f3 */ /* 0x000fe2000c0008ff */
[----:B------:R-:W-:Y:S02]  /*129f0*/  VIADD R6, R12, 0x200 ;  /* 0x000002000c067836 */ /* 0x000fe40000000000 */
[----:B------:R-:W-:Y:S01]  /*12a00*/  IMAD.MOV.U32 R7, RZ, RZ, 0x40000040 ;  /* 0x40000040ff077424 */ /* 0x000fe200078e00ff */
[----:B------:R-:W-:Y:S02]  /*12a10*/  R2UR UR12, R8 ;  /* 0x00000000080c72ca */ /* 0x000fe400000e0000 */
[----:B------:R-:W-:Y:S02]  /*12a20*/  R2UR UR14, R6 ;  /* 0x00000000060e72ca */ /* 0x000fe400000e0000 */
[----:B------:R-:W-:Y:S02]  /*12a30*/  R2UR UR15, R7 ;  /* 0x00000000070f72ca */ /* 0x000fe400000e0000 */
[----:B------:R-:W-:Y:S01]  /*12a40*/  R2UR UR13, R9 ;  /* 0x00000000090d72ca */ /* 0x000fe200000e0000 */
[----:B------:R-:W-:-:S02]  /*12a50*/  WARPGROUP.DEPBAR.LE gsb0, 0x0 ;  /* 0x00008000000079c5 */ /* 0x000fc40000010000 */
[----:B------:R-:W-:-:S10]  /*12a60*/  WARPGROUP.ARRIVE ;  /* 0x00000000000079c5 */ /* 0x000fd40000000000 */
[----:B------:R-:W-:Y:S01]  /*12a70*/  QGMMA.64x32x32.F32.E4M3.E4M3 R88, gdesc[UR12], RZ, !UPT, gsb0 ;  /* 0x006000000c5879f3 */ /* 0x000fe2000c0008ff */
[C---:B------:R-:W-:Y:S02]  /*12a80*/  R2UR UR19, R9.reuse ;  /* 0x00000000091372ca */ /* 0x040fe400000e0000 */
[----:B------:R-:W-:Y:S02]  /*12a90*/  R2UR UR16, R8 ;  /* 0x00000000081072ca */ /* 0x000fe400000e0000 */
[----:B------:R-:W-:Y:S01]  /*12aa0*/  R2UR UR17, R9 ;  /* 0x00000000091172ca */ /* 0x000fe200000e0000 */
[----:B------:R-:W-:Y:S02]  /*12ab0*/  WARPGROUP.DEPBAR.LE gsb0, 0x0 ;  /* 0x00008000000079c5 */ /* 0x000fe40000010000 */
[----:B------:R-:W-:-:S10]  /*12ac0*/  WARPGROUP.ARRIVE ;  /* 0x00000000000079c5 */ /* 0x000fd40000000000 */
        /* <DEDUP_REMOVED lines=22> */
[----:B------:R-:W-:Y:S01]  /*12c30*/  VIADD R10, R12, 0x302 ;  /* 0x000003020c0a7836 */ /* 0x000fe20000000000 */
[----:B------:R-:W-:-:S02]  /*12c40*/  WARPGROUP.DEPBAR.LE gsb0, 0x0 ;  /* 0x00008000000079c5 */ /* 0x000fc40000010000 */
[----:B------:R-:W-:-:S09]  /*12c50*/  WARPGROUP.ARRIVE ;  /* 0x00000000000079c5 */ /* 0x000fd20000000000 */
[----:B------:R-:W-:Y:S01]  /*12c60*/  QGMMA.64x32x32.F32.E4M3.E4M3 R24, gdesc[UR28], RZ, !UPT, gsb0 ;  /* 0x006000001c1879f3 */ /* 0x000fe2000c0008ff */
[----:B------:R-:W-:Y:S01]  /*12c70*/  IMAD.MOV.U32 R11, RZ, RZ, 0x40000040 ;  /* 0x40000040ff0b7424 */ /* 0x000fe200078e00ff */
[----:B------:R-:W-:Y:S01]  /*12c80*/  R2UR UR18, R10 ;  /* 0x000000000a1272ca */ /* 0x000fe200000e0000 */
[----:B------:R-:W-:Y:S02]  /*12c90*/  VIADD R4, R12, 0x2 ;  /* 0x000000020c047836 */ /* 0x000fe40000000000 */
[----:B------:R-:W-:Y:S01]  /*12ca0*/  IMAD.MOV.U32 R5, RZ, RZ, 0x40000040 ;  /* 0x40000040ff057424 */ /* 0x000fe200078e00ff */
[----:B------:R-:W-:Y:S01]  /*12cb0*/  R2UR UR19, R11 ;  /* 0x000000000b1372ca */ /* 0x000fe200000e0000 */
[----:B------:R-:W-:Y:S02]  /*12cc0*/  VIADD R10, R8, 0x2 ;  /* 0x00000002080a7836 */ /* 0x000fe40000000000 */
[----:B------:R-:W-:Y:S01]  /*12cd0*/  IMAD.MOV.U32 R11, RZ, RZ, 0x40000040 ;  /* 0x40000040ff0b7424 */ /* 0x000fe200078e00ff */
[----:B------:R-:W-:-:S02]  /*12ce0*/  R2UR UR6, R4 ;  /* 0x00000000040672ca */ /* 0x000fc400000e0000 */
[----:B------:R-:W-:Y:S02]  /*12cf0*/  R2UR UR7, R5 ;  /* 0x00000000050772ca */ /* 0x000fe400000e0000 */
[----:B------:R-:W-:Y:S02]  /*12d00*/  R2UR UR4, R10 ;  /* 0x000000000a0472ca */ /* 0x000fe400000e0000 */
[----:B------:R-:W-:Y:S01]  /*12d10*/  R2UR UR5, R11 ;  /* 0x000000000b0572ca */ /* 0x000fe200000e0000 */
[----:B------:R-:W-:Y:S02]  /*12d20*/  WARPGROUP.DEPBAR.LE gsb0, 0x0 ;  /* 0x00008000000079c5 */ /* 0x000fe40000010000 */
[----:B------:R-:W-:-:S10]  /*12d30*/  WARPGROUP.ARRIVE ;  /* 0x00000000000079c5 */ /* 0x000fd40000000000 */
[----:B------:R-:W-:Y:S01]  /*12d40*/  QGMMA.64x32x32.F32.E4M3.E4M3 R120, gdesc[UR4], R120, gsb0 ;  /* 0x00600000047879f3 */ /* 0x000fe20008000878 */
        /* <DEDUP_REMOVED lines=18> */
[----:B------:R-:W-:Y:S02]  /*12e70*/  R2UR UR16, R10 ;  /* 0x000000000a1072ca */ /* 0x000fe400000e0000 */
[----:B------:R-:W-:Y:S01]  /*12e80*/  R2UR UR17, R11 ;  /* 0x000000000b1172ca */ /* 0x000fe200000e0000 */
[----:B------:R-:W-:Y:S01]  /*12e90*/  VIADD R6, R12, 0x402 ;  /* 0x000004020c067836 */ /* 0x000fe20000000000 */
[----:B------:R-:W-:Y:S02]  /*12ea0*/  WARPGROUP.DEPBAR.LE gsb0, 0x0 ;  /* 0x00008000000079c5 */ /* 0x000fe40000010000 */
[----:B------:R-:W-:-:S09]  /*12eb0*/  WARPGROUP.ARRIVE ;  /* 0x00000000000079c5 */ /* 0x000fd20000000000 */
[----:B------:R-:W-:Y:S01]  /*12ec0*/  QGMMA.64x32x32.F32.E4M3.E4M3 R72, gdesc[UR16], R72, gsb0 ;  /* 0x00600000104879f3 */ /* 0x000fe20008000848 */
[----:B------:R-:W-:Y:S01]  /*12ed0*/  IMAD.MOV.U32 R7, RZ, RZ, 0x40000040 ;  /* 0x40000040ff077424 */ /* 0x000fe200078e00ff */
[----:B------:R-:W-:Y:S02]  /*12ee0*/  R2UR UR22, R6 ;  /* 0x00000000061672ca */ /* 0x000fe400000e0000 */
        /* <DEDUP_REMOVED lines=24> */
[C---:B------:R-:W-:Y:S02]  /*13070*/  VIADD R6, R12.reuse, 0x104 ;  /* 0x000001040c067836 */ /* 0x040fe40000000000 */
[----:B------:R-:W-:Y:S02]  /*13080*/  IMAD.MOV.U32 R7, RZ, RZ, 0x40000040 ;  /* 0x40000040ff077424 */ /* 0x000fe400078e00ff */
[----:B------:R-:W-:Y:S01]  /*13090*/  VIADD R4, R12, 0x4 ;  /* 0x000000040c047836 */ /* 0x000fe20000000000 */
[----:B------:R-:W-:Y:S01]  /*130a0*/  R2UR UR10, R6 ;  /* 0x00000000060a72ca */ /* 0x000fe200000e0000 */
        /* <DEDUP_REMOVED lines=58> */
[----:B------:R-:W-:-:S02]  /*13450*/  VIADD R4, R12, 0x6 ;  /* 0x000000060c047836 */ /* 0x000fc40000000000 */
[----:B------:R-:W-:Y:S01]  /*13460*/  IMAD.MOV.U32 R5, RZ, RZ, 0x40000040 ;  /* 0x40000040ff057424 */ /* 0x000fe200078e00ff */
[----:B------:R-:W-:Y:S02]  /*13470*/  WARPGROUP.DEPBAR.LE gsb0, 0x0 ;  /* 0x00008000000079c5 */ /* 0x000fe40000010000 */
[----:B------:R-:W-:-:S07]  /*13480*/  WARPGROUP.ARRIVE ;  /* 0x00000000000079c5 */ /* 0x000fce0000000000 */
[----:B------:R-:W-:Y:S01]  /*13490*/  QGMMA.64x32x32.F32.E4M3.E4M3 R24, gdesc[UR28], R24, gsb0 ;  /* 0x006000001c1879f3 */ /* 0x000fe20008000818 */
[----:B------:R-:W-:Y:S01]  /*134a0*/  R2UR UR6, R4 ;  /* 0x00000000040672ca */ /* 0x000fe200000e0000 */
[----:B------:R-:W-:Y:S01]  /*134b0*/  VIADD R4, R12, 0x206 ;  /* 0x000002060c047836 */ /* 0x000fe20000000000 */
[----:B------:R-:W-:Y:S01]  /*134c0*/  R2UR UR7, R5 ;  /* 0x00000000050772ca */ /* 0x000fe200000e0000 */
[----:B------:R-:W-:-:S03]  /*134d0*/  IMAD.MOV.U32 R5, RZ, RZ, 0x40000040 ;  /* 0x40000040ff057424 */ /* 0x000fc600078e00ff */
[----:B------:R-:W-:Y:S01]  /*134e0*/  R2UR UR14, R4 ;  /* 0x00000000040e72ca */ /* 0x000fe200000e0000 */
[----:B------:R-:W-:Y:S01]  /*134f0*/  VIADD R4, R8, 0x6 ;  /* 0x0000000608047836 */ /* 0x000fe20000000000 */
[----:B------:R-:W-:Y:S01]  /*13500*/  R2UR UR15, R5 ;  /* 0x00000000050f72ca */ /* 0x000fe200000e0000 */
[----:B------:R-:W-:-:S03]  /*13510*/  IMAD.MOV.U32 R5, RZ, RZ, 0x40000040 ;  /* 0x40000040ff057424 */ /* 0x000fc600078e00ff */
[----:B------:R-:W-:Y:S02]  /*13520*/  R2UR UR4, R4 ;  /* 0x00000000040472ca */ /* 0x000fe400000e0000 */
[----:B------:R-:W-:Y:S01]  /*13530*/  R2UR UR5, R5 ;  /* 0x00000000050572ca */ /* 0x000fe200000e0000 */
[----:B------:R-:W-:Y:S02]  /*13540*/  WARPGROUP.DEPBAR.LE gsb0, 0x0 ;  /* 0x00008000000079c5 */ /* 0x000fe40000010000 */
[----:B------:R-:W-:-:S10]  /*13550*/  WARPGROUP.ARRIVE ;  /* 0x00000000000079c5 */ /* 0x000fd40000000000 */
[----:B------:R-:W-:Y:S01]  /*13560*/  QGMMA.64x32x32.F32.E4M3.E4M3 R120, gdesc[UR4], R120, gsb0 ;  /* 0x00600000047879f3 */ /* 0x000fe20008000878 */
[----:B------:R-:W-:Y:S02]  /*13570*/  VIADD R14, R12, 0x106 ;  /* 0x000001060c0e7836 */ /* 0x000fe40000000000 */
[----:B------:R-:W-:Y:S01]  /*13580*/  IMAD.MOV.U32 R15, RZ, RZ, 0x40000040 ;  /* 0x40000040ff0f7424 */ /* 0x000fe200078e00ff */
[----:B------:R-:W-:Y:S01]  /*13590*/  R2UR UR8, R4 ;  /* 0x00000000040872ca */ /* 0x000fe200000e0000 */
[----:B------:R-:W-:Y:S01]  /*135a0*/  VIADD R20, R12, 0x306 ;  /* 0x000003060c147836 */ /* 0x000fe20000000000 */
[----:B------:R-:W-:Y:S01]  /*135b0*/  R2UR UR10, R14 ;  /* 0x000000000e0a72ca */ /* 0x000fe200000e0000 */
[----:B------:R-:W-:Y:S01]  /*135c0*/  IMAD.MOV.U32 R21, RZ, RZ, 0x40000040 ;  /* 0x40000040ff157424 */ /* 0x000fe200078e00ff */
[----:B------:R-:W-:Y:S01]  /*135d0*/  R2UR UR11, R15 ;  /* 0x000000000f0b72ca */ /* 0x000fe200000e0000 */
[----:B------:R-:W-:Y:S01]  /*135e0*/  IMAD.MOV.U32 R13, RZ, RZ, 0x40000040 ;  /* 0x40000040ff0d7424 */ /* 0x000fe200078e00ff */
[----:B------:R-:W-:Y:S01]  /*135f0*/  R2UR UR9, R5 ;  /* 0x00000000050972ca */ /* 0x000fe200000e0000 */
[----:B---3--:R-:W-:Y:S01]  /*13600*/  IMAD.IADD R139, R3, 0x1, R192 ;  /* 0x00000001038b7824 */ /* 0x008fe200078e02c0 */
[----:B------:R-:W-:Y:S01]  /*13610*/  R2UR UR12, R4 ;  /* 0x00000000040c72ca */ /* 0x000fe200000e0000 */
[----:B------:R-:W-:Y:S01]  /*13620*/  @!P1 VIADD R0, R0, 0x2e840 ;  /* 0x0002e84000009836 */ /* 0x000fe20000000000 */
[----:B------:R-:W-:Y:S01]  /*13630*/  R2UR UR13, R5 ;  /* 0x00000000050d72ca */ /* 0x000fe200000e0000 */
[----:B------:R-:W-:Y:S01]  /*13640*/  ULDC UR4, c[0x0][0x9dc] ;  /* 0x0002770000047ab9 */ /* 0x000fe20000000800 */
[----:B------:R-:W-:-:S02]  /*13650*/  WARPGROUP.DEPBAR.LE gsb0, 0x0 ;  /* 0x00008000000079c5 */ /* 0x000fc40000010000 */
[----:B------:R-:W-:-:S06]  /*13660*/  WARPGROUP.ARRIVE ;  /* 0x00000000000079c5 */ /* 0x000fcc0000000000 */
[----:B------:R-:W-:Y:S03]  /*13670*/  QGMMA.64x32x32.F32.E4M3.E4M3 R104, gdesc[UR8], R104, gsb0 ;  /* 0x00600000086879f3 */ /* 0x000fe60008000868 */
[----:B------:R-:W-:Y:S02]  /*13680*/  WARPGROUP.DEPBAR.LE gsb0, 0x0 ;  /* 0x00008000000079c5 */ /* 0x000fe40000010000 */
[----:B------:R-:W-:-:S06]  /*13690*/  WARPGROUP.ARRIVE ;  /* 0x00000000000079c5 */ /* 0x000fcc0000000000 */
[----:B------:R-:W-:Y:S01]  /*136a0*/  QGMMA.64x32x32.F32.E4M3.E4M3 R88, gdesc[UR12], R88, gsb0 ;  /* 0x006000000c5879f3 */ /* 0x000fe20008000858 */
[----:B------:R-:W-:Y:S02]  /*136b0*/  R2UR UR18, R20 ;  /* 0x00000000141272ca */ /* 0x000fe400000e0000 */
[----:B------:R-:W-:Y:S02]  /*136c0*/  R2UR UR19, R21 ;  /* 0x00000000151372ca */ /* 0x000fe400000e0000 */
[----:B------:R-:W-:Y:S02]  /*136d0*/  R2UR UR16, R4 ;  /* 0x00000000041072ca */ /* 0x000fe400000e0000 */
[----:B------:R-:W-:Y:S01]  /*136e0*/  R2UR UR17, R5 ;  /* 0x00000000051172ca */ /* 0x000fe200000e0000 */
[----:B------:R-:W-:Y:S02]  /*136f0*/  VIADD R14, R12, 0x406 ;  /* 0x000004060c0e7836 */ /* 0x000fe40000000000 */
[----:B------:R-:W-:Y:S01]  /*13700*/  IMAD.MOV.U32 R15, RZ, RZ, 0x40000040 ;  /* 0x40000040ff0f7424 */ /* 0x000fe200078e00ff */
[----:B------:R-:W-:Y:S01]  /*13710*/  R2UR UR20, R4 ;  /* 0x00000000041472ca */ /* 0x000fe200000e0000 */
[----:B------:R-:W1:Y:S01]  /*13720*/  LDC.64 R20, c[0x0][0x9e0] ;  /* 0x00027800ff147b82 */ /* 0x000e620000000a00 */
[----:B------:R-:W-:-:S02]  /*13730*/  WARPGROUP.DEPBAR.LE gsb0, 0x0 ;  /* 0x00008000000079c5 */ /* 0x000fc40000010000 */
[----:B------:R-:W-:-:S06]  /*13740*/  WARPGROUP.ARRIVE ;  /* 0x00000000000079c5 */ /* 0x000fcc0000000000 */
[----:B------:R-:W-:Y:S01]  /*13750*/  QGMMA.64x32x32.F32.E4M3.E4M3 R72, gdesc[UR16], R72, gsb0 ;  /* 0x00600000104879f3 */ /* 0x000fe20008000848 */
        /* <DEDUP_REMOVED lines=15> */
[----:B------:R-:W-:Y:S01]  /*13850*/  VIADD R12, R12, 0x606 ;  /* 0x000006060c0c7836 */ /* 0x000fe20000000000 */
[----:B------:R-:W-:Y:S02]  /*13860*/  R2UR UR31, R13 ;  /* 0x000000000d1f72ca */ /* 0x000fe400000e0000 */
[----:B------:R-:W-:Y:S02]  /*13870*/  R2UR UR28, R4 ;  /* 0x00000000041c72ca */ /* 0x000fe400000e0000 */
[----:B------:R-:W-:Y:S02]  /*13880*/  R2UR UR30, R12 ;  /* 0x000000000c1e72ca */ /* 0x000fe400000e0000 */
[----:B------:R-:W-:Y:S02]  /*13890*/  R2UR UR29, R5 ;  /* 0x00000000051d72ca */ /* 0x000fe400000e0000 */
[----:B0-----:R-:W-:-:S13]  /*138a0*/  ISETP.NE.AND P2, PT, R193, 0x1, PT ;  /* 0x00000001c100780c */ /* 0x001fda0003f45270 */
[----:B------:R-:W0:Y:S08]  /*138b0*/  @P2 LDC R12, c[0x0][0x44c] ;  /* 0x00011300ff0c2b82 */ /* 0x000e300000000800 */
[----:B------:R-:W3:Y:S01]  /*138c0*/  @P2 LDC R14, c[0x0][0x450] ;  /* 0x00011400ff0e2b82 */ /* 0x000ee20000000800 */
[----:B------:R-:W-:Y:S02]  /*138d0*/  WARPGROUP.DEPBAR.LE gsb0, 0x0 ;  /* 0x00008000000079c5 */ /* 0x000fe40000010000 */
[----:B------:R-:W-:-:S06]  /*138e0*/  WARPGROUP.ARRIVE ;  /* 0x00000000000079c5 */ /* 0x000fcc0000000000 */
[----:B------:R-:W-:Y:S01]  /*138f0*/  QGMMA.64x32x32.F32.E4M3.E4M3 R24, gdesc[UR28], R24, gsb0 ;  /* 0x006000001c1879f3 */ /* 0x000fe20008000818 */
[----:B0-----:R-:W-:-:S05]  /*13900*/  @P2 IMAD.HI.U32 R3, R139, R12, RZ ;  /* 0x0000000c8b032227 */ /* 0x001fca00078e00ff */
[----:B---3--:R-:W-:Y:S01]  /*13910*/  @P2 SHF.R.U32.HI R139, RZ, R14, R3 ;  /* 0x0000000eff8b2219 */ /* 0x008fe20000011603 */
[----:B------:R-:W-:-:S04]  /*13920*/  IMAD.MOV.U32 R12, RZ, RZ, -0xe0 ;  /* 0xffffff20ff0c7424 */ /* 0x000fc800078e00ff */
[----:B------:R-:W0:Y:S01]  /*13930*/  SHFL.IDX PT, R143, R139, RZ, 0x1c1f ;  /* 0x001c1fff8b8f7589 */ /* 0x000e2200000e0000 */
[----:B------:R-:W-:Y:S01]  /*13940*/  LOP3.LUT R16, R16, 0xffdfffff, RZ, 0xc0, !PT ;  /* 0xffdfffff10107812 */ /* 0x000fe200078ec0ff */
[----:B------:R-:W-:Y:S01]  /*13950*/  IMAD R15, R141, R12, 0xe1 ;  /* 0x000000e18d0f7424 */ /* 0x000fe200078e020c */
[----:B------:R-:W-:Y:S02]  /*13960*/  @!P1 PRMT R0, RZ, 0x654, R0 ;  /* 0x00000654ff009816 */ /* 0x000fe40000000000 */
[----:B------:R-:W-:Y:S01]  /*13970*/  @P2 LOP3.LUT R16, R16, 0x200000, RZ, 0xfc, !PT ;  /* 0x0020000010102812 */ /* 0x000fe200078efcff */
[----:B--2---:R-:W-:Y:S01]  /*13980*/  IMAD R3, R136, -0x2, R15 ;  /* 0xfffffffe88037824 */ /* 0x004fe200078e020f */
[----:B-1----:R-:W-:Y:S01]  /*13990*/  ISETP.GE.AND P2, PT, R21, 0x1, PT ;  /* 0x000000011500780c */ /* 0x002fe20003f46270 */
[----:B------:R-:W-:-:S03]  /*139a0*/  IMAD.U32 R14, RZ, RZ, UR4 ;  /* 0x00000004ff0e7e24 */ /* 0x000fc6000f8e00ff */
[----:B----4-:R-:W-:Y:S02]  /*139b0*/  IADD3 R13, -R194, R3, R195 ;  /* 0x00000003c20d7210 */ /* 0x010fe40007ffe1c3 */
[----:B------:R-:W-:Y:S02]  /*139c0*/  LOP3.LUT R12, RZ, R14, RZ, 0x33, !PT ;  /* 0x0000000eff0c7212 */ /* 0x000fe400078e33ff */
[----:B------:R-:W-:-:S03]  /*139d0*/  LOP3.LUT R16, R16, 0xffefffff, RZ, 0xc0, !PT ;  /* 0xffefffff10107812 */ /* 0x000fc600078ec0ff */
[----:B------:R-:W-:Y:S02]  /*139e0*/  IMAD.IADD R137, R13, 0x1, R12 ;  /* 0x000000010d897824 */ /* 0x000fe400078e020c */
[----:B------:R-:W-:Y:S01]  /*139f0*/  @P2 LOP3.LUT R16, R16, 0x100000, RZ, 0xfc, !PT ;  /* 0x0010000010102812 */ /* 0x000fe200078efcff */
[----:B------:R-:W-:Y:S01]  /*13a00*/  VIADD R15, R15, 0xffffffff ;  /* 0xffffffff0f0f7836 */ /* 0x000fe20000000000 */
[----:B------:R-:W-:Y:S02]  /*13a10*/  WARPGROUP.DEPBAR.LE gsb0, 0x0 ;  /* 0x00008000000079c5 */ /* 0x000fe40000010000 */
[----:B------:R1:W-:Y:S02]  /*13a20*/  @!P1 SYNCS.ARRIVE.TRANS64.RED.A1T0 RZ, [R0+URZ], RZ ;  /* 0x000000ff00ff99a7 */ /* 0x0003e4000810043f */
[----:B-1----:R-:W-:-:S04]  /*13a30*/  IMAD R0, R141, -0xe0, R195 ;  /* 0xffffff208d007824 */ /* 0x002fc800078e02c3 */
[----:B------:R-:W-:-:S04]  /*13a40*/  VIADD R0, R0, 0xe0 ;  /* 0x000000e000007836 */ /* 0x000fc80000000000 */
[----:B------:R-:W-:Y:S02]  /*13a50*/  IMAD R138, R136, -0x2, R0 ;  /* 0xfffffffe888a7824 */ /* 0x000fe400078e0200 */
[----:B------:R-:W-:Y:S02]  /*13a60*/  IMAD.IADD R136, R13, 0x1, R20 ;  /* 0x000000010d887824 */ /* 0x000fe400078e0214 */
[----:B------:R-:W-:Y:S02]  /*13a70*/  VIADD R0, R3, 0xffffffff ;  /* 0xffffffff03007836 */ /* 0x000fe40000000000 */
[----:B0-----:R-:W-:Y:S01]  /*13a80*/  IMAD.IADD R13, R137, 0x1, R143 ;  /* 0x00000001890d7824 */ /* 0x001fe200078e028f */
[----:B------:R-:W-:Y:S01]  /*13a90*/  VIADDMNMX R12, R143, R136, R138, PT ;  /* 0x000000888f0c7246 */ /* 0x000fe2000380018a */
[----:B------:R-:W-:Y:S06]  /*13aa0*/  @!P2 BRA `(.L_x_1431) ;  /* 0x00000000004ca947 */ /* 0x000fec0003800000 */
[----:B------:R-:W-:Y:S01]  /*13ab0*/  IADD3 R3, -R194, R195, R143 ;  /* 0x000000c3c2037210 */ /* 0x000fe20007ffe18f */
[----:B------:R-:W-:Y:S03]  /*13ac0*/  BSSY B0, `(.L_x_1432) ;  /* 0x000000e000007945 */ /* 0x000fe60003800000 */
        /* <DEDUP_REMOVED lines=9> */
.L_x_1433:
[----:B------:R-:W-:-:S13]  /*13b60*/  ISETP.NE.AND P2, PT, R21, 0x1, PT ;  /* 0x000000011500780c */ /* 0x000fda0003f45270 */
[----:B------:R-:W0:Y:S02]  /*13b70*/  @P2 LDC.64 R142, c[0x0][0x9e8] ;  /* 0x00027a00ff8e2b82 */ /* 0x000e240000000a00 */
[----:B0-----:R-:W-:-:S05]  /*13b80*/  @P2 IMAD.HI.U32 R142, R3, R142, RZ ;  /* 0x0000008e038e2227 */ /* 0x001fca00078e00ff */
[----:B------:R-:W-:-:S07]  /*13b90*/  @P2 SHF.R.U32.HI R3, RZ, R143, R142 ;  /* 0x0000008fff032219 */ /* 0x000fce000001168e */
.L_x_1434:
[----:B------:R-:W-:Y:S05]  /*13ba0*/  BSYNC B0 ;  /* 0x0000000000007941 */ /* 0x000fea0003800000 */
.L_x_1432:
[----:B------:R-:W-:-:S05]  /*13bb0*/  IMAD R142, R3, R21, R0 ;  /* 0x00000015038e7224 */ /* 0x000fca00078e0200 */
[----:B------:R-:W-:Y:S02]  /*13bc0*/  VIMNMX R13, R13, R142, !PT ;  /* 0x0000008e0d0d7248 */ /* 0x000fe40007fe0100 */
[----:B------:R-:W-:-:S07]  /*13bd0*/  VIADDMNMX R12, R142, R21, R12, PT ;  /* 0x000000158e0c7246 */ /* 0x000fce000380010c */
.L_x_1431:
[C---:B------:R-:W-:Y:S01]  /*13be0*/  ISETP.GE.AND P2, PT, R15.reuse, 0x2, PT ;  /* 0x000000020f00780c */ /* 0x040fe20003f46270 */
[----:B------:R-:W0:Y:S01]  /*13bf0*/  SHFL.IDX PT, R139, R139, 0x1, 0x1c1f ;  /* 0x003c1f008b8b7f89 */ /* 0x000e2200000e0000 */
[----:B------:R-:W-:Y:S02]  /*13c00*/  ISETP.GE.AND P3, PT, R15, 0x9, PT ;  /* 0x000000090f00780c */ /* 0x000fe40003f66270 */
[----:B------:R-:W-:Y:S02]  /*13c10*/  P2R R3, PR, RZ, 0x4 ;  /* 0x00000004ff037803 */ /* 0x000fe40000000000 */
[----:B------:R-:W-:Y:S02]  /*13c20*/  ISETP.GT.AND P2, PT, R13, 0x1, !P2 ;  /* 0x000000010d00780c */ /* 0x000fe40005744270 */
[----:B------:R-:W-:Y:S02]  /*13c30*/  P2R R142, PR, RZ, 0x8 ;  /* 0x00000008ff8e7803 */ /* 0x000fe40000000000 */
[----:B------:R-:W-:-:S02]  /*13c40*/  ISETP.LT.OR P2, PT, R12, 0x2, P2 ;  /* 0x000000020c00780c */ /* 0x000fc40001741670 */
[----:B------:R-:W-:Y:S02]  /*13c50*/  ISETP.GE.AND P5, PT, R15, 0x29, PT ;  /* 0x000000290f00780c */ /* 0x000fe40003fa6270 */
[----:B------:R-:W-:Y:S02]  /*13c60*/  FSEL R121, R121, -INF , !P2 ;  /* 0xff80000079797808 */ /* 0x000fe40005000000 */
[----:B------:R-:W-:Y:S02]  /*13c70*/  ISETP.GT.AND P2, PT, R13, 0x8, !P3 ;  /* 0x000000080d00780c */ /* 0x000fe40005f44270 */
[----:B------:R-:W-:Y:S02]  /*13c80*/  ISETP.GE.AND P3, PT, R15, 0xa, PT ;  /* 0x0000000a0f00780c */ /* 0x000fe40003f66270 */
[----:B------:R-:W-:Y:S02]  /*13c90*/  ISETP.LT.OR P2, PT, R12, 0x9, P2 ;  /* 0x000000090c00780c */ /* 0x000fe40001741670 */
[----:B------:R-:W-:-:S02]  /*13ca0*/  P2R R143, PR, RZ, 0x8 ;  /* 0x00000008ff8f7803 */ /* 0x000fc40000000000 */
[----:B------:R-:W-:Y:S01]  /*13cb0*/  FSEL R124, R124, -INF , !P2 ;  /* 0xff8000007c7c7808 */ /* 0x000fe20005000000 */
[----:B0-----:R-:W-:Y:S01]  /*13cc0*/  IMAD.IADD R137, R137, 0x1, R139 ;  /* 0x0000000189897824 */ /* 0x001fe200078e028b */
        /* <DEDUP_REMOVED lines=21> */
[----:B------:R-:W-:Y:S02]  /*13e20*/  P2R R148, PR, RZ, 0x20 ;  /* 0x00000020ff947803 */ /* 0x000fe40000000000 */
[----:B------:R-:W-:-:S02]  /*13e30*/  ISETP.LT.OR P2, PT, R12, 0x1a, P2 ;  /* 0x0000001a0c00780c */ /* 0x000fc40001741670 */
[----:B------:R-:W-:Y:S02]  /*13e40*/  VIADDMNMX R136, R139, R136, R138, PT ;  /* 0x000000888b887246 */ /* 0x000fe4000380018a */
        /* <DEDUP_REMOVED lines=26> */
[C---:B------:R-:W-:Y:S02]  /*13ff0*/  ISETP.LT.OR P4, PT, R12.reuse, 0x32, P4 ;  /* 0x000000320c00780c */ /* 0x040fe40002781670 */
        /* <DEDUP_REMOVED lines=213> */
[----:B------:R-:W-:-:S13]  /*14d50*/  ISETP.GE.AND P6, PT, R21, 0x1, PT ;  /* 0x000000011500780c */ /* 0x000fda0003fc6270 */
[----:B------:R-:W-:Y:S05]  /*14d60*/  @!P6 BRA `(.L_x_1435) ;  /* 0x00000000004ce947 */ /* 0x000fea0003800000 */
        /* <DEDUP_REMOVED lines=11> */
.L_x_1437:
[----:B------:R-:W-:-:S13]  /*14e20*/  ISETP.NE.AND P6, PT, R21, 0x1, PT ;  /* 0x000000011500780c */ /* 0x000fda0003fc5270 */
[----:B------:R-:W0:Y:S02]  /*14e30*/  @P6 LDC.64 R12, c[0x0][0x9e8] ;  /* 0x00027a00ff0c6b82 */ /* 0x000e240000000a00 */
[----:B0-----:R-:W-:-:S05]  /*14e40*/  @P6 IMAD.HI.U32 R12, R139, R12, RZ ;  /* 0x0000000c8b0c6227 */ /* 0x001fca00078e00ff */
[----:B------:R-:W-:-:S07]  /*14e50*/  @P6 SHF.R.U32.HI R139, RZ, R13, R12 ;  /* 0x0000000dff8b6219 */ /* 0x000fce000001160c */
.L_x_1438:
[----:B------:R-:W-:Y:S05]  /*14e60*/  BSYNC B0 ;  /* 0x0000000000007941 */ /* 0x000fea0003800000 */
.L_x_1436:
[----:B------:R-:W-:-:S05]  /*14e70*/  IMAD R0, R139, R21, R0 ;  /* 0x000000158b007224 */ /* 0x000fca00078e0200 */
[----:B------:R-:W-:Y:S02]  /*14e80*/  VIMNMX R137, R137, R0, !PT ;  /* 0x0000000089897248 */ /* 0x000fe40007fe0100 */
[----:B------:R-:W-:-:S07]  /*14e90*/  VIADDMNMX R136, R0, R21, R136, PT ;  /* 0x0000001500887246 */ /* 0x000fce0003800188 */
.L_x_1435:
[C---:B------:R-:W-:Y:S02]  /*14ea0*/  ISETP.GT.AND P2, PT, R137.reuse, 0x20, !P2 ;  /* 0x000000208900780c */ /* 0x040fe40005744270 */
[----:B------:R-:W-:Y:S02]  /*14eb0*/  ISETP.GT.AND P3, PT, R137, 0x21, !P3 ;  /* 0x000000218900780c */ /* 0x000fe40005f64270 */
[C---:B------:R-:W-:Y:S02]  /*14ec0*/  ISETP.LT.OR P2, PT, R136.reuse, 0x21, P2 ;  /* 0x000000218800780c */ /* 0x040fe40001741670 */
[----:B------:R-:W-:Y:S02]  /*14ed0*/  ISETP.LT.OR P3, PT, R136, 0x22, P3 ;  /* 0x000000228800780c */ /* 0x000fe40001f61670 */
[----:B------:R-:W-:Y:S02]  /*14ee0*/  FSEL R13, R106, -INF , !P2 ;  /* 0xff8000006a0d7808 */ /* 0x000fe40005000000 */
[----:B------:R-:W-:-:S02]  /*14ef0*/  ISETP.NE.AND P2, PT, R148, RZ, PT ;  /* 0x000000ff9400720c */ /* 0x000fc40003f45270 */
[----:B------:R-:W-:Y:S02]  /*14f00*/  FSEL R107, R107, -INF , !P3 ;  /* 0xff8000006b6b7808 */ /* 0x000fe40005800000 */
[----:B------:R-:W-:Y:S02]  /*14f10*/  ISETP.GT.AND P2, PT, R137, 0x28, !P2 ;  /* 0x000000288900780c */ /* 0x000fe40005744270 */
[----:B------:R-:W-:Y:S02]  /*14f20*/  ISETP.NE.AND P3, PT, R153, RZ, PT ;  /* 0x000000ff9900720c */ /* 0x000fe40003f65270 */
[----:B------:R-:W-:Y:S02]  /*14f30*/  ISETP.LT.OR P2, PT, R136, 0x29, P2 ;  /* 0x000000298800780c */ /* 0x000fe40001741670 */
[----:B------:R-:W-:Y:S02]  /*14f40*/  ISETP.NE.AND P6, PT, R154, RZ, PT ;  /* 0x000000ff9a00720c */ /* 0x000fe40003fc5270 */
[----:B------:R-:W-:-:S02]  /*14f50*/  FSEL R139, R110, -INF , !P2 ;  /* 0xff8000006e8b7808 */ /* 0x000fc40005000000 */
[----:B------:R-:W-:Y:S02]  /*14f60*/  ISETP.NE.AND P2, PT, R149, RZ, PT ;  /* 0x000000ff9500720c */ /* 0x000fe40003f45270 */
[C---:B------:R-:W-:Y:S02]  /*14f70*/  ISETP.GT.AND P5, PT, R137.reuse, RZ, !P5 ;  /* 0x000000ff8900720c */ /* 0x040fe40006fa4270 */
[----:B------:R-:W-:Y:S02]  /*14f80*/  ISETP.GT.AND P2, PT, R137, 0x29, !P2 ;  /* 0x000000298900780c */ /* 0x000fe40005744270 */
[C---:B------:R-:W-:Y:S02]  /*14f90*/  ISETP.LT.OR P5, PT, R136.reuse, 0x1, P5 ;  /* 0x000000018800780c */ /* 0x040fe40002fa1670 */
[----:B------:R-:W-:Y:S02]  /*14fa0*/  ISETP.LT.OR P2, PT, R136, 0x2a, P2 ;  /* 0x0000002a8800780c */ /* 0x000fe40001741670 */
[----:B------:R-:W-:-:S02]  /*14fb0*/  FSEL R122, R122, -INF , !P5 ;  /* 0xff8000007a7a7808 */ /* 0x000fc40006800000 */
[----:B------:R-:W-:Y:S02]  /*14fc0*/  FSEL R111, R111, -INF , !P2 ;  /* 0xff8000006f6f7808 */ /* 0x000fe40005000000 */
[----:B------:R-:W-:Y:S02]  /*14fd0*/  ISETP.NE.AND P2, PT, R150, RZ, PT ;  /* 0x000000ff9600720c */ /* 0x000fe40003f45270 */
[----:B------:R-:W-:Y:S02]  /*14fe0*/  ISETP.NE.AND P5, PT, R188, RZ, PT ;  /* 0x000000ffbc00720c */ /* 0x000fe40003fa5270 */
[C---:B------:R-:W-:Y:S02]  /*14ff0*/  ISETP.GT.AND P2, PT, R137.reuse, 0x30, !P2 ;  /* 0x000000308900780c */ /* 0x040fe40005744270 */
[----:B------:R-:W-:Y:S02]  /*15000*/  ISETP.GT.AND P4, PT, R137, 0xd8, !P4 ;  /* 0x000000d88900780c */ /* 0x000fe40006784270 */
[----:B------:R-:W-:-:S02]  /*15010*/  ISETP.LT.OR P2, PT, R136, 0x31, P2 ;  /* 0x000000318800780c */ /* 0x000fc40001741670 */
[----:B------:R-:W-:Y:S02]  /*15020*/  ISETP.LT.OR P4, PT, R136, 0xd9, P4 ;  /* 0x000000d98800780c */ /* 0x000fe40002781670 */
        /* <DEDUP_REMOVED lines=99> */
[----:B------:R-:W-:Y:S02]  /*15660*/  FMNMX.FTZ R3, R120, R121, !PT ;  /* 0x0000007978037209 */ /* 0x000fe40007810000 */
[----:B------:R-:W-:Y:S02]  /*15670*/  ISETP.LT.OR P2, PT, R136, 0x92, P2 ;  /* 0x000000928800780c */ /* 0x000fe40001741670 */
[----:B------:R-:W-:-:S02]  /*15680*/  FMNMX.FTZ R0, R124, R3, !PT ;  /* 0x000000037c007209 */ /* 0x000fc40007810000 */
[----:B------:R-:W-:Y:S02]  /*15690*/  FSEL R67, R67, -INF , !P2 ;  /* 0xff80000043437808 */ /* 0x000fe40005000000 */
[----:B------:R-:W-:Y:S02]  /*156a0*/  FMNMX.FTZ R3, R125, R0, !PT ;  /* 0x000000007d037209 */ /* 0x000fe40007810000 */
[----:B------:R-:W-:Y:S02]  /*156b0*/  ISETP.GT.AND P2, PT, R137, 0x98, !P6 ;  /* 0x000000988900780c */ /* 0x000fe40007744270 */
[----:B------:R-:W-:Y:S02]  /*156c0*/  FMNMX.FTZ R0, R128, R3, !PT ;  /* 0x0000000380007209 */ /* 0x000fe40007810000 */
[----:B------:R-:W-:Y:S02]  /*156d0*/  ISETP.LT.OR P2, PT, R136, 0x99, P2 ;  /* 0x000000998800780c */ /* 0x000fe40001741670 */
[----:B------:R-:W-:-:S02]  /*156e0*/  FMNMX.FTZ R3, R129, R0, !PT ;  /* 0x0000000081037209 */ /* 0x000fc40007810000 */
[----:B------:R-:W-:Y:S02]  /*156f0*/  FSEL R175, R70, -INF , !P2 ;  /* 0xff80000046af7808 */ /* 0x000fe40005000000 */
[----:B------:R-:W-:Y:S02]  /*15700*/  FMNMX.FTZ R0, R132, R3, !PT ;  /* 0x0000000384007209 */ /* 0x000fe40007810000 */
[----:B------:R-:W-:Y:S02]  /*15710*/  ISETP.NE.AND P2, PT, R177, RZ, PT ;  /* 0x000000ffb100720c */ /* 0x000fe40003f45270 */
[----:B------:R-:W-:Y:S02]  /*15720*/  FMNMX.FTZ R3, R133, R0, !PT ;  /* 0x0000000085037209 */ /* 0x000fe40007810000 */
[----:B------:R-:W-:Y:S02]  /*15730*/  ISETP.GT.AND P2, PT, R137, 0x99, !P2 ;  /* 0x000000998900780c */ /* 0x000fe40005744270 */
[----:B------:R-:W-:-:S02]  /*15740*/  FMNMX.FTZ R0, R104, R3, !PT ;  /* 0x0000000368007209 */ /* 0x000fc40007810000 */
[----:B------:R-:W-:Y:S02]  /*15750*/  ISETP.LT.OR P2, PT, R136, 0x9a, P2 ;  /* 0x0000009a8800780c */ /* 0x000fe40001741670 */
[----:B------:R-:W-:Y:S02]  /*15760*/  FMNMX.FTZ R3, R105, R0, !PT ;  /* 0x0000000069037209 */ /* 0x000fe40007810000 */
[----:B------:R-:W-:Y:S02]  /*15770*/  FSEL R71, R71, -INF , !P2 ;  /* 0xff80000047477808 */ /* 0x000fe40005000000 */
[----:B------:R-:W-:Y:S02]  /*15780*/  FMNMX.FTZ R0, R108, R3, !PT ;  /* 0x000000036c007209 */ /* 0x000fe40007810000 */
[----:B------:R-:W-:Y:S02]  /*15790*/  ISETP.NE.AND P2, PT, R178, RZ, PT ;  /* 0x000000ffb200720c */ /* 0x000fe40003f45270 */
[----:B------:R-:W-:-:S02]  /*157a0*/  FMNMX.FTZ R3, R109, R0, !PT ;  /* 0x000000006d037209 */ /* 0x000fc40007810000 */
[----:B------:R-:W-:Y:S02]  /*157b0*/  ISETP.GT.AND P2, PT, R137, 0xa0, !P2 ;  /* 0x000000a08900780c */ /* 0x000fe40005744270 */
[----:B------:R-:W-:Y:S02]  /*157c0*/  FMNMX.FTZ R0, R112, R3, !PT ;  /* 0x0000000370007209 */ /* 0x000fe40007810000 */
[----:B------:R-:W-:Y:S02]  /*157d0*/  ISETP.LT.OR P2, PT, R136, 0xa1, P2 ;  /* 0x000000a18800780c */ /* 0x000fe40001741670 */
[----:B------:R-:W-:Y:S02]  /*157e0*/  FMNMX.FTZ R3, R113, R0, !PT ;  /* 0x0000000071037209 */ /* 0x000fe40007810000 */
[----:B------:R-:W-:Y:S02]  /*157f0*/  FSEL R177, R42, -INF , !P2 ;  /* 0xff8000002ab17808 */ /* 0x000fe40005000000 */
[----:B------:R-:W-:-:S02]  /*15800*/  FMNMX.FTZ R0, R116, R3, !PT ;  /* 0x0000000374007209 */ /* 0x000fc40007810000 */
[----:B------:R-:W-:Y:S02]  /*15810*/  ISETP.NE.AND P2, PT, R179, RZ, PT ;  /* 0x000000ffb300720c */ /* 0x000fe40003f45270 */
        /* <DEDUP_REMOVED lines=21> */
[----:B------:R-:W-:Y:S02]  /*15970*/  FMNMX.FTZ R3, R73, R0, !PT ;  /* 0x0000000049037209 */ /* 0x000fe40007810000 */
        /* <DEDUP_REMOVED lines=29> */
[----:B------:R-:W-:Y:S02]  /*15b50*/  ISETP.GT.AND P2, PT, R137, 0x1, !P3 ;  /* 0x000000018900780c */ /* 0x000fe40005f44270 */
[----:B------:R-:W-:-:S02]  /*15b60*/  FMNMX.FTZ R3, R69, R0, !PT ;  /* 0x0000000045037209 */ /* 0x000fc40007810000 */
[----:B------:R-:W-:Y:S02]  /*15b70*/  ISETP.LT.OR P2, PT, R136, 0x2, P2 ;  /* 0x000000028800780c */ /* 0x000fe40001741670 */
[----:B------:R-:W-:Y:S02]  /*15b80*/  ISETP.NE.AND P6, PT, R142, RZ, PT ;  /* 0x000000ff8e00720c */ /* 0x000fe40003fc5270 */
[----:B------:R-:W-:Y:S02]  /*15b90*/  FMNMX.FTZ R0, R40, R3, !PT ;  /* 0x0000000328007209 */ /* 0x000fe40007810000 */
[----:B------:R-:W-:Y:S02]  /*15ba0*/  FSEL R123, R123, -INF , !P2 ;  /* 0xff8000007b7b7808 */ /* 0x000fe40005000000 */
        /* <DEDUP_REMOVED lines=34> */
[----:B------:R-:W-:Y:S01]  /*15dd0*/  ISETP.NE.AND P2, PT, R147, RZ, PT ;  /* 0x000000ff9300720c */ /* 0x000fe20003f45270 */
[----:B------:R-:W0:Y:S01]  /*15de0*/  SHFL.BFLY PT, R3, R0, 0x2, 0x1f ;  /* 0x0c401f0000037f89 */ /* 0x000e2200000e0000 */
[----:B------:R-:W-:Y:S02]  /*15df0*/  ISETP.NE.AND P3, PT, R189, RZ, PT ;  /* 0x000000ffbd00720c */ /* 0x000fe40003f65270 */
[----:B------:R-:W-:Y:S02]  /*15e00*/  ISETP.GT.AND P2, PT, R137, 0x19, !P2 ;  /* 0x000000198900780c */ /* 0x000fe40005744270 */
[----:B------:R-:W-:-:S02]  /*15e10*/  ISETP.NE.AND P6, PT, R190, RZ, PT ;  /* 0x000000ffbe00720c */ /* 0x000fc40003fc5270 */
[----:B------:R-:W-:-:S04]  /*15e20*/  ISETP.LT.OR P2, PT, R136, 0x1a, P2 ;  /* 0x0000001a8800780c */ /* 0x000fc80001741670 */
[----:B------:R-:W-:Y:S02]  /*15e30*/  FSEL R135, R135, -INF , !P2 ;  /* 0xff80000087877808 */ /* 0x000fe40005000000 */
[----:B------:R-:W-:-:S04]  /*15e40*/  ISETP.NE.AND P2, PT, R186, RZ, PT ;  /* 0x000000ffba00720c */ /* 0x000fc80003f45270 */
[----:B------:R-:W-:-:S04]  /*15e50*/  ISETP.GT.AND P2, PT, R137, 0xc0, !P2 ;  /* 0x000000c08900780c */ /* 0x000fc80005744270 */
[----:B------:R-:W-:-:S04]  /*15e60*/  ISETP.LT.OR P2, PT, R136, 0xc1, P2 ;  /* 0x000000c18800780c */ /* 0x000fc80001741670 */
[----:B------:R-:W-:Y:S02]  /*15e70*/  FSEL R147, R26, -INF , !P2 ;  /* 0xff8000001a937808 */ /* 0x000fe40005000000 */
[----:B0-----:R-:W-:Y:S02]  /*15e80*/  FMNMX.FTZ R26, R0, R3, !PT ;  /* 0x00000003001a7209 */ /* 0x001fe40007810000 */
[----:B------:R-:W-:Y:S02]  /*15e90*/  FMNMX.FTZ R0, R122, R123, !PT ;  /* 0x0000007b7a007209 */ /* 0x000fe40007810000 */
[----:B------:R-:W-:Y:S01]  /*15ea0*/  ISETP.NE.AND P2, PT, R187, RZ, PT ;  /* 0x000000ffbb00720c */ /* 0x000fe20003f45270 */
[----:B------:R-:W0:Y:S01]  /*15eb0*/  SHFL.BFLY PT, R3, R26, 0x1, 0x1f ;  /* 0x0c201f001a037f89 */ /* 0x000e2200000e0000 */
[----:B------:R-:W-:Y:S02]  /*15ec0*/  FMNMX.FTZ R0, R185, R0, !PT ;  /* 0x00000000b9007209 */ /* 0x000fe40007810000 */
[----:B------:R-:W-:-:S02]  /*15ed0*/  ISETP.GT.AND P2, PT, R137, 0xc1, !P2 ;  /* 0x000000c18900780c */ /* 0x000fc40005744270 */
[----:B------:R-:W-:Y:S02]  /*15ee0*/  FMNMX.FTZ R0, R127, R0, !PT ;  /* 0x000000007f007209 */ /* 0x000fe40007810000 */
[----:B------:R-:W-:Y:S02]  /*15ef0*/  ISETP.LT.OR P2, PT, R136, 0xc2, P2 ;  /* 0x000000c28800780c */ /* 0x000fe40001741670 */
[----:B------:R-:W-:Y:S02]  /*15f00*/  FMNMX.FTZ R0, R143, R0, !PT ;  /* 0x000000008f007209 */ /* 0x000fe40007810000 */
[----:B------:R-:W-:Y:S02]  /*15f10*/  FSEL R27, R27, -INF , !P2 ;  /* 0xff8000001b1b7808 */ /* 0x000fe40005000000 */
        /* <DEDUP_REMOVED lines=15> */
[----:B0-----:R-:W-:Y:S02]  /*16010*/  FMNMX.FTZ R3, R26, R3, !PT ;  /* 0x000000031a037209 */ /* 0x001fe40007810000 */
[----:B------:R-:W-:Y:S02]  /*16020*/  FMNMX.FTZ R0, R115, R0, !PT ;  /* 0x0000000073007209 */ /* 0x000fe40007810000 */
[----:B------:R-:W-:Y:S02]  /*16030*/  ISETP.LT.OR P2, PT, R136, 0xd1, P2 ;  /* 0x000000d18800780c */ /* 0x000fe40001741670 */
[----:B------:R-:W-:Y:S02]  /*16040*/  FMNMX.FTZ R0, R151, R0, !PT ;  /* 0x0000000097007209 */ /* 0x000fe40007810000 */
[----:B------:R-:W-:Y:S01]  /*16050*/  ISETP.NE.AND P6, PT, R191, RZ, PT ;  /* 0x000000ffbf00720c */ /* 0x000fe20003fc5270 */
[----:B------:R-:W-:-:S01]  /*16060*/  FFMA.FTZ R191, R2, R3, -8 ;  /* 0xc100000002bf7423 */ /* 0x000fc20000010003 */
[----:B------:R-:W-:-:S02]  /*16070*/  FMNMX.FTZ R0, R119, R0, !PT ;  /* 0x0000000077007209 */ /* 0x000fc40007810000 */
[----:B------:R-:W-:Y:S02]  /*16080*/  FSEL R189, R34, -INF , !P2 ;  /* 0xff80000022bd7808 */ /* 0x000fe40005000000 */
[----:B------:R-:W-:Y:S02]  /*16090*/  FMNMX.FTZ R0, R153, R0, !PT ;  /* 0x0000000099007209 */ /* 0x000fe40007810000 */
[----:B------:R-:W-:Y:S02]  /*160a0*/  FSETP.NEU.FTZ.AND P2, PT, R3, -INF , PT ;  /* 0xff8000000300780b */ /* 0x000fe40003f5d000 */
[----:B------:R-:W-:Y:S02]  /*160b0*/  FMNMX.FTZ R0, R91, R0, !PT ;  /* 0x000000005b007209 */ /* 0x000fe40007810000 */
[----:B------:R-:W-:Y:S02]  /*160c0*/  FSEL R191, R191, RZ, P2 ;  /* 0x000000ffbfbf7208 */ /* 0x000fe40001000000 */
[----:B------:R-:W-:-:S02]  /*160d0*/  FMNMX.FTZ R0, R155, R0, !PT ;  /* 0x000000009b007209 */ /* 0x000fc40007810000 */
[----:B------:R-:W-:Y:S01]  /*160e0*/  ISETP.GT.AND P2, PT, R137, 0xd1, !P6 ;  /* 0x000000d18900780c */ /* 0x000fe20007744270 */
[C-C-:B------:R-:W-:Y:S01]  /*160f0*/  FFMA.FTZ R12, R2.reuse, R120, -R191.reuse ;  /* 0x00000078020c7223 */ /* 0x140fe200000108bf */
[----:B------:R-:W-:Y:S01]  /*16100*/  FMNMX.FTZ R0, R95, R0, !PT ;  /* 0x000000005f007209 */ /* 0x000fe20007810000 */
[--C-:B------:R-:W-:Y:S01]  /*16110*/  FFMA.FTZ R26, R2, R124, -R191.reuse ;  /* 0x0000007c021a7223 */ /* 0x100fe200000108bf */
[----:B------:R-:W-:Y:S01]  /*16120*/  ISETP.LT.OR P2, PT, R136, 0xd2, P2 ;  /* 0x000000d28800780c */ /* 0x000fe20001741670 */
[C-C-:B------:R-:W-:Y:S01]  /*16130*/  FFMA.FTZ R30, R2.reuse, R128, -R191.reuse ;  /* 0x00000080021e7223 */ /* 0x140fe200000108bf */
[----:B------:R-:W-:Y:S01]  /*16140*/  FMNMX.FTZ R0, R157, R0, !PT ;  /* 0x000000009d007209 */ /* 0x000fe20007810000 */
[----:B------:R-:W-:Y:S01]  /*16150*/  MUFU.EX2 R12, R12 ;  /* 0x0000000c000c7308 */ /* 0x000fe20000000800 */
[----:B------:R-:W-:Y:S01]  /*16160*/  ISETP.NE.AND P6, PT, R15, RZ, PT ;  /* 0x000000ff0f00720c */ /* 0x000fe20003fc5270 */
[C-C-:B------:R-:W-:Y:S01]  /*16170*/  FFMA.FTZ R15, R2.reuse, R121, -R191.reuse ;  /* 0x00000079020f7223 */ /* 0x140fe200000108bf */
[----:B------:R-:W-:Y:S01]  /*16180*/  FMNMX.FTZ R0, R99, R0, !PT ;  /* 0x0000000063007209 */ /* 0x000fe20007810000 */
[C-C-:B------:R-:W-:Y:S01]  /*16190*/  FFMA.FTZ R121, R2.reuse, R125, -R191.reuse ;  /* 0x0000007d02797223 */ /* 0x140fe200000108bf */
[----:B------:R-:W-:Y:S01]  /*161a0*/  FSEL R35, R35, -INF , !P2 ;  /* 0xff80000023237808 */ /* 0x000fe20005000000 */
[C-C-:B------:R-:W-:Y:S01]  /*161b0*/  FFMA.FTZ R125, R2.reuse, R129, -R191.reuse ;  /* 0x00000081027d7223 */ /* 0x140fe200000108bf */
[----:B------:R-:W-:Y:S01]  /*161c0*/  FMNMX.FTZ R0, R159, R0, !PT ;  /* 0x000000009f007209 */ /* 0x000fe20007810000 */
[C-C-:B------:R-:W-:Y:S01]  /*161d0*/  FFMA.FTZ R129, R2.reuse, R133, -R191.reuse ;  /* 0x0000008502817223 */ /* 0x140fe200000108bf */
[----:B------:R-:W-:Y:S01]  /*161e0*/  ISETP.GT.AND P2, PT, R137, 0xd9, !P6 ;  /* 0x000000d98900780c */ /* 0x000fe20007744270 */
[--C-:B------:R-:W-:Y:S01]  /*161f0*/  FFMA.FTZ R133, R2, R41, -R191.reuse ;  /* 0x0000002902857223 */ /* 0x100fe200000108bf */
[----:B------:R-:W-:Y:S01]  /*16200*/  FMNMX.FTZ R0, R103, R0, !PT ;  /* 0x0000000067007209 */ /* 0x000fe20007810000 */
[----:B------:R-:W-:Y:S01]  /*16210*/  MUFU.EX2 R15, R15 ;  /* 0x0000000f000f7308 */ /* 0x000fe20000000800 */
[----:B------:R-:W-:Y:S01]  /*16220*/  ISETP.LT.OR P2, PT, R136, 0xda, P2 ;  /* 0x000000da8800780c */ /* 0x000fe20001741670 */
[C-C-:B------:R-:W-:Y:S01]  /*16230*/  FFMA.FTZ R74, R2.reuse, R76, -R191.reuse ;  /* 0x0000004c024a7223 */ /* 0x140fe200000108bf */
[----:B------:R-:W-:Y:S01]  /*16240*/  FMNMX.FTZ R0, R161, R0, !PT ;  /* 0x00000000a1007209 */ /* 0x000fe20007810000 */
[--C-:B------:R-:W-:Y:S01]  /*16250*/  FFMA.FTZ R34, R2, R132, -R191.reuse ;  /* 0x0000008402227223 */ /* 0x100fe200000108bf */
[----:B------:R-:W-:Y:S01]  /*16260*/  FSEL R41, R38, -INF , !P4 ;  /* 0xff80000026297808 */ /* 0x000fe20006000000 */
[C-C-:B------:R-:W-:Y:S01]  /*16270*/  FFMA.FTZ R38, R2.reuse, R44, -R191.reuse ;  /* 0x0000002c02267223 */ /* 0x140fe200000108bf */
[----:B------:R-:W-:Y:S01]  /*16280*/  FMNMX.FTZ R0, R75, R0, !PT ;  /* 0x000000004b007209 */ /* 0x000fe20007810000 */
[C-C-:B------:R-:W-:Y:S01]  /*16290*/  FFMA.FTZ R44, R2.reuse, R48, -R191.reuse ;  /* 0x00000030022c7223 */ /* 0x140fe200000108bf */
[----:B------:R-:W-:Y:S01]  /*162a0*/  FSEL R39, R39, -INF , !P2 ;  /* 0xff80000027277808 */ /* 0x000fe20005000000 */
        /* <DEDUP_REMOVED lines=8> */
[----:B------:R-:W0:Y:S01]  /*16330*/  MUFU.EX2 R121, R121 ;  /* 0x0000007900797308 */ /* 0x000e220000000800 */
        /* <DEDUP_REMOVED lines=18> */
[----:B0-----:R-:W-:Y:S01]  /*16460*/  F2FP.SATFINITE.E4M3.F32.PACK_AB_MERGE_C R224, R121, R26, RZ ;  /* 0x0000001a79e0723e */ /* 0x001fe200048070ff */
[C-C-:B------:R-:W-:Y:S01]  /*16470*/  FFMA.FTZ R97, R2.reuse, R97, -R191.reuse ;  /* 0x0000006102617223 */ /* 0x140fe200000108bf */
[----:B------:R-:W-:Y:S01]  /*16480*/  FMNMX.FTZ R0, R59, R0, !PT ;  /* 0x000000003b007209 */ /* 0x000fe20007810000 */
[C-C-:B------:R-:W-:Y:S01]  /*16490*/  FFMA.FTZ R70, R2.reuse, R100, -R191.reuse ;  /* 0x0000006402467223 */ /* 0x140fe200000108bf */
[----:B------:R-:W-:Y:S01]  /*164a0*/  F2FP.SATFINITE.E4M3.F32.PACK_AB_MERGE_C R224, R15, R12, R224 ;  /* 0x0000000c0fe0723e */ /* 0x000fe200048070e0 */
        /* <DEDUP_REMOVED lines=39> */
[----:B------:R-:W-:Y:S01]  /*16720*/  ISETP.NE.AND P6, PT, R193, 0x1, PT ;  /* 0x00000001c100780c */ /* 0x000fe20003fc5270 */
[----:B------:R-:W0:Y:S01]  /*16730*/  MUFU.EX2 R109, R109 ;  /* 0x0000006d006d7308 */ /* 0x000e220000000800 */
[----:B------:R-:W-:Y:S01]  /*16740*/  FMNMX.FTZ R0, R181, R0, !PT ;  /* 0x00000000b5007209 */ /* 0x000fe20007810000 */
[C-C-:B------:R-:W-:Y:S01]  /*16750*/  FFMA.FTZ R36, R2.reuse, R36, -R191.reuse ;  /* 0x0000002402247223 */ /* 0x140fe200000108bf */
[----:B------:R-:W-:-:S01]  /*16760*/  FFMA.FTZ R37, R2, R37, -R191 ;  /* 0x0000002502257223 */ /* 0x000fc200000108bf */
[C-C-:B------:R-:W-:Y:S01]  /*16770*/  FFMA.FTZ R32, R2.reuse, R32, -R191.reuse ;  /* 0x0000002002207223 */ /* 0x140fe200000108bf */
[----:B------:R-:W-:Y:S01]  /*16780*/  FMNMX.FTZ R0, R51, R0, !PT ;  /* 0x0000000033007209 */ /* 0x000fe20007810000 */
[----:B------:R-:W-:-:S02]  /*16790*/  FFMA.FTZ R33, R2, R33, -R191 ;  /* 0x0000002102217223 */ /* 0x000fc400000108bf */
        /* <DEDUP_REMOVED lines=18> */
[----:B0-----:R-:W-:Y:S01]  /*168c0*/  F2FP.SATFINITE.E4M3.F32.PACK_AB_MERGE_C R222, R117, R54, RZ ;  /* 0x0000003675de723e */ /* 0x001fe200048070ff */
[----:B------:R-:W0:Y:S03]  /*168d0*/  SHFL.BFLY PT, R137, R0, 0x2, 0x1f ;  /* 0x0c401f0000897f89 */ /* 0x000e2600000e0000 */
[----:B------:R-:W-:-:S03]  /*168e0*/  F2FP.SATFINITE.E4M3.F32.PACK_AB_MERGE_C R222, R113, R50, R222 ;  /* 0x0000003271de723e */ /* 0x000fc600048070de */
[----:B------:R-:W-:Y:S08]  /*168f0*/  MUFU.EX2 R62, R62 ;  /* 0x0000003e003e7308 */ /* 0x000ff00000000800 */
[----:B------:R-:W1:Y:S08]  /*16900*/  MUFU.EX2 R93, R93 ;  /* 0x0000005d005d7308 */ /* 0x000e700000000800 */
[----:B------:R-:W-:Y:S01]  /*16910*/  MUFU.EX2 R66, R66 ;  /* 0x0000004200427308 */ /* 0x000fe20000000800 */
[----:B0-----:R-:W-:-:S05]  /*16920*/  FMNMX.FTZ R137, R0, R137, !PT ;  /* 0x0000008900897209 */ /* 0x001fca0007810000 */
[----:B------:R-:W0:Y:S02]  /*16930*/  SHFL.BFLY PT, R0, R137, 0x1, 0x1f ;  /* 0x0c201f0089007f89 */ /* 0x000e2400000e0000 */
[----:B------:R-:W-:Y:S01]  /*16940*/  MUFU.EX2 R97, R97 ;  /* 0x0000006100617308 */ /* 0x000fe20000000800 */
[----:B-1----:R-:W-:-:S04]  /*16950*/  F2FP.SATFINITE.E4M3.F32.PACK_AB_MERGE_C R216, R93, R62, RZ ;  /* 0x0000003e5dd8723e */ /* 0x002fc800048070ff */
[----:B------:R-:W-:-:S03]  /*16960*/  F2FP.SATFINITE.E4M3.F32.PACK_AB_MERGE_C R216, R89, R58, R216 ;  /* 0x0000003a59d8723e */ /* 0x000fc600048070d8 */
[----:B------:R-:W-:Y:S08]  /*16970*/  MUFU.EX2 R70, R70 ;  /* 0x0000004600467308 */ /* 0x000ff00000000800 */
[----:B------:R-:W1:Y:S01]  /*16980*/  MUFU.EX2 R101, R101 ;  /* 0x0000006500657308 */ /* 0x000e620000000800 */
[----:B0-----:R-:W-:Y:S01]  /*16990*/  FMNMX.FTZ R0, R137, R0, !PT ;  /* 0x0000000089007209 */ /* 0x001fe20007810000 */
[----:B------:R-:W-:-:S06]  /*169a0*/  FADD.FTZ R137, R12, R15 ;  /* 0x0000000f0c897221 */ /* 0x000fcc0000010000 */
[----:B------:R-:W-:Y:S01]  /*169b0*/  MUFU.EX2 R72, R72 ;  /* 0x0000004800487308 */ /* 0x000fe20000000800 */
[----:B------:R-:W-:Y:S01]  /*169c0*/  FSETP.NEU.FTZ.AND P2, PT, R0, -INF , PT ;  /* 0xff8000000000780b */ /* 0x000fe20003f5d000 */
[----:B------:R-:W-:Y:S01]  /*169d0*/  FFMA.FTZ R52, R2, R0, -8 ;  /* 0xc100000002347423 */ /* 0x000fe20000010000 */
[----:B------:R-:W-:-:S04]  /*169e0*/  FADD.FTZ R110, R26, R137 ;  /* 0x000000891a6e7221 */ /* 0x000fc80000010000 */
[----:B------:R-:W-:Y:S01]  /*169f0*/  FSEL R52, R52, RZ, P2 ;  /* 0x000000ff34347208 */ /* 0x000fe20001000000 */
[----:B------:R-:W-:Y:S01]  /*16a00*/  MUFU.EX2 R73, R73 ;  /* 0x0000004900497308 */ /* 0x000fe20000000800 */
[----:B-1----:R-:W-:-:S03]  /*16a10*/  F2FP.SATFINITE.E4M3.F32.PACK_AB_MERGE_C R218, R101, R70, RZ ;  /* 0x0000004665da723e */ /* 0x002fc600048070ff */
[C-C-:B------:R-:W-:Y:S01]  /*16a20*/  FFMA.FTZ R80, R2.reuse, R122, -R52.reuse ;  /* 0x0000007a02507223 */ /* 0x140fe20000010834 */
[----:B------:R-:W-:-:S01]  /*16a30*/  FFMA.FTZ R123, R2, R123, -R52 ;  /* 0x0000007b027b7223 */ /* 0x000fc20000010834 */
[C-C-:B------:R-:W-:Y:S01]  /*16a40*/  FFMA.FTZ R82, R2.reuse, R185, -R52.reuse ;  /* 0x000000b902527223 */ /* 0x140fe20000010834 */
[----:B------:R-:W-:-:S01]  /*16a50*/  FFMA.FTZ R127, R2, R127, -R52 ;  /* 0x0000007f027f7223 */ /* 0x000fc20000010834 */
[----:B------:R-:W-:Y:S01]  /*16a60*/  FFMA.FTZ R108, R2, R83, -R52 ;  /* 0x00000053026c7223 */ /* 0x000fe20000010834 */
[----:B------:R-:W-:-:S01]  /*16a70*/  FADD.FTZ R83, R121, R110 ;  /* 0x0000006e79537221 */ /* 0x000fc20000010000 */
[----:B------:R-:W-:Y:S01]  /*16a80*/  MUFU.EX2 R80, R80 ;  /* 0x0000005000507308 */ /* 0x000fe20000000800 */
[----:B------:R-:W-:-:S01]  /*16a90*/  FFMA.FTZ R84, R2, R143, -R52 ;  /* 0x0000008f02547223 */ /* 0x000fc20000010834 */
[----:B------:R-:W-:Y:S01]  /*16aa0*/  FFMA.FTZ R131, R2, R131, -R52 ;  /* 0x0000008302837223 */ /* 0x000fe20000010834 */
[----:B------:R-:W-:-:S01]  /*16ab0*/  FADD.FTZ R110, R30, R83 ;  /* 0x000000531e6e7221 */ /* 0x000fc20000010000 */
[C-C-:B------:R-:W-:Y:S01]  /*16ac0*/  FFMA.FTZ R86, R2.reuse, R145, -R52.reuse ;  /* 0x0000009102567223 */ /* 0x140fe20000010834 */
[----:B------:R-:W-:-:S01]  /*16ad0*/  FFMA.FTZ R135, R2, R135, -R52 ;  /* 0x0000008702877223 */ /* 0x000fc20000010834 */
[----:B------:R-:W-:Y:S01]  /*16ae0*/  FFMA.FTZ R13, R2, R13, -R52 ;  /* 0x0000000d020d7223 */ /* 0x000fe20000010834 */
[----:B------:R-:W-:-:S01]  /*16af0*/  FADD.FTZ R137, R125, R110 ;  /* 0x0000006e7d897221 */ /* 0x000fc20000010000 */
[----:B------:R-:W0:Y:S01]  /*16b00*/  MUFU.EX2 R123, R123 ;  /* 0x0000007b007b7308 */ /* 0x000e220000000800 */
[----:B------:R-:W-:-:S01]  /*16b10*/  FFMA.FTZ R110, R2, R87, -R52 ;  /* 0x00000057026e7223 */ /* 0x000fc20000010834 */
[----:B------:R-:W-:Y:S01]  /*16b20*/  FFMA.FTZ R88, R2, R107, -R52 ;  /* 0x0000006b02587223 */ /* 0x000fe20000010834 */
[----:B------:R-:W-:-:S01]  /*16b30*/  FADD.FTZ R112, R34, R137 ;  /* 0x0000008922707221 */ /* 0x000fc20000010000 */
[C-C-:B------:R-:W-:Y:S01]  /*16b40*/  FFMA.FTZ R90, R2.reuse, R139, -R52.reuse ;  /* 0x0000008b025a7223 */ /* 0x140fe20000010834 */
[----:B------:R-:W-:-:S01]  /*16b50*/  FFMA.FTZ R107, R2, R111, -R52 ;  /* 0x0000006f026b7223 */ /* 0x000fc20000010834 */
[----:B------:R-:W-:Y:S01]  /*16b60*/  FFMA.FTZ R92, R2, R149, -R52 ;  /* 0x00000095025c7223 */ /* 0x000fe20000010834 */
[----:B------:R-:W-:-:S01]  /*16b70*/  FADD.FTZ R137, R129, R112 ;  /* 0x0000007081897221 */ /* 0x000fc20000010000 */
[----:B------:R-:W1:Y:S01]  /*16b80*/  MUFU.EX2 R82, R82 ;  /* 0x0000005200527308 */ /* 0x000e620000000800 */
[----:B------:R-:W-:-:S01]  /*16b90*/  FFMA.FTZ R111, R2, R115, -R52 ;  /* 0x00000073026f7223 */ /* 0x000fc20000010834 */
[----:B------:R-:W-:Y:S01]  /*16ba0*/  FFMA.FTZ R94, R2, R151, -R52 ;  /* 0x00000097025e7223 */ /* 0x000fe20000010834 */
[----:B------:R-:W-:-:S01]  /*16bb0*/  FADD.FTZ R114, R42, R137 ;  /* 0x000000892a727221 */ /* 0x000fc20000010000 */
[C-C-:B------:R-:W-:Y:S01]  /*16bc0*/  FFMA.FTZ R115, R2.reuse, R119, -R52.reuse ;  /* 0x0000007702737223 */ /* 0x140fe20000010834 */
[----:B------:R-:W-:-:S01]  /*16bd0*/  FFMA.FTZ R96, R2, R153, -R52 ;  /* 0x0000009902607223 */ /* 0x000fc20000010834 */
[----:B------:R-:W-:Y:S01]  /*16be0*/  FFMA.FTZ R91, R2, R91, -R52 ;  /* 0x0000005b025b7223 */ /* 0x000fe20000010834 */
[----:B------:R-:W-:-:S01]  /*16bf0*/  FADD.FTZ R139, R105, R114 ;  /* 0x00000072698b7221 */ /* 0x000fc20000010000 */
[----:B------:R-:W2:Y:S01]  /*16c00*/  MUFU.EX2 R127, R127 ;  /* 0x0000007f007f7308 */ /* 0x000ea20000000800 */
[----:B0-----:R-:W-:-:S01]  /*16c10*/  FADD.FTZ R87, R80, R123 ;  /* 0x0000007b50577221 */ /* 0x001fc20000010000 */
[----:B------:R-:W-:Y:S01]  /*16c20*/  FFMA.FTZ R98, R2, R155, -R52 ;  /* 0x0000009b02627223 */ /* 0x000fe20000010834 */
[----:B------:R-:W-:-:S01]  /*16c30*/  FADD.FTZ R116, R46, R139 ;  /* 0x0000008b2e747221 */ /* 0x000fc20000010000 */
        /* <DEDUP_REMOVED lines=22> */
[----:B------:R-:W-:Y:S01]  /*16da0*/  FADD.FTZ R137, R109, R116 ;  /* 0x000000746d897221 */ /* 0x000fe20000010000 */
[----:B------:R-:W-:-:S01]  /*16db0*/  FFMA.FTZ R30, R2, R175, -R52 ;  /* 0x000000af021e7223 */ /* 0x000fc20000010834 */
[C-C-:B------:R-:W-:Y:S01]  /*16dc0*/  FFMA.FTZ R43, R2.reuse, R43, -R52.reuse ;  /* 0x0000002b022b7223 */ /* 0x140fe20000010834 */
[----:B------:R-:W-:-:S01]  /*16dd0*/  FFMA.FTZ R179, R2, R179, -R52 ;  /* 0x000000b302b37223 */ /* 0x000fc20000010834 */
[----:B------:R-:W-:Y:S01]  /*16de0*/  FADD.FTZ R116, R50, R137 ;  /* 0x0000008932747221 */ /* 0x000fe20000010000 */
        /* <DEDUP_REMOVED lines=11> */
[----:B------:R-:W-:Y:S01]  /*16ea0*/  FADD.FTZ R59, R113, R116 ;  /* 0x00000074713b7221 */ /* 0x000fe20000010000 */
[----:B------:R-:W-:-:S01]  /*16eb0*/  FFMA.FTZ R189, R2, R189, -R52 ;  /* 0x000000bd02bd7223 */ /* 0x000fc20000010834 */
[C-C-:B------:R-:W-:Y:S01]  /*16ec0*/  FFMA.FTZ R35, R2.reuse, R35, -R52.reuse ;  /* 0x0000002302237223 */ /* 0x140fe20000010834 */
[----:B------:R-:W-:-:S01]  /*16ed0*/  FFMA.FTZ R41, R2, R41, -R52 ;  /* 0x0000002902297223 */ /* 0x000fc20000010834 */
[----:B------:R-:W-:Y:S01]  /*16ee0*/  FADD.FTZ R116, R54, R59 ;  /* 0x0000003b36747221 */ /* 0x000fe20000010000 */
[----:B------:R-:W-:-:S01]  /*16ef0*/  FFMA.FTZ R59, R2, R63, -R52 ;  /* 0x0000003f023b7223 */ /* 0x000fc20000010834 */
[----:B------:R-:W2:Y:S01]  /*16f00*/  MUFU.EX2 R88, R88 ;  /* 0x0000005800587308 */ /* 0x000ea20000000800 */
[----:B0-----:R-:W-:-:S01]  /*16f10*/  FADD.FTZ R114, R135, R114 ;  /* 0x0000007287727221 */ /* 0x001fc20000010000 */
[----:B------:R-:W-:Y:S01]  /*16f20*/  FADD.FTZ R63, R117, R116 ;  /* 0x00000074753f7221 */ /* 0x000fe20000010000 */
[----:B------:R-:W-:-:S01]  /*16f30*/  FFMA.FTZ R54, R2, R27, -R52 ;  /* 0x0000001b02367223 */ /* 0x000fc20000010834 */
[----:B------:R-:W-:Y:S01]  /*16f40*/  FFMA.FTZ R39, R2, R39, -R52 ;  /* 0x0000002702277223 */ /* 0x000fe20000010834 */
[----:B------:R-:W-:Y:S01]  /*16f50*/  F2FP.SATFINITE.E4M3.F32.PACK_AB_MERGE_C R82, R127, R82, RZ ;  /* 0x000000527f52723e */ /* 0x000fe200048070ff */
[----:B------:R-:W-:Y:S01]  /*16f60*/  FADD.FTZ R46, R58, R63 ;  /* 0x0000003f3a2e7221 */ /* 0x000fe20000010000 */
[----:B------:R-:W-:Y:S01]  /*16f70*/  F2FP.SATFINITE.E4M3.F32.PACK_AB_MERGE_C R86, R135, R86, RZ ;  /* 0x000000568756723e */ /* 0x000fe200048070ff */
[----:B------:R-:W0:Y:S01]  /*16f80*/  MUFU.EX2 R90, R90 ;  /* 0x0000005a005a7308 */ /* 0x000e220000000800 */
[----:B-1----:R-:W-:-:S01]  /*16f90*/  FADD.FTZ R121, R13, R114 ;  /* 0x000000720d797221 */ /* 0x002fc20000010000 */
[----:B------:R-:W-:Y:S01]  /*16fa0*/  FADD.FTZ R63, R89, R46 ;  /* 0x0000002e593f7221 */ /* 0x000fe20000010000 */
[----:B------:R-:W-:-:S02]  /*16fb0*/  F2FP.SATFINITE.E4M3.F32.PACK_AB_MERGE_C R218, R97, R66, R218 ;  /* 0x0000004261da723e */ /* 0x000fc400048070da */
[----:B------:R-:W-:Y:S01]  /*16fc0*/  F2FP.SATFINITE.E4M3.F32.PACK_AB_MERGE_C R225, R123, R80, R82 ;  /* 0x000000507be1723e */ /* 0x000fe20004807052 */
[----:B------:R-:W-:-:S01]  /*16fd0*/  FADD.FTZ R46, R62, R63 ;  /* 0x0000003f3e2e7221 */ /* 0x000fc20000010000 */
[----:B------:R-:W-:Y:S01]  /*16fe0*/  F2FP.SATFINITE.E4M3.F32.PACK_AB_MERGE_C R227, R131, R84, R86 ;  /* 0x0000005483e3723e */ /* 0x000fe20004807056 */
        /* <DEDUP_REMOVED lines=8> */
[----:B------:R-:W-:-:S04]  /*17070*/  F2FP.SATFINITE.E4M3.F32.PACK_AB_MERGE_C R90, R107, R90, RZ ;  /* 0x0000005a6b5a723e */ /* 0x000fc800048070ff */
[----:B------:R-:W-:Y:S02]  /*17080*/  F2FP.SATFINITE.E4M3.F32.PACK_AB_MERGE_C R221, R88, R13, R90 ;  /* 0x0000000d58dd723e */ /* 0x000fe4000480705a */
[----:B------:R-:W1:Y:S01]  /*17090*/  MUFU.EX2 R94, R94 ;  /* 0x0000005e005e7308 */ /* 0x000e620000000800 */
[----:B--2---:R-:W-:-:S01]  /*170a0*/  FADD.FTZ R34, R92, R15 ;  /* 0x0000000f5c227221 */ /* 0x004fc20000010000 */
[----:B------:R-:W-:Y:S01]  /*170b0*/  FFMA.FTZ R15, R2, R67, -R52 ;  /* 0x00000043020f7223 */ /* 0x000fe20000010834 */
[----:B------:R-:W-:-:S04]  /*170c0*/  FADD.FTZ R67, R97, R46 ;  /* 0x0000002e61437221 */ /* 0x000fc80000010000 */
[----:B------:R-:W-:Y:S01]  /*170d0*/  FADD.FTZ R42, R70, R67 ;  /* 0x00000043462a7221 */ /* 0x000fe20000010000 */
[----:B------:R-:W2:Y:S01]  /*170e0*/  MUFU.EX2 R115, R115 ;  /* 0x0000007300737308 */ /* 0x000ea20000000800 */
[----:B0-----:R-:W-:-:S02]  /*170f0*/  FADD.FTZ R63, R111, R34 ;  /* 0x000000226f3f7221 */ /* 0x001fc40000010000 */
[----:B------:R-:W-:-:S04]  /*17100*/  FADD.FTZ R101, R101, R42 ;  /* 0x0000002a65657221 */ /* 0x000fc80000010000 */
[----:B------:R-:W-:Y:S01]  /*17110*/  FADD.FTZ R46, R72, R101 ;  /* 0x00000065482e7221 */ /* 0x000fe20000010000 */
[----:B------:R-:W0:Y:S01]  /*17120*/  MUFU.EX2 R96, R96 ;  /* 0x0000006000607308 */ /* 0x000e220000000800 */
[----:B-1----:R-:W-:-:S07]  /*17130*/  FADD.FTZ R34, R94, R63 ;  /* 0x0000003f5e227221 */ /* 0x002fce0000010000 */
[----:B------:R-:W1:Y:S01]  /*17140*/  MUFU.EX2 R91, R91 ;  /* 0x0000005b005b7308 */ /* 0x000e620000000800 */
[----:B--2---:R-:W-:-:S01]  /*17150*/  FADD.FTZ R63, R115, R34 ;  /* 0x00000022733f7221 */ /* 0x004fc20000010000 */
[----:B------:R-:W-:-:S04]  /*17160*/  F2FP.SATFINITE.E4M3.F32.PACK_AB_MERGE_C R94, R115, R94, RZ ;  /* 0x0000005e735e723e */ /* 0x000fc800048070ff */
[----:B------:R-:W-:Y:S02]  /*17170*/  F2FP.SATFINITE.E4M3.F32.PACK_AB_MERGE_C R223, R111, R92, R94 ;  /* 0x0000005c6fdf723e */ /* 0x000fe4000480705e */
[----:B------:R-:W2:Y:S01]  /*17180*/  MUFU.EX2 R98, R98 ;  /* 0x0000006200627308 */ /* 0x000ea20000000800 */
[----:B0-----:R-:W-:-:S01]  /*17190*/  FADD.FTZ R34, R96, R63 ;  /* 0x0000003f60227221 */ /* 0x001fc20000010000 */
[----:B------:R-:W-:Y:S01]  /*171a0*/  FFMA.FTZ R63, R2, R71, -R52 ;  /* 0x00000047023f7223 */ /* 0x000fe20000010834 */
[----:B------:R-:W-:-:S05]  /*171b0*/  FADD.FTZ R71, R73, R46 ;  /* 0x0000002e49477221 */ /* 0x000fca0000010000 */
[----:B------:R-:W0:Y:S01]  /*171c0*/  MUFU.EX2 R95, R95 ;  /* 0x0000005f005f7308 */ /* 0x000e220000000800 */
[----:B-1----:R-:W-:-:S01]  /*171d0*/  FADD.FTZ R67, R91, R34 ;  /* 0x000000225b437221 */ /* 0x002fc20000010000 */
[----:B------:R-:W-:-:S06]  /*171e0*/  FFMA.FTZ R34, R2, R177, -R52 ;  /* 0x000000b102227223 */ /* 0x000fcc0000010834 */
        /* <DEDUP_REMOVED lines=8> */
[----:B------:R-:W-:Y:S01]  /*17270*/  MUFU.EX2 R74, R74 ;  /* 0x0000004a004a7308 */ /* 0x000fe20000000800 */
[----:B--2---:R-:W-:-:S07]  /*17280*/  FADD.FTZ R67, R99, R42 ;  /* 0x0000002a63437221 */ /* 0x004fce0000010000 */
[----:B------:R-:W1:Y:S01]  /*17290*/  MUFU.EX2 R77, R77 ;  /* 0x0000004d004d7308 */ /* 0x000e620000000800 */
[----:B0-----:R-:W-:-:S07]  /*172a0*/  FADD.FTZ R42, R102, R67 ;  /* 0x00000043662a7221 */ /* 0x001fce0000010000 */
[----:B------:R-:W0:Y:S08]  /*172b0*/  MUFU.EX2 R119, R119 ;  /* 0x0000007700777308 */ /* 0x000e300000000800 */
[----:B------:R-:W2:Y:S01]  /*172c0*/  MUFU.EX2 R103, R103 ;  /* 0x0000006700677308 */ /* 0x000ea20000000800 */
[----:B-1----:R-:W-:Y:S01]  /*172d0*/  F2FP.SATFINITE.E4M3.F32.PACK_AB_MERGE_C R212, R77, R74, RZ ;  /* 0x0000004a4dd4723e */ /* 0x002fe200048070ff */
[----:B------:R-:W-:-:S03]  /*172e0*/  FADD.FTZ R74, R74, R71 ;  /* 0x000000474a4a7221 */ /* 0x000fc60000010000 */
[----:B------:R-:W-:Y:S01]  /*172f0*/  F2FP.SATFINITE.E4M3.F32.PACK_AB_MERGE_C R212, R73, R72, R212 ;  /* 0x0000004849d4723e */ /* 0x000fe200048070d4 */
[----:B------:R-:W-:-:S02]  /*17300*/  FADD.FTZ R77, R77, R74 ;  /* 0x0000004a4d4d7221 */ /* 0x000fc40000010000 */
[----:B------:R-:W-:Y:S01]  /*17310*/  MUFU.EX2 R78, R78 ;  /* 0x0000004e004e7308 */ /* 0x000fe20000000800 */
[----:B0-----:R-:W-:-:S01]  /*17320*/  FADD.FTZ R42, R119, R42 ;  /* 0x0000002a772a7221 */ /* 0x001fc20000010000 */
[----:B------:R-:W-:-:S04]  /*17330*/  F2FP.SATFINITE.E4M3.F32.PACK_AB_MERGE_C R102, R119, R102, RZ ;  /* 0x000000667766723e */ /* 0x000fc800048070ff */
[----:B------:R-:W-:Y:S02]  /*17340*/  F2FP.SATFINITE.E4M3.F32.PACK_AB_MERGE_C R219, R99, R100, R102 ;  /* 0x0000006463db723e */ /* 0x000fe40004807066 */
[----:B------:R-:W0:Y:S01]  /*17350*/  MUFU.EX2 R85, R85 ;  /* 0x0000005500557308 */ /* 0x000e220000000800 */
[----:B--2---:R-:W-:-:S07]  /*17360*/  FADD.FTZ R67, R103, R42 ;  /* 0x0000002a67437221 */ /* 0x004fce0000010000 */
        /* <DEDUP_REMOVED lines=11> */
[----:B------:R-:W-:Y:S01]  /*17420*/  MUFU.EX2 R75, R75 ;  /* 0x0000004b004b7308 */ /* 0x000fe20000000800 */
[----:B-1----:R-:W-:-:S01]  /*17430*/  FADD.FTZ R46, R106, R67 ;  /* 0x000000436a2e7221 */ /* 0x002fc20000010000 */
[----:B------:R-:W-:-:S06]  /*17440*/  FADD.FTZ R85, R85, R78 ;  /* 0x0000004e55557221 */ /* 0x000fcc0000010000 */
[----:B------:R-:W-:Y:S01]  /*17450*/  MUFU.EX2 R108, R108 ;  /* 0x0000006c006c7308 */ /* 0x000fe20000000800 */
[----:B--2---:R-:W-:-:S01]  /*17460*/  FADD.FTZ R46, R79, R46 ;  /* 0x0000002e4f2e7221 */ /* 0x004fc20000010000 */
[----:B------:R-:W-:-:S04]  /*17470*/  F2FP.SATFINITE.E4M3.F32.PACK_AB_MERGE_C R79, R79, R106, RZ ;  /* 0x0000006a4f4f723e */ /* 0x000fc800048070ff */
[----:B------:R-:W-:Y:S02]  /*17480*/  F2FP.SATFINITE.E4M3.F32.PACK_AB_MERGE_C R213, R104, R103, R79 ;  /* 0x0000006768d5723e */ /* 0x000fe4000480704f */
[----:B------:R-:W-:Y:S08]  /*17490*/  MUFU.EX2 R83, R83 ;  /* 0x0000005300537308 */ /* 0x000ff00000000800 */
[----:B------:R-:W-:Y:S08]  /*174a0*/  MUFU.EX2 R110, R110 ;  /* 0x0000006e006e7308 */ /* 0x000ff00000000800 */
[----:B------:R-:W-:Y:S08]  /*174b0*/  MUFU.EX2 R60, R60 ;  /* 0x0000003c003c7308 */ /* 0x000ff00000000800 */
[----:B------:R-:W0:Y:S08]  /*174c0*/  MUFU.EX2 R61, R61 ;  /* 0x0000003d003d7308 */ /* 0x000e300000000800 */
[----:B------:R-:W1:Y:S08]  /*174d0*/  MUFU.EX2 R87, R87 ;  /* 0x0000005700577308 */ /* 0x000e700000000800 */
[----:B------:R2:W-:Y:S01]  /*174e0*/  MUFU.EX2 R42, R47 ;  /* 0x0000002f002a7308 */ /* 0x0005e20000000800 */
[----:B0-----:R-:W-:-:S07]  /*174f0*/  F2FP.SATFINITE.E4M3.F32.PACK_AB_MERGE_C R208, R61, R60, RZ ;  /* 0x0000003c3dd0723e */ /* 0x001fce00048070ff */
[----:B------:R-:W-:Y:S01]  /*17500*/  MUFU.EX2 R56, R56 ;  /* 0x0000003800387308 */ /* 0x000fe20000000800 */
[----:B--2---:R-:W-:-:S04]  /*17510*/  FADD.FTZ R47, R75, R46 ;  /* 0x0000002e4b2f7221 */ /* 0x004fc80000010000 */
[----:B------:R-:W-:-:S03]  /*17520*/  FADD.FTZ R50, R108, R47 ;  /* 0x0000002f6c327221 */ /* 0x000fc60000010000 */
[----:B------:R-:W0:Y:S01]  /*17530*/  MUFU.EX2 R57, R57 ;  /* 0x0000003900397308 */ /* 0x000e220000000800 */
[----:B------:R-:W-:-:S01]  /*17540*/  FADD.FTZ R47, R83, R50 ;  /* 0x00000032532f7221 */ /* 0x000fc20000010000 */
[----:B------:R-:W-:-:S03]  /*17550*/  F2FP.SATFINITE.E4M3.F32.PACK_AB_MERGE_C R83, R110, R83, RZ ;  /* 0x000000536e53723e */ /* 0x000fc600048070ff */
[----:B------:R-:W-:Y:S01]  /*17560*/  FADD.FTZ R50, R110, R47 ;  /* 0x0000002f6e327221 */ /* 0x000fe20000010000 */
[----:B------:R-:W-:Y:S02]  /*17570*/  F2FP.SATFINITE.E4M3.F32.PACK_AB_MERGE_C R215, R108, R75, R83 ;  /* 0x0000004b6cd7723e */ /* 0x000fe40004807053 */
[----:B------:R-:W2:Y:S01]  /*17580*/  MUFU.EX2 R112, R112 ;  /* 0x0000007000707308 */ /* 0x000ea20000000800 */
[----:B-1----:R-:W-:-:S07]  /*17590*/  FADD.FTZ R47, R87, R50 ;  /* 0x00000032572f7221 */ /* 0x002fce0000010000 */
[----:B------:R-:W1:Y:S01]  /*175a0*/  MUFU.EX2 R26, R171 ;  /* 0x000000ab001a7308 */ /* 0x000e620000000800 */
[----:B0-----:R-:W-:Y:S01]  /*175b0*/  F2FP.SATFINITE.E4M3.F32.PACK_AB_MERGE_C R208, R57, R56, R208 ;  /* 0x0000003839d0723e */ /* 0x001fe200048070d0 */
[----:B------:R-:W-:-:S04]  /*175c0*/  FADD.FTZ R56, R56, R85 ;  /* 0x0000005538387221 */ /* 0x000fc80000010000 */
[----:B------:R-:W-:Y:S02]  /*175d0*/  FADD.FTZ R57, R57, R56 ;  /* 0x0000003839397221 */ /* 0x000fe40000010000 */
[----:B------:R-:W0:Y:S01]  /*175e0*/  MUFU.EX2 R59, R59 ;  /* 0x0000003b003b7308 */ /* 0x000e220000000800 */
[----:B--2---:R-:W-:-:S01]  /*175f0*/  FADD.FTZ R47, R112, R47 ;  /* 0x0000002f702f7221 */ /* 0x004fc20000010000 */
[----:B------:R-:W-:-:S04]  /*17600*/  FADD.FTZ R60, R60, R57 ;  /* 0x000000393c3c7221 */ /* 0x000fc80000010000 */
[----:B------:R-:W-:Y:S02]  /*17610*/  FADD.FTZ R61, R61, R60 ;  /* 0x0000003c3d3d7221 */ /* 0x000fe40000010000 */
[----:B------:R-:W-:Y:S01]  /*17620*/  MUFU.EX2 R68, R68 ;  /* 0x0000004400447308 */ /* 0x000fe20000000800 */
[----:B-1----:R-:W-:-:S07]  /*17630*/  FADD.FTZ R52, R26, R47 ;  /* 0x0000002f1a347221 */ /* 0x002fce0000010000 */
[----:B------:R-:W1:Y:S01]  /*17640*/  MUFU.EX2 R69, R69 ;  /* 0x0000004500457308 */ /* 0x000e620000000800 */
[----:B0-----:R-:W-:-:S01]  /*17650*/  FADD.FTZ R47, R59, R52 ;  /* 0x000000343b2f7221 */ /* 0x001fc20000010000 */
[----:B------:R-:W-:-:S04]  /*17660*/  F2FP.SATFINITE.E4M3.F32.PACK_AB_MERGE_C R59, R59, R26, RZ ;  /* 0x0000001a3b3b723e */ /* 0x000fc800048070ff */
[----:B------:R-:W-:Y:S02]  /*17670*/  F2FP.SATFINITE.E4M3.F32.PACK_AB_MERGE_C R209, R112, R87, R59 ;  /* 0x0000005770d1723e */ /* 0x000fe4000480703b */
        /* <DEDUP_REMOVED lines=16> */
[----:B------:R-:W-:Y:S01]  /*17780*/  MUFU.EX2 R45, R45 ;  /* 0x0000002d002d7308 */ /* 0x000fe20000000800 */
[C---:B-1----:R-:W-:Y:S01]  /*17790*/  F2FP.SATFINITE.E4M3.F32.PACK_AB_MERGE_C R47, R63.reuse, R30, RZ ;  /* 0x0000001e3f2f723e */ /* 0x042fe200048070ff */
[----:B------:R-:W-:-:S03]  /*177a0*/  FADD.FTZ R63, R63, R26 ;  /* 0x0000001a3f3f7221 */ /* 0x000fc60000010000 */
[----:B------:R-:W-:-:S03]  /*177b0*/  F2FP.SATFINITE.E4M3.F32.PACK_AB_MERGE_C R211, R15, R12, R47 ;  /* 0x0000000c0fd3723e */ /* 0x000fc6000480702f */
[----:B------:R-:W0:Y:S08]  /*177c0*/  MUFU.EX2 R34, R34 ;  /* 0x0000002200227308 */ /* 0x000e300000000800 */
[----:B------:R-:W-:Y:S08]  /*177d0*/  MUFU.EX2 R40, R40 ;  /* 0x0000002800287308 */ /* 0x000ff00000000800 */
[----:B------:R-:W-:Y:S01]  /*177e0*/  MUFU.EX2 R133, R133 ;  /* 0x0000008500857308 */ /* 0x000fe20000000800 */
[----:B0-----:R-:W-:-:S07]  /*177f0*/  FADD.FTZ R26, R34, R63 ;  /* 0x0000003f221a7221 */ /* 0x001fce0000010000 */
[----:B------:R-:W0:Y:S08]  /*17800*/  MUFU.EX2 R43, R43 ;  /* 0x0000002b002b7308 */ /* 0x000e300000000800 */
[----:B------:R-:W1:Y:S08]  /*17810*/  MUFU.EX2 R179, R179 ;  /* 0x000000b300b37308 */ /* 0x000e700000000800 */
[----:B------:R-:W-:Y:S01]  /*17820*/  MUFU.EX2 R48, R48 ;  /* 0x0000003000307308 */ /* 0x000fe20000000800 */
[----:B0-----:R-:W-:-:S07]  /*17830*/  FADD.FTZ R30, R43, R26 ;  /* 0x0000001a2b1e7221 */ /* 0x001fce0000010000 */
[----:B------:R-:W-:Y:S01]  /*17840*/  MUFU.EX2 R53, R53 ;  /* 0x0000003500357308 */ /* 0x000fe20000000800 */
[----:B-1----:R-:W-:-:S01]  /*17850*/  FADD.FTZ R13, R179, R30 ;  /* 0x0000001eb30d7221 */ /* 0x002fc20000010000 */
[----:B------:R-:W-:-:S03]  /*17860*/  F2FP.SATFINITE.E4M3.F32.PACK_AB_MERGE_C R179, R42, R179, RZ ;  /* 0x000000b32ab3723e */ /* 0x000fc600048070ff */
[----:B------:R-:W-:Y:S01]  /*17870*/  FADD.FTZ R42, R42, R13 ;  /* 0x0000000d2a2a7221 */ /* 0x000fe20000010000 */
[----:B------:R-:W-:Y:S02]  /*17880*/  F2FP.SATFINITE.E4M3.F32.PACK_AB_MERGE_C R205, R43, R34, R179 ;  /* 0x000000222bcd723e */ /* 0x000fe400048070b3 */
[----:B------:R-:W0:Y:S08]  /*17890*/  MUFU.EX2 R27, R181 ;  /* 0x000000b5001b7308 */ /* 0x000e300000000800 */
[----:B------:R1:W2:Y:S08]  /*178a0*/  MUFU.EX2 R46, R51 ;  /* 0x00000033002e7308 */ /* 0x0002b00000000800 */
[----:B------:R-:W-:Y:S01]  /*178b0*/  MUFU.EX2 R44, R44 ;  /* 0x0000002c002c7308 */ /* 0x000fe20000000800 */
[----:B-1----:R-:W-:Y:S01]  /*178c0*/  F2FP.SATFINITE.E4M3.F32.PACK_AB_MERGE_C R51, R45, R38, RZ ;  /* 0x000000262d33723e */ /* 0x002fe200048070ff */
[----:B0-----:R-:W-:-:S03]  /*178d0*/  FADD.FTZ R13, R27, R42 ;  /* 0x0000002a1b0d7221 */ /* 0x001fc60000010000 */
[----:B------:R-:W-:Y:S01]  /*178e0*/  F2FP.SATFINITE.E4M3.F32.PACK_AB_MERGE_C R204, R133, R40, R51 ;  /* 0x0000002885cc723e */ /* 0x000fe20004807033 */
[----:B------:R-:W-:-:S02]  /*178f0*/  FADD.FTZ R40, R40, R69 ;  /* 0x0000004528287221 */ /* 0x000fc40000010000 */
[----:B------:R-:W0:Y:S02]  /*17900*/  MUFU.EX2 R49, R49 ;  /* 0x0000003100317308 */ /* 0x000e240000000800 */
[----:B------:R-:W-:-:S01]  /*17910*/  FADD.FTZ R133, R133, R40 ;  /* 0x0000002885857221 */ /* 0x000fc20000010000 */
[----:B------:R-:W-:-:S03]  /*17920*/  F2FP.SATFINITE.E4M3.F32.PACK_AB_MERGE_C R40, R53, R48, RZ ;  /* 0x000000303528723e */ /* 0x000fc600048070ff */
[----:B------:R-:W-:Y:S02]  /*17930*/  FADD.FTZ R38, R38, R133 ;  /* 0x0000008526267221 */ /* 0x000fe40000010000 */
[----:B------:R-:W-:Y:S02]  /*17940*/  MUFU.EX2 R28, R28 ;  /* 0x0000001c001c7308 */ /* 0x000fe40000000800 */
[----:B------:R-:W-:-:S01]  /*17950*/  FADD.FTZ R45, R45, R38 ;  /* 0x000000262d2d7221 */ /* 0x000fc20000010000 */
[----:B--2---:R-:W-:-:S05]  /*17960*/  FADD.FTZ R38, R46, R13 ;  /* 0x0000000d2e267221 */ /* 0x004fca0000010000 */
[----:B------:R-:W-:Y:S01]  /*17970*/  MUFU.EX2 R29, R29 ;  /* 0x0000001d001d7308 */ /* 0x000fe20000000800 */
[----:B0-----:R-:W-:Y:S01]  /*17980*/  F2FP.SATFINITE.E4M3.F32.PACK_AB_MERGE_C R206, R49, R44, R40 ;  /* 0x0000002c31ce723e */ /* 0x001fe20004807028 */
[----:B------:R-:W-:-:S04]  /*17990*/  FADD.FTZ R44, R44, R45 ;  /* 0x0000002d2c2c7221 */ /* 0x000fc80000010000 */
[----:B------:R-:W-:Y:S02]  /*179a0*/  FADD.FTZ R49, R49, R44 ;  /* 0x0000002c31317221 */ /* 0x000fe40000010000 */
[----:B------:R-:W0:Y:S02]  /*179b0*/  MUFU.EX2 R183, R183 ;  /* 0x000000b700b77308 */ /* 0x000e240000000800 */
[----:B------:R-:W-:-:S04]  /*179c0*/  FADD.FTZ R48, R48, R49 ;  /* 0x0000003130307221 */ /* 0x000fc80000010000 */
[----:B------:R-:W-:Y:S02]  /*179d0*/  FADD.FTZ R53, R53, R48 ;  /* 0x0000003035357221 */ /* 0x000fe40000010000 */
[----:B------:R-:W-:Y:S08]  /*179e0*/  MUFU.EX2 R24, R24 ;  /* 0x0000001800187308 */ /* 0x000ff00000000800 */
[----:B------:R-:W-:Y:S01]  /*179f0*/  MUFU.EX2 R25, R25 ;  /* 0x0000001900197308 */ /* 0x000fe20000000800 */
[----:B0-----:R-:W-:-:S02]  /*17a00*/  FADD.FTZ R13, R183, R38 ;  /* 0x00000026b70d7221 */ /* 0x001fc40000010000 */
[----:B------:R-:W0:Y:S05]  /*17a10*/  @P6 LDC R38, c[0x0][0x44c] ;  /* 0x00011300ff266b82 */ /* 0x000e2a0000000800 */
[----:B------:R-:W1:Y:S08]  /*17a20*/  MUFU.EX2 R50, R55 ;  /* 0x0000003700327308 */ /* 0x000e700000000800 */
[----:B------:R-:W2:Y:S08]  /*17a30*/  MUFU.EX2 R147, R147 ;  /* 0x0000009300937308 */ /* 0x000eb00000000800 */
[----:B------:R3:W-:Y:S01]  /*17a40*/  MUFU.EX2 R26, R31 ;  /* 0x0000001f001a7308 */ /* 0x0007e20000000800 */
[C---:B-1----:R-:W-:Y:S01]  /*17a50*/  F2FP.SATFINITE.E4M3.F32.PACK_AB_MERGE_C R183, R50.reuse, R183, RZ ;  /* 0x000000b732b7723e */ /* 0x042fe200048070ff */
[----:B------:R-:W-:Y:S01]  /*17a60*/  FADD.FTZ R50, R50, R13 ;  /* 0x0000000d32327221 */ /* 0x000fe20000010000 */
[----:B0-----:R-:W-:-:S02]  /*17a70*/  @P6 IMAD.HI.U32 R38, R192, R38, RZ ;  /* 0x00000026c0266227 */ /* 0x001fc400078e00ff */
[----:B------:R-:W-:-:S03]  /*17a80*/  F2FP.SATFINITE.E4M3.F32.PACK_AB_MERGE_C R207, R46, R27, R183 ;  /* 0x0000001b2ecf723e */ /* 0x000fc600048070b7 */
[----:B------:R-:W0:Y:S01]  /*17a90*/  MUFU.EX2 R54, R54 ;  /* 0x0000003600367308 */ /* 0x000e220000000800 */
[----:B---3--:R-:W-:Y:S01]  /*17aa0*/  F2FP.SATFINITE.E4M3.F32.PACK_AB_MERGE_C R31, R29, R28, RZ ;  /* 0x0000001c1d1f723e */ /* 0x008fe200048070ff */
[----:B--2---:R-:W-:-:S03]  /*17ab0*/  FADD.FTZ R13, R147, R50 ;  /* 0x00000032930d7221 */ /* 0x004fc60000010000 */
[----:B------:R-:W-:Y:S01]  /*17ac0*/  F2FP.SATFINITE.E4M3.F32.PACK_AB_MERGE_C R200, R25, R24, R31 ;  /* 0x0000001819c8723e */ /* 0x000fe2000480701f */
[----:B------:R-:W-:-:S01]  /*17ad0*/  FADD.FTZ R24, R24, R53 ;  /* 0x0000003518187221 */ /* 0x000fc20000010000 */
[----:B------:R-:W1:Y:S01]  /*17ae0*/  @P6 LDC R31, c[0x0][0x450] ;  /* 0x00011400ff1f6b82 */ /* 0x000e620000000800 */
[----:B------:R-:W2:Y:S02]  /*17af0*/  MUFU.EX2 R187, R187 ;  /* 0x000000bb00bb7308 */ /* 0x000ea40000000800 */
[----:B------:R-:W-:-:S04]  /*17b00*/  FADD.FTZ R25, R25, R24 ;  /* 0x0000001819197221 */ /* 0x000fc80000010000 */
[----:B------:R-:W-:Y:S02]  /*17b10*/  FADD.FTZ R28, R28, R25 ;  /* 0x000000191c1c7221 */ /* 0x000fe40000010000 */
[----:B------:R-:W-:Y:S01]  /*17b20*/  MUFU.EX2 R36, R36 ;  /* 0x0000002400247308 */ /* 0x000fe20000000800 */
[----:B0-----:R-:W-:-:S01]  /*17b30*/  FADD.FTZ R24, R54, R13 ;  /* 0x0000000d36187221 */ /* 0x001fc20000010000 */
[----:B------:R-:W-:-:S06]  /*17b40*/  FADD.FTZ R29, R29, R28 ;  /* 0x0000001c1d1d7221 */ /* 0x000fcc0000010000 */
[----:B------:R-:W0:Y:S01]  /*17b50*/  MUFU.EX2 R37, R37 ;  /* 0x0000002500257308 */ /* 0x000e220000000800 */
[----:B--2---:R-:W-:-:S01]  /*17b60*/  FADD.FTZ R13, R187, R24 ;  /* 0x00000018bb0d7221 */ /* 0x004fc20000010000 */
[----:B------:R-:W-:-:S03]  /*17b70*/  F2FP.SATFINITE.E4M3.F32.PACK_AB_MERGE_C R187, R26, R187, RZ ;  /* 0x000000bb1abb723e */ /* 0x000fc600048070ff */
[----:B------:R-:W-:Y:S01]  /*17b80*/  FADD.FTZ R26, R26, R13 ;  /* 0x0000000d1a1a7221 */ /* 0x000fe20000010000 */
[----:B------:R-:W-:Y:S02]  /*17b90*/  F2FP.SATFINITE.E4M3.F32.PACK_AB_MERGE_C R201, R54, R147, R187 ;  /* 0x0000009336c9723e */ /* 0x000fe400048070bb */
[----:B------:R-:W-:Y:S08]  /*17ba0*/  MUFU.EX2 R32, R32 ;  /* 0x0000002000207308 */ /* 0x000ff00000000800 */
[----:B------:R-:W2:Y:S01]  /*17bb0*/  MUFU.EX2 R33, R33 ;  /* 0x0000002100217308 */ /* 0x000ea20000000800 */
[----:B0-----:R-:W-:-:S07]  /*17bc0*/  F2FP.SATFINITE.E4M3.F32.PACK_AB_MERGE_C R15, R37, R36, RZ ;  /* 0x00000024250f723e */ /* 0x001fce00048070ff */
[----:B------:R-:W0:Y:S08]  /*17bd0*/  MUFU.EX2 R189, R189 ;  /* 0x000000bd00bd7308 */ /* 0x000e300000000800 */
[----:B------:R-:W3:Y:S01]  /*17be0*/  MUFU.EX2 R30, R35 ;  /* 0x00000023001e7308 */ /* 0x000ee20000000800 */
[----:B--2---:R-:W-:Y:S01]  /*17bf0*/  F2FP.SATFINITE.E4M3.F32.PACK_AB_MERGE_C R202, R33, R32, R15 ;  /* 0x0000002021ca723e */ /* 0x004fe2000480700f */
[----:B------:R-:W-:Y:S01]  /*17c00*/  FADD.FTZ R32, R32, R29 ;  /* 0x0000001d20207221 */ /* 0x000fe20000010000 */
[----:B------:R-:W-:Y:S01]  /*17c10*/  IMAD.MOV.U32 R15, RZ, RZ, R192 ;  /* 0x000000ffff0f7224 */ /* 0x000fe200078e00c0 */
[----:B-1----:R-:W-:-:S02]  /*17c20*/  @P6 SHF.R.U32.HI R15, RZ, R31, R38 ;  /* 0x0000001fff0f6219 */ /* 0x002fc40000011626 */
[----:B------:R-:W-:Y:S01]  /*17c30*/  ISETP.GE.AND P6, PT, R21, 0x1, PT ;  /* 0x000000011500780c */ /* 0x000fe20003fc6270 */
[----:B------:R-:W-:Y:S01]  /*17c40*/  FADD.FTZ R33, R33, R32 ;  /* 0x0000002021217221 */ /* 0x000fe20000010000 */
[----:B------:R-:W-:Y:S01]  /*17c50*/  MUFU.EX2 R41, R41 ;  /* 0x0000002900297308 */ /* 0x000fe20000000800 */
[----:B0-----:R-:W-:-:S01]  /*17c60*/  FADD.FTZ R13, R189, R26 ;  /* 0x0000001abd0d7221 */ /* 0x001fc20000010000 */
[----:B------:R-:W-:Y:S02]  /*17c70*/  IMAD.IADD R25, R140, 0x1, R15 ;  /* 0x000000018c197824 */ /* 0x000fe400078e020f */
[----:B------:R-:W-:-:S04]  /*17c80*/  FADD.FTZ R36, R36, R33 ;  /* 0x0000002124247221 */ /* 0x000fc80000010000 */
[----:B------:R-:W0:Y:S01]  /*17c90*/  MUFU.EX2 R12, R39 ;  /* 0x00000027000c7308 */ /* 0x000e220000000800 */
[----:B---3--:R-:W-:-:S01]  /*17ca0*/  FADD.FTZ R24, R30, R13 ;  /* 0x0000000d1e187221 */ /* 0x008fc20000010000 */
[----:B0-----:R-:W-:-:S03]  /*17cb0*/  F2FP.SATFINITE.E4M3.F32.PACK_AB_MERGE_C R13, R12, R41, RZ ;  /* 0x000000290c0d723e */ /* 0x001fc600048070ff */
[----:B------:R-:W-:Y:S01]  /*17cc0*/  FADD.FTZ R41, R41, R24 ;  /* 0x0000001829297221 */ /* 0x000fe20000010000 */
[----:B------:R-:W-:Y:S01]  /*17cd0*/  F2FP.SATFINITE.E4M3.F32.PACK_AB_MERGE_C R203, R30, R189, R13 ;  /* 0x000000bd1ecb723e */ /* 0x000fe2000480700d */
[----:B------:R-:W-:Y:S02]  /*17ce0*/  FADD.FTZ R13, R37, R36 ;  /* 0x00000024250d7221 */ /* 0x000fe40000010000 */
[----:B------:R-:W-:-:S01]  /*17cf0*/  FADD.FTZ R237, R12, R41 ;  /* 0x000000290ced7221 */ /* 0x000fc20000010000 */
[----:B------:R-:W-:Y:S02]  /*17d00*/  VIADD R12, R141, 0xfffffffe ;  /* 0xfffffffe8d0c7836 */ /* 0x000fe40000000000 */
[----:B------:R0:W-:Y:S02]  /*17d10*/  STL [R1+0x4], R13 ;  /* 0x0000040d01007387 */ /* 0x0001e40000100800 */
[----:B0-----:R-:W-:Y:S01]  /*17d20*/  IMAD.IADD R13, R25, 0x1, R20 ;  /* 0x00000001190d7824 */ /* 0x001fe200078e0214 */
        /* <DEDUP_REMOVED lines=12> */
.L_x_1441:
[----:B------:R-:W-:-:S13]  /*17df0*/  ISETP.NE.AND P2, PT, R21, 0x1, PT ;  /* 0x000000011500780c */ /* 0x000fda0003f45270 */
[----:B------:R-:W0:Y:S02]  /*17e00*/  @P2 LDC.64 R24, c[0x0][0x9e8] ;  /* 0x00027a00ff182b82 */ /* 0x000e240000000a00 */
[----:B0-----:R-:W-:-:S05]  /*17e10*/  @P2 IMAD.HI.U32 R20, R15, R24, RZ ;  /* 0x000000180f142227 */ /* 0x001fca00078e00ff */
[----:B------:R-:W-:-:S07]  /*17e20*/  @P2 SHF.R.U32.HI R15, RZ, R25, R20 ;  /* 0x00000019ff0f2219 */ /* 0x000fce0000011614 */
.L_x_1442:
[----:B------:R-:W-:Y:S05]  /*17e30*/  BSYNC B0 ;  /* 0x0000000000007941 */ /* 0x000fea0003800000 */
.L_x_1440:
[----:B------:R-:W-:-:S05]  /*17e40*/  IMAD R20, R15, R21, R21 ;  /* 0x000000150f147224 */ /* 0x000fca00078e0215 */
[----:B------:R-:W-:-:S07]  /*17e50*/  VIMNMX R13, R13, R20, PT ;  /* 0x000000140d0d7248 */ /* 0x000fce0003fe0100 */
.L_x_1439:
[----:B------:R-:W2:Y:S01]  /*17e60*/  LDL R15, [R1+0x70] ;  /* 0x00007000010f7983 */ /* 0x000ea20000100800 */
[----:B------:R-:W-:Y:S01]  /*17e70*/  IMAD.MOV.U32 R20, RZ, RZ, RZ ;  /* 0x000000ffff147224 */ /* 0x000fe200078e00ff */
[----:B------:R-:W-:Y:S01]  /*17e80*/  CS2R R86, SRZ ;  /* 0x0000000000567805 */ /* 0x000fe2000001ff00 */
[----:B------:R-:W-:Y:S01]  /*17e90*/  IMAD.MOV.U32 R21, RZ, RZ, R13 ;  /* 0x000000ffff157224 */ /* 0x000fe200078e000d */
[----:B------:R-:W-:Y:S02]  /*17ea0*/  CS2R R84, SRZ ;  /* 0x0000000000547805 */ /* 0x000fe4000001ff00 */
[----:B------:R-:W-:Y:S02]  /*17eb0*/  CS2R R82, SRZ ;  /* 0x0000000000527805 */ /* 0x000fe4000001ff00 */
[----:B------:R-:W-:Y:S01]  /*17ec0*/  CS2R R80, SRZ ;  /* 0x0000000000507805 */ /* 0x000fe2000001ff00 */
[----:B------:R-:W-:Y:S01]  /*17ed0*/  IMAD.HI R13, R13, -0x6db6db6d, R20 ;  /* 0x924924930d0d7827 */ /* 0x000fe200078e0214 */
[----:B------:R-:W-:-:S02]  /*17ee0*/  CS2R R78, SRZ ;  /* 0x00000000004e7805 */ /* 0x000fc4000001ff00 */
[----:B------:R-:W-:Y:S02]  /*17ef0*/  CS2R R76, SRZ ;  /* 0x00000000004c7805 */ /* 0x000fe4000001ff00 */
[----:B------:R-:W-:Y:S02]  /*17f00*/  CS2R R74, SRZ ;  /* 0x00000000004a7805 */ /* 0x000fe4000001ff00 */
[----:B------:R-:W-:Y:S02]  /*17f10*/  CS2R R72, SRZ ;  /* 0x0000000000487805 */ /* 0x000fe4000001ff00 */
[----:B------:R-:W-:Y:S02]  /*17f20*/  SHF.R.U32.HI R20, RZ, 0x1f, R13 ;  /* 0x0000001fff147819 */ /* 0x000fe4000001160d */
[----:B------:R-:W-:Y:S02]  /*17f30*/  CS2R R70, SRZ ;  /* 0x0000000000467805 */ /* 0x000fe4000001ff00 */
[----:B------:R-:W-:-:S02]  /*17f40*/  CS2R R68, SRZ ;  /* 0x0000000000447805 */ /* 0x000fc4000001ff00 */
[----:B------:R-:W-:Y:S02]  /*17f50*/  CS2R R66, SRZ ;  /* 0x0000000000427805 */ /* 0x000fe4000001ff00 */
[----:B------:R-:W-:Y:S02]  /*17f60*/  LEA.HI.SX32 R20, R13, R20, 0x19 ;  /* 0x000000140d147211 */ /* 0x000fe400078fcaff */
        /* <DEDUP_REMOVED lines=21> */
[----:B--2---:R-:W-:-:S04]  /*180c0*/  VIMNMX R15, R15, R20, !PT ;  /* 0x000000140f0f7248 */ /* 0x004fc80007fe0100 */
[----:B------:R-:W-:Y:S01]  /*180d0*/  ISETP.GE.AND P2, PT, R12, R15, PT ;  /* 0x0000000f0c00720c */ /* 0x000fe20003f46270 */
[----:B------:R0:W-:-:S12]  /*180e0*/  STL [R1+0x5c], R15 ;  /* 0x00005c0f01007387 */ /* 0x0001d80000100800 */
[----:B0-----:R-:W-:Y:S05]  /*180f0*/  @!P2 BRA `(.L_x_1443) ;  /* 0x0000006400d8a947 */ /* 0x001fea0003800000 */
[----:B------:R-:W-:-:S07]  /*18100*/  IMAD.MOV.U32 R87, RZ, RZ, RZ ;  /* 0x000000ffff577224 */ /* 0x000fce00078e00ff */
.L_x_1462:
[----:B------:R-:W2:Y:S01]  /*18110*/  LDL R14, [R1+0x54] ;  /* 0x00005400010e7983 */ /* 0x000ea20000100800 */
[----:B------:R-:W-:Y:S01]  /*18120*/  VIADD R13, R232, 0x1 ;  /* 0x00000001e80d7836 */ /* 0x000fe20000000000 */
[----:B------:R-:W-:Y:S05]  /*18130*/  YIELD ;  /* 0x0000000000007946 */ /* 0x000fea0003800000 */
[----:B------:R-:W-:-:S04]  /*18140*/  ISETP.NE.AND P2, PT, R13, 0x2, PT ;  /* 0x000000020d00780c */ /* 0x000fc80003f45270 */
[----:B------:R-:W-:Y:S02]  /*18150*/  SEL R234, RZ, 0x1, P2 ;  /* 0x00000001ffea7807 */ /* 0x000fe40001000000 */
[----:B------:R-:W-:Y:S02]  /*18160*/  SEL R13, R13, RZ, P2 ;  /* 0x000000ff0d0d7207 */ /* 0x000fe40001000000 */
[----:B------:R-:W-:Y:S02]  /*18170*/  LOP3.LUT R234, R231, R234, RZ, 0x3c, !PT ;  /* 0x000000eae7ea7212 */ /* 0x000fe400078e3cff */
[----:B--2---:R-:W-:-:S13]  /*18180*/  ISETP.NE.AND P2, PT, R14, RZ, PT ;  /* 0x000000ff0e00720c */ /* 0x004fda0003f45270 */
[----:B------:R-:W-:Y:S05]  /*18190*/  @P2 BRA `(.L_x_1444) ;  /* 0x0000000000302947 */ /* 0x000fea0003800000 */
[----:B------:R-:W-:Y:S05]  /*181a0*/  @!P0 BRA `(.L_x_1445) ;  /* 0x0000000000048947 */ /* 0x000fea0003800000 */
[----:B------:R-:W-:Y:S01]  /*181b0*/  BPT.TRAP 0x1 ;  /* 0x000000040000795c */ /* 0x000fe20000300000 */
.L_x_1445:
[----:B------:R-:W-:Y:S01]  /*181c0*/  IMAD R15, R13, 0x8, R17 ;  /* 0x000000080d0f7824 */ /* 0x000fe200078e0211 */
[----:B------:R-:W-:-:S04]  /*181d0*/  SHF.L.U32 R14, R234, 0x1f, RZ ;  /* 0x0000001fea0e7819 */ /* 0x000fc800000006ff */
[----:B------:R0:W1:Y:S01]  /*181e0*/  SYNCS.PHASECHK.TRANS64.TRYWAIT P3, [R15+URZ+0x2e830], R14 ;  /* 0x02e8300e0f0075a7 */ /* 0x000062000806017f */
[----:B------:R-:W-:Y:S05]  /*181f0*/  @!P0 BRA `(.L_x_1446) ;  /* 0x0000000000048947 */ /* 0x000fea0003800000 */
[----:B------:R-:W-:Y:S01]  /*18200*/  BPT.TRAP 0x1 ;  /* 0x000000040000795c */ /* 0x000fe20000300000 */
.L_x_1446:
[----:B------:R-:W-:Y:S04]  /*18210*/  BSSY B0, `(.L_x_1444) ;  /* 0x0000004000007945 */ /* 0x000fe80003800000 */
[----:B-1----:R-:W-:Y:S05]  /*18220*/  @P3 BRA `(.L_x_1447) ;  /* 0x0000000000083947 */ /* 0x002fea0003800000 */
[----:B------:R-:W1:Y:S02]  /*18230*/  SYNCS.PHASECHK.TRANS64.TRYWAIT P3, [R15+URZ+0x2e830], R14 ;  /* 0x02e8300e0f0075a7 */ /* 0x000e64000806017f */
[----:B-1----:R-:W-:Y:S05]  /*18240*/  @!P3 BRA `(.L_x_1448) ;  /* 0x000001c4004cb947 */ /* 0x002fea0003800000 */
.L_x_1447:
[----:B------:R-:W-:Y:S05]  /*18250*/  BSYNC B0 ;  /* 0x0000000000007941 */ /* 0x000fea0003800000 */
.L_x_1444:
[----:B------:R-:W2:Y:S01]  /*18260*/  LDL R20, [R1+0x58] ;  /* 0x0000580001147983 */ /* 0x000ea20000100800 */
[----:B------:R-:W-:Y:S05]  /*18270*/  WARPSYNC.ALL ;  /* 0x0000000000007948 */ /* 0x000fea0003800000 */
[----:B01----:R-:W0:Y:S01]  /*18280*/  S2R R14, SR_TID.X ;  /* 0x00000000000e7919 */ /* 0x003e220000002100 */
[----:B------:R-:W-:Y:S01]  /*18290*/  IMAD.MOV.U32 R89, RZ, RZ, 0x40000040 ;  /* 0x40000040ff597424 */ /* 0x000fe200078e00ff */
[C---:B------:R-:W-:Y:S01]  /*182a0*/  R2UR UR12, R8.reuse ;  /* 0x00000000080c72ca */ /* 0x040fe200000e0000 */
[----:B------:R-:W-:Y:S01]  /*182b0*/  IMAD.MOV.U32 R15, RZ, RZ, 0x40000040 ;  /* 0x40000040ff0f7424 */ /* 0x000fe200078e00ff */
[----:B------:R-:W-:Y:S01]  /*182c0*/  R2UR UR13, R9 ;  /* 0x00000000090d72ca */ /* 0x000fe200000e0000 */
[----:B------:R-:W-:Y:S01]  /*182d0*/  IMAD.MOV.U32 R21, RZ, RZ, 0x40000040 ;  /* 0x40000040ff157424 */ /* 0x000fe200078e00ff */
[----:B------:R-:W-:Y:S01]  /*182e0*/  R2UR UR15, R89 ;  /* 0x00000000590f72ca */ /* 0x000fe200000e0000 */
[----:B------:R-:W-:Y:S01]  /*182f0*/  IMAD.MOV.U32 R91, RZ, RZ, 0x40000040 ;  /* 0x40000040ff5b7424 */ /* 0x000fe200078e00ff */
[----:B------:R-:W-:Y:S01]  /*18300*/  R2UR UR23, R15 ;  /* 0x000000000f1772ca */ /* 0x000fe200000e0000 */
[----:B------:R-:W-:Y:S01]  /*18310*/  STL [R1+0xcc], R23 ;  /* 0x0000cc1701007387 */ /* 0x000fe20000100800 */
[----:B------:R-:W-:Y:S01]  /*18320*/  R2UR UR20, R8 ;  /* 0x00000000081472ca */ /* 0x000fe200000e0000 */
[----:B------:R-:W-:Y:S01]  /*18330*/  IMAD.MOV.U32 R89, RZ, RZ, 0x40000040 ;  /* 0x40000040ff597424 */ /* 0x000fe200078e00ff */
[----:B------:R-:W-:Y:S01]  /*18340*/  R2UR UR21, R9 ;  /* 0x00000000091572ca */ /* 0x000fe200000e0000 */
[----:B------:R-:W-:Y:S01]  /*18350*/  STL [R1+0xc8], R22 ;  /* 0x0000c81601007387 */ /* 0x000fe20000100800 */
[----:B------:R-:W-:-:S02]  /*18360*/  R2UR UR7, R15 ;  /* 0x000000000f0772ca */ /* 0x000fc400000e0000 */
[----:B------:R-:W-:Y:S01]  /*18370*/  R2UR UR11, R21 ;  /* 0x00000000150b72ca */ /* 0x000fe200000e0000 */
[----:B------:R-:W-:Y:S01]  /*18380*/  STL [R1+0xc4], R19 ;  /* 0x0000c41301007387 */ /* 0x000fe20000100800 */
[----:B------:R-:W-:Y:S02]  /*18390*/  R2UR UR25, R15 ;  /* 0x000000000f1972ca */ /* 0x000fe400000e0000 */
[C---:B------:R-:W-:Y:S01]  /*183a0*/  R2UR UR27, R21.reuse ;  /* 0x00000000151b72ca */ /* 0x040fe200000e0000 */
[----:B------:R-:W-:Y:S01]  /*183b0*/  STL [R1+0xc0], R18 ;  /* 0x0000c01201007387 */ /* 0x000fe20000100800 */
[----:B------:R-:W-:Y:S02]  /*183c0*/  R2UR UR29, R21 ;  /* 0x00000000151d72ca */ /* 0x000fe400000e0000 */
[----:B------:R-:W-:Y:S01]  /*183d0*/  R2UR UR31, R91 ;  /* 0x000000005b1f72ca */ /* 0x000fe200000e0000 */
[----:B------:R1:W-:Y:S01]  /*183e0*/  STL [R1+0xbc], R17 ;  /* 0x0000bc1101007387 */ /* 0x0003e20000100800 */
[----:B------:R-:W-:-:S02]  /*183f0*/  R2UR UR39, R15 ;  /* 0x000000000f2772ca */ /* 0x000fc400000e0000 */
[----:B------:R-:W-:Y:S01]  /*18400*/  MOV R236, UR7 ;  /* 0x0000000700ec7c02 */ /* 0x000fe20008000f00 */
[----:B------:R-:W-:Y:S01]  /*18410*/  UMOV UR7, UR11 ;  /* 0x0000000b00077c82 */ /* 0x000fe20008000000 */
[----:B------:R-:W-:Y:S01]  /*18420*/  R2UR UR11, R91 ;  /* 0x000000005b0b72ca */ /* 0x000fe200000e0000 */
[----:B------:R-:W-:Y:S01]  /*18430*/  STL [R1+0xb8], R16 ;  /* 0x0000b81001007387 */ /* 0x000fe20000100800 */
[----:B0-----:R-:W-:Y:S02]  /*18440*/  SHF.R.U32.HI R14, RZ, 0x7, R14 ;  /* 0x00000007ff0e7819 */ /* 0x001fe4000001160e */
[----:B------:R-:W-:Y:S01]  /*18450*/  R2UR UR36, R8 ;  /* 0x00000000082472ca */ /* 0x000fe200000e0000 */
[----:B------:R-:W-:Y:S01]  /*18460*/  STL [R1+0xb4], R12 ;  /* 0x0000b40c01007387 */ /* 0x000fe20000100800 */
[----:B-1----:R-:W-:Y:S01]  /*18470*/  MOV R17, UR7 ;  /* 0x0000000700117c02 */ /* 0x002fe20008000f00 */
[----:B------:R-:W-:Y:S01]  /*18480*/  VIADD R92, R14, 0x8 ;  /* 0x000000080e5c7836 */ /* 0x000fe20000000000 */
[----:B------:R-:W-:Y:S01]  /*18490*/  UMOV UR7, UR29 ;  /* 0x0000001d00077c82 */ /* 0x000fe20008000000 */
[----:B------:R-:W-:Y:S01]  /*184a0*/  STL [R1+0xb0], R3 ;  /* 0x0000b00301007387 */ /* 0x000fe20000100800 */
[----:B------:R-:W-:-:S02]  /*184b0*/  R2UR UR29, R9 ;  /* 0x00000000091d72ca */ /* 0x000fc400000e0000 */
[----:B------:R-:W-:Y:S01]  /*184c0*/  R2UR UR37, R9 ;  /* 0x00000000092572ca */ /* 0x000fe200000e0000 */
[----:B------:R0:W-:Y:S01]  /*184d0*/  BAR.SYNC.DEFER_BLOCKING R92, 0x100 ;  /* 0x0004005c0000751d */ /* 0x0001e20000010000 */
[----:B------:R-:W-:Y:S02]  /*184e0*/  R2UR UR47, R21 ;  /* 0x00000000152f72ca */ /* 0x000fe400000e0000 */
[----:B------:R-:W-:Y:S02]  /*184f0*/  R2UR UR44, R8 ;  /* 0x00000000082c72ca */ /* 0x000fe400000e0000 */
[----:B------:R-:W-:Y:S02]  /*18500*/  R2UR UR45, R9 ;  /* 0x00000000092d72ca */ /* 0x000fe400000e0000 */
[C---:B------:R-:W-:Y:S01]  /*18510*/  R2UR UR19, R15.reuse ;  /* 0x000000000f1372ca */ /* 0x040fe200000e0000 */
[----:B------:R1:W-:Y:S01]  /*18520*/  STL [R1+0xac], R2 ;  /* 0x0000ac0201007387 */ /* 0x0003e20000100800 */
[----:B------:R-:W-:Y:S01]  /*18530*/  R2UR UR5, R15 ;  /* 0x000000000f0572ca */ /* 0x000fe200000e0000 */
[----:B------:R-:W-:Y:S01]  /*18540*/  IMAD.MOV.U32 R15, RZ, RZ, 0x40000040 ;  /* 0x40000040ff0f7424 */ /* 0x000fe200078e00ff */
[----:B------:R-:W-:Y:S01]  /*18550*/  R2UR UR17, R21 ;  /* 0x00000000151172ca */ /* 0x000fe200000e0000 */
[----:B------:R3:W-:Y:S01]  /*18560*/  STL [R1+0xa8], R0 ;  /* 0x0000a80001007387 */ /* 0x0007e20000100800 */
[----:B------:R-:W-:-:S02]  /*18570*/  R2UR UR9, R91 ;  /* 0x000000005b0972ca */ /* 0x000fc400000e0000 */
[----:B------:R-:W-:Y:S02]  /*18580*/  MOV R96, UR7 ;  /* 0x0000000700607c02 */ /* 0x000fe40008000f00 */
[----:B------:R-:W-:Y:S01]  /*18590*/  R2UR UR33, R91 ;  /* 0x000000005b2172ca */ /* 0x000fe200000e0000 */
[----:B------:R-:W-:Y:S01]  /*185a0*/  IMAD.MOV.U32 R91, RZ, RZ, 0x40000040 ;  /* 0x40000040ff5b7424 */ /* 0x000fe200078e00ff */
[----:B-1----:R-:W-:Y:S01]  /*185b0*/  MOV R2, UR11 ;  /* 0x0000000b00027c02 */ /* 0x002fe20008000f00 */
[----:B------:R-:W-:Y:S01]  /*185c0*/  UMOV UR11, UR25 ;  /* 0x00000019000b7c82 */ /* 0x000fe20008000000 */
[----:B------:R-:W-:Y:S02]  /*185d0*/  R2UR UR25, R9 ;  /* 0x00000000091972ca */ /* 0x000fe400000e0000 */
[----:B------:R-:W-:Y:S01]  /*185e0*/  MOV R19, UR11 ;  /* 0x0000000b00137c02 */ /* 0x000fe20008000f00 */
[----:B------:R-:W-:Y:S01]  /*185f0*/  WARPGROUP.ARRIVE ;  /* 0x00000000000079c5 */ /* 0x000fe20000000000 */
[----:B------:R-:W-:Y:S01]  /*18600*/  UMOV UR11, UR19 ;  /* 0x00000013000b7c82 */ /* 0x000fe20008000000 */
[----:B------:R-:W-:Y:S01]  /*18610*/  R2UR UR19, R15 ;  /* 0x000000000f1372ca */ /* 0x000fe200000e0000 */
[----:B------:R-:W-:Y:S01]  /*18620*/  IMAD.MOV.U32 R15, RZ, RZ, 0x40000040 ;  /* 0x40000040ff0f7424 */ /* 0x000fe200078e00ff */
[----:B------:R-:W-:Y:S01]  /*18630*/  UMOV UR7, UR9 ;  /* 0x0000000900077c82 */ /* 0x000fe20008000000 */
[----:B------:R-:W-:-:S02]  /*18640*/  R2UR UR9, R9 ;  /* 0x00000000090972ca */ /* 0x000fc400000e0000 */
[----:B------:R-:W-:Y:S01]  /*18650*/  MOV R94, UR11 ;  /* 0x0000000b005e7c02 */ /* 0x000fe20008000f00 */
[----:B------:R-:W-:Y:S01]  /*18660*/  UMOV UR11, UR5 ;  /* 0x00000005000b7c82 */ /* 0x000fe20008000000 */
[----:B------:R-:W-:Y:S02]  /*18670*/  R2UR UR43, R91 ;  /* 0x000000005b2b72ca */ /* 0x000fe400000e0000 */
[----:B------:R-:W-:Y:S02]  /*18680*/  R2UR UR59, R89 ;  /* 0x00000000593b72ca */ /* 0x000fe400000e0000 */
[----:B------:R-:W-:Y:S01]  /*18690*/  R2UR UR5, R11 ;  /* 0x000000000b0572ca */ /* 0x000fe200000e0000 */
[----:B--2---:R-:W-:-:S04]  /*186a0*/  IMAD R88, R13, 0x700, R20 ;  /* 0x000007000d587824 */ /* 0x004fc800078e0214 */
        /* <DEDUP_REMOVED lines=13> */
[----:B------:R-:W-:Y:S01]  /*18780*/  QGMMA.64x32x32.F32.E4M3.E4M3 R184, gdesc[UR12], RZ, !UPT, gsb0 ;  /* 0x006000000cb879f3 */ /* 0x000fe2000c0008ff */
        /* <DEDUP_REMOVED lines=14> */
[----:B------:R-:W-:Y:S01]  /*18870*/  IMAD.MOV.U32 R21, RZ, RZ, 0x40000040 ;  /* 0x40000040ff157424 */ /* 0x000fe200078e00ff */
[----:B------:R-:W-:Y:S01]  /*18880*/  R2UR UR24, R14 ;  /* 0x000000000e1872ca */ /* 0x000fe200000e0000 */
[----:B------:R-:W-:Y:S01]  /*18890*/  VIADD R14, R88, 0x4 ;  /* 0x00000004580e7836 */ /* 0x000fe20000000000 */
[----:B------:R-:W-:Y:S01]  /*188a0*/  R2UR UR10, R20 ;  /* 0x00000000140a72ca */ /* 0x000fe200000e0000 */
[----:B------:R-:W-:Y:S01]  /*188b0*/  VIADD R20, R88, 0x204 ;  /* 0x0000020458147836 */ /* 0x000fe20000000000 */
[----:B------:R-:W-:-:S02]  /*188c0*/  R2UR UR12, R10 ;  /* 0x000000000a0c72ca */ /* 0x000fc400000e0000 */
[----:B------:R-:W-:Y:S01]  /*188d0*/  R2UR UR6, R14 ;  /* 0x000000000e0672ca */ /* 0x000fe200000e0000 */
[----:B------:R-:W-:Y:S01]  /*188e0*/  VIADD R14, R88, 0x304 ;  /* 0x00000304580e7836 */ /* 0x000fe20000000000 */
[----:B------:R-:W-:Y:S01]  /*188f0*/  R2UR UR14, R20 ;  /* 0x00000000140e72ca */ /* 0x000fe200000e0000 */
[----:B------:R-:W-:Y:S01]  /*18900*/  VIADD R20, R88, 0x404 ;  /* 0x0000040458147836 */ /* 0x000fe20000000000 */
[----:B------:R-:W-:Y:S02]  /*18910*/  R2UR UR13, R11 ;  /* 0x000000000b0d72ca */ /* 0x000fe400000e0000 */
[----:B------:R-:W-:Y:S01]  /*18920*/  MOV R12, UR15 ;  /* 0x0000000f000c7c02 */ /* 0x000fe20008000f00 */
[----:B------:R-:W-:Y:S02]  /*18930*/  UMOV UR15, UR33 ;  /* 0x00000021000f7c82 */ /* 0x000fe40008000000 */
[----:B------:R-:W-:Y:S01]  /*18940*/  MOV R23, UR15 ;  /* 0x0000000f00177c02 */ /* 0x000fe20008000f00 */
[----:B------:R-:W-:-:S03]  /*18950*/  UMOV UR15, UR17 ;  /* 0x00000011000f7c82 */ /* 0x000fc60008000000 */
[----:B------:R-:W-:Y:S01]  /*18960*/  MOV R235, UR6 ;  /* 0x0000000600eb7c02 */ /* 0x000fe20008000f00 */
[----:B------:R-:W-:Y:S01]  /*18970*/  UMOV UR6, UR10 ;  /* 0x0000000a00067c82 */ /* 0x000fe20008000000 */
[----:B------:R-:W-:Y:S01]  /*18980*/  R2UR UR10, R90 ;  /* 0x000000005a0a72ca */ /* 0x000fe200000e0000 */
[----:B------:R-:W-:Y:S01]  /*18990*/  VIADD R90, R88, 0x206 ;  /* 0x00000206585a7836 */ /* 0x000fe20000000000 */
[----:B------:R-:W-:Y:S01]  /*189a0*/  MOV R16, UR6 ;  /* 0x0000000600107c02 */ /* 0x000fe20008000f00 */
[----:B------:R-:W-:Y:S01]  /*189b0*/  UMOV UR6, UR28 ;  /* 0x0000001c00067c82 */ /* 0x000fe20008000000 */
[C---:B------:R-:W-:Y:S02]  /*189c0*/  R2UR UR28, R8.reuse ;  /* 0x00000000081c72ca */ /* 0x040fe400000e0000 */
[----:B------:R-:W-:Y:S01]  /*189d0*/  MOV R95, UR6 ;  /* 0x00000006005f7c02 */ /* 0x000fe20008000f00 */
[----:B------:R-:W-:Y:S01]  /*189e0*/  UMOV UR6, UR8 ;  /* 0x0000000800067c82 */ /* 0x000fe20008000000 */
[----:B------:R-:W-:-:S02]  /*189f0*/  R2UR UR8, R8 ;  /* 0x00000000080872ca */ /* 0x000fc400000e0000 */
[----:B------:R-:W-:Y:S02]  /*18a00*/  R2UR UR42, R90 ;  /* 0x000000005a2a72ca */ /* 0x000fe400000e0000 */
[----:B------:R-:W-:Y:S01]  /*18a10*/  MOV R3, UR14 ;  /* 0x0000000e00037c02 */ /* 0x000fe20008000f00 */
[----:B------:R-:W-:Y:S01]  /*18a20*/  UMOV UR14, UR32 ;  /* 0x00000020000e7c82 */ /* 0x000fe20008000000 */
[----:B---3--:R-:W-:Y:S01]  /*18a30*/  MOV R0, UR10 ;  /* 0x0000000a00007c02 */ /* 0x008fe20008000f00 */
[----:B------:R-:W-:Y:S01]  /*18a40*/  UMOV UR10, UR24 ;  /* 0x00000018000a7c82 */ /* 0x000fe20008000000 */
[----:B------:R-:W-:Y:S02]  /*18a50*/  R2UR UR24, R8 ;  /* 0x00000000081872ca */ /* 0x000fe400000e0000 */
[----:B------:R-:W-:Y:S01]  /*18a60*/  MOV R18, UR10 ;  /* 0x0000000a00127c02 */ /* 0x000fe20008000f00 */
[----:B------:R-:W-:Y:S01]  /*18a70*/  UMOV UR10, UR18 ;  /* 0x00000012000a7c82 */ /* 0x000fe20008000000 */
[----:B------:R-:W-:Y:S01]  /*18a80*/  R2UR UR18, R14 ;  /* 0x000000000e1272ca */ /* 0x000fe200000e0000 */
[----:B------:R-:W-:Y:S01]  /*18a90*/  VIADD R14, R88, 0x504 ;  /* 0x00000504580e7836 */ /* 0x000fe20000000000 */
[----:B------:R-:W-:Y:S01]  /*18aa0*/  MOV R93, UR10 ;  /* 0x0000000a005d7c02 */ /* 0x000fe20008000f00 */
[----:B------:R-:W-:-:S02]  /*18ab0*/  WARPGROUP.DEPBAR.LE gsb0, 0x0 ;  /* 0x00008000000079c5 */ /* 0x000fc40000010000 */
[----:B------:R-:W-:Y:S01]  /*18ac0*/  WARPGROUP.ARRIVE ;  /* 0x00000000000079c5 */ /* 0x000fe20000000000 */
[----:B------:R-:W-:Y:S01]  /*18ad0*/  UMOV UR10, UR4 ;  /* 0x00000004000a7c82 */ /* 0x000fe20008000000 */
[----:B------:R-:W-:Y:S02]  /*18ae0*/  R2UR UR4, R10 ;  /* 0x000000000a0472ca */ /* 0x000fe400000e0000 */
[----:B------:R-:W-:Y:S01]  /*18af0*/  MOV R22, UR14 ;  /* 0x0000000e00167c02 */ /* 0x000fe20008000f00 */
[----:B------:R-:W-:Y:S01]  /*18b00*/  UMOV UR14, UR16 ;  /* 0x00000010000e7c82 */ /* 0x000fe20008000000 */
[----:B------:R-:W-:Y:S01]  /*18b10*/  QGMMA.64x32x32.F32.E4M3.E4M3 R168, gdesc[UR20], RZ, !UPT, gsb0 ;  /* 0x0060000014a879f3 */ /* 0x000fe2000c0008ff */
[----:B------:R-:W-:Y:S01]  /*18b20*/  R2UR UR22, R20 ;  /* 0x00000000141672ca */ /* 0x000fe200000e0000 */
[----:B------:R-:W-:Y:S01]  /*18b30*/  VIADD R20, R88, 0x604 ;  /* 0x0000060458147836 */ /* 0x000fe20000000000 */
[----:B------:R-:W-:Y:S01]  /*18b40*/  R2UR UR23, R21 ;  /* 0x00000000151772ca */ /* 0x000fe200000e0000 */
[----:B------:R-:W-:Y:S01]  /*18b50*/  IMAD.MOV.U32 R21, RZ, RZ, 0x40000040 ;  /* 0x40000040ff157424 */ /* 0x000fe200078e00ff */
[----:B------:R-:W-:-:S02]  /*18b60*/  WARPGROUP.DEPBAR.LE gsb0, 0x0 ;  /* 0x00008000000079c5 */ /* 0x000fc40000010000 */
[----:B------:R-:W-:-:S06]  /*18b70*/  WARPGROUP.ARRIVE ;  /* 0x00000000000079c5 */ /* 0x000fcc0000000000 */
[----:B------:R-:W-:Y:S01]  /*18b80*/  QGMMA.64x32x32.F32.E4M3.E4M3 R152, gdesc[UR24], RZ, !UPT, gsb0 ;  /* 0x00600000189879f3 */ /* 0x000fe2000c0008ff */
[----:B------:R-:W-:Y:S01]  /*18b90*/  R2UR UR26, R14 ;  /* 0x000000000e1a72ca */ /* 0x000fe200000e0000 */
[----:B------:R-:W-:Y:S01]  /*18ba0*/  VIADD R14, R88, 0x6 ;  /* 0x00000006580e7836 */ /* 0x000fe20000000000 */
[----:B------:R-:W-:Y:S01]  /*18bb0*/  R2UR UR27, R15 ;  /* 0x000000000f1b72ca */ /* 0x000fe200000e0000 */
[----:B------:R-:W-:-:S03]  /*18bc0*/  IMAD.MOV.U32 R15, RZ, RZ, 0x40000040 ;  /* 0x40000040ff0f7424 */ /* 0x000fc600078e00ff */
[----:B------:R-:W-:Y:S01]  /*18bd0*/  R2UR UR34, R14 ;  /* 0x000000000e2272ca */ /* 0x000fe200000e0000 */
[----:B------:R-:W-:Y:S01]  /*18be0*/  VIADD R14, R88, 0x306 ;  /* 0x00000306580e7836 */ /* 0x000fe20000000000 */
[----:B------:R-:W-:Y:S01]  /*18bf0*/  R2UR UR35, R15 ;  /* 0x000000000f2372ca */ /* 0x000fe200000e0000 */
[----:B------:R-:W-:Y:S01]  /*18c00*/  IMAD.MOV.U32 R15, RZ, RZ, 0x40000040 ;  /* 0x40000040ff0f7424 */ /* 0x000fe200078e00ff */
[----:B------:R-:W-:Y:S02]  /*18c10*/  WARPGROUP.DEPBAR.LE gsb0, 0x0 ;  /* 0x00008000000079c5 */ /* 0x000fe40000010000 */
[----:B------:R-:W-:-:S06]  /*18c20*/  WARPGROUP.ARRIVE ;  /* 0x00000000000079c5 */ /* 0x000fcc0000000000 */
        /* <DEDUP_REMOVED lines=11> */
[----:B------:R-:W-:-:S03]  /*18ce0*/  IMAD.MOV.U32 R21, RZ, RZ, 0x40000040 ;  /* 0x40000040ff157424 */ /* 0x000fc600078e00ff */
[----:B------:R-:W-:Y:S01]  /*18cf0*/  R2UR UR50, R20 ;  /* 0x00000000143272ca */ /* 0x000fe200000e0000 */
[----:B------:R-:W-:Y:S01]  /*18d00*/  IMAD.MOV.U32 R20, RZ, RZ, R96 ;  /* 0x000000ffff147224 */ /* 0x000fe200078e0060 */
[----:B------:R-:W-:Y:S01]  /*18d10*/  R2UR UR51, R21 ;  /* 0x00000000153372ca */ /* 0x000fe200000e0000 */
[----:B------:R-:W-:Y:S01]  /*18d20*/  IMAD.MOV.U32 R21, RZ, RZ, R95 ;  /* 0x000000ffff157224 */ /* 0x000fe200078e005f */
[----:B------:R-:W-:Y:S02]  /*18d30*/  WARPGROUP.DEPBAR.LE gsb0, 0x0 ;  /* 0x00008000000079c5 */ /* 0x000fe40000010000 */
[----:B------:R-:W-:-:S06]  /*18d40*/  WARPGROUP.ARRIVE ;  /* 0x00000000000079c5 */ /* 0x000fcc0000000000 */
[----:B------:R-:W-:Y:S01]  /*18d50*/  QGMMA.64x32x32.F32.E4M3.E4M3 R104, gdesc[UR44], RZ, !UPT, gsb0 ;  /* 0x006000002c6879f3 */ /* 0x000fe2000c0008ff */
[----:B------:R-:W-:Y:S01]  /*18d60*/  R2UR UR46, R14 ;  /* 0x000000000e2e72ca */ /* 0x000fe200000e0000 */
[C---:B------:R-:W-:Y:S01]  /*18d70*/  VIADD R14, R88.reuse, 0x506 ;  /* 0x00000506580e7836 */ /* 0x040fe20000000000 */
[----:B------:R-:W-:Y:S01]  /*18d80*/  R2UR UR47, R15 ;  /* 0x000000000f2f72ca */ /* 0x000fe200000e0000 */
[----:B------:R-:W-:Y:S02]  /*18d90*/  IMAD.MOV.U32 R15, RZ, RZ, 0x40000040 ;  /* 0x40000040ff0f7424 */ /* 0x000fe400078e00ff */
[----:B------:R-:W-:Y:S01]  /*18da0*/  VIADD R88, R88, 0x606 ;  /* 0x0000060658587836 */ /* 0x000fe20000000000 */
[----:B------:R-:W-:Y:S01]  /*18db0*/  R2UR UR54, R14 ;  /* 0x000000000e3672ca */ /* 0x000fe200000e0000 */
[----:B------:R-:W-:Y:S01]  /*18dc0*/  IMAD.MOV.U32 R14, RZ, RZ, R94 ;  /* 0x000000ffff0e7224 */ /* 0x000fe200078e005e */
[----:B------:R-:W-:Y:S01]  /*18dd0*/  R2UR UR55, R15 ;  /* 0x000000000f3772ca */ /* 0x000fe200000e0000 */
[----:B------:R-:W-:Y:S01]  /*18de0*/  IMAD.MOV.U32 R15, RZ, RZ, R93 ;  /* 0x000000ffff0f7224 */ /* 0x000fe200078e005d */
[----:B------:R-:W-:Y:S01]  /*18df0*/  R2UR UR58, R88 ;  /* 0x00000000583a72ca */ /* 0x000fe200000e0000 */
[----:B------:R-:W-:-:S02]  /*18e00*/  WARPGROUP.DEPBAR.LE gsb0, 0x0 ;  /* 0x00008000000079c5 */ /* 0x000fc40000010000 */
[----:B0-----:R-:W-:-:S06]  /*18e10*/  WARPGROUP.ARRIVE ;  /* 0x00000000000079c5 */ /* 0x001fcc0000000000 */
[----:B------:R-:W-:Y:S01]  /*18e20*/  QGMMA.64x32x32.F32.E4M3.E4M3 R88, gdesc[UR8], RZ, !UPT, gsb0 ;  /* 0x00600000085879f3 */ /* 0x000fe2000c0008ff */
        /* <DEDUP_REMOVED lines=126> */
[----:B------:R-:W-:Y:S03]  /*19610*/  QGMMA.64x32x32.F32.E4M3.E4M3 R88, gdesc[UR56], R88, gsb0 ;  /* 0x00600000385879f3 */ /* 0x000fe60008000858 */
[----:B------:R-:W-:Y:S02]  /*19620*/  WARPGROUP.DEPBAR.LE gsb0, 0x0 ;  /* 0x00008000000079c5 */ /* 0x000fe40000010000 */
[----:B0-----:R-:W-:Y:S05]  /*19630*/  @P2 BRA `(.L_x_1449) ;  /* 0x0000000000282947 */ /* 0x001fea0003800000 */
[----:B------:R-:W-:Y:S05]  /*19640*/  @!P0 BRA `(.L_x_1450) ;  /* 0x0000000000048947 */ /* 0x000fea0003800000 */
[----:B------:R-:W-:Y:S01]  /*19650*/  BPT.TRAP 0x1 ;  /* 0x000000040000795c */ /* 0x000fe20000300000 */
.L_x_1450:
[----:B------:R-:W-:Y:S01]  /*19660*/  SHF.L.U32 R14, R231, 0x1f, RZ ;  /* 0x0000001fe70e7819 */ /* 0x000fe200000006ff */
[----:B-----5:R-:W-:-:S04]  /*19670*/  IMAD R15, R232, 0x8, R17 ;  /* 0x00000008e80f7824 */ /* 0x020fc800078e0211 */
[----:B------:R0:W1:Y:S01]  /*19680*/  SYNCS.PHASECHK.TRANS64.TRYWAIT P2, [R15+URZ+0x2e850], R14 ;  /* 0x02e8500e0f0075a7 */ /* 0x000062000804017f */
[----:B------:R-:W-:Y:S05]  /*19690*/  @!P0 BRA `(.L_x_1451) ;  /* 0x0000000000048947 */ /* 0x000fea0003800000 */
[----:B------:R-:W-:Y:S01]  /*196a0*/  BPT.TRAP 0x1 ;  /* 0x000000040000795c */ /* 0x000fe20000300000 */
.L_x_1451:
[----:B-1----:R-:W-:Y:S05]  /*196b0*/  @P2 BRA `(.L_x_1449) ;  /* 0x0000000000082947 */ /* 0x002fea0003800000 */
[----:B------:R-:W1:Y:S02]  /*196c0*/  SYNCS.PHASECHK.TRANS64.TRYWAIT P2, [R15+URZ+0x2e850], R14 ;  /* 0x02e8500e0f0075a7 */ /* 0x000e64000804017f */
[----:B-1----:R-:W-:Y:S05]  /*196d0*/  @!P2 BRA `(.L_x_1452) ;  /* 0x000001b0003ca947 */ /* 0x002fea0003800000 */
.L_x_1449:
[----:B01---5:R-:W-:Y:S01]  /*196e0*/  VIADD R14, R17, 0x400 ;  /* 0x00000400110e7836 */ /* 0x023fe20000000000 */
[----:B------:R-:W2:Y:S04]  /*196f0*/  LDL R235, [R1+0x14] ;  /* 0x0000140001eb7983 */ /* 0x000ea80000100800 */
[----:B------:R-:W-:Y:S01]  /*19700*/  SHF.R.U32.HI R14, RZ, 0x4, R14 ;  /* 0x00000004ff0e7819 */ /* 0x000fe2000001160e */
[----:B------:R-:W2:Y:S01]  /*19710*/  LDL R231, [R1+0x10] ;  /* 0x0000100001e77983 */ /* 0x000ea20000100800 */
[----:B------:R-:W-:Y:S01]  /*19720*/  IMAD.MOV.U32 R15, RZ, RZ, -0x3ffffff0 ;  /* 0xc0000010ff0f7424 */ /* 0x000fe200078e00ff */
[----:B------:R-:W-:Y:S05]  /*19730*/  WARPSYNC.ALL ;  /* 0x0000000000007948 */ /* 0x000fea0003800000 */
[----:B------:R-:W-:Y:S01]  /*19740*/  LOP3.LUT R14, R14, 0x3fff, RZ, 0xc0, !PT ;  /* 0x00003fff0e0e7812 */ /* 0x000fe200078ec0ff */
[----:B------:R-:W-:Y:S01]  /*19750*/  WARPGROUP.ARRIVE ;  /* 0x00000000000079c5 */ /* 0x000fe20000000000 */
[----:B------:R-:W-:Y:S01]  /*19760*/  R2UR UR7, R15 ;  /* 0x000000000f0772ca */ /* 0x000fe200000e0000 */
[----:B------:R-:W-:Y:S01]  /*19770*/  IMAD.MOV.U32 R21, RZ, RZ, -0x3ffffff0 ;  /* 0xc0000010ff157424 */ /* 0x000fe200078e00ff */
[----:B------:R-:W-:Y:S01]  /*19780*/  LOP3.LUT R14, R14, 0x10000, RZ, 0xfc, !PT ;  /* 0x000100000e0e7812 */ /* 0x000fe200078efcff */
[----:B------:R-:W-:Y:S01]  /*19790*/  ULDC UR5, c[0x0][0x9dc] ;  /* 0x0002770000057ab9 */ /* 0x000fe20000000800 */
[----:B------:R-:W-:Y:S01]  /*197a0*/  LOP3.LUT P2, RZ, R16, 0x100000, RZ, 0xc0, !PT ;  /* 0x0010000010ff7812 */ /* 0x000fe2000784c0ff */
[----:B------:R-:W-:-:S02]  /*197b0*/  ULDC UR4, c[0x0][0x9e0] ;  /* 0x0002780000047ab9 */ /* 0x000fc40000000800 */
[----:B------:R-:W-:-:S05]  /*197c0*/  IMAD R14, R232, 0x700, R14 ;  /* 0x00000700e80e7824 */ /* 0x000fca00078e020e */
[----:B------:R-:W-:-:S13]  /*197d0*/  R2UR UR6, R14 ;  /* 0x000000000e0672ca */ /* 0x000fda00000e0000 */
[----:B------:R-:W-:Y:S01]  /*197e0*/  QGMMA.64x128x32.F32.E4M3.E4M3 R24, R224, gdesc[UR4], R24, gsb0 ;  /* 0x01e00004e0187df3 */ /* 0x000fe20008000818 */
[----:B------:R-:W-:Y:S01]  /*197f0*/  VIADD R20, R14, 0x100 ;  /* 0x000001000e147836 */ /* 0x000fe20000000000 */
[----:B------:R-:W-:-:S04]  /*19800*/  R2UR UR7, R21 ;  /* 0x00000000150772ca */ /* 0x000fc800000e0000 */
[----:B------:R-:W-:Y:S01]  /*19810*/  R2UR UR6, R20 ;  /* 0x00000000140672ca */ /* 0x000fe200000e0000 */
[----:B------:R-:W-:Y:S02]  /*19820*/  VIADD R20, R14, 0x200 ;  /* 0x000002000e147836 */ /* 0x000fe40000000000 */
[----:B------:R-:W-:Y:S01]  /*19830*/  IMAD.MOV.U32 R21, RZ, RZ, -0x3ffffff0 ;  /* 0xc0000010ff157424 */ /* 0x000fe200078e00ff */
[----:B------:R-:W-:Y:S02]  /*19840*/  WARPGROUP.DEPBAR.LE gsb0, 0x0 ;  /* 0x00008000000079c5 */ /* 0x000fe40000010000 */
[----:B------:R-:W-:Y:S01]  /*19850*/  WARPGROUP.ARRIVE ;  /* 0x00000000000079c5 */ /* 0x000fe20000000000 */
[----:B------:R-:W3:Y:S01]  /*19860*/  LDL R225, [R1+0x60] ;  /* 0x0000600001e17983 */ /* 0x000ee20000100800 */
[----:B------:R-:W-:Y:S01]  /*19870*/  IMAD.MOV.U32 R15, RZ, RZ, -0x3ffffff0 ;  /* 0xc0000010ff0f7424 */ /* 0x000fe200078e00ff */
[----:B------:R-:W0:Y:S02]  /*19880*/  LDC R224, c[0x0][0x448] ;  /* 0x00011200ffe07b82 */ /* 0x000e240000000800 */
[----:B------:R-:W3:Y:S02]  /*19890*/  LDL R226, [R1+0x80] ;  /* 0x0000800001e27983 */ /* 0x000ee40000100800 */
[----:B------:R-:W-:Y:S01]  /*198a0*/  QGMMA.64x128x32.F32.E4M3.E4M3 R24, R220, gdesc[UR4], R24, gsb0 ;  /* 0x01e00004dc187df3 */ /* 0x000fe20008000818 */
[----:B------:R-:W-:-:S02]  /*198b0*/  R2UR UR6, R20 ;  /* 0x00000000140672ca */ /* 0x000fc400000e0000 */
[----:B------:R-:W-:Y:S01]  /*198c0*/  R2UR UR7, R21 ;  /* 0x00000000150772ca */ /* 0x000fe200000e0000 */
[----:B------:R-:W-:Y:S01]  /*198d0*/  VIADD R20, R14, 0x300 ;  /* 0x000003000e147836 */ /* 0x000fe20000000000 */
[----:B------:R-:W4:Y:S01]  /*198e0*/  LDL R227, [R1+0x6c] ;  /* 0x00006c0001e37983 */ /* 0x000f220000100800 */
[----:B------:R-:W-:Y:S01]  /*198f0*/  IMAD.MOV.U32 R21, RZ, RZ, -0x3ffffff0 ;  /* 0xc0000010ff157424 */ /* 0x000fe200078e00ff */
[----:B0-----:R-:W-:Y:S01]  /*19900*/  ISETP.NE.AND P3, PT, R224, 0x1, PT ;  /* 0x00000001e000780c */ /* 0x001fe20003f65270 */
        /* <DEDUP_REMOVED lines=11> */
[C---:B------:R-:W-:Y:S01]  /*199c0*/  VIADD R20, R14.reuse, 0x500 ;  /* 0x000005000e147836 */ /* 0x040fe20000000000 */
[----:B------:R-:W-:Y:S01]  /*199d0*/  R2UR UR7, R21 ;  /* 0x00000000150772ca */ /* 0x000fe200000e0000 */
[----:B------:R-:W-:Y:S02]  /*199e0*/  IMAD.MOV.U32 R21, RZ, RZ, -0x3ffffff0 ;  /* 0xc0000010ff157424 */ /* 0x000fe400078e00ff */
[----:B------:R-:W-:Y:S01]  /*199f0*/  VIADD R14, R14, 0x600 ;  /* 0x000006000e0e7836 */ /* 0x000fe20000000000 */
[----:B------:R-:W-:Y:S02]  /*19a00*/  WARPGROUP.DEPBAR.LE gsb0, 0x0 ;  /* 0x00008000000079c5 */ /* 0x000fe40000010000 */
[----:B------:R-:W-:-:S07]  /*19a10*/  WARPGROUP.ARRIVE ;  /* 0x00000000000079c5 */ /* 0x000fce0000000000 */
[----:B------:R-:W-:Y:S01]  /*19a20*/  QGMMA.64x128x32.F32.E4M3.E4M3 R24, R208, gdesc[UR4], R24, gsb0 ;  /* 0x01e00004d0187df3 */ /* 0x000fe20008000818 */
[----:B------:R-:W-:Y:S02]  /*19a30*/  R2UR UR6, R20 ;  /* 0x00000000140672ca */ /* 0x000fe400000e0000 */
[----:B------:R-:W-:Y:S01]  /*19a40*/  R2UR UR7, R21 ;  /* 0x00000000150772ca */ /* 0x000fe200000e0000 */
[----:B------:R-:W0:Y:S01]  /*19a50*/  @P3 LDC R20, c[0x0][0x44c] ;  /* 0x00011300ff143b82 */ /* 0x000e220000000800 */
[----:B------:R-:W-:Y:S01]  /*19a60*/  @!P1 IMAD R21, R13, 0x8, R17 ;  /* 0x000000080d159824 */ /* 0x000fe200078e0211 */
[----:B------:R-:W-:Y:S02]  /*19a70*/  WARPGROUP.DEPBAR.LE gsb0, 0x0 ;  /* 0x00008000000079c5 */ /* 0x000fe40000010000 */
[----:B------:R-:W-:-:S08]  /*19a80*/  WARPGROUP.ARRIVE ;  /* 0x00000000000079c5 */ /* 0x000fd00000000000 */
[----:B------:R-:W-:Y:S01]  /*19a90*/  QGMMA.64x128x32.F32.E4M3.E4M3 R24, R204, gdesc[UR4], R24, gsb0 ;  /* 0x01e00004cc187df3 */ /* 0x000fe20008000818 */
[----:B------:R-:W-:Y:S02]  /*19aa0*/  R2UR UR6, R14 ;  /* 0x000000000e0672ca */ /* 0x000fe400000e0000 */
[----:B------:R-:W-:Y:S01]  /*19ab0*/  R2UR UR7, R15 ;  /* 0x000000000f0772ca */ /* 0x000fe200000e0000 */
[----:B---3--:R-:W-:Y:S01]  /*19ac0*/  IMAD.IADD R15, R226, 0x1, R225 ;  /* 0x00000001e20f7824 */ /* 0x008fe200078e02e1 */
[----:B------:R-:W1:Y:S01]  /*19ad0*/  @P3 LDC R14, c[0x0][0x450] ;  /* 0x00011400ff0e3b82 */ /* 0x000e620000000800 */
[----:B------:R-:W3:Y:S02]  /*19ae0*/  S2R R226, SR_TID.X ;  /* 0x0000000000e27919 */ /* 0x000ee40000002100 */
[----:B0-----:R-:W-:-:S05]  /*19af0*/  @P3 IMAD.HI.U32 R20, R15, R20, RZ ;  /* 0x000000140f143227 */ /* 0x001fca00078e00ff */
[----:B-1----:R-:W-:Y:S01]  /*19b00*/  @P3 SHF.R.U32.HI R15, RZ, R14, R20 ;  /* 0x0000000eff0f3219 */ /* 0x002fe20000011614 */
[----:B------:R-:W-:-:S05]  /*19b10*/  @!P1 VIADD R20, R21, 0x2e840 ;  /* 0x0002e84015149836 */ /* 0x000fca0000000000 */
[----:B------:R-:W-:Y:S02]  /*19b20*/  @!P1 PRMT R20, RZ, 0x654, R20 ;  /* 0x00000654ff149816 */ /* 0x000fe40000000014 */
[----:B---3--:R-:W-:-:S04]  /*19b30*/  SHF.R.U32.HI R226, RZ, 0x7, R226 ;  /* 0x00000007ffe27819 */ /* 0x008fc800000116e2 */
[----:B------:R-:W-:Y:S01]  /*19b40*/  IADD3 R14, -R226, 0xb, RZ ;  /* 0x0000000be20e7810 */ /* 0x000fe20007ffe1ff */
[----:B------:R-:W-:Y:S02]  /*19b50*/  WARPGROUP.DEPBAR.LE gsb0, 0x0 ;  /* 0x00008000000079c5 */ /* 0x000fe40000010000 */
[----:B------:R-:W-:Y:S01]  /*19b60*/  WARPGROUP.ARRIVE ;  /* 0x00000000000079c5 */ /* 0x000fe20000000000 */
[----:B------:R-:W0:Y:S05]  /*19b70*/  SHFL.IDX PT, R206, R15, RZ, 0x1c1f ;  /* 0x001c1fff0fce7589 */ /* 0x000e2a00000e0000 */
[----:B------:R-:W-:Y:S03]  /*19b80*/  QGMMA.64x128x32.F32.E4M3.E4M3 R24, R200, gdesc[UR4], R24, gsb0 ;  /* 0x01e00004c8187df3 */ /* 0x000fe60008000818 */
[----:B------:R-:W-:-:S02]  /*19b90*/  WARPGROUP.DEPBAR.LE gsb0, 0x0 ;  /* 0x00008000000079c5 */ /* 0x000fc40000010000 */
[----:B------:R-:W-:Y:S01]  /*19ba0*/  IMAD R200, R12, -0xe0, RZ ;  /* 0xffffff200cc87824 */ /* 0x000fe200078e02ff */
[----:B------:R1:W-:Y:S06]  /*19bb0*/  BAR.ARV R14, 0x100 ;  /* 0x0004000e0000751d */ /* 0x0003ec0000002000 */
[----:B------:R-:W-:Y:S01]  /*19bc0*/  VIADD R203, R200, 0x1 ;  /* 0x00000001c8cb7836 */ /* 0x000fe20000000000 */
[----:B------:R3:W-:Y:S01]  /*19bd0*/  @!P1 SYNCS.ARRIVE.TRANS64.RED.A1T0 RZ, [R20+URZ], RZ ;  /* 0x000000ff14ff99a7 */ /* 0x0007e2000810043f */
[----:B-1----:R-:W-:Y:S02]  /*19be0*/  IMAD.U32 R14, RZ, RZ, UR5 ;  /* 0x00000005ff0e7e24 */ /* 0x002fe4000f8e00ff */
[----:B----4-:R-:W-:-:S05]  /*19bf0*/  IMAD R203, R227, -0x2, R203 ;  /* 0xfffffffee3cb7824 */ /* 0x010fca00078e02cb */
[----:B--2---:R-:W-:Y:S01]  /*19c00*/  IADD3 R202, -R231, R203, R235 ;  /* 0x000000cbe7ca7210 */ /* 0x004fe20007ffe1eb */
[----:B------:R-:W-:Y:S01]  /*19c10*/  VIADD R203, R203, 0xffffffff ;  /* 0xffffffffcbcb7836 */ /* 0x000fe20000000000 */
[----:B---3--:R-:W-:-:S03]  /*19c20*/  LOP3.LUT R20, RZ, R14, RZ, 0x33, !PT ;  /* 0x0000000eff147212 */ /* 0x008fc600078e33ff */
[----:B------:R-:W-:Y:S02]  /*19c30*/  VIADD R201, R202, UR4 ;  /* 0x00000004cac97c36 */ /* 0x000fe40008000000 */
[----:B------:R-:W-:Y:S02]  /*19c40*/  IMAD.IADD R202, R20, 0x1, R202 ;  /* 0x0000000114ca7824 */ /* 0x000fe400078e02ca */
[--C-:B0-----:R-:W-:Y:S02]  /*19c50*/  IMAD.IADD R204, R201, 0x1, R206.reuse ;  /* 0x00000001c9cc7824 */ /* 0x101fe400078e02ce */
[----:B------:R-:W-:Y:S01]  /*19c60*/  IMAD.IADD R205, R202, 0x1, R206 ;  /* 0x00000001cacd7824 */ /* 0x000fe200078e02ce */
[----:B------:R-:W-:Y:S06]  /*19c70*/  @!P2 BRA `(.L_x_1453) ;  /* 0x00000000005ca947 */ /* 0x000fec0003800000 */
[----:B------:R-:W-:Y:S01]  /*19c80*/  IADD3 R206, -R231, R235, R206 ;  /* 0x000000ebe7ce7210 */ /* 0x000fe20007ffe1ce */
[----:B------:R-:W-:Y:S03]  /*19c90*/  BSSY B0, `(.L_x_1454) ;  /* 0x0000012000007945 */ /* 0x000fe60003800000 */
[----:B------:R-:W-:-:S13]  /*19ca0*/  ISETP.GT.AND P2, PT, R206, -0x1, PT ;  /* 0xffffffffce00780c */ /* 0x000fda0003f44270 */
[----:B------:R-:W-:Y:S05]  /*19cb0*/  @P2 BRA `(.L_x_1455) ;  /* 0x0000000000242947 */ /* 0x000fea0003800000 */
[----:B------:R-:W-:Y:S01]  /*19cc0*/  ULDC UR4, c[0x0][0x9e4] ;  /* 0x0002790000047ab9 */ /* 0x000fe20000000800 */
[----:B------:R-:W-:Y:S01]  /*19cd0*/  LOP3.LUT R206, RZ, R206, RZ, 0x33, !PT ;  /* 0x000000ceffce7212 */ /* 0x000fe200078e33ff */
[----:B------:R-:W-:-:S05]  /*19ce0*/  IMAD.U32 R207, RZ, RZ, UR4 ;  /* 0x00000004ffcf7e24 */ /* 0x000fca000f8e00ff */
[----:B------:R-:W-:-:S13]  /*19cf0*/  ISETP.NE.AND P2, PT, R207, 0x1, PT ;  /* 0x00000001cf00780c */ /* 0x000fda0003f45270 */
[----:B------:R-:W0:Y:S02]  /*19d00*/  @P2 LDC.64 R20, c[0x0][0x9e8] ;  /* 0x00027a00ff142b82 */ /* 0x000e240000000a00 */
[----:B0-----:R-:W-:-:S05]  /*19d10*/  @P2 IMAD.HI.U32 R20, R206, R20, RZ ;  /* 0x00000014ce142227 */ /* 0x001fca00078e00ff */
[----:B------:R-:W-:-:S04]  /*19d20*/  @P2 SHF.R.U32.HI R206, RZ, R21, R20 ;  /* 0x00000015ffce2219 */ /* 0x000fc80000011614 */
[----:B------:R-:W-:Y:S01]  /*19d30*/  LOP3.LUT R206, RZ, R206, RZ, 0x33, !PT ;  /* 0x000000ceffce7212 */ /* 0x000fe200078e33ff */
[----:B------:R-:W-:Y:S06]  /*19d40*/  BRA `(.L_x_1456) ;  /* 0x0000000000187947 */ /* 0x000fec0003800000 */
.L_x_1455:
[----:B------:R-:W-:Y:S02]  /*19d50*/  ULDC UR4, c[0x0][0x9e4] ;  /* 0x0002790000047ab9 */ /* 0x000fe40000000800 */
[----:B------:R-:W-:-:S05]  /*19d60*/  IMAD.U32 R207, RZ, RZ, UR4 ;  /* 0x00000004ffcf7e24 */ /* 0x000fca000f8e00ff */
[----:B------:R-:W-:-:S13]  /*19d70*/  ISETP.NE.AND P2, PT, R207, 0x1, PT ;  /* 0x00000001cf00780c */ /* 0x000fda0003f45270 */
[----:B------:R-:W0:Y:S02]  /*19d80*/  @P2 LDC.64 R20, c[0x0][0x9e8] ;  /* 0x00027a00ff142b82 */ /* 0x000e240000000a00 */
[----:B0-----:R-:W-:-:S05]  /*19d90*/  @P2 IMAD.HI.U32 R20, R206, R20, RZ ;  /* 0x00000014ce142227 */ /* 0x001fca00078e00ff */
[----:B------:R-:W-:-:S07]  /*19da0*/  @P2 SHF.R.U32.HI R206, RZ, R21, R20 ;  /* 0x00000015ffce2219 */ /* 0x000fce0000011614 */
.L_x_1456:
[----:B------:R-:W-:Y:S05]  /*19db0*/  BSYNC B0 ;  /* 0x0000000000007941 */ /* 0x000fea0003800000 */
.L_x_1454:
[----:B------:R-:W-:-:S05]  /*19dc0*/  IMAD R206, R206, R207, R203 ;  /* 0x000000cfcece7224 */ /* 0x000fca00078e02cb */
[----:B------:R-:W-:Y:S02]  /*19dd0*/  VIMNMX R205, R205, R206, !PT ;  /* 0x000000cecdcd7248 */ /* 0x000fe40007fe0100 */
[----:B------:R-:W-:-:S07]  /*19de0*/  VIADDMNMX R204, R206, R207, R204, PT ;  /* 0x000000cfcecc7246 */ /* 0x000fce00038001cc */
.L_x_1453:
[----:B------:R-:W2:Y:S01]  /*19df0*/  LDL.LU R206, [R1] ;  /* 0x0000000001ce7983 */ /* 0x000ea20000300800 */
[----:B------:R-:W-:Y:S02]  /*19e00*/  ISETP.GE.AND P2, PT, R200, 0x2, PT ;  /* 0x00000002c800780c */ /* 0x000fe40003f46270 */
[----:B------:R-:W-:Y:S01]  /*19e10*/  LOP3.LUT R16, R16, 0xffffdfff, RZ, 0xc0, !PT ;  /* 0xffffdfff10107812 */ /* 0x000fe200078ec0ff */
[----:B------:R-:W0:Y:S01]  /*19e20*/  SHFL.IDX PT, R15, R15, 0x1, 0x1c1f ;  /* 0x003c1f000f0f7f89 */ /* 0x000e2200000e0000 */
[C---:B------:R-:W-:Y:S02]  /*19e30*/  ISETP.GE.AND P3, PT, R200.reuse, 0x9, PT ;  /* 0x00000009c800780c */ /* 0x040fe40003f66270 */
[----:B------:R-:W-:-:S07]  /*19e40*/  ISETP.GE.AND P4, PT, R200, 0x22, PT ;  /* 0x00000022c800780c */ /* 0x000fce0003f86270 */
[----:B------:R-:W-:Y:S02]  /*19e50*/  @P2 LOP3.LUT R16, R16, 0x2000, RZ, 0xfc, !PT ;  /* 0x0000200010102812 */ /* 0x000fe400078efcff */
[----:B------:R-:W-:Y:S02]  /*19e60*/  ISETP.GT.AND P2, PT, R205, 0x1, !P2 ;  /* 0x00000001cd00780c */ /* 0x000fe40005744270 */
[----:B------:R-:W-:Y:S02]  /*19e70*/  LOP3.LUT R16, R16, 0xffffbfff, RZ, 0xc0, !PT ;  /* 0xffffbfff10107812 */ /* 0x000fe400078ec0ff */
[----:B------:R-:W-:Y:S02]  /*19e80*/  ISETP.LT.OR P2, PT, R204, 0x2, P2 ;  /* 0x00000002cc00780c */ /* 0x000fe40001741670 */
[----:B------:R-:W-:Y:S02]  /*19e90*/  @P3 LOP3.LUT R16, R16, 0x4000, RZ, 0xfc, !PT ;  /* 0x0000400010103812 */ /* 0x000fe400078efcff */
[----:B------:R-:W-:-:S02]  /*19ea0*/  FSEL R185, R185, -INF , !P2 ;  /* 0xff800000b9b97808 */ /* 0x000fc40005000000 */
[----:B------:R-:W-:Y:S02]  /*19eb0*/  ISETP.GT.AND P2, PT, R205, 0x8, !P3 ;  /* 0x00000008cd00780c */ /* 0x000fe40005f44270 */
[----:B------:R-:W-:Y:S01]  /*19ec0*/  ISETP.GE.AND P3, PT, R200, 0xa, PT ;  /* 0x0000000ac800780c */ /* 0x000fe20003f66270 */
[--C-:B0-----:R-:W-:Y:S01]  /*19ed0*/  IMAD.IADD R201, R201, 0x1, R15.reuse ;  /* 0x00000001c9c97824 */ /* 0x101fe200078e020f */
[----:B------:R-:W-:Y:S01]  /*19ee0*/  ISETP.LT.OR P2, PT, R204, 0x9, P2 ;  /* 0x00000009cc00780c */ /* 0x000fe20001741670 */
[----:B------:R-:W-:Y:S01]  /*19ef0*/  IMAD.IADD R202, R202, 0x1, R15 ;  /* 0x00000001caca7824 */ /* 0x000fe200078e020f */
[----:B------:R-:W-:Y:S02]  /*19f00*/  LOP3.LUT R16, R16, 0xffff7fff, RZ, 0xc0, !PT ;  /* 0xffff7fff10107812 */ /* 0x000fe400078ec0ff */
        /* <DEDUP_REMOVED lines=18> */
[----:B------:R-:W-:Y:S02]  /*1a030*/  LOP3.LUT R16, R16, 0xfffbffff, RZ, 0xc0, !PT ;  /* 0xfffbffff10107812 */ /* 0x000fe400078ec0ff */
        /* <DEDUP_REMOVED lines=15> */
[----:B------:R-:W-:-:S04]  /*1a130*/  ISETP.GT.AND P3, PT, R205, 0x21, !P4 ;  /* 0x00000021cd00780c */ /* 0x000fc80006764270 */
[----:B------:R-:W-:-:S04]  /*1a140*/  ISETP.LT.OR P3, PT, R204, 0x22, P3 ;  /* 0x00000022cc00780c */ /* 0x000fc80001f61670 */
[----:B------:R-:W-:Y:S02]  /*1a150*/  FSEL R169, R169, -INF , !P3 ;  /* 0xff800000a9a97808 */ /* 0x000fe40005800000 */
[----:B--2---:R-:W-:-:S04]  /*1a160*/  LOP3.LUT R206, R206, 0xfffffffd, RZ, 0xc0, !PT ;  /* 0xfffffffdcece7812 */ /* 0x004fc800078ec0ff */
        /* <DEDUP_REMOVED lines=268> */
[----:B------:R-:W-:-:S03]  /*1b230*/  ISETP.GT.AND P6, PT, R205, RZ, !P6 ;  /* 0x000000ffcd00720c */ /* 0x000fc600077c4270 */
[----:B------:R0:W-:Y:S01]  /*1b240*/  STL [R1], R206 ;  /* 0x000000ce01007387 */ /* 0x0001e20000100800 */
[----:B------:R-:W-:-:S04]  /*1b250*/  ISETP.LT.OR P6, PT, R204, 0x1, P6 ;  /* 0x00000001cc00780c */ /* 0x000fc800037c1670 */
[----:B------:R-:W-:Y:S02]  /*1b260*/  FSEL R184, R184, -INF , !P6 ;  /* 0xff800000b8b87808 */ /* 0x000fe40007000000 */
[----:B------:R-:W-:-:S13]  /*1b270*/  ISETP.GE.AND P6, PT, R200, 0xda, PT ;  /* 0x000000dac800780c */ /* 0x000fda0003fc6270 */
[----:B------:R-:W-:Y:S02]  /*1b280*/  @P6 LOP3.LUT R16, R16, 0x1000, RZ, 0xfc, !PT ;  /* 0x0000100010106812 */ /* 0x000fe400078efcff */
[----:B------:R-:W-:-:S04]  /*1b290*/  ISETP.GT.AND P6, PT, R205, 0xd9, !P6 ;  /* 0x000000d9cd00780c */ /* 0x000fc800077c4270 */
[----:B------:R-:W-:-:S04]  /*1b2a0*/  ISETP.LT.OR P6, PT, R204, 0xda, P6 ;  /* 0x000000dacc00780c */ /* 0x000fc800037c1670 */
[----:B------:R-:W-:Y:S02]  /*1b2b0*/  FSEL R101, R101, -INF , !P6 ;  /* 0xff80000065657808 */ /* 0x000fe40007000000 */
[----:B------:R-:W-:-:S13]  /*1b2c0*/  LOP3.LUT P6, RZ, R16, 0x100000, RZ, 0xc0, !PT ;  /* 0x0010000010ff7812 */ /* 0x000fda00078cc0ff */
[----:B0-----:R-:W-:Y:S05]  /*1b2d0*/  @!P6 BRA `(.L_x_1457) ;  /* 0x00000000005ce947 */ /* 0x001fea0003800000 */
        /* <DEDUP_REMOVED lines=13> */
.L_x_1459:
[----:B------:R-:W-:Y:S02]  /*1b3b0*/  ULDC UR4, c[0x0][0x9e4] ;  /* 0x0002790000047ab9 */ /* 0x000fe40000000800 */
[----:B------:R-:W-:-:S05]  /*1b3c0*/  IMAD.U32 R200, RZ, RZ, UR4 ;  /* 0x00000004ffc87e24 */ /* 0x000fca000f8e00ff */
[----:B------:R-:W-:-:S13]  /*1b3d0*/  ISETP.NE.AND P6, PT, R200, 0x1, PT ;  /* 0x00000001c800780c */ /* 0x000fda0003fc5270 */
[----:B------:R-:W0:Y:S02]  /*1b3e0*/  @P6 LDC.64 R20, c[0x0][0x9e8] ;  /* 0x00027a00ff146b82 */ /* 0x000e240000000a00 */
[----:B0-----:R-:W-:-:S05]  /*1b3f0*/  @P6 IMAD.HI.U32 R20, R15, R20, RZ ;  /* 0x000000140f146227 */ /* 0x001fca00078e00ff */
[----:B------:R-:W-:-:S07]  /*1b400*/  @P6 SHF.R.U32.HI R15, RZ, R21, R20 ;  /* 0x00000015ff0f6219 */ /* 0x000fce0000011614 */
.L_x_1460:
[----:B------:R-:W-:Y:S05]  /*1b410*/  BSYNC B0 ;  /* 0x0000000000007941 */ /* 0x000fea0003800000 */
.L_x_1458:
[----:B------:R-:W-:-:S05]  /*1b420*/  IMAD R15, R15, R200, R203 ;  /* 0x000000c80f0f7224 */ /* 0x000fca00078e02cb */
[----:B------:R-:W-:Y:S02]  /*1b430*/  VIADDMNMX R201, R15, R200, R201, PT ;  /* 0x000000c80fc97246 */ /* 0x000fe400038001c9 */
[----:B------:R-:W-:-:S07]  /*1b440*/  VIMNMX R202, R202, R15, !PT ;  /* 0x0000000fcaca7248 */ /* 0x000fce0007fe0100 */
.L_x_1457:
[----:B------:R-:W-:Y:S01]  /*1b450*/  ISETP.GT.AND P2, PT, R202, 0x20, !P2 ;  /* 0x00000020ca00780c */ /* 0x000fe20005744270 */
[----:B------:R-:W2:Y:S01]  /*1b460*/  LDL.LU R203, [R1+0x4] ;  /* 0x0000040001cb7983 */ /* 0x000ea20000300800 */
        /* <DEDUP_REMOVED lines=112> */
[----:B------:R-:W-:Y:S02]  /*1bb70*/  FMNMX.FTZ R15, R184, R3, !PT ;  /* 0x00000003b80f7209 */ /* 0x000fe40007810000 */
[----:B------:R-:W-:Y:S02]  /*1bb80*/  ISETP.LT.OR P2, PT, R201, 0x91, P2 ;  /* 0x00000091c900780c */ /* 0x000fe40001741670 */
[----:B------:R-:W-:Y:S02]  /*1bb90*/  LOP3.LUT P6, RZ, R206, 0x10, RZ, 0xc0, !PT ;  /* 0x00000010ceff7812 */ /* 0x000fe400078cc0ff */
[----:B------:R-:W-:-:S02]  /*1bba0*/  FSEL R130, R130, -INF , !P2 ;  /* 0xff80000082827808 */ /* 0x000fc40005000000 */
[----:B------:R-:W-:-:S04]  /*1bbb0*/  LOP3.LUT P2, RZ, R206, 0x4000, RZ, 0xc0, !PT ;  /* 0x00004000ceff7812 */ /* 0x000fc8000784c0ff */
        /* <DEDUP_REMOVED lines=26> */
[----:B------:R-:W-:Y:S02]  /*1bd60*/  FMNMX.FTZ R15, R176, R15, !PT ;  /* 0x0000000fb00f7209 */ /* 0x000fe40007810000 */
        /* <DEDUP_REMOVED lines=28> */
[----:B------:R-:W-:Y:S02]  /*1bf30*/  FMNMX.FTZ R15, R137, R15, !PT ;  /* 0x0000000f890f7209 */ /* 0x000fe40007810000 */
        /* <DEDUP_REMOVED lines=26> */
[----:B------:R-:W-:Y:S02]  /*1c0e0*/  FMNMX.FTZ R15, R129, R15, !PT ;  /* 0x0000000f810f7209 */ /* 0x000fe40007810000 */
        /* <DEDUP_REMOVED lines=28> */
[----:B------:R-:W-:Y:S02]  /*1c2b0*/  FMNMX.FTZ R15, R92, R15, !PT ;  /* 0x0000000f5c0f7209 */ /* 0x000fe40007810000 */
        /* <DEDUP_REMOVED lines=12> */
[----:B------:R-:W-:Y:S01]  /*1c380*/  LOP3.LUT P6, RZ, R16, 0x100, RZ, 0xc0, !PT ;  /* 0x0000010010ff7812 */ /* 0x000fe200078cc0ff */
[----:B------:R-:W0:Y:S01]  /*1c390*/  SHFL.BFLY PT, R20, R15, 0x2, 0x1f ;  /* 0x0c401f000f147f89 */ /* 0x000e2200000e0000 */
[----:B------:R-:W-:-:S02]  /*1c3a0*/  FSEL R199, R199, -INF , !P2 ;  /* 0xff800000c7c77808 */ /* 0x000fc40005000000 */
[----:B------:R-:W-:-:S04]  /*1c3b0*/  LOP3.LUT P2, RZ, R16, 0x800, RZ, 0xc0, !PT ;  /* 0x0000080010ff7812 */ /* 0x000fc8000784c0ff */
[----:B------:R-:W-:-:S04]  /*1c3c0*/  ISETP.GT.AND P2, PT, R202, 0xc0, !P2 ;  /* 0x000000c0ca00780c */ /* 0x000fc80005744270 */
[----:B------:R-:W-:-:S04]  /*1c3d0*/  ISETP.LT.OR P2, PT, R201, 0xc1, P2 ;  /* 0x000000c1c900780c */ /* 0x000fc80001741670 */
[----:B------:R-:W-:Y:S02]  /*1c3e0*/  FSEL R90, R90, -INF , !P2 ;  /* 0xff8000005a5a7808 */ /* 0x000fe40005000000 */
[----:B------:R-:W-:-:S04]  /*1c3f0*/  LOP3.LUT P2, RZ, R16, 0x400, RZ, 0xc0, !PT ;  /* 0x0000040010ff7812 */ /* 0x000fc8000784c0ff */
[----:B------:R-:W-:Y:S02]  /*1c400*/  ISETP.GT.AND P2, PT, R202, 0xc1, !P2 ;  /* 0x000000c1ca00780c */ /* 0x000fe40005744270 */
[----:B0-----:R-:W-:Y:S02]  /*1c410*/  FMNMX.FTZ R15, R15, R20, !PT ;  /* 0x000000140f0f7209 */ /* 0x001fe40007810000 */
[----:B------:R-:W-:-:S04]  /*1c420*/  ISETP.LT.OR P2, PT, R201, 0xc2, P2 ;  /* 0x000000c2c900780c */ /* 0x000fc80001741670 */
[----:B------:R-:W-:Y:S01]  /*1c430*/  FSEL R91, R91, -INF , !P2 ;  /* 0xff8000005b5b7808 */ /* 0x000fe20005000000 */
[----:B------:R-:W0:Y:S01]  /*1c440*/  SHFL.BFLY PT, R20, R15, 0x1, 0x1f ;  /* 0x0c201f000f147f89 */ /* 0x000e2200000e0000 */
        /* <DEDUP_REMOVED lines=9> */
[----:B0-----:R-:W-:Y:S02]  /*1c4e0*/  FMNMX.FTZ R15, R15, R20, !PT ;  /* 0x000000140f0f7209 */ /* 0x001fe40007810000 */
[----:B------:R-:W-:-:S03]  /*1c4f0*/  ISETP.LT.OR P2, PT, R201, 0x1, P2 ;  /* 0x00000001c900780c */ /* 0x000fc60001741670 */
[----:B------:R-:W-:Y:S01]  /*1c500*/  FFMA.FTZ R21, R2, R15, -8 ;  /* 0xc100000002157423 */ /* 0x000fe2000001000f */
[----:B------:R-:W-:Y:S02]  /*1c510*/  FSEL R186, R186, -INF , !P2 ;  /* 0xff800000baba7808 */ /* 0x000fe40005000000 */
[----:B------:R-:W-:-:S04]  /*1c520*/  FSETP.NEU.FTZ.AND P2, PT, R15, -INF , PT ;  /* 0xff8000000f00780b */ /* 0x000fc80003f5d000 */
[----:B------:R-:W-:-:S05]  /*1c530*/  FSEL R21, R21, RZ, P2 ;  /* 0x000000ff15157208 */ /* 0x000fca0001000000 */
        /* <DEDUP_REMOVED lines=8> */
[----:B------:R-:W-:-:S04]  /*1c5c0*/  FMNMX.FTZ R197, R186, R0, !PT ;  /* 0x00000000bac57209 */ /* 0x000fc80007810000 */
        /* <DEDUP_REMOVED lines=47> */
[----:B------:R-:W-:Y:S02]  /*1c8c0*/  FMNMX.FTZ R197, R90, R197, !PT ;  /* 0x000000c55ac57209 */ /* 0x000fe40007810000 */
[C---:B------:R-:W-:Y:S02]  /*1c8d0*/  ISETP.GT.AND P3, PT, R202.reuse, 0xd0, !P3 ;  /* 0x000000d0ca00780c */ /* 0x040fe40005f64270 */
[----:B------:R-:W-:Y:S02]  /*1c8e0*/  FMNMX.FTZ R197, R91, R197, !PT ;  /* 0x000000c55bc57209 */ /* 0x000fe40007810000 */
[----:B------:R-:W-:Y:S02]  /*1c8f0*/  ISETP.LT.OR P3, PT, R201, 0xd1, P3 ;  /* 0x000000d1c900780c */ /* 0x000fe40001f61670 */
[----:B------:R-:W-:Y:S02]  /*1c900*/  ISETP.GT.AND P4, PT, R202, 0xd1, !P4 ;  /* 0x000000d1ca00780c */ /* 0x000fe40006784270 */
[----:B------:R-:W-:-:S02]  /*1c910*/  FMNMX.FTZ R197, R94, R197, !PT ;  /* 0x000000c55ec57209 */ /* 0x000fc40007810000 */
[----:B------:R-:W-:Y:S02]  /*1c920*/  FSEL R98, R98, -INF , !P3 ;  /* 0xff80000062627808 */ /* 0x000fe40005800000 */
[----:B------:R-:W-:Y:S02]  /*1c930*/  ISETP.LT.OR P4, PT, R201, 0xd2, P4 ;  /* 0x000000d2c900780c */ /* 0x000fe40002781670 */
[----:B------:R-:W-:Y:S02]  /*1c940*/  ISETP.GT.AND P5, PT, R202, 0xd8, !P5 ;  /* 0x000000d8ca00780c */ /* 0x000fe40006fa4270 */
[----:B------:R-:W-:Y:S02]  /*1c950*/  LOP3.LUT P6, RZ, R16, 0x1000, RZ, 0xc0, !PT ;  /* 0x0000100010ff7812 */ /* 0x000fe400078cc0ff */
[----:B------:R-:W-:Y:S02]  /*1c960*/  FMNMX.FTZ R197, R95, R197, !PT ;  /* 0x000000c55fc57209 */ /* 0x000fe40007810000 */
[----:B------:R-:W-:-:S02]  /*1c970*/  FSEL R99, R99, -INF , !P4 ;  /* 0xff80000063637808 */ /* 0x000fc40006000000 */
[C---:B------:R-:W-:Y:S02]  /*1c980*/  ISETP.LT.OR P5, PT, R201.reuse, 0xd9, P5 ;  /* 0x000000d9c900780c */ /* 0x040fe40002fa1670 */
[----:B------:R-:W-:Y:S02]  /*1c990*/  ISETP.GT.AND P3, PT, R202, 0xd9, !P6 ;  /* 0x000000d9ca00780c */ /* 0x000fe40007764270 */
[----:B------:R-:W-:Y:S02]  /*1c9a0*/  FMNMX.FTZ R197, R98, R197, !PT ;  /* 0x000000c562c57209 */ /* 0x000fe40007810000 */
[----:B------:R-:W-:Y:S02]  /*1c9b0*/  FSEL R102, R102, -INF , !P5 ;  /* 0xff80000066667808 */ /* 0x000fe40006800000 */
[----:B------:R-:W-:Y:S02]  /*1c9c0*/  ISETP.LT.OR P3, PT, R201, 0xda, P3 ;  /* 0x000000dac900780c */ /* 0x000fe40001f61670 */
[----:B------:R-:W-:-:S02]  /*1c9d0*/  FMNMX.FTZ R197, R99, R197, !PT ;  /* 0x000000c563c57209 */ /* 0x000fc40007810000 */
[----:B------:R-:W-:Y:S02]  /*1c9e0*/  FSEL R103, R103, -INF , !P3 ;  /* 0xff80000067677808 */ /* 0x000fe40005800000 */
[----:B------:R-:W-:-:S04]  /*1c9f0*/  FMNMX.FTZ R197, R102, R197, !PT ;  /* 0x000000c566c57209 */ /* 0x000fc80007810000 */
[----:B------:R-:W-:-:S05]  /*1ca00*/  FMNMX.FTZ R197, R103, R197, !PT ;  /* 0x000000c567c57209 */ /* 0x000fca0007810000 */
[----:B------:R-:W0:Y:S02]  /*1ca10*/  SHFL.BFLY PT, R200, R197, 0x2, 0x1f ;  /* 0x0c401f00c5c87f89 */ /* 0x000e2400000e0000 */
[----:B0-----:R-:W-:-:S05]  /*1ca20*/  FMNMX.FTZ R200, R197, R200, !PT ;  /* 0x000000c8c5c87209 */ /* 0x001fca0007810000 */
[----:B------:R-:W0:Y:S01]  /*1ca30*/  SHFL.BFLY PT, R197, R200, 0x1, 0x1f ;  /* 0x0c201f00c8c57f89 */ /* 0x000e2200000e0000 */
        /* <DEDUP_REMOVED lines=47> */
[----:B------:R-:W-:Y:S01]  /*1cd30*/  FFMA.FTZ R101, R2, R101, -R21 ;  /* 0x0000006502657223 */ /* 0x000fe20000010815 */
[----:B0-----:R-:W-:-:S02]  /*1cd40*/  FMNMX.FTZ R21, R200, R197, !PT ;  /* 0x000000c5c8157209 */ /* 0x001fc40007810000 */
[----:B------:R-:W-:-:S05]  /*1cd50*/  FSEL R197, R15, RZ, P2 ;  /* 0x000000ff0fc57208 */ /* 0x000fca0001000000 */
[----:B------:R-:W-:-:S04]  /*1cd60*/  FADD.FTZ R3, -R197, R3 ;  /* 0x00000003c5037221 */ /* 0x000fc80000010100 */
[C---:B------:R-:W-:Y:S01]  /*1cd70*/  FMUL.FTZ R3, R2.reuse, R3 ;  /* 0x0000000302037220 */ /* 0x040fe20000410000 */
[----:B------:R-:W-:-:S01]  /*1cd80*/  FFMA.FTZ R197, R2, R21, -8 ;  /* 0xc100000002c57423 */ /* 0x000fc20000010015 */
[----:B------:R-:W-:Y:S01]  /*1cd90*/  MUFU.EX2 R20, R20 ;  /* 0x0000001400147308 */ /* 0x000fe20000000800 */
[----:B------:R-:W-:-:S07]  /*1cda0*/  FSETP.NEU.FTZ.AND P2, PT, R21, -INF , PT ;  /* 0xff8000001500780b */ /* 0x000fce0003f5d000 */
[----:B------:R-:W2:Y:S01]  /*1cdb0*/  MUFU.EX2 R3, R3 ;  /* 0x0000000300037308 */ /* 0x000ea20000000800 */
[----:B------:R-:W-:-:S07]  /*1cdc0*/  FSEL R197, R197, RZ, P2 ;  /* 0x000000ffc5c57208 */ /* 0x000fce0001000000 */
[----:B------:R-:W0:Y:S01]  /*1cdd0*/  MUFU.EX2 R184, R184 ;  /* 0x000000b800b87308 */ /* 0x000e220000000800 */
[----:B------:R-:W-:-:S01]  /*1cde0*/  FFMA.FTZ R200, R2, R142, -R197 ;  /* 0x0000008e02c87223 */ /* 0x000fc200000108c5 */
[----:B------:R-:W-:-:S06]  /*1cdf0*/  FSEL R142, R21, RZ, P2 ;  /* 0x000000ff158e7208 */ /* 0x000fcc0001000000 */
[----:B------:R-:W1:Y:S01]  /*1ce00*/  MUFU.EX2 R185, R185 ;  /* 0x000000b900b97308 */ /* 0x000e620000000800 */
[----:B------:R-:W-:-:S01]  /*1ce10*/  FADD.FTZ R142, -R142, R0 ;  /* 0x000000008e8e7221 */ /* 0x000fc20000010100 */
[----:B--2---:R-:W-:-:S06]  /*1ce20*/  FFMA.FTZ R0, R3, R203, R20 ;  /* 0x000000cb03007223 */ /* 0x004fcc0000010014 */
[----:B------:R-:W2:Y:S01]  /*1ce30*/  MUFU.EX2 R188, R188 ;  /* 0x000000bc00bc7308 */ /* 0x000ea20000000800 */
[----:B------:R-:W-:-:S01]  /*1ce40*/  FFMA.FTZ R186, R2, R186, -R197 ;  /* 0x000000ba02ba7223 */ /* 0x000fc200000108c5 */
[----:B------:R-:W-:Y:S01]  /*1ce50*/  FMUL.FTZ R142, R2, R142 ;  /* 0x0000008e028e7220 */ /* 0x000fe20000410000 */
[----:B0-----:R-:W-:-:S05]  /*1ce60*/  FADD.FTZ R0, R184, R0 ;  /* 0x00000000b8007221 */ /* 0x001fca0000010000 */
[----:B------:R-:W0:Y:S01]  /*1ce70*/  MUFU.EX2 R189, R189 ;  /* 0x000000bd00bd7308 */ /* 0x000e220000000800 */
[----:B------:R-:W-:-:S01]  /*1ce80*/  FFMA.FTZ R187, R2, R187, -R197 ;  /* 0x000000bb02bb7223 */ /* 0x000fc200000108c5 */
[----:B-1----:R-:W-:-:S06]  /*1ce90*/  FADD.FTZ R0, R185, R0 ;  /* 0x00000000b9007221 */ /* 0x002fcc0000010000 */
[----:B------:R-:W1:Y:S01]  /*1cea0*/  MUFU.EX2 R192, R192 ;  /* 0x000000c000c07308 */ /* 0x000e620000000800 */
[----:B------:R-:W-:-:S01]  /*1ceb0*/  FFMA.FTZ R190, R2, R190, -R197 ;  /* 0x000000be02be7223 */ /* 0x000fc200000108c5 */
[----:B--2---:R-:W-:-:S06]  /*1cec0*/  FADD.FTZ R0, R188, R0 ;  /* 0x00000000bc007221 */ /* 0x004fcc0000010000 */
[----:B------:R-:W2:Y:S01]  /*1ced0*/  MUFU.EX2 R193, R193 ;  /* 0x000000c100c17308 */ /* 0x000ea20000000800 */
[----:B------:R-:W-:-:S07]  /*1cee0*/  FFMA.FTZ R191, R2, R191, -R197 ;  /* 0x000000bf02bf7223 */ /* 0x000fce00000108c5 */
[----:B------:R-:W-:Y:S08]  /*1cef0*/  MUFU.EX2 R186, R186 ;  /* 0x000000ba00ba7308 */ /* 0x000ff00000000800 */
[----:B------:R-:W3:Y:S01]  /*1cf00*/  MUFU.EX2 R142, R142 ;  /* 0x0000008e008e7308 */ /* 0x000ee20000000800 */
[----:B0-----:R-:W-:-:S07]  /*1cf10*/  FADD.FTZ R0, R189, R0 ;  /* 0x00000000bd007221 */ /* 0x001fce0000010000 */
[----:B------:R-:W0:Y:S01]  /*1cf20*/  MUFU.EX2 R196, R196 ;  /* 0x000000c400c47308 */ /* 0x000e220000000800 */
[----:B------:R-:W-:-:S07]  /*1cf30*/  FFMA.FTZ R194, R2, R194, -R197 ;  /* 0x000000c202c27223 */ /* 0x000fce00000108c5 */
[----:B------:R-:W4:Y:S01]  /*1cf40*/  MUFU.EX2 R187, R187 ;  /* 0x000000bb00bb7308 */ /* 0x000f220000000800 */
[----:B-1----:R-:W-:-:S07]  /*1cf50*/  FADD.FTZ R0, R192, R0 ;  /* 0x00000000c0007221 */ /* 0x002fce0000010000 */
[----:B------:R-:W1:Y:S01]  /*1cf60*/  MUFU.EX2 R168, R168 ;  /* 0x000000a800a87308 */ /* 0x000e620000000800 */
[----:B------:R-:W-:-:S07]  /*1cf70*/  FFMA.FTZ R195, R2, R195, -R197 ;  /* 0x000000c302c37223 */ /* 0x000fce00000108c5 */
[----:B------:R-:W5:Y:S01]  /*1cf80*/  MUFU.EX2 R190, R190 ;  /* 0x000000be00be7308 */ /* 0x000f620000000800 */
[----:B--2---:R-:W-:-:S01]  /*1cf90*/  FADD.FTZ R0, R193, R0 ;  /* 0x00000000c1007221 */ /* 0x004fc20000010000 */
[----:B---3--:R-:W-:-:S06]  /*1cfa0*/  FFMA.FTZ R237, R142, R237, R186 ;  /* 0x000000ed8eed7223 */ /* 0x008fcc00000100ba */
[----:B------:R-:W2:Y:S01]  /*1cfb0*/  MUFU.EX2 R169, R169 ;  /* 0x000000a900a97308 */ /* 0x000ea20000000800 */
[----:B------:R-:W-:-:S07]  /*1cfc0*/  FFMA.FTZ R198, R2, R198, -R197 ;  /* 0x000000c602c67223 */ /* 0x000fce00000108c5 */
[----:B------:R-:W3:Y:S01]  /*1cfd0*/  MUFU.EX2 R191, R191 ;  /* 0x000000bf00bf7308 */ /* 0x000ee20000000800 */
[----:B------:R-:W-:-:S01]  /*1cfe0*/  FFMA.FTZ R199, R2, R199, -R197 ;  /* 0x000000c702c77223 */ /* 0x000fc200000108c5 */
[C-C-:B------:R-:W-:Y:S01]  /*1cff0*/  FFMA.FTZ R170, R2.reuse, R170, -R197.reuse ;  /* 0x000000aa02aa7223 */ /* 0x140fe200000108c5 */
[----:B------:R-:W-:-:S05]  /*1d000*/  FFMA.FTZ R171, R2, R171, -R197 ;  /* 0x000000ab02ab7223 */ /* 0x000fca00000108c5 */
[----:B------:R-:W3:Y:S01]  /*1d010*/  MUFU.EX2 R172, R172 ;  /* 0x000000ac00ac7308 */ /* 0x000ee20000000800 */
[----:B------:R-:W-:-:S01]  /*1d020*/  FFMA.FTZ R174, R2, R174, -R197 ;  /* 0x000000ae02ae7223 */ /* 0x000fc200000108c5 */
[C-C-:B------:R-:W-:Y:S01]  /*1d030*/  FFMA.FTZ R175, R2.reuse, R175, -R197.reuse ;  /* 0x000000af02af7223 */ /* 0x140fe200000108c5 */
[----:B------:R-:W-:-:S01]  /*1d040*/  FFMA.FTZ R178, R2, R178, -R197 ;  /* 0x000000b202b27223 */ /* 0x000fc200000108c5 */
[----:B------:R-:W-:-:S04]  /*1d050*/  FFMA.FTZ R179, R2, R179, -R197 ;  /* 0x000000b302b37223 */ /* 0x000fc800000108c5 */
[----:B------:R-:W3:Y:S01]  /*1d060*/  MUFU.EX2 R194, R194 ;  /* 0x000000c200c27308 */ /* 0x000ee20000000800 */
[----:B------:R-:W-:-:S01]  /*1d070*/  FFMA.FTZ R182, R2, R182, -R197 ;  /* 0x000000b602b67223 */ /* 0x000fc200000108c5 */
[C-C-:B------:R-:W-:Y:S01]  /*1d080*/  FFMA.FTZ R183, R2.reuse, R183, -R197.reuse ;  /* 0x000000b702b77223 */ /* 0x140fe200000108c5 */
[----:B------:R-:W-:-:S01]  /*1d090*/  FFMA.FTZ R154, R2, R154, -R197 ;  /* 0x0000009a029a7223 */ /* 0x000fc200000108c5 */
[C-C-:B------:R-:W-:Y:S01]  /*1d0a0*/  FFMA.FTZ R155, R2.reuse, R155, -R197.reuse ;  /* 0x0000009b029b7223 */ /* 0x140fe200000108c5 */
[----:B------:R-:W-:-:S01]  /*1d0b0*/  FFMA.FTZ R158, R2, R158, -R197 ;  /* 0x0000009e029e7223 */ /* 0x000fc200000108c5 */
[C-C-:B------:R-:W-:Y:S01]  /*1d0c0*/  FFMA.FTZ R159, R2.reuse, R159, -R197.reuse ;  /* 0x0000009f029f7223 */ /* 0x140fe200000108c5 */
[----:B------:R-:W-:-:S01]  /*1d0d0*/  FFMA.FTZ R162, R2, R162, -R197 ;  /* 0x000000a202a27223 */ /* 0x000fc200000108c5 */
        /* <DEDUP_REMOVED lines=36> */
[----:B0-----:R-:W-:Y:S01]  /*1d320*/  FADD.FTZ R0, R196, R0 ;  /* 0x00000000c4007221 */ /* 0x001fe20000010000 */
[----:B----4-:R-:W-:-:S01]  /*1d330*/  FADD.FTZ R197, R187, R237 ;  /* 0x000000edbbc57221 */ /* 0x010fc20000010000 */
[----:B------:R-:W0:Y:S02]  /*1d340*/  MUFU.EX2 R176, R176 ;  /* 0x000000b000b07308 */ /* 0x000e240000000800 */
[----:B-1----:R-:W-:-:S01]  /*1d350*/  FADD.FTZ R0, R168, R0 ;  /* 0x00000000a8007221 */ /* 0x002fc20000010000 */
[----:B-----5:R-:W-:-:S05]  /*1d360*/  FADD.FTZ R197, R190, R197 ;  /* 0x000000c5bec57221 */ /* 0x020fca0000010000 */
[----:B------:R-:W1:Y:S01]  /*1d370*/  MUFU.EX2 R198, R198 ;  /* 0x000000c600c67308 */ /* 0x000e620000000800 */
[----:B--2---:R-:W-:-:S01]  /*1d380*/  FADD.FTZ R0, R169, R0 ;  /* 0x00000000a9007221 */ /* 0x004fc20000010000 */
[----:B---3--:R-:W-:-:S06]  /*1d390*/  FADD.FTZ R197, R191, R197 ;  /* 0x000000c5bfc57221 */ /* 0x008fcc0000010000 */
[----:B------:R-:W2:Y:S01]  /*1d3a0*/  MUFU.EX2 R177, R177 ;  /* 0x000000b100b17308 */ /* 0x000ea20000000800 */
[----:B------:R-:W-:-:S01]  /*1d3b0*/  FADD.FTZ R0, R172, R0 ;  /* 0x00000000ac007221 */ /* 0x000fc20000010000 */
[----:B------:R-:W-:-:S06]  /*1d3c0*/  FADD.FTZ R197, R194, R197 ;  /* 0x000000c5c2c57221 */ /* 0x000fcc0000010000 */
[----:B------:R-:W3:Y:S01]  /*1d3d0*/  MUFU.EX2 R199, R199 ;  /* 0x000000c700c77308 */ /* 0x000ee20000000800 */
[----:B------:R-:W-:-:S01]  /*1d3e0*/  FADD.FTZ R0, R173, R0 ;  /* 0x00000000ad007221 */ /* 0x000fc20000010000 */
[----:B------:R-:W-:-:S06]  /*1d3f0*/  FADD.FTZ R197, R195, R197 ;  /* 0x000000c5c3c57221 */ /* 0x000fcc0000010000 */
[----:B------:R-:W4:Y:S08]  /*1d400*/  MUFU.EX2 R180, R180 ;  /* 0x000000b400b47308 */ /* 0x000f300000000800 */
[----:B------:R-:W5:Y:S01]  /*1d410*/  MUFU.EX2 R170, R170 ;  /* 0x000000aa00aa7308 */ /* 0x000f620000000800 */
[----:B0-----:R-:W-:-:S01]  /*1d420*/  FADD.FTZ R0, R176, R0 ;  /* 0x00000000b0007221 */ /* 0x001fc20000010000 */
[----:B-1----:R-:W-:-:S06]  /*1d430*/  FADD.FTZ R197, R198, R197 ;  /* 0x000000c5c6c57221 */ /* 0x002fcc0000010000 */
[----:B------:R-:W0:Y:S08]  /*1d440*/  MUFU.EX2 R181, R181 ;  /* 0x000000b500b57308 */ /* 0x000e300000000800 */
[----:B------:R-:W1:Y:S01]  /*1d450*/  MUFU.EX2 R171, R171 ;  /* 0x000000ab00ab7308 */ /* 0x000e620000000800 */
[----:B--2---:R-:W-:-:S01]  /*1d460*/  FADD.FTZ R0, R177, R0 ;  /* 0x00000000b1007221 */ /* 0x004fc20000010000 */
[----:B---3--:R-:W-:-:S06]  /*1d470*/  FADD.FTZ R197, R199, R197 ;  /* 0x000000c5c7c57221 */ /* 0x008fcc0000010000 */
[----:B------:R-:W2:Y:S08]  /*1d480*/  MUFU.EX2 R152, R152 ;  /* 0x0000009800987308 */ /* 0x000eb00000000800 */
[----:B------:R-:W3:Y:S01]  /*1d490*/  MUFU.EX2 R174, R174 ;  /* 0x000000ae00ae7308 */ /* 0x000ee20000000800 */
[----:B----4-:R-:W-:-:S01]  /*1d4a0*/  FADD.FTZ R0, R180, R0 ;  /* 0x00000000b4007221 */ /* 0x010fc20000010000 */
[----:B-----5:R-:W-:-:S06]  /*1d4b0*/  FADD.FTZ R197, R170, R197 ;  /* 0x000000c5aac57221 */ /* 0x020fcc0000010000 */
        /* <DEDUP_REMOVED lines=156> */
[----:B------:R-:W4:Y:S01]  /*1de80*/  MUFU.EX2 R94, R94 ;  /* 0x0000005e005e7308 */ /* 0x000f220000000800 */
[----:B0-----:R-:W-:-:S01]  /*1de90*/  FADD.FTZ R0, R100, R0 ;  /* 0x0000000064007221 */ /* 0x001fc20000010000 */
[----:B-1----:R-:W-:-:S06]  /*1dea0*/  FADD.FTZ R197, R90, R197 ;  /* 0x000000c55ac57221 */ /* 0x002fcc0000010000 */
[----:B------:R-:W0:Y:S01]  /*1deb0*/  MUFU.EX2 R95, R95 ;  /* 0x0000005f005f7308 */ /* 0x000e220000000800 */
[----:B--2---:R-:W-:-:S01]  /*1dec0*/  FADD.FTZ R0, R101, R0 ;  /* 0x0000000065007221 */ /* 0x004fc20000010000 */
[----:B---3--:R-:W-:-:S06]  /*1ded0*/  FADD.FTZ R197, R91, R197 ;  /* 0x000000c55bc57221 */ /* 0x008fcc0000010000 */
[----:B------:R-:W1:Y:S01]  /*1dee0*/  MUFU.EX2 R98, R98 ;  /* 0x0000006200627308 */ /* 0x000e620000000800 */
[----:B----4-:R-:W-:-:S01]  /*1def0*/  FADD.FTZ R197, R94, R197 ;  /* 0x000000c55ec57221 */ /* 0x010fc20000010000 */
[----:B------:R2:W-:Y:S06]  /*1df00*/  STL [R1+0x4], R0 ;  /* 0x0000040001007387 */ /* 0x0005ec0000100800 */
[----:B------:R-:W3:Y:S01]  /*1df10*/  MUFU.EX2 R99, R99 ;  /* 0x0000006300637308 */ /* 0x000ee20000000800 */
[----:B0-----:R-:W-:-:S07]  /*1df20*/  FADD.FTZ R197, R95, R197 ;  /* 0x000000c55fc57221 */ /* 0x001fce0000010000 */
[----:B------:R-:W0:Y:S01]  /*1df30*/  MUFU.EX2 R102, R102 ;  /* 0x0000006600667308 */ /* 0x000e220000000800 */
[----:B-1----:R-:W-:-:S07]  /*1df40*/  FADD.FTZ R197, R98, R197 ;  /* 0x000000c562c57221 */ /* 0x002fce0000010000 */
[----:B------:R-:W1:Y:S01]  /*1df50*/  MUFU.EX2 R103, R103 ;  /* 0x0000006700677308 */ /* 0x000e620000000800 */
[----:B---3--:R-:W-:-:S04]  /*1df60*/  FADD.FTZ R197, R99, R197 ;  /* 0x000000c563c57221 */ /* 0x008fc80000010000 */
[----:B0-----:R-:W-:-:S04]  /*1df70*/  FADD.FTZ R197, R102, R197 ;  /* 0x000000c566c57221 */ /* 0x001fc80000010000 */
[----:B-1----:R-:W-:Y:S01]  /*1df80*/  FADD.FTZ R237, R103, R197 ;  /* 0x000000c567ed7221 */ /* 0x002fe20000010000 */
[----:B--2---:R-:W-:Y:S06]  /*1df90*/  @!P0 BRA `(.L_x_1461) ;  /* 0x0000000000048947 */ /* 0x004fec0003800000 */
[----:B------:R-:W-:Y:S01]  /*1dfa0*/  BPT.TRAP 0x1 ;  /* 0x000000040000795c */ /* 0x000fe20000300000 */
.L_x_1461:
[----:B------:R-:W2:Y:S04]  /*1dfb0*/  LDL R0, [R1+0x64] ;  /* 0x0000640001007983 */ /* 0x000ea80000100800 */
[----:B------:R-:W3:Y:S01]  /*1dfc0*/  LDL R197, [R1+0x5c] ;  /* 0x00005c0001c57983 */ /* 0x000ee20000100800 */
[----:B------:R-:W-:Y:S02]  /*1dfd0*/  F2FP.SATFINITE.E4M3.F32.PACK_AB_MERGE_C R92, R93, R92, RZ ;  /* 0x0000005c5d5c723e */ /* 0x000fe400048070ff */
[----:B------:R-:W-:Y:S02]  /*1dfe0*/  F2FP.SATFINITE.E4M3.F32.PACK_AB_MERGE_C R185, R188, R185, RZ ;  /* 0x000000b9bcb9723e */ /* 0x000fe400048070ff */
[----:B------:R-:W-:Y:S02]  /*1dff0*/  F2FP.SATFINITE.E4M3.F32.PACK_AB_MERGE_C R190, R191, R190, RZ ;  /* 0x000000bebfbe723e */ /* 0x000fe400048070ff */
[----:B------:R-:W-:-:S02]  /*1e000*/  F2FP.SATFINITE.E4M3.F32.PACK_AB_MERGE_C R193, R196, R193, RZ ;  /* 0x000000c1c4c1723e */ /* 0x000fc400048070ff */
[----:B------:R-:W-:Y:S02]  /*1e010*/  F2FP.SATFINITE.E4M3.F32.PACK_AB_MERGE_C R198, R199, R198, RZ ;  /* 0x000000c6c7c6723e */ /* 0x000fe400048070ff */
[----:B------:R-:W-:Y:S02]  /*1e020*/  F2FP.SATFINITE.E4M3.F32.PACK_AB_MERGE_C R172, R173, R172, RZ ;  /* 0x000000acadac723e */ /* 0x000fe400048070ff */
        /* <DEDUP_REMOVED lines=113> */
[----:B------:R-:W-:Y:S01]  /*1e740*/  FMUL.FTZ R87, R87, R142 ;  /* 0x0000008e57577220 */ /* 0x000fe20000410000 */
[----:B------:R-:W-:-:S02]  /*1e750*/  IMAD.MOV.U32 R3, RZ, RZ, R15 ;  /* 0x000000ffff037224 */ /* 0x000fc400078e000f */
[----:B------:R-:W-:Y:S01]  /*1e760*/  IMAD.MOV.U32 R231, RZ, RZ, R234 ;  /* 0x000000ffffe77224 */ /* 0x000fe200078e00ea */
[----:B--2---:R-:W-:Y:S01]  /*1e770*/  R2UR UR4, R0 ;  /* 0x00000000000472ca */ /* 0x004fe200000e0000 */
[----:B------:R-:W-:Y:S01]  /*1e780*/  IMAD R0, R232, 0x8, R17 ;  /* 0x00000008e8007824 */ /* 0x000fe200078e0211 */
[----:B---3--:R-:W-:-:S03]  /*1e790*/  ISETP.GT.AND P2, PT, R12, R197, PT ;  /* 0x000000c50c00720c */ /* 0x008fc60003f44270 */
[----:B------:R-:W-:-:S08]  /*1e7a0*/  VIADD R0, R0, 0x2e860 ;  /* 0x0002e86000007836 */ /* 0x000fd00000000000 */
[----:B------:R-:W-:-:S05]  /*1e7b0*/  IMAD.U32 R93, RZ, RZ, UR4 ;  /* 0x00000004ff5d7e24 */ /* 0x000fca000f8e00ff */
[----:B------:R-:W-:Y:S01]  /*1e7c0*/  PRMT R0, R93, 0x654, R0 ;  /* 0x000006545d007816 */ /* 0x000fe20000000000 */
[----:B------:R-:W-:-:S03]  /*1e7d0*/  VIADD R12, R12, 0xffffffff ;  /* 0xffffffff0c0c7836 */ /* 0x000fc60000000000 */
[----:B------:R0:W-:Y:S01]  /*1e7e0*/  SYNCS.ARRIVE.TRANS64.RED.A1T0 RZ, [R0+URZ], RZ ;  /* 0x000000ff00ff79a7 */ /* 0x0001e2000810043f */
[----:B------:R-:W-:Y:S02]  /*1e7f0*/  IMAD.MOV.U32 R232, RZ, RZ, R13 ;  /* 0x000000ffffe87224 */ /* 0x000fe400078e000d */
[----:B0-----:R-:W-:Y:S01]  /*1e800*/  IMAD.MOV.U32 R0, RZ, RZ, R21 ;  /* 0x000000ffff007224 */ /* 0x001fe200078e0015 */
[----:B------:R-:W-:Y:S06]  /*1e810*/  @P2 BRA `(.L_x_1462) ;  /* 0xffffff98003c2947 */ /* 0x000fec000383ffff */
[----:B------:R-:W-:Y:S02]  /*1e820*/  IMAD.MOV.U32 R0, RZ, RZ, R21 ;  /* 0x000000ffff007224 */ /* 0x000fe400078e0015 */
[----:B------:R-:W-:Y:S02]  /*1e830*/  IMAD.MOV.U32 R3, RZ, RZ, R15 ;  /* 0x000000ffff037224 */ /* 0x000fe400078e000f */
[----:B------:R-:W-:Y:S02]  /*1e840*/  IMAD.MOV.U32 R232, RZ, RZ, R13 ;  /* 0x000000ffffe87224 */ /* 0x000fe400078e000d */
[----:B------:R-:W-:-:S07]  /*1e850*/  IMAD.MOV.U32 R231, RZ, RZ, R234 ;  /* 0x000000ffffe77224 */ /* 0x000fce00078e00ea */
.L_x_1443:
[----:B------:R-:W2:Y:S01]  /*1e860*/  LDL R13, [R1+0x60] ;  /* 0x00006000010d7983 */ /* 0x000ea20000100800 */
[----:B------:R-:W0:Y:S03]  /*1e870*/  LDC R15, c[0x0][0x448] ;  /* 0x00011200ff0f7b82 */ /* 0x000e260000000800 */
[----:B------:R-:W3:Y:S04]  /*1e880*/  LDL R88, [R1+0x10] ;  /* 0x0000100001587983 */ /* 0x000ee80000100800 */
[----:B------:R-:W3:Y:S01]  /*1e890*/  LDL R21, [R1+0x14] ;  /* 0x0000140001157983 */ /* 0x000ee20000100800 */
[----:B------:R-:W1:Y:S01]  /*1e8a0*/  LDC R89, c[0x0][0x9e4] ;  /* 0x00027900ff597b82 */ /* 0x000e620000000800 */
[----:B------:R-:W-:-:S02]  /*1e8b0*/  LOP3.LUT R16, R16, 0xffefffff, RZ, 0xc0, !PT ;  /* 0xffefffff10107812 */ /* 0x000fc400078ec0ff */
[----:B0-----:R-:W-:-:S13]  /*1e8c0*/  ISETP.NE.AND P2, PT, R15, 0x1, PT ;  /* 0x000000010f00780c */ /* 0x001fda0003f45270 */
[----:B------:R-:W0:Y:S01]  /*1e8d0*/  @P2 LDC R20, c[0x0][0x44c] ;  /* 0x00011300ff142b82 */ /* 0x000e220000000800 */
[----:B------:R-:W-:-:S04]  /*1e8e0*/  @P2 LOP3.LUT R16, R16, 0x100000, RZ, 0xfc, !PT ;  /* 0x0010000010102812 */ /* 0x000fc800078efcff */
[----:B------:R-:W-:-:S03]  /*1e8f0*/  LOP3.LUT R16, R16, 0xffdfffff, RZ, 0xc0, !PT ;  /* 0xffdfffff10107812 */ /* 0x000fc600078ec0ff */
[----:B------:R-:W4:Y:S01]  /*1e900*/  @P2 LDC R15, c[0x0][0x450] ;  /* 0x00011400ff0f2b82 */ /* 0x000f220000000800 */
[----:B--2---:R-:W-:-:S04]  /*1e910*/  VIADD R13, R13, 0x7f ;  /* 0x0000007f0d0d7836 */ /* 0x004fc80000000000 */
[----:B0-----:R-:W-:Y:S01]  /*1e920*/  @P2 IMAD.HI.U32 R20, R13, R20, RZ ;  /* 0x000000140d142227 */ /* 0x001fe200078e00ff */
[----:B---3--:R-:W-:-:S04]  /*1e930*/  IADD3 R88, R21, 0x1, -R88 ;  /* 0x0000000115587810 */ /* 0x008fc80007ffe858 */
[----:B----4-:R-:W-:Y:S02]  /*1e940*/  @P2 SHF.R.U32.HI R13, RZ, R15, R20 ;  /* 0x0000000fff0d2219 */ /* 0x010fe40000011614 */
[----:B-1----:R-:W-:-:S03]  /*1e950*/  ISETP.GE.AND P2, PT, R89, 0x1, PT ;  /* 0x000000015900780c */ /* 0x002fc60003f46270 */
[----:B------:R-:W-:-:S04]  /*1e960*/  IMAD.IADD R13, R13, 0x1, R88 ;  /* 0x000000010d0d7824 */ /* 0x000fc800078e0258 */
[----:B------:R-:W-:-:S06]  /*1e970*/  IMAD.IADD R14, R13, 0x1, -R14 ;  /* 0x000000010d0e7824 */ /* 0x000fcc00078e0a0e */
[----:B------:R-:W-:Y:S01]  /*1e980*/  @P2 LOP3.LUT R16, R16, 0x200000, RZ, 0xfc, !PT ;  /* 0x0020000010102812 */ /* 0x000fe200078efcff */
        /* <DEDUP_REMOVED lines=11> */
.L_x_1465:
[----:B------:R-:W-:-:S13]  /*1ea40*/  ISETP.NE.AND P2, PT, R89, 0x1, PT ;  /* 0x000000015900780c */ /* 0x000fda0003f45270 */
[----:B------:R-:W0:Y:S02]  /*1ea50*/  @P2 LDC.64 R20, c[0x0][0x9e8] ;  /* 0x00027a00ff142b82 */ /* 0x000e240000000a00 */
[----:B0-----:R-:W-:-:S05]  /*1ea60*/  @P2 IMAD.HI.U32 R20, R13, R20, RZ ;  /* 0x000000140d142227 */ /* 0x001fca00078e00ff */
[----:B------:R-:W-:-:S07]  /*1ea70*/  @P2 SHF.R.U32.HI R13, RZ, R21, R20 ;  /* 0x00000015ff0d2219 */ /* 0x000fce0000011614 */
.L_x_1466:
[----:B------:R-:W-:Y:S05]  /*1ea80*/  BSYNC B0 ;  /* 0x0000000000007941 */ /* 0x000fea0003800000 */
.L_x_1464:
[----:B------:R-:W-:-:S05]  /*1ea90*/  IMAD R13, R13, R89, RZ ;  /* 0x000000590d0d7224 */ /* 0x000fca00078e02ff */
[----:B------:R-:W-:-:S07]  /*1eaa0*/  VIMNMX R14, R14, R13, !PT ;  /* 0x0000000d0e0e7248 */ /* 0x000fce0007fe0100 */
.L_x_1463:
[----:B------:R-:W2:Y:S01]  /*1eab0*/  LDL R20, [R1+0x70] ;  /* 0x0000700001147983 */ /* 0x000ea20000100800 */
[----:B------:R-:W-:Y:S02]  /*1eac0*/  VIADD R15, R14, 0xdf ;  /* 0x000000df0e0f7836 */ /* 0x000fe40000000000 */
[----:B------:R-:W-:-:S04]  /*1ead0*/  IMAD.MOV.U32 R14, RZ, RZ, RZ ;  /* 0x000000ffff0e7224 */ /* 0x000fc800078e00ff */
[----:B------:R-:W-:-:S05]  /*1eae0*/  IMAD.HI R14, R15, -0x6db6db6d, R14 ;  /* 0x924924930f0e7827 */ /* 0x000fca00078e020e */
[----:B------:R-:W-:-:S04]  /*1eaf0*/  SHF.R.U32.HI R13, RZ, 0x1f, R14 ;  /* 0x0000001fff0d7819 */ /* 0x000fc8000001160e */
[----:B------:R-:W-:-:S04]  /*1eb00*/  LEA.HI.SX32 R13, R14, R13, 0x19 ;  /* 0x0000000d0e0d7211 */ /* 0x000fc800078fcaff */
[----:B--2---:R-:W-:-:S04]  /*1eb10*/  VIMNMX R20, R20, R13, !PT ;  /* 0x0000000d14147248 */ /* 0x004fc80007fe0100 */
[----:B------:R-:W-:Y:S01]  /*1eb20*/  ISETP.GE.AND P2, PT, R12, R20, PT ;  /* 0x000000140c00720c */ /* 0x000fe20003f46270 */
[----:B------:R0:W-:-:S12]  /*1eb30*/  STL [R1+0x48], R20 ;  /* 0x0000481401007387 */ /* 0x0001d80000100800 */
[----:B0-----:R-:W-:Y:S05]  /*1eb40*/  @!P2 BRA `(.L_x_1467) ;  /* 0x0000003c00fca947 */ /* 0x001fea0003800000 */
[----:B------:R-:W-:Y:S02]  /*1eb50*/  IMAD.MOV.U32 R235, RZ, RZ, R12 ;  /* 0x000000ffffeb7224 */ /* 0x000fe400078e000c */
[----:B------:R-:W-:Y:S02]  /*1eb60*/  IMAD.MOV.U32 R234, RZ, RZ, R0 ;  /* 0x000000ffffea7224 */ /* 0x000fe400078e0000 */
[----:B------:R-:W-:Y:S02]  /*1eb70*/  IMAD.MOV.U32 R21, RZ, RZ, R3 ;  /* 0x000000ffff157224 */ /* 0x000fe400078e0003 */
[----:B------:R-:W-:Y:S02]  /*1eb80*/  IMAD.MOV.U32 R12, RZ, RZ, R231 ;  /* 0x000000ffff0c7224 */ /* 0x000fe400078e00e7 */
[----:B------:R-:W-:-:S07]  /*1eb90*/  IMAD.MOV.U32 R20, RZ, RZ, R232 ;  /* 0x000000ffff147224 */ /* 0x000fce00078e00e8 */
.L_x_1478:
[----:B------:R-:W2:Y:S01]  /*1eba0*/  LDL R0, [R1+0x54] ;  /* 0x0000540001007983 */ /* 0x000ea20000100800 */
[----:B------:R-:W-:Y:S01]  /*1ebb0*/  ISETP.NE.AND P2, PT, R20, 0x1, PT ;  /* 0x000000011400780c */ /* 0x000fe20003f45270 */
[----:B------:R-:W-:Y:S05]  /*1ebc0*/  YIELD ;  /* 0x0000000000007946 */ /* 0x000fea0003800000 */
[----:B------:R-:W-:-:S04]  /*1ebd0*/  SEL R231, RZ, 0x1, P2 ;  /* 0x00000001ffe77807 */ /* 0x000fc80001000000 */
[----:B------:R-:W-:Y:S02]  /*1ebe0*/  LOP3.LUT R231, R12, R231, RZ, 0x3c, !PT ;  /* 0x000000e70ce77212 */ /* 0x000fe400078e3cff */
[----:B--2---:R-:W-:-:S13]  /*1ebf0*/  ISETP.NE.AND P2, PT, R0, RZ, PT ;  /* 0x000000ff0000720c */ /* 0x004fda0003f45270 */
[----:B------:R-:W-:Y:S05]  /*1ec00*/  @P2 BRA `(.L_x_1468) ;  /* 0x00000000003c2947 */ /* 0x000fea0003800000 */
[----:B------:R-:W-:Y:S05]  /*1ec10*/  @!P0 BRA `(.L_x_1469) ;  /* 0x0000000000048947 */ /* 0x000fea0003800000 */
[----:B------:R-:W-:Y:S01]  /*1ec20*/  BPT.TRAP 0x1 ;  /* 0x000000040000795c */ /* 0x000fe20000300000 */
.L_x_1469:
[----:B------:R-:W-:Y:S01]  /*1ec30*/  VIADD R0, R20, 0x1 ;  /* 0x0000000114007836 */ /* 0x000fe20000000000 */
[----:B------:R-:W-:-:S04]  /*1ec40*/  SHF.L.U32 R3, R231, 0x1f, RZ ;  /* 0x0000001fe7037819 */ /* 0x000fc800000006ff */
[----:B------:R-:W-:-:S04]  /*1ec50*/  ISETP.NE.AND P3, PT, R0, 0x2, PT ;  /* 0x000000020000780c */ /* 0x000fc80003f65270 */
[----:B------:R-:W-:-:S05]  /*1ec60*/  SEL R0, R0, RZ, P3 ;  /* 0x000000ff00007207 */ /* 0x000fca0001800000 */
[----:B------:R-:W-:-:S04]  /*1ec70*/  IMAD R0, R0, 0x8, R17 ;  /* 0x0000000800007824 */ /* 0x000fc800078e0211 */
[----:B------:R0:W1:Y:S01]  /*1ec80*/  SYNCS.PHASECHK.TRANS64.TRYWAIT P3, [R0+URZ+0x2e830], R3 ;  /* 0x02e83003000075a7 */ /* 0x000062000806017f */
[----:B------:R-:W-:Y:S05]  /*1ec90*/  @!P0 BRA `(.L_x_1470) ;  /* 0x0000000000048947 */ /* 0x000fea0003800000 */
[----:B------:R-:W-:Y:S01]  /*1eca0*/  BPT.TRAP 0x1 ;  /* 0x000000040000795c */ /* 0x000fe20000300000 */
.L_x_1470:
[----:B------:R-:W-:Y:S04]  /*1ecb0*/  BSSY B0, `(.L_x_1468) ;  /* 0x0000004000007945 */ /* 0x000fe80003800000 */
[----:B-1----:R-:W-:Y:S05]  /*1ecc0*/  @P3 BRA `(.L_x_1471) ;  /* 0x0000000000083947 */ /* 0x002fea0003800000 */
[----:B------:R-:W1:Y:S02]  /*1ecd0*/  SYNCS.PHASECHK.TRANS64.TRYWAIT P3, [R0+URZ+0x2e830], R3 ;  /* 0x02e83003000075a7 */ /* 0x000e64000806017f */
[----:B-1----:R-:W-:Y:S05]  /*1ece0*/  @!P3 BRA `(.L_x_1472) ;  /* 0x0000015800ccb947 */ /* 0x002fea0003800000 */
.L_x_1471:
[----:B------:R-:W-:Y:S05]  /*1ecf0*/  BSYNC B0 ;  /* 0x0000000000007941 */ /* 0x000fea0003800000 */
.L_x_1468:
[----:B01----:R-:W2:Y:S01]  /*1ed00*/  LDL R3, [R1+0x58] ;  /* 0x0000580001037983 */ /* 0x003ea20000100800 */
[----:B------:R-:W-:Y:S01]  /*1ed10*/  VIADD R232, R20, 0x1 ;  /* 0x0000000114e87836 */ /* 0x000fe20000000000 */
[----:B------:R-:W-:Y:S05]  /*1ed20*/  WARPSYNC.ALL ;  /* 0x0000000000007948 */ /* 0x000fea0003800000 */
[----:B------:R-:W0:Y:S01]  /*1ed30*/  S2R R0, SR_TID.X ;  /* 0x0000000000007919 */ /* 0x000e220000002100 */
[----:B------:R-:W-:Y:S01]  /*1ed40*/  ISETP.NE.AND P3, PT, R232, 0x2, PT ;  /* 0x00000002e800780c */ /* 0x000fe20003f65270 */
[----:B------:R-:W-:Y:S01]  /*1ed50*/  IMAD.MOV.U32 R91, RZ, RZ, 0x40000040 ;  /* 0x40000040ff5b7424 */ /* 0x000fe200078e00ff */
[----:B------:R-:W-:Y:S01]  /*1ed60*/  R2UR UR12, R8 ;  /* 0x00000000080c72ca */ /* 0x000fe200000e0000 */
[----:B------:R-:W-:Y:S01]  /*1ed70*/  IMAD.MOV.U32 R15, RZ, RZ, 0x40000040 ;  /* 0x40000040ff0f7424 */ /* 0x000fe200078e00ff */
[----:B------:R-:W-:Y:S01]  /*1ed80*/  SEL R232, R232, RZ, P3 ;  /* 0x000000ffe8e87207 */ /* 0x000fe20001800000 */
        /* <DEDUP_REMOVED lines=13> */
[----:B------:R-:W-:Y:S01]  /*1ee60*/  R2UR UR25, R15 ;  /* 0x000000000f1972ca */ /* 0x000fe200000e0000 */
[----:B------:R-:W-:Y:S01]  /*1ee70*/  STL [R1+0xc0], R21 ;  /* 0x0000c01501007387 */ /* 0x000fe20000100800 */
[C---:B------:R-:W-:Y:S02]  /*1ee80*/  R2UR UR27, R89.reuse ;  /* 0x00000000591b72ca */ /* 0x040fe400000e0000 */
[----:B------:R-:W-:Y:S01]  /*1ee90*/  R2UR UR29, R89 ;  /* 0x00000000591d72ca */ /* 0x000fe200000e0000 */
[----:B------:R-:W-:Y:S01]  /*1eea0*/  STL [R1+0xbc], R19 ;  /* 0x0000bc1301007387 */ /* 0x000fe20000100800 */
[----:B------:R-:W-:-:S02]  /*1eeb0*/  R2UR UR31, R93 ;  /* 0x000000005d1f72ca */ /* 0x000fc400000e0000 */
[----:B------:R-:W-:Y:S01]  /*1eec0*/  R2UR UR39, R15 ;  /* 0x000000000f2772ca */ /* 0x000fe200000e0000 */
[----:B------:R-:W-:Y:S01]  /*1eed0*/  STL [R1+0xb8], R18 ;  /* 0x0000b81201007387 */ /* 0x000fe20000100800 */
[----:B------:R-:W-:Y:S02]  /*1eee0*/  R2UR UR36, R8 ;  /* 0x00000000082472ca */ /* 0x000fe400000e0000 */
[----:B0-----:R-:W-:Y:S01]  /*1eef0*/  SHF.R.U32.HI R0, RZ, 0x7, R0 ;  /* 0x00000007ff007819 */ /* 0x001fe20000011600 */
[----:B------:R0:W-:Y:S01]  /*1ef00*/  STL [R1+0xb4], R17 ;  /* 0x0000b41101007387 */ /* 0x0001e20000100800 */
[----:B------:R-:W-:Y:S02]  /*1ef10*/  R2UR UR37, R9 ;  /* 0x00000000092572ca */ /* 0x000fe400000e0000 */
[----:B------:R-:W-:Y:S01]  /*1ef20*/  R2UR UR47, R89 ;  /* 0x00000000592f72ca */ /* 0x000fe200000e0000 */
[----:B------:R-:W-:Y:S01]  /*1ef30*/  VIADD R0, R0, 0x8 ;  /* 0x0000000800007836 */ /* 0x000fe20000000000 */
[----:B------:R1:W-:Y:S01]  /*1ef40*/  STL [R1+0xb0], R16 ;  /* 0x0000b01001007387 */ /* 0x0003e20000100800 */
[----:B------:R-:W-:-:S02]  /*1ef50*/  R2UR UR44, R8 ;  /* 0x00000000082c72ca */ /* 0x000fc400000e0000 */
[----:B------:R-:W-:Y:S01]  /*1ef60*/  R2UR UR45, R9 ;  /* 0x00000000092d72ca */ /* 0x000fe200000e0000 */
[----:B------:R3:W-:Y:S01]  /*1ef70*/  BAR.SYNC.DEFER_BLOCKING R0, 0x100 ;  /* 0x000400000000751d */ /* 0x0007e20000010000 */
[C---:B------:R-:W-:Y:S02]  /*1ef80*/  R2UR UR19, R15.reuse ;  /* 0x000000000f1372ca */ /* 0x040fe400000e0000 */
[----:B------:R-:W-:Y:S01]  /*1ef90*/  R2UR UR5, R15 ;  /* 0x000000000f0572ca */ /* 0x000fe200000e0000 */
[----:B------:R-:W-:Y:S01]  /*1efa0*/  IMAD.MOV.U32 R15, RZ, RZ, 0x40000040 ;  /* 0x40000040ff0f7424 */ /* 0x000fe200078e00ff */
[----:B------:R-:W-:Y:S02]  /*1efb0*/  R2UR UR17, R89 ;  /* 0x00000000591172ca */ /* 0x000fe400000e0000 */
[C---:B------:R-:W-:Y:S01]  /*1efc0*/  R2UR UR9, R93.reuse ;  /* 0x000000005d0972ca */ /* 0x040fe200000e0000 */
[----:B------:R4:W-:Y:S01]  /*1efd0*/  STL [R1+0xac], R12 ;  /* 0x0000ac0c01007387 */ /* 0x0009e20000100800 */
[----:B------:R-:W-:-:S02]  /*1efe0*/  R2UR UR33, R93 ;  /* 0x000000005d2172ca */ /* 0x000fc400000e0000 */
[----:B------:R-:W-:Y:S01]  /*1eff0*/  R2UR UR59, R91 ;  /* 0x000000005b3b72ca */ /* 0x000fe200000e0000 */
[----:B------:R4:W-:Y:S01]  /*1f000*/  STL [R1+0xa8], R2 ;  /* 0x0000a80201007387 */ /* 0x0009e20000100800 */
[----:B------:R-:W-:Y:S01]  /*1f010*/  WARPGROUP.ARRIVE ;  /* 0x00000000000079c5 */ /* 0x000fe20000000000 */
[----:B--2---:R-:W-:Y:S01]  /*1f020*/  IMAD R90, R232, 0x700, R3 ;  /* 0x00000700e85a7824 */ /* 0x004fe200078e0203 */
[----:B------:R-:W-:Y:S01]  /*1f030*/  MOV R3, UR7 ;  /* 0x0000000700037c02 */ /* 0x000fe20008000f00 */
[----:B------:R-:W-:Y:S01]  /*1f040*/  UMOV UR7, UR11 ;  /* 0x0000000b00077c82 */ /* 0x000fe20008000000 */
[----:B------:R-:W-:Y:S01]  /*1f050*/  R2UR UR11, R93 ;  /* 0x000000005d0b72ca */ /* 0x000fe200000e0000 */
[C---:B------:R-:W-:Y:S01]  /*1f060*/  VIADD R14, R90.reuse, 0x100 ;  /* 0x000001005a0e7836 */ /* 0x040fe20000000000 */
[C---:B------:R-:W-:Y:S01]  /*1f070*/  R2UR UR14, R90.reuse ;  /* 0x000000005a0e72ca */ /* 0x040fe200000e0000 */
[C---:B------:R-:W-:Y:S01]  /*1f080*/  VIADD R88, R90.reuse, 0x200 ;  /* 0x000002005a587836 */ /* 0x040fe20000000000 */
[----:B0-----:R-:W-:Y:S01]  /*1f090*/  MOV R17, UR7 ;  /* 0x0000000700117c02 */ /* 0x001fe20008000f00 */
        /* <DEDUP_REMOVED lines=24> */
[----:B------:R-:W-:Y:S01]  /*1f220*/  MOV R236, UR11 ;  /* 0x0000000b00ec7c02 */ /* 0x000fe20008000f00 */
[----:B------:R-:W-:Y:S01]  /*1f230*/  UMOV UR11, UR25 ;  /* 0x00000019000b7c82 */ /* 0x000fe20008000000 */
[----:B------:R-:W-:Y:S01]  /*1f240*/  R2UR UR24, R14 ;  /* 0x000000000e1872ca */ /* 0x000fe200000e0000 */
[----:B------:R-:W-:Y:S01]  /*1f250*/  VIADD R14, R90, 0x4 ;  /* 0x000000045a0e7836 */ /* 0x000fe20000000000 */
[----:B------:R-:W-:Y:S01]  /*1f260*/  R2UR UR10, R88 ;  /* 0x00000000580a72ca */ /* 0x000fe200000e0000 */
[----:B------:R-:W-:Y:S01]  /*1f270*/  UMOV UR7, UR29 ;  /* 0x0000001d00077c82 */ /* 0x000fe20008000000 */
[C---:B------:R-:W-:Y:S01]  /*1f280*/  R2UR UR25, R9.reuse ;  /* 0x00000000091972ca */ /* 0x040fe200000e0000 */
[----:B------:R-:W-:Y:S01]  /*1f290*/  VIADD R88, R90, 0x204 ;  /* 0x000002045a587836 */ /* 0x000fe20000000000 */
[----:B------:R-:W-:Y:S01]  /*1f2a0*/  R2UR UR6, R14 ;  /* 0x000000000e0672ca */ /* 0x000fe200000e0000 */
[----:B------:R-:W-:Y:S01]  /*1f2b0*/  VIADD R14, R90, 0x304 ;  /* 0x000003045a0e7836 */ /* 0x000fe20000000000 */
[----:B------:R-:W-:Y:S01]  /*1f2c0*/  R2UR UR29, R9 ;  /* 0x00000000091d72ca */ /* 0x000fe200000e0000 */
[----:B------:R-:W-:Y:S01]  /*1f2d0*/  IMAD.MOV.U32 R93, RZ, RZ, 0x40000040 ;  /* 0x40000040ff5d7424 */ /* 0x000fe200078e00ff */
[----:B------:R-:W-:Y:S01]  /*1f2e0*/  MOV R19, UR11 ;  /* 0x0000000b00137c02 */ /* 0x000fe20008000f00 */
[----:B------:R-:W-:Y:S01]  /*1f2f0*/  UMOV UR11, UR19 ;  /* 0x00000013000b7c82 */ /* 0x000fe20008000000 */
[----:B------:R-:W-:Y:S01]  /*1f300*/  R2UR UR14, R88 ;  /* 0x00000000580e72ca */ /* 0x000fe200000e0000 */
[----:B------:R-:W-:Y:S01]  /*1f310*/  VIADD R88, R90, 0x404 ;  /* 0x000004045a587836 */ /* 0x000fe20000000000 */
[----:B------:R-:W-:Y:S01]  /*1f320*/  R2UR UR19, R15 ;  /* 0x000000000f1372ca */ /* 0x000fe200000e0000 */
[----:B------:R-:W-:Y:S01]  /*1f330*/  IMAD.MOV.U32 R15, RZ, RZ, 0x40000040 ;  /* 0x40000040ff0f7424 */ /* 0x000fe200078e00ff */
[----:B------:R-:W-:Y:S01]  /*1f340*/  R2UR UR15, R89 ;  /* 0x00000000590f72ca */ /* 0x000fe200000e0000 */
[----:B------:R-:W-:Y:S01]  /*1f350*/  IMAD.MOV.U32 R89, RZ, RZ, 0x40000040 ;  /* 0x40000040ff597424 */ /* 0x000fe200078e00ff */
[----:B------:R-:W-:Y:S01]  /*1f360*/  MOV R24, UR7 ;  /* 0x0000000700187c02 */ /* 0x000fe20008000f00 */
[----:B------:R-:W-:Y:S01]  /*1f370*/  UMOV UR7, UR9 ;  /* 0x0000000900077c82 */ /* 0x000fe20008000000 */
[----:B---3--:R-:W-:Y:S01]  /*1f380*/  MOV R0, UR6 ;  /* 0x0000000600007c02 */ /* 0x008fe20008000f00 */
[----:B------:R-:W-:Y:S01]  /*1f390*/  UMOV UR6, UR10 ;  /* 0x0000000a00067c82 */ /* 0x000fe20008000000 */
[----:B------:R-:W-:Y:S01]  /*1f3a0*/  R2UR UR10, R92 ;  /* 0x000000005c0a72ca */ /* 0x000fe200000e0000 */
[----:B------:R-:W-:Y:S01]  /*1f3b0*/  VIADD R92, R90, 0x206 ;  /* 0x000002065a5c7836 */ /* 0x000fe20000000000 */
[----:B-1----:R-:W-:Y:S01]  /*1f3c0*/  MOV R16, UR6 ;  /* 0x0000000600107c02 */ /* 0x002fe20008000f00 */
[----:B------:R-:W-:Y:S01]  /*1f3d0*/  UMOV UR6, UR28 ;  /* 0x0000001c00067c82 */ /* 0x000fe20008000000 */
[----:B------:R-:W-:-:S02]  /*1f3e0*/  R2UR UR28, R8 ;  /* 0x00000000081c72ca */ /* 0x000fc400000e0000 */
[----:B------:R-:W-:Y:S01]  /*1f3f0*/  MOV R23, UR6 ;  /* 0x0000000600177c02 */ /* 0x000fe20008000f00 */
[----:B------:R-:W-:Y:S01]  /*1f400*/  UMOV UR6, UR8 ;  /* 0x0000000800067c82 */ /* 0x000fe20008000000 */
[C---:B------:R-:W-:Y:S02]  /*1f410*/  R2UR UR8, R8.reuse ;  /* 0x00000000080872ca */ /* 0x040fe400000e0000 */
[----:B------:R-:W-:Y:S02]  /*1f420*/  R2UR UR9, R9 ;  /* 0x00000000090972ca */ /* 0x000fe400000e0000 */
[----:B------:R-:W-:Y:S01]  /*1f430*/  MOV R95, UR11 ;  /* 0x0000000b005f7c02 */ /* 0x000fe20008000f00 */
[----:B------:R-:W-:Y:S01]  /*1f440*/  UMOV UR11, UR5 ;  /* 0x00000005000b7c82 */ /* 0x000fe20008000000 */
[----:B------:R-:W-:Y:S01]  /*1f450*/  MOV R13, UR10 ;  /* 0x0000000a000d7c02 */ /* 0x000fe20008000f00 */
[----:B------:R-:W-:Y:S01]  /*1f460*/  UMOV UR10, UR24 ;  /* 0x00000018000a7c82 */ /* 0x000fe20008000000 */
[----:B------:R-:W-:-:S02]  /*1f470*/  R2UR UR24, R8 ;  /* 0x00000000081872ca */ /* 0x000fc400000e0000 */
[----:B------:R-:W-:Y:S01]  /*1f480*/  MOV R18, UR10 ;  /* 0x0000000a00127c02 */ /* 0x000fe20008000f00 */
[----:B------:R-:W-:Y:S01]  /*1f490*/  UMOV UR10, UR18 ;  /* 0x00000012000a7c82 */ /* 0x000fe20008000000 */
[----:B------:R-:W-:Y:S01]  /*1f4a0*/  R2UR UR18, R14 ;  /* 0x000000000e1272ca */ /* 0x000fe200000e0000 */
[----:B------:R-:W-:Y:S01]  /*1f4b0*/  VIADD R14, R90, 0x504 ;  /* 0x000005045a0e7836 */ /* 0x000fe20000000000 */
[----:B------:R-:W-:Y:S02]  /*1f4c0*/  WARPGROUP.DEPBAR.LE gsb0, 0x0 ;  /* 0x00008000000079c5 */ /* 0x000fe40000010000 */
[----:B------:R-:W-:Y:S01]  /*1f4d0*/  WARPGROUP.ARRIVE ;  /* 0x00000000000079c5 */ /* 0x000fe20000000000 */
[----:B------:R-:W-:Y:S01]  /*1f4e0*/  MOV R94, UR10 ;  /* 0x0000000a005e7c02 */ /* 0x000fe20008000f00 */
[----:B------:R-:W-:Y:S01]  /*1f4f0*/  UMOV UR10, UR4 ;  /* 0x00000004000a7c82 */ /* 0x000fe20008000000 */
[----:B------:R-:W-:Y:S02]  /*1f500*/  R2UR UR42, R92 ;  /* 0x000000005c2a72ca */ /* 0x000fe400000e0000 */
[----:B------:R-:W-:Y:S01]  /*1f510*/  R2UR UR43, R93 ;  /* 0x000000005d2b72ca */ /* 0x000fe200000e0000 */
[----:B------:R-:W-:Y:S01]  /*1f520*/  QGMMA.64x32x32.F32.E4M3.E4M3 R168, gdesc[UR20], RZ, !UPT, gsb0 ;  /* 0x0060000014a879f3 */ /* 0x000fe2000c0008ff */
[----:B------:R-:W-:Y:S01]  /*1f530*/  R2UR UR22, R88 ;  /* 0x00000000581672ca */ /* 0x000fe200000e0000 */
[----:B------:R-:W-:Y:S01]  /*1f540*/  VIADD R88, R90, 0x604 ;  /* 0x000006045a587836 */ /* 0x000fe20000000000 */
[----:B------:R-:W-:Y:S01]  /*1f550*/  R2UR UR23, R89 ;  /* 0x00000000591772ca */ /* 0x000fe200000e0000 */
[----:B------:R-:W-:Y:S01]  /*1f560*/  IMAD.MOV.U32 R89, RZ, RZ, 0x40000040 ;  /* 0x40000040ff597424 */ /* 0x000fe200078e00ff */
[----:B------:R-:W-:-:S02]  /*1f570*/  R2UR UR4, R10 ;  /* 0x000000000a0472ca */ /* 0x000fc400000e0000 */
[C---:B------:R-:W-:Y:S02]  /*1f580*/  R2UR UR5, R11.reuse ;  /* 0x000000000b0572ca */ /* 0x040fe400000e0000 */
[----:B------:R-:W-:Y:S02]  /*1f590*/  R2UR UR12, R10 ;  /* 0x000000000a0c72ca */ /* 0x000fe400000e0000 */
[----:B------:R-:W-:Y:S02]  /*1f5a0*/  R2UR UR13, R11 ;  /* 0x000000000b0d72ca */ /* 0x000fe400000e0000 */
[----:B----4-:R-:W-:Y:S01]  /*1f5b0*/  MOV R12, UR15 ;  /* 0x0000000f000c7c02 */ /* 0x010fe20008000f00 */
[----:B------:R-:W-:Y:S01]  /*1f5c0*/  UMOV UR15, UR33 ;  /* 0x00000021000f7c82 */ /* 0x000fe20008000000 */
[----:B------:R-:W-:Y:S01]  /*1f5d0*/  MOV R2, UR14 ;  /* 0x0000000e00027c02 */ /* 0x000fe20008000f00 */
[----:B------:R-:W-:Y:S01]  /*1f5e0*/  UMOV UR14, UR32 ;  /* 0x00000020000e7c82 */ /* 0x000fe20008000000 */
[----:B------:R-:W-:Y:S01]  /*1f5f0*/  MOV R22, UR15 ;  /* 0x0000000f00167c02 */ /* 0x000fe20008000f00 */
[----:B------:R-:W-:Y:S01]  /*1f600*/  UMOV UR15, UR17 ;  /* 0x00000011000f7c82 */ /* 0x000fe20008000000 */
[----:B------:R-:W-:Y:S01]  /*1f610*/  MOV R21, UR14 ;  /* 0x0000000e00157c02 */ /* 0x000fe20008000f00 */
[----:B------:R-:W-:Y:S01]  /*1f620*/  UMOV UR14, UR16 ;  /* 0x00000010000e7c82 */ /* 0x000fe20008000000 */
        /* <DEDUP_REMOVED lines=25> */
[----:B------:R-:W-:Y:S02]  /*1f7c0*/  R2UR UR50, R88 ;  /* 0x00000000583272ca */ /* 0x000fe400000e0000 */
[----:B------:R-:W-:Y:S01]  /*1f7d0*/  R2UR UR51, R89 ;  /* 0x00000000593372ca */ /* 0x000fe200000e0000 */
        /* <DEDUP_REMOVED lines=14> */
[----:B------:R-:W-:-:S06]  /*1f8c0*/  WARPGROUP.ARRIVE ;  /* 0x00000000000079c5 */ /* 0x000fcc0000000000 */
        /* <DEDUP_REMOVED lines=132> */
.L_x_1474:
[----:B-----5:R-:W-:Y:S01]  /*20110*/  SHF.L.U32 R0, R12, 0x1f, RZ ;  /* 0x0000001f0c007819 */ /* 0x020fe200000006ff */
[----:B------:R-:W-:-:S04]  /*20120*/  IMAD R3, R20, 0x8, R17 ;  /* 0x0000000814037824 */ /* 0x000fc800078e0211 */
[----:B------:R0:W1:Y:S01]  /*20130*/  SYNCS.PHASECHK.TRANS64.TRYWAIT P2, [R3+URZ+0x2e850], R0 ;  /* 0x02e85000030075a7 */ /* 0x000062000804017f */
[----:B------:R-:W-:Y:S05]  /*20140*/  @!P0 BRA `(.L_x_1475) ;  /* 0x0000000000048947 */ /* 0x000fea0003800000 */
[----:B------:R-:W-:Y:S01]  /*20150*/  BPT.TRAP 0x1 ;  /* 0x000000040000795c */ /* 0x000fe20000300000 */
.L_x_1475:
[----:B-1----:R-:W-:Y:S05]  /*20160*/  @P2 BRA `(.L_x_1473) ;  /* 0x0000000000082947 */ /* 0x002fea0003800000 */
[----:B------:R-:W1:Y:S02]  /*20170*/  SYNCS.PHASECHK.TRANS64.TRYWAIT P2, [R3+URZ+0x2e850], R0 ;  /* 0x02e85000030075a7 */ /* 0x000e64000804017f */
[----:B-1----:R-:W-:Y:S05]  /*20180*/  @!P2 BRA `(.L_x_1476) ;  /* 0x0000014400b8a947 */ /* 0x002fea0003800000 */
.L_x_1473:
[----:B-----5:R-:W-:Y:S01]  /*20190*/  VIADD R12, R17, 0x400 ;  /* 0x00000400110c7836 */ /* 0x020fe20000000000 */
[----:B------:R-:W-:Y:S05]  /*201a0*/  WARPSYNC.ALL ;  /* 0x0000000000007948 */ /* 0x000fea0003800000 */
[----:B------:R-:W-:Y:S01]  /*201b0*/  SHF.R.U32.HI R12, RZ, 0x4, R12 ;  /* 0x00000004ff0c7819 */ /* 0x000fe2000001160c */
[----:B------:R-:W-:Y:S01]  /*201c0*/  IMAD.MOV.U32 R13, RZ, RZ, -0x3ffffff0 ;  /* 0xc0000010ff0d7424 */ /* 0x000fe200078e00ff */
[----:B------:R-:W-:Y:S02]  /*201d0*/  WARPGROUP.ARRIVE ;  /* 0x00000000000079c5 */ /* 0x000fe40000000000 */
[----:B------:R-:W-:-:S02]  /*201e0*/  LOP3.LUT R12, R12, 0x3fff, RZ, 0xc0, !PT ;  /* 0x00003fff0c0c7812 */ /* 0x000fc400078ec0ff */
[----:B------:R-:W-:Y:S02]  /*201f0*/  R2UR UR7, R13 ;  /* 0x000000000d0772ca */ /* 0x000fe400000e0000 */
[----:B------:R-:W-:-:S05]  /*20200*/  LOP3.LUT R12, R12, 0x10000, RZ, 0xfc, !PT ;  /* 0x000100000c0c7812 */ /* 0x000fca00078efcff */
[----:B------:R-:W-:-:S05]  /*20210*/  IMAD R12, R20, 0x700, R12 ;  /* 0x00000700140c7824 */ /* 0x000fca00078e020c */
[----:B------:R-:W-:-:S13]  /*20220*/  R2UR UR6, R12 ;  /* 0x000000000c0672ca */ /* 0x000fda00000e0000 */
[----:B------:R-:W-:Y:S01]  /*20230*/  QGMMA.64x128x32.F32.E4M3.E4M3 R24, R224, gdesc[UR4], R24, gsb0 ;  /* 0x01e00004e0187df3 */ /* 0x000fe20008000818 */
[----:B------:R-:W-:Y:S02]  /*20240*/  VIADD R14, R12, 0x100 ;  /* 0x000001000c0e7836 */ /* 0x000fe40000000000 */
[----:B------:R-:W-:-:S03]  /*20250*/  IMAD.MOV.U32 R15, RZ, RZ, -0x3ffffff0 ;  /* 0xc0000010ff0f7424 */ /* 0x000fc600078e00ff */
[----:B------:R-:W-:Y:S02]  /*20260*/  R2UR UR6, R14 ;  /* 0x000000000e0672ca */ /* 0x000fe400000e0000 */
[----:B------:R-:W-:Y:S02]  /*20270*/  R2UR UR7, R15 ;  /* 0x000000000f0772ca */ /* 0x000fe400000e0000 */
[----:B01----:R-:W-:-:S04]  /*20280*/  FMNMX.FTZ R0, R184, R21, !PT ;  /* 0x00000015b8007209 */ /* 0x003fc80007810000 */
        /* <DEDUP_REMOVED lines=8> */
[----:B------:R-:W-:Y:S01]  /*20310*/  FMNMX.FTZ R13, R169, R13, !PT ;  /* 0x0000000da90d7209 */ /* 0x000fe20007810000 */
[----:B------:R-:W-:Y:S01]  /*20320*/  VIADD R14, R12, 0x200 ;  /* 0x000002000c0e7836 */ /* 0x000fe20000000000 */
[----:B------:R-:W-:Y:S02]  /*20330*/  WARPGROUP.DEPBAR.LE gsb0, 0x0 ;  /* 0x00008000000079c5 */ /* 0x000fe40000010000 */
[----:B------:R-:W-:Y:S01]  /*20340*/  WARPGROUP.ARRIVE ;  /* 0x00000000000079c5 */ /* 0x000fe20000000000 */
[----:B------:R-:W-:Y:S01]  /*20350*/  IMAD.MOV.U32 R15, RZ, RZ, -0x3ffffff0 ;  /* 0xc0000010ff0f7424 */ /* 0x000fe200078e00ff */
[----:B------:R-:W-:Y:S01]  /*20360*/  FMNMX.FTZ R13, R172, R13, !PT ;  /* 0x0000000dac0d7209 */ /* 0x000fe20007810000 */
[----:B------:R-:W2:Y:S01]  /*20370*/  LDL.LU R227, [R1+0x4] ;  /* 0x0000040001e37983 */ /* 0x000ea20000300800 */
[----:B------:R-:W-:Y:S02]  /*20380*/  FMNMX.FTZ R0, R186, R234, !PT ;  /* 0x000000eaba007209 */ /* 0x000fe40007810000 */
[----:B------:R-:W-:Y:S01]  /*20390*/  QGMMA.64x128x32.F32.E4M3.E4M3 R24, R220, gdesc[UR4], R24, gsb0 ;  /* 0x01e00004dc187df3 */ /* 0x000fe20008000818 */
[----:B------:R-:W-:-:S02]  /*203a0*/  FMNMX.FTZ R13, R173, R13, !PT ;  /* 0x0000000dad0d7209 */ /* 0x000fc40007810000 */
[----:B------:R-:W-:Y:S01]  /*203b0*/  R2UR UR6, R14 ;  /* 0x000000000e0672ca */ /* 0x000fe200000e0000 */
[----:B------:R-:W-:Y:S01]  /*203c0*/  VIADD R14, R12, 0x300 ;  /* 0x000003000c0e7836 */ /* 0x000fe20000000000 */
[----:B------:R-:W-:Y:S01]  /*203d0*/  R2UR UR7, R15 ;  /* 0x000000000f0772ca */ /* 0x000fe200000e0000 */
[----:B------:R-:W-:Y:S01]  /*203e0*/  IMAD.MOV.U32 R15, RZ, RZ, -0x3ffffff0 ;  /* 0xc0000010ff0f7424 */ /* 0x000fe200078e00ff */
        /* <DEDUP_REMOVED lines=67> */
[----:B------:R-:W-:Y:S01]  /*20820*/  FMNMX.FTZ R0, R126, R0, !PT ;  /* 0x000000007e007209 */ /* 0x000fe20007810000 */
[----:B------:R-:W-:Y:S02]  /*20830*/  WARPGROUP.DEPBAR.LE gsb0, 0x0 ;  /* 0x00008000000079c5 */ /* 0x000fe40000010000 */
[----:B------:R-:W-:Y:S01]  /*20840*/  WARPGROUP.ARRIVE ;  /* 0x00000000000079c5 */ /* 0x000fe20000000000 */
[----:B------:R-:W-:-:S02]  /*20850*/  FMNMX.FTZ R13, R116, R13, !PT ;  /* 0x0000000d740d7209 */ /* 0x000fc40007810000 */
[----:B------:R-:W-:Y:S02]  /*20860*/  FMNMX.FTZ R0, R127, R0, !PT ;  /* 0x000000007f007209 */ /* 0x000fe40007810000 */
[----:B------:R-:W-:Y:S01]  /*20870*/  FMNMX.FTZ R13, R117, R13, !PT ;  /* 0x0000000d750d7209 */ /* 0x000fe20007810000 */
[----:B------:R-:W-:Y:S01]  /*20880*/  QGMMA.64x128x32.F32.E4M3.E4M3 R24, R216, gdesc[UR4], R24, gsb0 ;  /* 0x01e00004d8187df3 */ /* 0x000fe20008000818 */
[----:B------:R-:W-:Y:S02]  /*20890*/  R2UR UR6, R14 ;  /* 0x000000000e0672ca */ /* 0x000fe400000e0000 */
[----:B------:R-:W-:Y:S01]  /*208a0*/  R2UR UR7, R15 ;  /* 0x000000000f0772ca */ /* 0x000fe200000e0000 */
[----:B------:R-:W-:Y:S01]  /*208b0*/  IMAD.MOV.U32 R15, RZ, RZ, -0x3ffffff0 ;  /* 0xc0000010ff0f7424 */ /* 0x000fe200078e00ff */
        /* <DEDUP_REMOVED lines=15> */
[----:B------:R-:W-:-:S03]  /*209b0*/  FMNMX.FTZ R0, R111, R0, !PT ;  /* 0x000000006f007209 */ /* 0x000fc60007810000 */
[----:B------:R-:W0:Y:S01]  /*209c0*/  SHFL.BFLY PT, R14, R13, 0x2, 0x1f ;  /* 0x0c401f000d0e7f89 */ /* 0x000e2200000e0000 */
[----:B------:R-:W-:-:S04]  /*209d0*/  FMNMX.FTZ R0, R114, R0, !PT ;  /* 0x0000000072007209 */ /* 0x000fc80007810000 */
[----:B------:R-:W-:-:S04]  /*209e0*/  FMNMX.FTZ R0, R115, R0, !PT ;  /* 0x0000000073007209 */ /* 0x000fc80007810000 */
[----:B------:R-:W-:-:S04]  /*209f0*/  FMNMX.FTZ R0, R118, R0, !PT ;  /* 0x0000000076007209 */ /* 0x000fc80007810000 */
[----:B------:R-:W-:-:S04]  /*20a00*/  FMNMX.FTZ R0, R119, R0, !PT ;  /* 0x0000000077007209 */ /* 0x000fc80007810000 */
[----:B------:R-:W-:-:S04]  /*20a10*/  FMNMX.FTZ R0, R90, R0, !PT ;  /* 0x000000005a007209 */ /* 0x000fc80007810000 */
[----:B------:R-:W-:Y:S02]  /*20a20*/  FMNMX.FTZ R0, R91, R0, !PT ;  /* 0x000000005b007209 */ /* 0x000fe40007810000 */
[----:B0-----:R-:W-:Y:S01]  /*20a30*/  FMNMX.FTZ R13, R13, R14, !PT ;  /* 0x0000000e0d0d7209 */ /* 0x001fe20007810000 */
[----:B------:R-:W-:Y:S01]  /*20a40*/  VIADD R14, R12, 0x400 ;  /* 0x000004000c0e7836 */ /* 0x000fe20000000000 */
[----:B------:R-:W-:-:S04]  /*20a50*/  FMNMX.FTZ R0, R94, R0, !PT ;  /* 0x000000005e007209 */ /* 0x000fc80007810000 */
[----:B------:R-:W-:-:S04]  /*20a60*/  FMNMX.FTZ R0, R95, R0, !PT ;  /* 0x000000005f007209 */ /* 0x000fc80007810000 */
[----:B------:R-:W-:-:S04]  /*20a70*/  FMNMX.FTZ R0, R98, R0, !PT ;  /* 0x0000000062007209 */ /* 0x000fc80007810000 */
[----:B------:R-:W-:-:S04]  /*20a80*/  FMNMX.FTZ R0, R99, R0, !PT ;  /* 0x0000000063007209 */ /* 0x000fc80007810000 */
[----:B------:R-:W-:-:S04]  /*20a90*/  FMNMX.FTZ R0, R102, R0, !PT ;  /* 0x0000000066007209 */ /* 0x000fc80007810000 */
[----:B------:R-:W-:-:S05]  /*20aa0*/  FMNMX.FTZ R0, R103, R0, !PT ;  /* 0x0000000067007209 */ /* 0x000fca0007810000 */
[----:B------:R-:W0:Y:S02]  /*20ab0*/  SHFL.BFLY PT, R3, R0, 0x2, 0x1f ;  /* 0x0c401f0000037f89 */ /* 0x000e2400000e0000 */
[----:B0-----:R-:W-:Y:S02]  /*20ac0*/  FMNMX.FTZ R0, R0, R3, !PT ;  /* 0x0000000300007209 */ /* 0x001fe40007810000 */
[----:B------:R-:W0:Y:S02]  /*20ad0*/  SHFL.BFLY PT, R3, R13, 0x1, 0x1f ;  /* 0x0c201f000d037f89 */ /* 0x000e2400000e0000 */
[----:B0-----:R-:W-:Y:S01]  /*20ae0*/  FMNMX.FTZ R3, R13, R3, !PT ;  /* 0x000000030d037209 */ /* 0x001fe20007810000 */
[----:B------:R-:W-:Y:S02]  /*20af0*/  WARPGROUP.DEPBAR.LE gsb0, 0x0 ;  /* 0x00008000000079c5 */ /* 0x000fe40000010000 */
[----:B------:R-:W-:-:S06]  /*20b00*/  WARPGROUP.ARRIVE ;  /* 0x00000000000079c5 */ /* 0x000fcc0000000000 */
[----:B------:R-:W-:Y:S01]  /*20b10*/  QGMMA.64x128x32.F32.E4M3.E4M3 R24, R212, gdesc[UR4], R24, gsb0 ;  /* 0x01e00004d4187df3 */ /* 0x000fe20008000818 */
[----:B------:R-:W-:Y:S02]  /*20b20*/  R2UR UR6, R14 ;  /* 0x000000000e0672ca */ /* 0x000fe400000e0000 */
[----:B------:R-:W-:Y:S01]  /*20b30*/  R2UR UR7, R15 ;  /* 0x000000000f0772ca */ /* 0x000fe200000e0000 */
[----:B------:R-:W0:Y:S01]  /*20b40*/  SHFL.BFLY PT, R14, R0, 0x1, 0x1f ;  /* 0x0c201f00000e7f89 */ /* 0x000e2200000e0000 */
[----:B------:R-:W-:-:S04]  /*20b50*/  FFMA.FTZ R15, R2, R3, -8 ;  /* 0xc1000000020f7423 */ /* 0x000fc80000010003 */
        /* <DEDUP_REMOVED lines=19> */
[----:B0-----:R-:W-:Y:S01]  /*20c90*/  FMNMX.FTZ R0, R0, R14, !PT ;  /* 0x0000000e00007209 */ /* 0x001fe20007810000 */
[----:B------:R-:W-:Y:S01]  /*20ca0*/  FADD.FTZ R14, -R3, R21 ;  /* 0x00000015030e7221 */ /* 0x000fe20000010100 */
[----:B------:R-:W-:-:S01]  /*20cb0*/  FFMA.FTZ R21, R2, R184, -R15 ;  /* 0x000000b802157223 */ /* 0x000fc2000001080f */
[C-C-:B------:R-:W-:Y:S01]  /*20cc0*/  FFMA.FTZ R184, R2.reuse, R185, -R15.reuse ;  /* 0x000000b902b87223 */ /* 0x140fe2000001080f */
[----:B------:R-:W-:-:S01]  /*20cd0*/  FFMA.FTZ R185, R2, R188, -R15 ;  /* 0x000000bc02b97223 */ /* 0x000fc2000001080f */
[C---:B------:R-:W-:Y:S01]  /*20ce0*/  FMUL.FTZ R14, R2.reuse, R14 ;  /* 0x0000000e020e7220 */ /* 0x040fe20000410000 */
[----:B------:R-:W-:-:S01]  /*20cf0*/  FFMA.FTZ R188, R2, R189, -R15 ;  /* 0x000000bd02bc7223 */ /* 0x000fc2000001080f */
[C-C-:B------:R-:W-:Y:S01]  /*20d00*/  FFMA.FTZ R189, R2.reuse, R192, -R15.reuse ;  /* 0x000000c002bd7223 */ /* 0x140fe2000001080f */
        /* <DEDUP_REMOVED lines=35> */
[----:B------:R-:W-:Y:S01]  /*20f40*/  MUFU.EX2 R188, R188 ;  /* 0x000000bc00bc7308 */ /* 0x000fe20000000800 */
[----:B------:R-:W-:-:S01]  /*20f50*/  FADD.FTZ R13, -R0, R234 ;  /* 0x000000ea000d7221 */ /* 0x000fc20000010100 */
[----:B------:R-:W-:-:S03]  /*20f60*/  FFMA.FTZ R101, R2, R0, -8 ;  /* 0xc100000002657423 */ /* 0x000fc60000010000 */
        /* <DEDUP_REMOVED lines=53> */
[----:B------:R-:W-:-:S06]  /*212c0*/  FFMA.FTZ R119, R2, R119, -R101 ;  /* 0x0000007702777223 */ /* 0x000fcc0000010865 */
[----:B------:R-:W-:Y:S01]  /*212d0*/  MUFU.EX2 R172, R172 ;  /* 0x000000ac00ac7308 */ /* 0x000fe20000000800 */
[----:B------:R-:W-:Y:S02]  /*212e0*/  WARPGROUP.DEPBAR.LE gsb0, 0x0 ;  /* 0x00008000000079c5 */ /* 0x000fe40000010000 */
[----:B------:R-:W-:-:S05]  /*212f0*/  WARPGROUP.ARRIVE ;  /* 0x00000000000079c5 */ /* 0x000fca0000000000 */
[----:B------:R-:W0:Y:S01]  /*21300*/  MUFU.EX2 R186, R186 ;  /* 0x000000ba00ba7308 */ /* 0x000e220000000800 */
[----:B------:R-:W-:Y:S07]  /*21310*/  QGMMA.64x128x32.F32.E4M3.E4M3 R24, R208, gdesc[UR4], R24, gsb0 ;  /* 0x01e00004d0187df3 */ /* 0x000fee0008000818 */
[----:B------:R-:W-:Y:S08]  /*21320*/  MUFU.EX2 R173, R173 ;  /* 0x000000ad00ad7308 */ /* 0x000ff00000000800 */
[----:B------:R-:W1:Y:S01]  /*21330*/  MUFU.EX2 R187, R187 ;  /* 0x000000bb00bb7308 */ /* 0x000e620000000800 */
[----:B0-----:R-:W-:-:S07]  /*21340*/  FFMA.FTZ R237, R13, R237, R186 ;  /* 0x000000ed0ded7223 */ /* 0x001fce00000100ba */
[----:B------:R-:W-:Y:S08]  /*21350*/  MUFU.EX2 R176, R176 ;  /* 0x000000b000b07308 */ /* 0x000ff00000000800 */
[----:B------:R-:W0:Y:S01]  /*21360*/  MUFU.EX2 R190, R190 ;  /* 0x000000be00be7308 */ /* 0x000e220000000800 */
[----:B-1----:R-:W-:-:S07]  /*21370*/  FADD.FTZ R237, R187, R237 ;  /* 0x000000edbbed7221 */ /* 0x002fce0000010000 */
[----:B------:R-:W-:Y:S08]  /*21380*/  MUFU.EX2 R177, R177 ;  /* 0x000000b100b17308 */ /* 0x000ff00000000800 */
[----:B------:R-:W1:Y:S01]  /*21390*/  MUFU.EX2 R191, R191 ;  /* 0x000000bf00bf7308 */ /* 0x000e620000000800 */
[----:B0-----:R-:W-:-:S07]  /*213a0*/  FADD.FTZ R237, R190, R237 ;  /* 0x000000edbeed7221 */ /* 0x001fce0000010000 */
        /* <DEDUP_REMOVED lines=17> */
[----:B0-----:R-:W-:-:S01]  /*214c0*/  FADD.FTZ R237, R170, R237 ;  /* 0x000000edaaed7221 */ /* 0x001fc20000010000 */
[----:B------:R-:W-:-:S02]  /*214d0*/  WARPGROUP.DEPBAR.LE gsb0, 0x0 ;  /* 0x00008000000079c5 */ /* 0x000fc40000010000 */
[----:B------:R-:W-:-:S01]  /*214e0*/  FFMA.FTZ R208, R2, R89, -R15 ;  /* 0x0000005902d07223 */ /* 0x000fc2000001080f */
[----:B------:R-:W-:Y:S01]  /*214f0*/  IMAD.MOV.U32 R89, RZ, RZ, -0x3ffffff0 ;  /* 0xc0000010ff597424 */ /* 0x000fe200078e00ff */
[----:B------:R-:W-:Y:S02]  /*21500*/  WARPGROUP.ARRIVE ;  /* 0x00000000000079c5 */ /* 0x000fe40000000000 */
[----:B------:R0:W-:Y:S02]  /*21510*/  MUFU.EX2 R15, R88 ;  /* 0x00000058000f7308 */ /* 0x0001e40000000800 */
[----:B------:R-:W-:-:S06]  /*21520*/  R2UR UR7, R89 ;  /* 0x00000000590772ca */ /* 0x000fcc00000e0000 */
[----:B------:R-:W-:Y:S01]  /*21530*/  MUFU.EX2 R160, R160 ;  /* 0x000000a000a07308 */ /* 0x000fe20000000800 */
[----:B0-----:R-:W-:Y:S02]  /*21540*/  VIADD R88, R12, 0x500 ;  /* 0x000005000c587836 */ /* 0x001fe40000000000 */
[----:B-1----:R-:W-:-:S03]  /*21550*/  FADD.FTZ R237, R171, R237 ;  /* 0x000000edabed7221 */ /* 0x002fc60000010000 */
[----:B------:R-:W-:Y:S01]  /*21560*/  R2UR UR6, R88 ;  /* 0x00000000580672ca */ /* 0x000fe200000e0000 */
[----:B--2---:R-:W-:-:S01]  /*21570*/  FFMA.FTZ R88, R14, R227, R21 ;  /* 0x000000e30e587223 */ /* 0x004fc20000010015 */
[----:B------:R-:W0:Y:S01]  /*21580*/  MUFU.EX2 R174, R174 ;  /* 0x000000ae00ae7308 */ /* 0x000e220000000800 */
[----:B------:R-:W1:Y:S02]  /*21590*/  S2R R227, SR_TID.X ;  /* 0x0000000000e37919 */ /* 0x000e640000002100 */
[----:B------:R-:W-:-:S04]  /*215a0*/  FADD.FTZ R88, R184, R88 ;  /* 0x00000058b8587221 */ /* 0x000fc80000010000 */
[----:B------:R-:W-:Y:S01]  /*215b0*/  FADD.FTZ R88, R185, R88 ;  /* 0x00000058b9587221 */ /* 0x000fe20000010000 */
[----:B------:R-:W-:Y:S03]  /*215c0*/  MUFU.EX2 R161, R161 ;  /* 0x000000a100a17308 */ /* 0x000fe60000000800 */
[----:B------:R-:W-:-:S01]  /*215d0*/  FADD.FTZ R88, R188, R88 ;  /* 0x00000058bc587221 */ /* 0x000fc20000010000 */
[----:B------:R-:W-:Y:S03]  /*215e0*/  QGMMA.64x128x32.F32.E4M3.E4M3 R24, R204, gdesc[UR4], R24, gsb0 ;  /* 0x01e00004cc187df3 */ /* 0x000fe60008000818 */
[----:B------:R-:W-:-:S01]  /*215f0*/  FADD.FTZ R88, R189, R88 ;  /* 0x00000058bd587221 */ /* 0x000fc20000010000 */
[----:B------:R-:W2:Y:S01]  /*21600*/  MUFU.EX2 R175, R175 ;  /* 0x000000af00af7308 */ /* 0x000ea20000000800 */
[----:B0-----:R-:W-:-:S02]  /*21610*/  FADD.FTZ R237, R174, R237 ;  /* 0x000000edaeed7221 */ /* 0x001fc40000010000 */
[----:B------:R-:W-:-:S04]  /*21620*/  FADD.FTZ R88, R192, R88 ;  /* 0x00000058c0587221 */ /* 0x000fc80000010000 */
[----:B------:R-:W-:Y:S01]  /*21630*/  FADD.FTZ R88, R193, R88 ;  /* 0x00000058c1587221 */ /* 0x000fe20000010000 */
[----:B------:R-:W-:Y:S03]  /*21640*/  MUFU.EX2 R164, R164 ;  /* 0x000000a400a47308 */ /* 0x000fe60000000800 */
[----:B------:R-:W-:-:S04]  /*21650*/  FADD.FTZ R88, R196, R88 ;  /* 0x00000058c4587221 */ /* 0x000fc80000010000 */
[----:B------:R-:W-:Y:S01]  /*21660*/  FADD.FTZ R88, R168, R88 ;  /* 0x00000058a8587221 */ /* 0x000fe20000010000 */
[----:B------:R-:W0:Y:S01]  /*21670*/  MUFU.EX2 R178, R178 ;  /* 0x000000b200b27308 */ /* 0x000e220000000800 */
[----:B--2---:R-:W-:-:S02]  /*21680*/  FADD.FTZ R237, R175, R237 ;  /* 0x000000edafed7221 */ /* 0x004fc40000010000 */
[----:B------:R-:W-:-:S04]  /*21690*/  FADD.FTZ R88, R169, R88 ;  /* 0x00000058a9587221 */ /* 0x000fc80000010000 */
[----:B------:R-:W-:Y:S01]  /*216a0*/  FADD.FTZ R88, R172, R88 ;  /* 0x00000058ac587221 */ /* 0x000fe20000010000 */
[----:B------:R-:W-:Y:S03]  /*216b0*/  MUFU.EX2 R165, R165 ;  /* 0x000000a500a57308 */ /* 0x000fe60000000800 */
[----:B------:R-:W-:-:S04]  /*216c0*/  FADD.FTZ R88, R173, R88 ;  /* 0x00000058ad587221 */ /* 0x000fc80000010000 */
[----:B------:R-:W-:Y:S01]  /*216d0*/  FADD.FTZ R88, R176, R88 ;  /* 0x00000058b0587221 */ /* 0x000fe20000010000 */
        /* <DEDUP_REMOVED lines=18> */
[----:B------:R-:W0:Y:S03]  /*21800*/  MUFU.EX2 R140, R140 ;  /* 0x0000008c008c7308 */ /* 0x000e260000000800 */
[----:B------:R-:W-:-:S04]  /*21810*/  FADD.FTZ R88, R165, R88 ;  /* 0x00000058a5587221 */ /* 0x000fc80000010000 */
[----:B------:R-:W-:Y:S01]  /*21820*/  FADD.FTZ R88, R136, R88 ;  /* 0x0000005888587221 */ /* 0x000fe20000010000 */
[----:B------:R-:W3:Y:S01]  /*21830*/  MUFU.EX2 R154, R154 ;  /* 0x0000009a009a7308 */ /* 0x000ee20000000800 */
[----:B--2---:R-:W-:-:S02]  /*21840*/  FADD.FTZ R237, R183, R237 ;  /* 0x000000edb7ed7221 */ /* 0x004fc40000010000 */
[----:B------:R-:W-:-:S05]  /*21850*/  FADD.FTZ R88, R137, R88 ;  /* 0x0000005889587221 */ /* 0x000fca0000010000 */
[----:B------:R-:W2:Y:S01]  /*21860*/  MUFU.EX2 R141, R141 ;  /* 0x0000008d008d7308 */ /* 0x000ea20000000800 */
[----:B0-----:R-:W-:-:S07]  /*21870*/  FADD.FTZ R88, R140, R88 ;  /* 0x000000588c587221 */ /* 0x001fce0000010000 */
[----:B------:R-:W0:Y:S01]  /*21880*/  MUFU.EX2 R155, R155 ;  /* 0x0000009b009b7308 */ /* 0x000e220000000800 */
[----:B---3--:R-:W-:-:S07]  /*21890*/  FADD.FTZ R237, R154, R237 ;  /* 0x000000ed9aed7221 */ /* 0x008fce0000010000 */
[----:B------:R-:W3:Y:S01]  /*218a0*/  MUFU.EX2 R144, R144 ;  /* 0x0000009000907308 */ /* 0x000ee20000000800 */
[----:B--2---:R-:W-:-:S01]  /*218b0*/  FADD.FTZ R89, R141, R88 ;  /* 0x000000588d597221 */ /* 0x004fc20000010000 */
[----:B------:R-:W-:Y:S02]  /*218c0*/  VIADD R88, R12, 0x600 ;  /* 0x000006000c587836 */ /* 0x000fe40000000000 */
[----:B------:R-:W-:-:S03]  /*218d0*/  FFMA.FTZ R12, R2, R114, -R101 ;  /* 0x00000072020c7223 */ /* 0x000fc60000010865 */
[----:B------:R-:W-:Y:S01]  /*218e0*/  R2UR UR6, R88 ;  /* 0x00000000580672ca */ /* 0x000fe200000e0000 */
[----:B------:R-:W2:Y:S01]  /*218f0*/  MUFU.EX2 R158, R158 ;  /* 0x0000009e009e7308 */ /* 0x000ea20000000800 */
[----:B0-----:R-:W-:-:S01]  /*21900*/  FADD.FTZ R237, R155, R237 ;  /* 0x000000ed9bed7221 */ /* 0x001fc20000010000 */
[----:B------:R-:W-:Y:S01]  /*21910*/  FFMA.FTZ R88, R2, R118, -R101 ;  /* 0x0000007602587223 */ /* 0x000fe20000010865 */
[----:B------:R-:W-:-:S04]  /*21920*/  @!P1 IMAD R118, R232, 0x8, R17 ;  /* 0x00000008e8769824 */ /* 0x000fc800078e0211 */
[----:B------:R-:W-:Y:S01]  /*21930*/  @!P1 VIADD R118, R118, 0x2e840 ;  /* 0x0002e84076769836 */ /* 0x000fe20000000000 */
[----:B------:R-:W0:Y:S01]  /*21940*/  MUFU.EX2 R145, R145 ;  /* 0x0000009100917308 */ /* 0x000e220000000800 */
[----:B---3--:R-:W-:-:S03]  /*21950*/  FADD.FTZ R89, R144, R89 ;  /* 0x0000005990597221 */ /* 0x008fc60000010000 */
[----:B------:R-:W-:-:S04]  /*21960*/  @!P1 PRMT R118, RZ, 0x654, R118 ;  /* 0x00000654ff769816 */ /* 0x000fc80000000076 */
[----:B------:R-:W3:Y:S01]  /*21970*/  MUFU.EX2 R159, R159 ;  /* 0x0000009f009f7308 */ /* 0x000ee20000000800 */
[----:B--2---:R-:W-:-:S07]  /*21980*/  FADD.FTZ R237, R158, R237 ;  /* 0x000000ed9eed7221 */ /* 0x004fce0000010000 */
[----:B------:R-:W2:Y:S01]  /*21990*/  MUFU.EX2 R162, R162 ;  /* 0x000000a200a27308 */ /* 0x000ea20000000800 */
[----:B0-----:R-:W-:-:S01]  /*219a0*/  FADD.FTZ R114, R145, R89 ;  /* 0x0000005991727221 */ /* 0x001fc20000010000 */
[----:B------:R-:W-:Y:S01]  /*219b0*/  IMAD.MOV.U32 R89, RZ, RZ, -0x3ffffff0 ;  /* 0xc0000010ff597424 */ /* 0x000fe200078e00ff */
[----:B------:R-:W-:Y:S02]  /*219c0*/  WARPGROUP.DEPBAR.LE gsb0, 0x0 ;  /* 0x00008000000079c5 */ /* 0x000fe40000010000 */
[----:B------:R-:W-:Y:S01]  /*219d0*/  WARPGROUP.ARRIVE ;  /* 0x00000000000079c5 */ /* 0x000fe20000000000 */
[----:B-1----:R-:W-:Y:S02]  /*219e0*/  SHF.R.U32.HI R204, RZ, 0x7, R227 ;  /* 0x00000007ffcc7819 */ /* 0x002fe400000116e3 */
[----:B------:R-:W0:Y:S01]  /*219f0*/  MUFU.EX2 R163, R163 ;  /* 0x000000a300a37308 */ /* 0x000e220000000800 */
[----:B---3--:R-:W-:-:S01]  /*21a00*/  FADD.FTZ R237, R159, R237 ;  /* 0x000000ed9fed7221 */ /* 0x008fc20000010000 */
[----:B------:R-:W-:Y:S01]  /*21a10*/  R2UR UR7, R89 ;  /* 0x00000000590772ca */ /* 0x000fe200000e0000 */
        /* <DEDUP_REMOVED lines=9> */
[----:B------:R-:W-:Y:S01]  /*21ab0*/  FFMA.FTZ R101, R2, R103, -R101 ;  /* 0x0000006702657223 */ /* 0x000fe20000010865 */
[----:B------:R-:W-:-:S02]  /*21ac0*/  IADD3 R102, -R204, 0xb, RZ ;  /* 0x0000000bcc667810 */ /* 0x000fc40007ffe1ff */
[----:B------:R-:W-:Y:S01]  /*21ad0*/  QGMMA.64x128x32.F32.E4M3.E4M3 R24, R200, gdesc[UR4], R24, gsb0 ;  /* 0x01e00004c8187df3 */ /* 0x000fe20008000818 */
        /* <DEDUP_REMOVED lines=37> */
[----:B------:R2:W-:Y:S06]  /*21d30*/  BAR.ARV R102, 0x100 ;  /* 0x000400660000751d */ /* 0x0005ec0000002000 */
[----:B------:R-:W3:Y:S01]  /*21d40*/  MUFU.EX2 R122, R122 ;  /* 0x0000007a007a7308 */ /* 0x000ee20000000800 */
[----:B0-----:R-:W-:-:S01]  /*21d50*/  FADD.FTZ R237, R151, R237 ;  /* 0x000000ed97ed7221 */ /* 0x001fc20000010000 */
[----:B------:R0:W-:Y:S01]  /*21d60*/  @!P1 SYNCS.ARRIVE.TRANS64.RED.A1T0 RZ, [R118+URZ], RZ ;  /* 0x000000ff76ff99a7 */ /* 0x0001e2000810043f */
[----:B-1----:R-:W-:-:S05]  /*21d70*/  FADD.FTZ R114, R132, R114 ;  /* 0x0000007284727221 */ /* 0x002fca0000010000 */
[----:B------:R-:W1:Y:S08]  /*21d80*/  MUFU.EX2 R133, R133 ;  /* 0x0000008500857308 */ /* 0x000e700000000800 */
[----:B------:R-:W4:Y:S01]  /*21d90*/  MUFU.EX2 R123, R123 ;  /* 0x0000007b007b7308 */ /* 0x000f220000000800 */
[----:B---3--:R-:W-:-:S07]  /*21da0*/  FADD.FTZ R237, R122, R237 ;  /* 0x000000ed7aed7221 */ /* 0x008fce0000010000 */
[----:B------:R-:W3:Y:S01]  /*21db0*/  MUFU.EX2 R104, R104 ;  /* 0x0000006800687308 */ /* 0x000ee20000000800 */
[----:B-1----:R-:W-:-:S07]  /*21dc0*/  FADD.FTZ R114, R133, R114 ;  /* 0x0000007285727221 */ /* 0x002fce0000010000 */
[----:B------:R-:W1:Y:S01]  /*21dd0*/  MUFU.EX2 R126, R126 ;  /* 0x0000007e007e7308 */ /* 0x000e620000000800 */
[----:B----4-:R-:W-:-:S07]  /*21de0*/  FADD.FTZ R237, R123, R237 ;  /* 0x000000ed7bed7221 */ /* 0x010fce0000010000 */
        /* <DEDUP_REMOVED lines=53> */
[----:B----4-:R-:W-:-:S04]  /*22140*/  FADD.FTZ R103, R97, R103 ;  /* 0x0000006761677221 */ /* 0x010fc80000010000 */
[----:B------:R-:W-:-:S03]  /*22150*/  FADD.FTZ R103, R15, R103 ;  /* 0x000000670f677221 */ /* 0x000fc60000010000 */
[----:B------:R-:W2:Y:S01]  /*22160*/  MUFU.EX2 R100, R100 ;  /* 0x0000006400647308 */ /* 0x000ea20000000800 */
[----:B---3--:R-:W-:-:S07]  /*22170*/  FADD.FTZ R237, R119, R237 ;  /* 0x000000ed77ed7221 */ /* 0x008fce0000010000 */
[----:B------:R-:W3:Y:S01]  /*22180*/  MUFU.EX2 R90, R90 ;  /* 0x0000005a005a7308 */ /* 0x000ee20000000800 */
[----:B-1----:R-:W-:-:S07]  /*22190*/  FADD.FTZ R114, R89, R237 ;  /* 0x000000ed59727221 */ /* 0x002fce0000010000 */
[----:B------:R-:W1:Y:S01]  /*221a0*/  MUFU.EX2 R91, R91 ;  /* 0x0000005b005b7308 */ /* 0x000e620000000800 */
[----:B--2---:R-:W-:-:S05]  /*221b0*/  FADD.FTZ R102, R100, R103 ;  /* 0x0000006764667221 */ /* 0x004fca0000010000 */
[----:B------:R0:W-:Y:S02]  /*221c0*/  STL [R1+0x4], R102 ;  /* 0x0000046601007387 */ /* 0x0001e40000100800 */
[----:B------:R-:W2:Y:S01]  /*221d0*/  MUFU.EX2 R94, R94 ;  /* 0x0000005e005e7308 */ /* 0x000ea20000000800 */
[----:B---3--:R-:W-:-:S07]  /*221e0*/  FADD.FTZ R114, R90, R114 ;  /* 0x000000725a727221 */ /* 0x008fce0000010000 */
[----:B------:R-:W3:Y:S01]  /*221f0*/  MUFU.EX2 R95, R95 ;  /* 0x0000005f005f7308 */ /* 0x000ee20000000800 */
[----:B-1----:R-:W-:-:S07]  /*22200*/  FADD.FTZ R114, R91, R114 ;  /* 0x000000725b727221 */ /* 0x002fce0000010000 */
[----:B------:R-:W1:Y:S01]  /*22210*/  MUFU.EX2 R98, R98 ;  /* 0x0000006200627308 */ /* 0x000e620000000800 */
[----:B--2---:R-:W-:-:S07]  /*22220*/  FADD.FTZ R114, R94, R114 ;  /* 0x000000725e727221 */ /* 0x004fce0000010000 */
[----:B------:R-:W2:Y:S01]  /*22230*/  MUFU.EX2 R99, R99 ;  /* 0x0000006300637308 */ /* 0x000ea20000000800 */
[----:B---3--:R-:W-:-:S07]  /*22240*/  FADD.FTZ R114, R95, R114 ;  /* 0x000000725f727221 */ /* 0x008fce0000010000 */
[----:B------:R-:W3:Y:S01]  /*22250*/  MUFU.EX2 R101, R101 ;  /* 0x0000006500657308 */ /* 0x000ee20000000800 */
[----:B-1----:R-:W-:-:S04]  /*22260*/  FADD.FTZ R114, R98, R114 ;  /* 0x0000007262727221 */ /* 0x002fc80000010000 */
[----:B--2---:R-:W-:-:S04]  /*22270*/  FADD.FTZ R114, R99, R114 ;  /* 0x0000007263727221 */ /* 0x004fc80000010000 */
[----:B---3--:R-:W-:Y:S01]  /*22280*/  FADD.FTZ R237, R101, R114 ;  /* 0x0000007265ed7221 */ /* 0x008fe20000010000 */
[----:B0-----:R-:W-:Y:S06]  /*22290*/  @!P0 BRA `(.L_x_1477) ;  /* 0x0000000000048947 */ /* 0x001fec0003800000 */
[----:B------:R-:W-:Y:S01]  /*222a0*/  BPT.TRAP 0x1 ;  /* 0x000000040000795c */ /* 0x000fe20000300000 */
.L_x_1477:
[----:B------:R-:W2:Y:S01]  /*222b0*/  LDL R102, [R1+0x64] ;  /* 0x0000640001667983 */ /* 0x000ea20000100800 */
[----:B------:R-:W-:Y:S02]  /*222c0*/  F2FP.SATFINITE.E4M3.F32.PACK_AB_MERGE_C R185, R188, R185, RZ ;  /* 0x000000b9bcb9723e */ /* 0x000fe400048070ff */
[----:B--2---:R-:W-:Y:S02]  /*222d0*/  R2UR UR4, R102 ;  /* 0x00000000660472ca */ /* 0x004fe400000e0000 */
[----:B------:R-:W2:Y:S01]  /*222e0*/  LDL R102, [R1+0x48] ;  /* 0x0000480001667983 */ /* 0x000ea20000100800 */
[----:B------:R-:W-:Y:S01]  /*222f0*/  IMAD R20, R20, 0x8, R17 ;  /* 0x0000000814147824 */ /* 0x000fe200078e0211 */
[----:B------:R-:W-:Y:S01]  /*22300*/  F2FP.SATFINITE.E4M3.F32.PACK_AB_MERGE_C R224, R184, R21, R185 ;  /* 0x00000015b8e0723e */ /* 0x000fe200048070b9 */
[----:B------:R-:W-:Y:S01]  /*22310*/  FMUL.FTZ R24, R24, R14 ;  /* 0x0000000e18187220 */ /* 0x000fe20000410000 */
[----:B------:R-:W-:Y:S01]  /*22320*/  F2FP.SATFINITE.E4M3.F32.PACK_AB_MERGE_C R124, R125, R124, RZ ;  /* 0x0000007c7d7c723e */ /* 0x000fe200048070ff */
[----:B------:R-:W-:Y:S01]  /*22330*/  VIADD R20, R20, 0x2e860 ;  /* 0x0002e86014147836 */ /* 0x000fe20000000000 */
[----:B------:R-:W-:Y:S01]  /*22340*/  F2FP.SATFINITE.E4M3.F32.PACK_AB_MERGE_C R88, R119, R88, RZ ;  /* 0x000000587758723e */ /* 0x000fe200048070ff */
[----:B------:R-:W-:Y:S01]  /*22350*/  FMUL.FTZ R25, R25, R14 ;  /* 0x0000000e19197220 */ /* 0x000fe20000410000 */
[----:B------:R-:W-:Y:S01]  /*22360*/  F2FP.SATFINITE.E4M3.F32.PACK_AB_MERGE_C R92, R93, R92, RZ ;  /* 0x0000005c5d5c723e */ /* 0x000fe200048070ff */
[----:B------:R-:W-:Y:S01]  /*22370*/  FMUL.FTZ R28, R28, R14 ;  /* 0x0000000e1c1c7220 */ /* 0x000fe20000410000 */
[----:B------:R-:W-:Y:S01]  /*22380*/  F2FP.SATFINITE.E4M3.F32.PACK_AB_MERGE_C R124, R121, R120, R124 ;  /* 0x00000078797c723e */ /* 0x000fe2000480707c */
[----:B------:R-:W-:Y:S01]  /*22390*/  IMAD.U32 R21, RZ, RZ, UR4 ;  /* 0x00000004ff157e24 */ /* 0x000fe2000f8e00ff */
[----:B------:R-:W-:Y:S01]  /*223a0*/  F2FP.SATFINITE.E4M3.F32.PACK_AB_MERGE_C R190, R191, R190, RZ ;  /* 0x000000bebfbe723e */ /* 0x000fe200048070ff */
[-C--:B------:R-:W-:Y:S01]  /*223b0*/  FMUL.FTZ R29, R29, R14.reuse ;  /* 0x0000000e1d1d7220 */ /* 0x080fe20000410000 */
[----:B------:R-:W-:Y:S01]  /*223c0*/  F2FP.SATFINITE.E4M3.F32.PACK_AB_MERGE_C R193, R196, R193, RZ ;  /* 0x000000c1c4c1723e */ /* 0x000fe200048070ff */
[-C--:B------:R-:W-:Y:S01]  /*223d0*/  FMUL.FTZ R32, R32, R14.reuse ;  /* 0x0000000e20207220 */ /* 0x080fe20000410000 */
[----:B------:R-:W-:Y:S01]  /*223e0*/  PRMT R20, R21, 0x654, R20 ;  /* 0x0000065415147816 */ /* 0x000fe20000000014 */
[----:B------:R-:W-:Y:S01]  /*223f0*/  FMUL.FTZ R33, R33, R14 ;  /* 0x0000000e21217220 */ /* 0x000fe20000410000 */
[----:B------:R-:W-:Y:S01]  /*22400*/  F2FP.SATFINITE.E4M3.F32.PACK_AB_MERGE_C R198, R199, R198, RZ ;  /* 0x000000c6c7c6723e */ /* 0x000fe200048070ff */
[----:B------:R-:W-:Y:S01]  /*22410*/  FMUL.FTZ R36, R36, R14 ;  /* 0x0000000e24247220 */ /* 0x000fe20000410000 */
[----:B------:R-:W-:Y:S01]  /*22420*/  F2FP.SATFINITE.E4M3.F32.PACK_AB_MERGE_C R172, R173, R172, RZ ;  /* 0x000000acadac723e */ /* 0x000fe200048070ff */
[----:B------:R0:W-:Y:S01]  /*22430*/  SYNCS.ARRIVE.TRANS64.RED.A1T0 RZ, [R20+URZ], RZ ;  /* 0x000000ff14ff79a7 */ /* 0x0001e2000810043f */
        /* <DEDUP_REMOVED lines=103> */
[----:B------:R-:W-:-:S02]  /*22ab0*/  IMAD.MOV.U32 R234, RZ, RZ, R0 ;  /* 0x000000ffffea7224 */ /* 0x000fc400078e0000 */
[----:B------:R-:W-:Y:S02]  /*22ac0*/  IMAD.MOV.U32 R21, RZ, RZ, R3 ;  /* 0x000000ffff157224 */ /* 0x000fe400078e0003 */
[----:B------:R-:W-:Y:S02]  /*22ad0*/  IMAD.MOV.U32 R12, RZ, RZ, R231 ;  /* 0x000000ffff0c7224 */ /* 0x000fe400078e00e7 */
[----:B0-----:R-:W-:Y:S02]  /*22ae0*/  IMAD.MOV.U32 R20, RZ, RZ, R232 ;  /* 0x000000ffff147224 */ /* 0x001fe400078e00e8 */
[----:B------:R-:W-:Y:S01]  /*22af0*/  IMAD.MOV.U32 R208, RZ, RZ, R124 ;  /* 0x000000ffffd07224 */ /* 0x000fe200078e007c */
[C---:B--2---:R-:W-:Y:S01]  /*22b00*/  ISETP.GT.AND P2, PT, R235.reuse, R102, PT ;  /* 0x00000066eb00720c */ /* 0x044fe20003f44270 */
[----:B------:R-:W-:-:S12]  /*22b10*/  VIADD R235, R235, 0xffffffff ;  /* 0xffffffffebeb7836 */ /* 0x000fd80000000000 */
[----:B------:R-:W-:Y:S05]  /*22b20*/  @P2 BRA `(.L_x_1478) ;  /* 0xffffffc0001c2947 */ /* 0x000fea000383ffff */
[----:B------:R-:W-:-:S07]  /*22b30*/  IMAD.MOV.U32 R12, RZ, RZ, R235 ;  /* 0x000000ffff0c7224 */ /* 0x000fce00078e00eb */
.L_x_1467:
[----:B------:R-:W2:Y:S02]  /*22b40*/  LDL R13, [R1+0x70] ;  /* 0x00007000010d7983 */ /* 0x000ea40000100800 */
[----:B--2---:R-:W-:-:S13]  /*22b50*/  ISETP.GE.AND P2, PT, R12, R13, PT ;  /* 0x0000000d0c00720c */ /* 0x004fda0003f46270 */
[----:B------:R-:W-:Y:S05]  /*22b60*/  @!P2 BRA `(.L_x_1479) ;  /* 0x0000006400e4a947 */ /* 0x000fea0003800000 */
[----:B------:R-:W-:Y:S02]  /*22b70*/  IMAD.MOV.U32 R236, RZ, RZ, R0 ;  /* 0x000000ffffec7224 */ /* 0x000fe400078e0000 */
[----:B------:R-:W-:Y:S02]  /*22b80*/  IMAD.MOV.U32 R235, RZ, RZ, R3 ;  /* 0x000000ffffeb7224 */ /* 0x000fe400078e0003 */
[----:B------:R-:W-:Y:S02]  /*22b90*/  IMAD.MOV.U32 R234, RZ, RZ, R231 ;  /* 0x000000ffffea7224 */ /* 0x000fe400078e00e7 */
[----:B------:R-:W-:-:S07]  /*22ba0*/  IMAD.MOV.U32 R13, RZ, RZ, R232 ;  /* 0x000000ffff0d7224 */ /* 0x000fce00078e00e8 */
.L_x_1498:
        /* <DEDUP_REMOVED lines=9> */
.L_x_1481:
        /* <DEDUP_REMOVED lines=8> */
.L_x_1482:
[----:B------:R-:W-:Y:S04]  /*22cc0*/  BSSY B0, `(.L_x_1480) ;  /* 0x0000004000007945 */ /* 0x000fe80003800000 */
[----:B-1----:R-:W-:Y:S05]  /*22cd0*/  @P3 BRA `(.L_x_1483) ;  /* 0x0000000000083947 */ /* 0x002fea0003800000 */
[----:B------:R-:W1:Y:S02]  /*22ce0*/  SYNCS.PHASECHK.TRANS64.TRYWAIT P3, [R0+URZ+0x2e830], R3 ;  /* 0x02e83003000075a7 */ /* 0x000e64000806017f */
[----:B-1----:R-:W-:Y:S05]  /*22cf0*/  @!P3 BRA `(.L_x_1484) ;  /* 0x0000011800f0b947 */ /* 0x002fea0003800000 */
.L_x_1483:
[----:B------:R-:W-:Y:S05]  /*22d00*/  BSYNC B0 ;  /* 0x0000000000007941 */ /* 0x000fea0003800000 */
.L_x_1480:
        /* <DEDUP_REMOVED lines=26> */
[----:B------:R1:W-:Y:S01]  /*22eb0*/  STL [R1+0xbc], R19 ;  /* 0x0000bc1301007387 */ /* 0x0003e20000100800 */
[----:B------:R-:W-:-:S02]  /*22ec0*/  R2UR UR31, R91 ;  /* 0x000000005b1f72ca */ /* 0x000fc400000e0000 */
[----:B------:R-:W-:Y:S01]  /*22ed0*/  R2UR UR39, R15 ;  /* 0x000000000f2772ca */ /* 0x000fe200000e0000 */
[----:B------:R-:W-:Y:S01]  /*22ee0*/  STL [R1+0xb8], R18 ;  /* 0x0000b81201007387 */ /* 0x000fe20000100800 */
[----:B------:R-:W-:Y:S02]  /*22ef0*/  R2UR UR36, R8 ;  /* 0x00000000082472ca */ /* 0x000fe400000e0000 */
[----:B0-----:R-:W-:Y:S01]  /*22f00*/  SHF.R.U32.HI R0, RZ, 0x7, R0 ;  /* 0x00000007ff007819 */ /* 0x001fe20000011600 */
[----:B------:R-:W-:Y:S01]  /*22f10*/  STL [R1+0xb4], R17 ;  /* 0x0000b41101007387 */ /* 0x000fe20000100800 */
[----:B------:R-:W-:Y:S02]  /*22f20*/  R2UR UR37, R9 ;  /* 0x00000000092572ca */ /* 0x000fe400000e0000 */
[----:B------:R-:W-:Y:S01]  /*22f30*/  R2UR UR47, R21 ;  /* 0x00000000152f72ca */ /* 0x000fe200000e0000 */
[----:B------:R-:W-:Y:S01]  /*22f40*/  VIADD R0, R0, 0x8 ;  /* 0x0000000800007836 */ /* 0x000fe20000000000 */
[----:B------:R-:W-:Y:S01]  /*22f50*/  STL [R1+0xb0], R16 ;  /* 0x0000b01001007387 */ /* 0x000fe20000100800 */
        /* <DEDUP_REMOVED lines=20> */
[----:B-1----:R-:W-:Y:S01]  /*230a0*/  MOV R19, UR7 ;  /* 0x0000000700137c02 */ /* 0x002fe20008000f00 */
        /* <DEDUP_REMOVED lines=24> */
[----:B---3--:R-:W-:Y:S01]  /*23230*/  MOV R12, UR11 ;  /* 0x0000000b000c7c02 */ /* 0x008fe20008000f00 */
        /* <DEDUP_REMOVED lines=21> */
[----:B0-----:R-:W-:Y:S01]  /*23390*/  MOV R0, UR6 ;  /* 0x0000000600007c02 */ /* 0x001fe20008000f00 */
[----:B------:R-:W-:Y:S01]  /*233a0*/  UMOV UR6, UR10 ;  /* 0x0000000a00067c82 */ /* 0x000fe20008000000 */
[----:B------:R-:W-:Y:S01]  /*233b0*/  R2UR UR10, R90 ;  /* 0x000000005a0a72ca */ /* 0x000fe200000e0000 */
[----:B------:R-:W-:Y:S01]  /*233c0*/  VIADD R90, R88, 0x206 ;  /* 0x00000206585a7836 */ /* 0x000fe20000000000 */
[----:B------:R-:W-:Y:S01]  /*233d0*/  MOV R18, UR6 ;  /* 0x0000000600127c02 */ /* 0x000fe20008000f00 */
        /* <DEDUP_REMOVED lines=8> */
[----:B----4-:R-:W-:Y:S01]  /*23460*/  MOV R2, UR10 ;  /* 0x0000000a00027c02 */ /* 0x010fe20008000f00 */
        /* <DEDUP_REMOVED lines=21> */
[----:B------:R-:W-:Y:S01]  /*235c0*/  MOV R17, UR15 ;  /* 0x0000000f00117c02 */ /* 0x000fe20008000f00 */
        /* <DEDUP_REMOVED lines=183> */
.L_x_1486:
[----:B------:R-:W-:Y:S01]  /*24140*/  SHF.L.U32 R0, R234, 0x1f, RZ ;  /* 0x0000001fea007819 */ /* 0x000fe200000006ff */
[----:B-----5:R-:W-:-:S04]  /*24150*/  IMAD R3, R13, 0x8, R17 ;  /* 0x000000080d037824 */ /* 0x020fc800078e0211 */
[----:B------:R0:W1:Y:S01]  /*24160*/  SYNCS.PHASECHK.TRANS64.TRYWAIT P2, [R3+URZ+0x2e850], R0 ;  /* 0x02e85000030075a7 */ /* 0x000062000804017f */
[----:B------:R-:W-:Y:S05]  /*24170*/  @!P0 BRA `(.L_x_1487) ;  /* 0x0000000000048947 */ /* 0x000fea0003800000 */
[----:B------:R-:W-:Y:S01]  /*24180*/  BPT.TRAP 0x1 ;  /* 0x000000040000795c */ /* 0x000fe20000300000 */
.L_x_1487:
[----:B-1----:R-:W-:Y:S05]  /*24190*/  @P2 BRA `(.L_x_1485) ;  /* 0x0000000000082947 */ /* 0x002fea0003800000 */
[----:B------:R-:W1:Y:S02]  /*241a0*/  SYNCS.PHASECHK.TRANS64.TRYWAIT P2, [R3+URZ+0x2e850], R0 ;  /* 0x02e85000030075a7 */ /* 0x000e64000804017f */
[----:B-1----:R-:W-:Y:S05]  /*241b0*/  @!P2 BRA `(.L_x_1488) ;  /* 0x0000010400d4a947 */ /* 0x002fea0003800000 */
.L_x_1485:
[----:B-----5:R-:W-:Y:S01]  /*241c0*/  VIADD R14, R17, 0x400 ;  /* 0x00000400110e7836 */ /* 0x020fe20000000000 */
[----:B------:R-:W-:Y:S05]  /*241d0*/  WARPSYNC.ALL ;  /* 0x0000000000007948 */ /* 0x000fea0003800000 */
[----:B------:R-:W-:Y:S01]  /*241e0*/  SHF.R.U32.HI R14, RZ, 0x4, R14 ;  /* 0x00000004ff0e7819 */ /* 0x000fe2000001160e */
[----:B------:R-:W-:Y:S01]  /*241f0*/  IMAD.MOV.U32 R15, RZ, RZ, -0x3ffffff0 ;  /* 0xc0000010ff0f7424 */ /* 0x000fe200078e00ff */
[----:B01----:R-:W2:Y:S01]  /*24200*/  LDL R0, [R1+0x80] ;  /* 0x0000800001007983 */ /* 0x003ea20000100800 */
[----:B------:R-:W-:Y:S01]  /*24210*/  IMAD.MOV.U32 R21, RZ, RZ, -0x3ffffff0 ;  /* 0xc0000010ff157424 */ /* 0x000fe200078e00ff */
[----:B------:R-:W-:Y:S01]  /*24220*/  LOP3.LUT R14, R14, 0x3fff, RZ, 0xc0, !PT ;  /* 0x00003fff0e0e7812 */ /* 0x000fe200078ec0ff */
[----:B------:R-:W0:Y:S01]  /*24230*/  LDC R3, c[0x0][0x448] ;  /* 0x00011200ff037b82 */ /* 0x000e220000000800 */
[----:B------:R-:W3:Y:S01]  /*24240*/  LDL R234, [R1+0x10] ;  /* 0x0000100001ea7983 */ /* 0x000ee20000100800 */
[----:B------:R-:W-:Y:S01]  /*24250*/  R2UR UR7, R15 ;  /* 0x000000000f0772ca */ /* 0x000fe200000e0000 */
[----:B------:R-:W-:Y:S01]  /*24260*/  WARPGROUP.ARRIVE ;  /* 0x00000000000079c5 */ /* 0x000fe20000000000 */
[----:B------:R-:W-:Y:S01]  /*24270*/  LOP3.LUT R14, R14, 0x10000, RZ, 0xfc, !PT ;  /* 0x000100000e0e7812 */ /* 0x000fe200078efcff */
[----:B------:R-:W-:Y:S01]  /*24280*/  ULDC UR4, c[0x0][0x9dc] ;  /* 0x0002770000047ab9 */ /* 0x000fe20000000800 */
[----:B------:R-:W-:-:S03]  /*24290*/  ULDC UR5, c[0x0][0x9e0] ;  /* 0x0002780000057ab9 */ /* 0x000fc60000000800 */
        /* <DEDUP_REMOVED lines=10> */
[----:B------:R-:W2:Y:S04]  /*24340*/  LDL R225, [R1+0x60] ;  /* 0x0000600001e17983 */ /* 0x000ea80000100800 */
[----:B------:R-:W4:Y:S02]  /*24350*/  LDL R226, [R1+0x6c] ;  /* 0x00006c0001e27983 */ /* 0x000f240000100800 */
[----:B------:R-:W-:Y:S01]  /*24360*/  QGMMA.64x128x32.F32.E4M3.E4M3 R24, R220, gdesc[UR4], R24, gsb0 ;  /* 0x01e00004dc187df3 */ /* 0x000fe20008000818 */
[----:B------:R-:W-:-:S02]  /*24370*/  R2UR UR6, R20 ;  /* 0x00000000140672ca */ /* 0x000fc400000e0000 */
[----:B------:R-:W-:Y:S01]  /*24380*/  R2UR UR7, R21 ;  /* 0x00000000150772ca */ /* 0x000fe200000e0000 */
[----:B------:R-:W-:Y:S01]  /*24390*/  VIADD R20, R14, 0x300 ;  /* 0x000003000e147836 */ /* 0x000fe20000000000 */
[----:B------:R-:W3:Y:S01]  /*243a0*/  LDL R227, [R1+0x14] ;  /* 0x0000140001e37983 */ /* 0x000ee20000100800 */
[----:B------:R-:W-:Y:S01]  /*243b0*/  IMAD.MOV.U32 R21, RZ, RZ, -0x3ffffff0 ;  /* 0xc0000010ff157424 */ /* 0x000fe200078e00ff */
[----:B0-----:R-:W-:Y:S01]  /*243c0*/  ISETP.NE.AND P2, PT, R3, 0x1, PT ;  /* 0x000000010300780c */ /* 0x001fe20003f45270 */
[----:B------:R-:W-:Y:S01]  /*243d0*/  IMAD.MOV.U32 R15, RZ, RZ, -0x3ffffff0 ;  /* 0xc0000010ff0f7424 */ /* 0x000fe200078e00ff */
[----:B------:R-:W-:-:S11]  /*243e0*/  ULOP3.LUT UR4, URZ, UR4, URZ, 0x33, !UPT ;  /* 0x000000043f047292 */ /* 0x000fd6000f8e333f */
[----:B------:R-:W0:Y:S01]  /*243f0*/  @P2 LDC R3, c[0x0][0x450] ;  /* 0x00011400ff032b82 */ /* 0x000e220000000800 */
        /* <DEDUP_REMOVED lines=9> */
[----:B--2---:R-:W-:-:S05]  /*24490*/  IMAD.IADD R0, R0, 0x1, R225 ;  /* 0x0000000100007824 */ /* 0x004fca00078e02e1 */
[----:B------:R-:W1:Y:S03]  /*244a0*/  S2R R225, SR_TID.X ;  /* 0x0000000000e17919 */ /* 0x000e660000002100 */
[----:B------:R-:W-:Y:S01]  /*244b0*/  QGMMA.64x128x32.F32.E4M3.E4M3 R24, R212, gdesc[UR4], R24, gsb0 ;  /* 0x01e00004d4187df3 */ /* 0x000fe20008000818 */
[----:B------:R-:W-:Y:S01]  /*244c0*/  R2UR UR6, R20 ;  /* 0x00000000140672ca */ /* 0x000fe200000e0000 */
[C---:B------:R-:W-:Y:S01]  /*244d0*/  VIADD R20, R14.reuse, 0x500 ;  /* 0x000005000e147836 */ /* 0x040fe20000000000 */
[----:B------:R-:W-:Y:S01]  /*244e0*/  R2UR UR7, R21 ;  /* 0x00000000150772ca */ /* 0x000fe200000e0000 */
[----:B------:R-:W-:Y:S02]  /*244f0*/  IMAD.MOV.U32 R21, RZ, RZ, -0x3ffffff0 ;  /* 0xc0000010ff157424 */ /* 0x000fe400078e00ff */
[----:B------:R-:W-:Y:S01]  /*24500*/  VIADD R14, R14, 0x600 ;  /* 0x000006000e0e7836 */ /* 0x000fe20000000000 */
[----:B-1----:R-:W-:Y:S01]  /*24510*/  SHF.R.U32.HI R225, RZ, 0x7, R225 ;  /* 0x00000007ffe17819 */ /* 0x002fe200000116e1 */
[----:B------:R-:W-:-:S02]  /*24520*/  WARPGROUP.DEPBAR.LE gsb0, 0x0 ;  /* 0x00008000000079c5 */ /* 0x000fc40000010000 */
[----:B------:R-:W-:-:S06]  /*24530*/  WARPGROUP.ARRIVE ;  /* 0x00000000000079c5 */ /* 0x000fcc0000000000 */
[----:B------:R-:W-:Y:S01]  /*24540*/  QGMMA.64x128x32.F32.E4M3.E4M3 R24, R208, gdesc[UR4], R24, gsb0 ;  /* 0x01e00004d0187df3 */ /* 0x000fe20008000818 */
[----:B------:R-:W-:Y:S02]  /*24550*/  R2UR UR6, R20 ;  /* 0x00000000140672ca */ /* 0x000fe400000e0000 */
[----:B------:R-:W-:Y:S01]  /*24560*/  R2UR UR7, R21 ;  /* 0x00000000150772ca */ /* 0x000fe200000e0000 */
[----:B------:R-:W-:Y:S02]  /*24570*/  WARPGROUP.DEPBAR.LE gsb0, 0x0 ;  /* 0x00008000000079c5 */ /* 0x000fe40000010000 */
[----:B------:R-:W-:-:S10]  /*24580*/  WARPGROUP.ARRIVE ;  /* 0x00000000000079c5 */ /* 0x000fd40000000000 */
[----:B------:R-:W-:Y:S01]  /*24590*/  QGMMA.64x128x32.F32.E4M3.E4M3 R24, R204, gdesc[UR4], R24, gsb0 ;  /* 0x01e00004cc187df3 */ /* 0x000fe20008000818 */
[----:B------:R-:W-:Y:S01]  /*245a0*/  R2UR UR6, R14 ;  /* 0x000000000e0672ca */ /* 0x000fe200000e0000 */
[----:B------:R-:W-:Y:S01]  /*245b0*/  @!P1 IMAD R14, R232, 0x8, R17 ;  /* 0x00000008e80e9824 */ /* 0x000fe200078e0211 */
[----:B------:R-:W-:Y:S02]  /*245c0*/  R2UR UR7, R15 ;  /* 0x000000000f0772ca */ /* 0x000fe400000e0000 */
[----:B------:R-:W1:Y:S01]  /*245d0*/  @P2 LDC R15, c[0x0][0x44c] ;  /* 0x00011300ff0f2b82 */ /* 0x000e620000000800 */
[----:B------:R-:W-:-:S05]  /*245e0*/  @!P1 VIADD R14, R14, 0x2e840 ;  /* 0x0002e8400e0e9836 */ /* 0x000fca0000000000 */
[----:B------:R-:W-:Y:S01]  /*245f0*/  @!P1 PRMT R14, RZ, 0x654, R14 ;  /* 0x00000654ff0e9816 */ /* 0x000fe2000000000e */
[----:B-1----:R-:W-:-:S05]  /*24600*/  @P2 IMAD.HI.U32 R15, R0, R15, RZ ;  /* 0x0000000f000f2227 */ /* 0x002fca00078e00ff */
[----:B0-----:R-:W-:Y:S01]  /*24610*/  @P2 SHF.R.U32.HI R0, RZ, R3, R15 ;  /* 0x00000003ff002219 */ /* 0x001fe2000001160f */
[----:B------:R-:W-:Y:S01]  /*24620*/  IMAD R3, R12, -0xe0, RZ ;  /* 0xffffff200c037824 */ /* 0x000fe200078e02ff */
[----:B------:R-:W-:Y:S01]  /*24630*/  IADD3 R15, -R225, 0xb, RZ ;  /* 0x0000000be10f7810 */ /* 0x000fe20007ffe1ff */
[----:B------:R-:W-:Y:S02]  /*24640*/  WARPGROUP.DEPBAR.LE gsb0, 0x0 ;  /* 0x00008000000079c5 */ /* 0x000fe40000010000 */
[----:B------:R-:W-:Y:S01]  /*24650*/  WARPGROUP.ARRIVE ;  /* 0x00000000000079c5 */ /* 0x000fe20000000000 */
[----:B------:R-:W0:Y:S05]  /*24660*/  LDC R205, c[0x0][0x9e4] ;  /* 0x00027900ffcd7b82 */ /* 0x000e2a0000000800 */
[----:B------:R-:W-:Y:S01]  /*24670*/  QGMMA.64x128x32.F32.E4M3.E4M3 R24, R200, gdesc[UR4], R24, gsb0 ;  /* 0x01e00004c8187df3 */ /* 0x000fe20008000818 */
[----:B0-----:R-:W-:-:S02]  /*24680*/  ISETP.GE.AND P2, PT, R205, 0x1, PT ;  /* 0x00000001cd00780c */ /* 0x001fc40003f46270 */
[----:B------:R-:W-:Y:S02]  /*24690*/  WARPGROUP.DEPBAR.LE gsb0, 0x0 ;  /* 0x00008000000079c5 */ /* 0x000fe40000010000 */
[----:B------:R-:W0:Y:S01]  /*246a0*/  SHFL.IDX PT, R203, R0, RZ, 0x1c1f ;  /* 0x001c1fff00cb7589 */ /* 0x000e2200000e0000 */
[----:B------:R-:W-:Y:S01]  /*246b0*/  VIADD R200, R3, 0x1 ;  /* 0x0000000103c87836 */ /* 0x000fe20000000000 */
[----:B------:R1:W-:Y:S06]  /*246c0*/  BAR.ARV R15, 0x100 ;  /* 0x0004000f0000751d */ /* 0x0003ec0000002000 */
[----:B----4-:R-:W-:Y:S01]  /*246d0*/  IMAD R200, R226, -0x2, R200 ;  /* 0xfffffffee2c87824 */ /* 0x010fe200078e02c8 */
[----:B------:R1:W-:Y:S04]  /*246e0*/  @!P1 SYNCS.ARRIVE.TRANS64.RED.A1T0 RZ, [R14+URZ], RZ ;  /* 0x000000ff0eff99a7 */ /* 0x0003e8000810043f */
[----:B---3--:R-:W-:Y:S01]  /*246f0*/  IADD3 R21, -R234, R200, R227 ;  /* 0x000000c8ea157210 */ /* 0x008fe20007ffe1e3 */
[----:B------:R-:W-:-:S04]  /*24700*/  VIADD R200, R200, 0xffffffff ;  /* 0xffffffffc8c87836 */ /* 0x000fc80000000000 */
[C---:B------:R-:W-:Y:S02]  /*24710*/  VIADD R20, R21.reuse, UR5 ;  /* 0x0000000515147c36 */ /* 0x040fe40008000000 */
[----:B------:R-:W-:Y:S02]  /*24720*/  VIADD R21, R21, UR4 ;  /* 0x0000000415157c36 */ /* 0x000fe40008000000 */
[--C-:B0-----:R-:W-:Y:S02]  /*24730*/  IMAD.IADD R201, R20, 0x1, R203.reuse ;  /* 0x0000000114c97824 */ /* 0x101fe400078e02cb */
[----:B------:R-:W-:Y:S01]  /*24740*/  IMAD.IADD R202, R21, 0x1, R203 ;  /* 0x0000000115ca7824 */ /* 0x000fe200078e02cb */
[----:B-1----:R-:W-:Y:S06]  /*24750*/  @!P2 BRA `(.L_x_1489) ;  /* 0x00000000005ca947 */ /* 0x002fec0003800000 */
        /* <DEDUP_REMOVED lines=13> */
.L_x_1491:
[----:B------:R-:W-:Y:S02]  /*24830*/  ULDC UR4, c[0x0][0x9e4] ;  /* 0x0002790000047ab9 */ /* 0x000fe40000000800 */
[----:B------:R-:W-:-:S05]  /*24840*/  IMAD.U32 R204, RZ, RZ, UR4 ;  /* 0x00000004ffcc7e24 */ /* 0x000fca000f8e00ff */
[----:B------:R-:W-:-:S13]  /*24850*/  ISETP.NE.AND P2, PT, R204, 0x1, PT ;  /* 0x00000001cc00780c */ /* 0x000fda0003f45270 */
[----:B------:R-:W0:Y:S02]  /*24860*/  @P2 LDC.64 R14, c[0x0][0x9e8] ;  /* 0x00027a00ff0e2b82 */ /* 0x000e240000000a00 */
[----:B0-----:R-:W-:-:S05]  /*24870*/  @P2 IMAD.HI.U32 R14, R203, R14, RZ ;  /* 0x0000000ecb0e2227 */ /* 0x001fca00078e00ff */
[----:B------:R-:W-:-:S07]  /*24880*/  @P2 SHF.R.U32.HI R203, RZ, R15, R14 ;  /* 0x0000000fffcb2219 */ /* 0x000fce000001160e */
.L_x_1492:
[----:B------:R-:W-:Y:S05]  /*24890*/  BSYNC B0 ;  /* 0x0000000000007941 */ /* 0x000fea0003800000 */
.L_x_1490:
[----:B------:R-:W-:-:S05]  /*248a0*/  IMAD R203, R203, R204, R200 ;  /* 0x000000cccbcb7224 */ /* 0x000fca00078e02c8 */
[----:B------:R-:W-:Y:S02]  /*248b0*/  VIMNMX R202, R202, R203, !PT ;  /* 0x000000cbcaca7248 */ /* 0x000fe40007fe0100 */
[----:B------:R-:W-:-:S07]  /*248c0*/  VIADDMNMX R201, R203, R204, R201, PT ;  /* 0x000000cccbc97246 */ /* 0x000fce00038001c9 */
.L_x_1489:
[----:B------:R-:W2:Y:S01]  /*248d0*/  LDL.LU R203, [R1] ;  /* 0x0000000001cb7983 */ /* 0x000ea20000300800 */
[C---:B------:R-:W-:Y:S02]  /*248e0*/  ISETP.GE.AND P2, PT, R3.reuse, 0x2, PT ;  /* 0x000000020300780c */ /* 0x040fe40003f46270 */
        /* <DEDUP_REMOVED lines=331> */
[----:B------:R-:W-:-:S13]  /*25da0*/  ISETP.GE.AND P6, PT, R205, 0x1, PT ;  /* 0x00000001cd00780c */ /* 0x000fda0003fc6270 */
        /* <DEDUP_REMOVED lines=14> */
.L_x_1495:
[----:B------:R-:W-:Y:S02]  /*25e90*/  ULDC UR4, c[0x0][0x9e4] ;  /* 0x0002790000047ab9 */ /* 0x000fe40000000800 */
[----:B------:R-:W-:-:S05]  /*25ea0*/  IMAD.U32 R3, RZ, RZ, UR4 ;  /* 0x00000004ff037e24 */ /* 0x000fca000f8e00ff */
[----:B------:R-:W-:-:S13]  /*25eb0*/  ISETP.NE.AND P6, PT, R3, 0x1, PT ;  /* 0x000000010300780c */ /* 0x000fda0003fc5270 */
[----:B------:R-:W0:Y:S02]  /*25ec0*/  @P6 LDC.64 R14, c[0x0][0x9e8] ;  /* 0x00027a00ff0e6b82 */ /* 0x000e240000000a00 */
[----:B0-----:R-:W-:-:S05]  /*25ed0*/  @P6 IMAD.HI.U32 R14, R0, R14, RZ ;  /* 0x0000000e000e6227 */ /* 0x001fca00078e00ff */
[----:B------:R-:W-:-:S07]  /*25ee0*/  @P6 SHF.R.U32.HI R0, RZ, R15, R14 ;  /* 0x0000000fff006219 */ /* 0x000fce000001160e */
.L_x_1496:
[----:B------:R-:W-:Y:S05]  /*25ef0*/  BSYNC B0 ;  /* 0x0000000000007941 */ /* 0x000fea0003800000 */
.L_x_1494:
[----:B------:R-:W-:-:S05]  /*25f00*/  IMAD R0, R0, R3, R200 ;  /* 0x0000000300007224 */ /* 0x000fca00078e02c8 */
[----:B------:R-:W-:Y:S02]  /*25f10*/  VIADDMNMX R20, R0, R3, R20, PT ;  /* 0x0000000300147246 */ /* 0x000fe40003800114 */
[----:B------:R-:W-:-:S07]  /*25f20*/  VIMNMX R21, R21, R0, !PT ;  /* 0x0000000015157248 */ /* 0x000fce0007fe0100 */
.L_x_1493:
        /* <DEDUP_REMOVED lines=119> */
[----:B------:R-:W-:-:S04]  /*266a0*/  ISETP.GT.AND P2, PT, R21, 0x91, !P2 ;  /* 0x000000911500780c */ /* 0x000fc80005744270 */
[----:B------:R-:W-:-:S04]  /*266b0*/  ISETP.LT.OR P2, PT, R20, 0x92, P2 ;  /* 0x000000921400780c */ /* 0x000fc80001741670 */
        /* <DEDUP_REMOVED lines=78> */
[----:B------:R-:W-:Y:S02]  /*26ba0*/  FMNMX.FTZ R0, R125, R0, !PT ;  /* 0x000000007d007209 */ /* 0x000fe40007810000 */
        /* <DEDUP_REMOVED lines=28> */
[----:B------:R-:W-:-:S02]  /*26d70*/  FMNMX.FTZ R0, R88, R0, !PT ;  /* 0x0000000058007209 */ /* 0x000fc40007810000 */
        /* <DEDUP_REMOVED lines=14> */
[C---:B------:R-:W-:Y:S02]  /*26e60*/  LOP3.LUT P2, RZ, R16.reuse, 0x800, RZ, 0xc0, !PT ;  /* 0x0000080010ff7812 */ /* 0x040fe4000784c0ff */
[----:B------:R-:W-:Y:S02]  /*26e70*/  FMNMX.FTZ R0, R101, R0, !PT ;  /* 0x0000000065007209 */ /* 0x000fe40007810000 */
[----:B------:R-:W-:Y:S02]  /*26e80*/  ISETP.GT.AND P2, PT, R21, 0xc0, !P2 ;  /* 0x000000c01500780c */ /* 0x000fe40005744270 */
[----:B------:R-:W-:Y:S01]  /*26e90*/  LOP3.LUT P6, RZ, R16, 0x100, RZ, 0xc0, !PT ;  /* 0x0000010010ff7812 */ /* 0x000fe200078cc0ff */
[----:B------:R-:W0:Y:S01]  /*26ea0*/  SHFL.BFLY PT, R3, R0, 0x2, 0x1f ;  /* 0x0c401f0000037f89 */ /* 0x000e2200000e0000 */
[----:B------:R-:W-:-:S04]  /*26eb0*/  ISETP.LT.OR P2, PT, R20, 0xc1, P2 ;  /* 0x000000c11400780c */ /* 0x000fc80001741670 */
[----:B------:R-:W-:Y:S02]  /*26ec0*/  FSEL R90, R90, -INF , !P2 ;  /* 0xff8000005a5a7808 */ /* 0x000fe40005000000 */
[----:B------:R-:W-:-:S04]  /*26ed0*/  LOP3.LUT P2, RZ, R16, 0x400, RZ, 0xc0, !PT ;  /* 0x0000040010ff7812 */ /* 0x000fc8000784c0ff */
[----:B------:R-:W-:-:S04]  /*26ee0*/  ISETP.GT.AND P2, PT, R21, 0xc1, !P2 ;  /* 0x000000c11500780c */ /* 0x000fc80005744270 */
[----:B------:R-:W-:-:S04]  /*26ef0*/  ISETP.LT.OR P2, PT, R20, 0xc2, P2 ;  /* 0x000000c21400780c */ /* 0x000fc80001741670 */
[----:B------:R-:W-:Y:S02]  /*26f00*/  FSEL R91, R91, -INF , !P2 ;  /* 0xff8000005b5b7808 */ /* 0x000fe40005000000 */
[----:B------:R-:W-:Y:S02]  /*26f10*/  LOP3.LUT P2, RZ, R16, 0x200, RZ, 0xc0, !PT ;  /* 0x0000020010ff7812 */ /* 0x000fe4000784c0ff */
[----:B0-----:R-:W-:Y:S02]  /*26f20*/  FMNMX.FTZ R3, R0, R3, !PT ;  /* 0x0000000300037209 */ /* 0x001fe40007810000 */
[----:B------:R-:W-:-:S03]  /*26f30*/  ISETP.GT.AND P2, PT, R21, 0xc8, !P2 ;  /* 0x000000c81500780c */ /* 0x000fc60005744270 */
[----:B------:R-:W0:Y:S01]  /*26f40*/  SHFL.BFLY PT, R0, R3, 0x1, 0x1f ;  /* 0x0c201f0003007f89 */ /* 0x000e2200000e0000 */
[----:B------:R-:W-:-:S04]  /*26f50*/  ISETP.LT.OR P2, PT, R20, 0xc9, P2 ;  /* 0x000000c91400780c */ /* 0x000fc80001741670 */
[----:B------:R-:W-:Y:S02]  /*26f60*/  FSEL R94, R94, -INF , !P2 ;  /* 0xff8000005e5e7808 */ /* 0x000fe40005000000 */
[----:B------:R-:W-:Y:S02]  /*26f70*/  ISETP.GT.AND P2, PT, R21, 0xc9, !P6 ;  /* 0x000000c91500780c */ /* 0x000fe40007744270 */
[----:B------:R-:W-:Y:S02]  /*26f80*/  LOP3.LUT P6, RZ, R203, 0x1, RZ, 0xc0, !PT ;  /* 0x00000001cbff7812 */ /* 0x000fe400078cc0ff */
[----:B------:R-:W-:-:S04]  /*26f90*/  ISETP.LT.OR P2, PT, R20, 0xca, P2 ;  /* 0x000000ca1400780c */ /* 0x000fc80001741670 */
[----:B------:R-:W-:Y:S02]  /*26fa0*/  FSEL R95, R95, -INF , !P2 ;  /* 0xff8000005f5f7808 */ /* 0x000fe40005000000 */
[----:B------:R-:W-:-:S04]  /*26fb0*/  ISETP.GT.AND P2, PT, R21, RZ, !P6 ;  /* 0x000000ff1500720c */ /* 0x000fc80007744270 */
[----:B------:R-:W-:-:S04]  /*26fc0*/  ISETP.LT.OR P2, PT, R20, 0x1, P2 ;  /* 0x000000011400780c */ /* 0x000fc80001741670 */
[----:B------:R-:W-:Y:S02]  /*26fd0*/  FSEL R186, R186, -INF , !P2 ;  /* 0xff800000baba7808 */ /* 0x000fe40005000000 */
[----:B0-----:R-:W-:Y:S02]  /*26fe0*/  FMNMX.FTZ R3, R3, R0, !PT ;  /* 0x0000000003037209 */ /* 0x001fe40007810000 */
        /* <DEDUP_REMOVED lines=49> */
[----:B------:R-:W-:Y:S02]  /*27300*/  ISETP.GT.AND P3, PT, R21, 0xd0, !P3 ;  /* 0x000000d01500780c */ /* 0x000fe40005f64270 */
        /* <DEDUP_REMOVED lines=8> */
[----:B------:R-:W-:Y:S01]  /*27390*/  FMNMX.FTZ R0, R95, R0, !PT ;  /* 0x000000005f007209 */ /* 0x000fe20007810000 */
[----:B------:R-:W-:-:S01]  /*273a0*/  FFMA.FTZ R15, R2, R3, -8 ;  /* 0xc1000000020f7423 */ /* 0x000fc20000010003 */
[----:B------:R-:W-:-:S02]  /*273b0*/  FSEL R99, R99, -INF , !P4 ;  /* 0xff80000063637808 */ /* 0x000fc40006000000 */
[----:B------:R-:W-:Y:S02]  /*273c0*/  ISETP.LT.OR P5, PT, R20, 0xd9, P5 ;  /* 0x000000d91400780c */ /* 0x000fe40002fa1670 */
[----:B------:R-:W-:Y:S02]  /*273d0*/  FSETP.NEU.FTZ.AND P2, PT, R3, -INF , PT ;  /* 0xff8000000300780b */ /* 0x000fe40003f5d000 */
[----:B------:R-:W-:Y:S02]  /*273e0*/  ISETP.GT.AND P3, PT, R21, 0xd9, !P6 ;  /* 0x000000d91500780c */ /* 0x000fe40007764270 */
[----:B------:R-:W-:Y:S02]  /*273f0*/  FMNMX.FTZ R0, R98, R0, !PT ;  /* 0x0000000062007209 */ /* 0x000fe40007810000 */
[----:B------:R-:W-:Y:S02]  /*27400*/  FSEL R102, R102, -INF , !P5 ;  /* 0xff80000066667808 */ /* 0x000fe40006800000 */
[----:B------:R-:W-:-:S02]  /*27410*/  FSEL R15, R15, RZ, P2 ;  /* 0x000000ff0f0f7208 */ /* 0x000fc40001000000 */
[----:B------:R-:W-:Y:S02]  /*27420*/  ISETP.LT.OR P3, PT, R20, 0xda, P3 ;  /* 0x000000da1400780c */ /* 0x000fe40001f61670 */
[----:B------:R-:W-:Y:S01]  /*27430*/  FMNMX.FTZ R0, R99, R0, !PT ;  /* 0x0000000063007209 */ /* 0x000fe20007810000 */
[----:B------:R-:W-:-:S01]  /*27440*/  FFMA.FTZ R20, R2, R152, -R15 ;  /* 0x0000009802147223 */ /* 0x000fc2000001080f */
[----:B------:R-:W-:Y:S02]  /*27450*/  FSEL R103, R103, -INF , !P3 ;  /* 0xff80000067677808 */ /* 0x000fe40005800000 */
        /* <DEDUP_REMOVED lines=8> */
[----:B------:R-:W-:-:S02]  /*274e0*/  FFMA.FTZ R164, R2, R165, -R15 ;  /* 0x000000a502a47223 */ /* 0x000fc4000001080f */
[----:B------:R-:W0:Y:S01]  /*274f0*/  SHFL.BFLY PT, R165, R0, 0x2, 0x1f ;  /* 0x0c401f0000a57f89 */ /* 0x000e2200000e0000 */
[----:B------:R-:W-:-:S01]  /*27500*/  FFMA.FTZ R14, R2, R184, -R15 ;  /* 0x000000b8020e7223 */ /* 0x000fc2000001080f */
        /* <DEDUP_REMOVED lines=47> */
[--C-:B------:R-:W-:Y:S01]  /*27800*/  FFMA.FTZ R100, R2, R100, -R15.reuse ;  /* 0x0000006402647223 */ /* 0x100fe2000001080f */
[----:B0-----:R-:W-:Y:S01]  /*27810*/  FMNMX.FTZ R0, R0, R165, !PT ;  /* 0x000000a500007209 */ /* 0x001fe20007810000 */
[----:B------:R-:W-:Y:S01]  /*27820*/  FFMA.FTZ R15, R2, R101, -R15 ;  /* 0x00000065020f7223 */ /* 0x000fe2000001080f */
[----:B------:R-:W-:-:S03]  /*27830*/  FSEL R165, R3, RZ, P2 ;  /* 0x000000ff03a57208 */ /* 0x000fc60001000000 */
[----:B------:R0:W-:Y:S01]  /*27840*/  MUFU.EX2 R101, R15 ;  /* 0x0000000f00657308 */ /* 0x0001e20000000800 */
[----:B------:R-:W-:Y:S01]  /*27850*/  FSETP.NEU.FTZ.AND P2, PT, R0, -INF , PT ;  /* 0xff8000000000780b */ /* 0x000fe20003f5d000 */
[----:B------:R-:W-:Y:S01]  /*27860*/  FADD.FTZ R165, -R165, R235 ;  /* 0x000000eba5a57221 */ /* 0x000fe20000010100 */
[----:B0-----:R-:W-:-:S03]  /*27870*/  FFMA.FTZ R15, R2, R0, -8 ;  /* 0xc1000000020f7423 */ /* 0x001fc60000010000 */
[----:B------:R-:W-:Y:S02]  /*27880*/  FMUL.FTZ R181, R2, R165 ;  /* 0x000000a502b57220 */ /* 0x000fe40000410000 */
[----:B------:R-:W-:Y:S01]  /*27890*/  MUFU.EX2 R14, R14 ;  /* 0x0000000e000e7308 */ /* 0x000fe20000000800 */
[----:B------:R-:W-:-:S07]  /*278a0*/  FSEL R165, R15, RZ, P2 ;  /* 0x000000ff0fa57208 */ /* 0x000fce0001000000 */
[----:B------:R0:W2:Y:S02]  /*278b0*/  MUFU.EX2 R15, R181 ;  /* 0x000000b5000f7308 */ /* 0x0000a40000000800 */
[----:B0-----:R-:W-:-:S01]  /*278c0*/  FFMA.FTZ R181, R2, R186, -R165 ;  /* 0x000000ba02b57223 */ /* 0x001fc200000108a5 */
[----:B------:R-:W-:-:S05]  /*278d0*/  FFMA.FTZ R186, R2, R187, -R165 ;  /* 0x000000bb02ba7223 */ /* 0x000fca00000108a5 */
[----:B------:R-:W0:Y:S01]  /*278e0*/  MUFU.EX2 R184, R184 ;  /* 0x000000b800b87308 */ /* 0x000e220000000800 */
[----:B------:R-:W-:-:S01]  /*278f0*/  FFMA.FTZ R187, R2, R190, -R165 ;  /* 0x000000be02bb7223 */ /* 0x000fc200000108a5 */
[C-C-:B------:R-:W-:Y:S01]  /*27900*/  FFMA.FTZ R190, R2.reuse, R191, -R165.reuse ;  /* 0x000000bf02be7223 */ /* 0x140fe200000108a5 */
[----:B------:R-:W-:-:S01]  /*27910*/  FFMA.FTZ R191, R2, R194, -R165 ;  /* 0x000000c202bf7223 */ /* 0x000fc200000108a5 */
[C-C-:B------:R-:W-:Y:S01]  /*27920*/  FFMA.FTZ R194, R2.reuse, R195, -R165.reuse ;  /* 0x000000c302c27223 */ /* 0x140fe200000108a5 */
[----:B------:R-:W-:-:S01]  /*27930*/  FFMA.FTZ R195, R2, R198, -R165 ;  /* 0x000000c602c37223 */ /* 0x000fc200000108a5 */
[--C-:B------:R-:W-:Y:S02]  /*27940*/  FFMA.FTZ R198, R2, R142, -R165.reuse ;  /* 0x0000008e02c67223 */ /* 0x100fe400000108a5 */
[----:B------:R-:W1:Y:S01]  /*27950*/  MUFU.EX2 R185, R185 ;  /* 0x000000b900b97308 */ /* 0x000e620000000800 */
[----:B------:R-:W-:Y:S01]  /*27960*/  FSEL R142, R0, RZ, P2 ;  /* 0x000000ff008e7208 */ /* 0x000fe20001000000 */
[C-C-:B------:R-:W-:Y:S01]  /*27970*/  FFMA.FTZ R197, R2.reuse, R199, -R165.reuse ;  /* 0x000000c702c57223 */ /* 0x140fe200000108a5 */
[----:B------:R-:W-:-:S01]  /*27980*/  FFMA.FTZ R170, R2, R170, -R165 ;  /* 0x000000aa02aa7223 */ /* 0x000fc200000108a5 */
[----:B------:R-:W-:-:S04]  /*27990*/  FFMA.FTZ R171, R2, R171, -R165 ;  /* 0x000000ab02ab7223 */ /* 0x000fc800000108a5 */
[----:B------:R-:W3:Y:S01]  /*279a0*/  MUFU.EX2 R188, R188 ;  /* 0x000000bc00bc7308 */ /* 0x000ee20000000800 */
[----:B------:R-:W-:-:S01]  /*279b0*/  FADD.FTZ R142, -R142, R236 ;  /* 0x000000ec8e8e7221 */ /* 0x000fc20000010100 */
[C-C-:B------:R-:W-:Y:S01]  /*279c0*/  FFMA.FTZ R174, R2.reuse, R174, -R165.reuse ;  /* 0x000000ae02ae7223 */ /* 0x140fe200000108a5 */
[----:B------:R-:W-:-:S01]  /*279d0*/  FFMA.FTZ R175, R2, R175, -R165 ;  /* 0x000000af02af7223 */ /* 0x000fc200000108a5 */
[C-C-:B------:R-:W-:Y:S01]  /*279e0*/  FFMA.FTZ R178, R2.reuse, R178, -R165.reuse ;  /* 0x000000b202b27223 */ /* 0x140fe200000108a5 */
[----:B------:R-:W-:-:S01]  /*279f0*/  FFMA.FTZ R179, R2, R179, -R165 ;  /* 0x000000b302b37223 */ /* 0x000fc200000108a5 */
[C-C-:B------:R-:W-:Y:S01]  /*27a00*/  FFMA.FTZ R182, R2.reuse, R182, -R165.reuse ;  /* 0x000000b602b67223 */ /* 0x140fe200000108a5 */
[----:B------:R-:W-:-:S01]  /*27a10*/  FFMA.FTZ R183, R2, R183, -R165 ;  /* 0x000000b702b77223 */ /* 0x000fc200000108a5 */
[----:B------:R-:W4:Y:S01]  /*27a20*/  MUFU.EX2 R189, R189 ;  /* 0x000000bd00bd7308 */ /* 0x000f220000000800 */
        /* <DEDUP_REMOVED lines=39> */
[----:B--2---:R-:W-:Y:S01]  /*27ca0*/  FFMA.FTZ R165, R15, R200, R14 ;  /* 0x000000c80fa57223 */ /* 0x004fe2000001000e */
[----:B------:R-:W-:Y:S01]  /*27cb0*/  FMUL.FTZ R142, R2, R142 ;  /* 0x0000008e028e7220 */ /* 0x000fe20000410000 */
[----:B------:R-:W2:Y:S02]  /*27cc0*/  MUFU.EX2 R192, R192 ;  /* 0x000000c000c07308 */ /* 0x000ea40000000800 */
[----:B0-----:R-:W-:-:S04]  /*27cd0*/  FADD.FTZ R165, R184, R165 ;  /* 0x000000a5b8a57221 */ /* 0x001fc80000010000 */
[----:B-1----:R-:W-:Y:S02]  /*27ce0*/  FADD.FTZ R165, R185, R165 ;  /* 0x000000a5b9a57221 */ /* 0x002fe40000010000 */
[----:B------:R-:W0:Y:S02]  /*27cf0*/  MUFU.EX2 R193, R193 ;  /* 0x000000c100c17308 */ /* 0x000e240000000800 */
[----:B---3--:R-:W-:-:S06]  /*27d00*/  FADD.FTZ R165, R188, R165 ;  /* 0x000000a5bca57221 */ /* 0x008fcc0000010000 */
[----:B------:R-:W-:Y:S08]  /*27d10*/  MUFU.EX2 R181, R181 ;  /* 0x000000b500b57308 */ /* 0x000ff00000000800 */
[----:B------:R-:W1:Y:S01]  /*27d20*/  MUFU.EX2 R142, R142 ;  /* 0x0000008e008e7308 */ /* 0x000e620000000800 */
[----:B----4-:R-:W-:-:S07]  /*27d30*/  FADD.FTZ R165, R189, R165 ;  /* 0x000000a5bda57221 */ /* 0x010fce0000010000 */
[----:B------:R-:W3:Y:S08]  /*27d40*/  MUFU.EX2 R196, R196 ;  /* 0x000000c400c47308 */ /* 0x000ef00000000800 */
[----:B------:R-:W4:Y:S01]  /*27d50*/  MUFU.EX2 R186, R186 ;  /* 0x000000ba00ba7308 */ /* 0x000f220000000800 */
[----:B--2---:R-:W-:-:S07]  /*27d60*/  FADD.FTZ R165, R192, R165 ;  /* 0x000000a5c0a57221 */ /* 0x004fce0000010000 */
[----:B------:R-:W2:Y:S08]  /*27d70*/  MUFU.EX2 R168, R168 ;  /* 0x000000a800a87308 */ /* 0x000eb00000000800 */
[----:B------:R-:W5:Y:S01]  /*27d80*/  MUFU.EX2 R187, R187 ;  /* 0x000000bb00bb7308 */ /* 0x000f620000000800 */
[----:B0-----:R-:W-:-:S01]  /*27d90*/  FADD.FTZ R165, R193, R165 ;  /* 0x000000a5c1a57221 */ /* 0x001fc20000010000 */
[----:B-1----:R-:W-:-:S06]  /*27da0*/  FFMA.FTZ R237, R142, R237, R181 ;  /* 0x000000ed8eed7223 */ /* 0x002fcc00000100b5 */
[----:B------:R-:W0:Y:S08]  /*27db0*/  MUFU.EX2 R169, R169 ;  /* 0x000000a900a97308 */ /* 0x000e300000000800 */
[----:B------:R-:W1:Y:S01]  /*27dc0*/  MUFU.EX2 R190, R190 ;  /* 0x000000be00be7308 */ /* 0x000e620000000800 */
[----:B---3--:R-:W-:-:S01]  /*27dd0*/  FADD.FTZ R165, R196, R165 ;  /* 0x000000a5c4a57221 */ /* 0x008fc20000010000 */
[----:B----4-:R-:W-:-:S06]  /*27de0*/  FADD.FTZ R199, R186, R237 ;  /* 0x000000edbac77221 */ /* 0x010fcc0000010000 */
[----:B------:R-:W3:Y:S08]  /*27df0*/  MUFU.EX2 R172, R172 ;  /* 0x000000ac00ac7308 */ /* 0x000ef00000000800 */
[----:B------:R-:W4:Y:S01]  /*27e00*/  MUFU.EX2 R191, R191 ;  /* 0x000000bf00bf7308 */ /* 0x000f220000000800 */
[----:B--2---:R-:W-:-:S01]  /*27e10*/  FADD.FTZ R165, R168, R165 ;  /* 0x000000a5a8a57221 */ /* 0x004fc20000010000 */
[----:B-----5:R-:W-:-:S06]  /*27e20*/  FADD.FTZ R199, R187, R199 ;  /* 0x000000c7bbc77221 */ /* 0x020fcc0000010000 */
[----:B------:R-:W2:Y:S08]  /*27e30*/  MUFU.EX2 R173, R173 ;  /* 0x000000ad00ad7308 */ /* 0x000eb00000000800 */
[----:B------:R-:W5:Y:S01]  /*27e40*/  MUFU.EX2 R194, R194 ;  /* 0x000000c200c27308 */ /* 0x000f620000000800 */
[----:B0-----:R-:W-:-:S01]  /*27e50*/  FADD.FTZ R165, R169, R165 ;  /* 0x000000a5a9a57221 */ /* 0x001fc20000010000 */
[----:B-1----:R-:W-:-:S06]  /*27e60*/  FADD.FTZ R199, R190, R199 ;  /* 0x000000c7bec77221 */ /* 0x002fcc0000010000 */
        /* <DEDUP_REMOVED lines=172> */
[----:B------:R-:W3:Y:S01]  /*28930*/  MUFU.EX2 R91, R91 ;  /* 0x0000005b005b7308 */ /* 0x000ee20000000800 */
[----:B--2---:R-:W-:-:S01]  /*28940*/  FADD.FTZ R165, R97, R165 ;  /* 0x000000a561a57221 */ /* 0x004fc20000010000 */
[----:B-----5:R-:W-:-:S06]  /*28950*/  FADD.FTZ R199, R119, R199 ;  /* 0x000000c777c77221 */ /* 0x020fcc0000010000 */
[----:B------:R-:W2:Y:S01]  /*28960*/  MUFU.EX2 R94, R94 ;  /* 0x0000005e005e7308 */ /* 0x000ea20000000800 */
[----:B0-----:R-:W-:-:S01]  /*28970*/  FADD.FTZ R165, R100, R165 ;  /* 0x000000a564a57221 */ /* 0x001fc20000010000 */
[----:B-1----:R-:W-:-:S06]  /*28980*/  FADD.FTZ R199, R90, R199 ;  /* 0x000000c75ac77221 */ /* 0x002fcc0000010000 */
[----:B------:R-:W0:Y:S01]  /*28990*/  MUFU.EX2 R95, R95 ;  /* 0x0000005f005f7308 */ /* 0x000e220000000800 */
[----:B------:R-:W-:-:S01]  /*289a0*/  FADD.FTZ R165, R101, R165 ;  /* 0x000000a565a57221 */ /* 0x000fc20000010000 */
[----:B---3--:R-:W-:-:S06]  /*289b0*/  FADD.FTZ R199, R91, R199 ;  /* 0x000000c75bc77221 */ /* 0x008fcc0000010000 */
[----:B------:R-:W1:Y:S01]  /*289c0*/  MUFU.EX2 R98, R98 ;  /* 0x0000006200627308 */ /* 0x000e620000000800 */
[----:B--2---:R-:W-:-:S01]  /*289d0*/  FADD.FTZ R199, R94, R199 ;  /* 0x000000c75ec77221 */ /* 0x004fc20000010000 */
        /* <DEDUP_REMOVED lines=11> */
.L_x_1497:
        /* <DEDUP_REMOVED lines=12> */
[-C--:B------:R-:W-:Y:S01]  /*28b50*/  FMUL.FTZ R28, R28, R15.reuse ;  /* 0x0000000f1c1c7220 */ /* 0x080fe20000410000 */
[----:B------:R-:W-:Y:S01]  /*28b60*/  F2FP.SATFINITE.E4M3.F32.PACK_AB_MERGE_C R172, R173, R172, RZ ;  /* 0x000000acadac723e */ /* 0x000fe200048070ff */
[----:B------:R-:W-:Y:S01]  /*28b70*/  IMAD.U32 R14, RZ, RZ, UR4 ;  /* 0x00000004ff0e7e24 */ /* 0x000fe2000f8e00ff */
[----:B------:R-:W-:Y:S01]  /*28b80*/  F2FP.SATFINITE.E4M3.F32.PACK_AB_MERGE_C R174, R175, R174, RZ ;  /* 0x000000aeafae723e */ /* 0x000fe200048070ff */
[-C--:B------:R-:W-:Y:S01]  /*28b90*/  FMUL.FTZ R29, R29, R15.reuse ;  /* 0x0000000f1d1d7220 */ /* 0x080fe20000410000 */
[----:B------:R-:W-:Y:S01]  /*28ba0*/  F2FP.SATFINITE.E4M3.F32.PACK_AB_MERGE_C R21, R21, R180, RZ ;  /* 0x000000b41515723e */ /* 0x000fe200048070ff */
[-C--:B------:R-:W-:Y:S01]  /*28bb0*/  FMUL.FTZ R32, R32, R15.reuse ;  /* 0x0000000f20207220 */ /* 0x080fe20000410000 */
[----:B------:R-:W-:Y:S01]  /*28bc0*/  PRMT R13, R14, 0x654, R13 ;  /* 0x000006540e0d7816 */ /* 0x000fe2000000000d */
[-C--:B------:R-:W-:Y:S01]  /*28bd0*/  FMUL.FTZ R33, R33, R15.reuse ;  /* 0x0000000f21217220 */ /* 0x080fe20000410000 */
[----:B------:R-:W-:Y:S01]  /*28be0*/  F2FP.SATFINITE.E4M3.F32.PACK_AB_MERGE_C R182, R183, R182, RZ ;  /* 0x000000b6b7b6723e */ /* 0x000fe200048070ff */
[----:B------:R-:W-:Y:S01]  /*28bf0*/  FMUL.FTZ R36, R36, R15 ;  /* 0x0000000f24247220 */ /* 0x000fe20000410000 */
[----:B------:R-:W-:Y:S01]  /*28c00*/  F2FP.SATFINITE.E4M3.F32.PACK_AB_MERGE_C R153, R156, R153, RZ ;  /* 0x000000999c99723e */ /* 0x000fe200048070ff */
[----:B------:R0:W-:Y:S01]  /*28c10*/  SYNCS.ARRIVE.TRANS64.RED.A1T0 RZ, [R13+URZ], RZ ;  /* 0x000000ff0dff79a7 */ /* 0x0001e2000810043f */
        /* <DEDUP_REMOVED lines=106> */
[----:B0-----:R-:W-:Y:S01]  /*292c0*/  IMAD.MOV.U32 R13, RZ, RZ, R232 ;  /* 0x000000ffff0d7224 */ /* 0x001fe200078e00e8 */
[C---:B--2---:R-:W-:Y:S01]  /*292d0*/  ISETP.GT.AND P2, PT, R12.reuse, R165, PT ;  /* 0x000000a50c00720c */ /* 0x044fe20003f44270 */
[----:B------:R-:W-:-:S12]  /*292e0*/  VIADD R12, R12, 0xffffffff ;  /* 0xffffffff0c0c7836 */ /* 0x000fd80000000000 */
[----:B------:R-:W-:Y:S05]  /*292f0*/  @P2 BRA `(.L_x_1498) ;  /* 0xffffff98002c2947 */ /* 0x000fea000383ffff */
.L_x_1479:
[----:B------:R-:W-:Y:S05]  /*29300*/  WARPSYNC.ALL ;  /* 0x0000000000007948 */ /* 0x000fea0003800000 */
[----:B------:R-:W-:Y:S06]  /*29310*/  BAR.ARV 0x8, 0x180 ;  /* 0x0206000000007b1d */ /* 0x000fec0000002000 */
[----:B------:R-:W-:Y:S05]  /*29320*/  @!P0 BRA `(.L_x_1499) ;  /* 0x0000000000048947 */ /* 0x000fea0003800000 */
[----:B------:R-:W-:Y:S01]  /*29330*/  BPT.TRAP 0x1 ;  /* 0x000000040000795c */ /* 0x000fe20000300000 */
.L_x_1499:
[----:B------:R-:W-:Y:S01]  /*29340*/  IMAD R13, R232, 0x8, R17 ;  /* 0x00000008e80d7824 */ /* 0x000fe200078e0211 */
[----:B------:R-:W-:-:S04]  /*29350*/  SHF.L.U32 R4, R231, 0x1f, RZ ;  /* 0x0000001fe7047819 */ /* 0x000fc800000006ff */
[----:B------:R0:W1:Y:S01]  /*29360*/  SYNCS.PHASECHK.TRANS64.TRYWAIT P1, [R13+URZ+0x2e850], R4 ;  /* 0x02e850040d0075a7 */ /* 0x000062000802017f */
[----:B------:R-:W-:Y:S05]  /*29370*/  @!P0 BRA `(.L_x_1500) ;  /* 0x0000000000048947 */ /* 0x000fea0003800000 */
[----:B------:R-:W-:Y:S01]  /*29380*/  BPT.TRAP 0x1 ;  /* 0x000000040000795c */ /* 0x000fe20000300000 */
.L_x_1500:
[----:B------:R-:W-:-:S05]  /*29390*/  VIADD R17, R17, 0x400 ;  /* 0x0000040011117836 */ /* 0x000fca0000000000 */
[----:B------:R-:W-:-:S04]  /*293a0*/  SHF.R.U32.HI R17, RZ, 0x4, R17 ;  /* 0x00000004ff117819 */ /* 0x000fc80000011611 */
[----:B------:R-:W-:-:S04]  /*293b0*/  LOP3.LUT R17, R17, 0x3fff, RZ, 0xc0, !PT ;  /* 0x00003fff11117812 */ /* 0x000fc800078ec0ff */
[----:B------:R-:W-:Y:S01]  /*293c0*/  LOP3.LUT R17, R17, 0x10000, RZ, 0xfc, !PT ;  /* 0x0001000011117812 */ /* 0x000fe200078efcff */
[----:B-1----:R-:W-:Y:S06]  /*293d0*/  @P1 BRA `(.L_x_1501) ;  /* 0x0000000000081947 */ /* 0x002fec0003800000 */
[----:B------:R-:W1:Y:S02]  /*293e0*/  SYNCS.PHASECHK.TRANS64.TRYWAIT P1, [R13+URZ+0x2e850], R4 ;  /* 0x02e850040d0075a7 */ /* 0x000e64000802017f */
[----:B-1----:R-:W-:Y:S05]  /*293f0*/  @!P1 BRA `(.L_x_1502) ;  /* 0x000000b400589947 */ /* 0x002fea0003800000 */
.L_x_1501:
[----:B01----:R-:W-:Y:S01]  /*29400*/  IMAD R4, R232, 0x700, R17 ;  /* 0x00000700e8047824 */ /* 0x003fe200078e0211 */
[----:B------:R-:W2:Y:S01]  /*29410*/  LDL.LU R20, [R1+0x7c] ;  /* 0x00007c0001147983 */ /* 0x000ea20000300800 */
[----:B------:R-:W-:Y:S01]  /*29420*/  IMAD.MOV.U32 R5, RZ, RZ, -0x3ffffff0 ;  /* 0xc0000010ff057424 */ /* 0x000fe200078e00ff */
[----:B------:R-:W-:Y:S05]  /*29430*/  WARPSYNC.ALL ;  /* 0x0000000000007948 */ /* 0x000fea0003800000 */
[C---:B------:R-:W-:Y:S01]  /*29440*/  R2UR UR6, R4.reuse ;  /* 0x00000000040672ca */ /* 0x040fe200000e0000 */
[----:B------:R-:W-:Y:S01]  /*29450*/  VIADD R6, R4, 0x100 ;  /* 0x0000010004067836 */ /* 0x000fe20000000000 */
[----:B------:R-:W-:Y:S01]  /*29460*/  R2UR UR7, R5 ;  /* 0x00000000050772ca */ /* 0x000fe200000e0000 */
[----:B------:R-:W-:Y:S01]  /*29470*/  WARPGROUP.ARRIVE ;  /* 0x00000000000079c5 */ /* 0x000fe20000000000 */
[----:B------:R-:W-:Y:S01]  /*29480*/  IMAD.MOV.U32 R7, RZ, RZ, -0x3ffffff0 ;  /* 0xc0000010ff077424 */ /* 0x000fe200078e00ff */
[----:B------:R-:W3:Y:S01]  /*29490*/  LDL.LU R14, [R1+0x78] ;  /* 0x00007800010e7983 */ /* 0x000ee20000300800 */
[----:B------:R-:W-:-:S03]  /*294a0*/  ULDC.64 UR4, c[0x0][0x9a0] ;  /* 0x0002680000047ab9 */ /* 0x000fc60000000a00 */
[----:B------:R-:W4:Y:S01]  /*294b0*/  LDL.LU R12, [R1+0x4] ;  /* 0x00000400010c7983 */ /* 0x000f220000300800 */
[----:B------:R-:W-:Y:S01]  /*294c0*/  ISETP.NE.U32.AND P1, PT, RZ, UR4, PT ;  /* 0x00000004ff007c0c */ /* 0x000fe2000bf25070 */
[----:B------:R-:W-:Y:S01]  /*294d0*/  IMAD.MOV.U32 R15, RZ, RZ, -0x3ffffff0 ;  /* 0xc0000010ff0f7424 */ /* 0x000fe200078e00ff */
[----:B------:R-:W-:Y:S02]  /*294e0*/  ULDC.64 UR8, c[0x0][0x208] ;  /* 0x0000820000087ab9 */ /* 0x000fe40000000a00 */
[----:B------:R-:W-:Y:S01]  /*294f0*/  ISETP.NE.AND.EX P1, PT, RZ, UR5, PT, P1 ;  /* 0x00000005ff007c0c */ /* 0x000fe2000bf25310 */
[----:B------:R-:W-:Y:S01]  /*29500*/  QGMMA.64x128x32.F32.E4M3.E4M3 R24, R224, gdesc[UR4], R24, gsb0 ;  /* 0x01e00004e0187df3 */ /* 0x000fe20008000818 */
[----:B------:R-:W-:Y:S01]  /*29510*/  R2UR UR6, R6 ;  /* 0x00000000060672ca */ /* 0x000fe200000e0000 */
[----:B------:R-:W-:Y:S01]  /*29520*/  VIADD R6, R4, 0x200 ;  /* 0x0000020004067836 */ /* 0x000fe20000000000 */
[----:B------:R-:W-:Y:S01]  /*29530*/  R2UR UR7, R7 ;  /* 0x00000000070772ca */ /* 0x000fe200000e0000 */
[----:B------:R-:W-:-:S08]  /*29540*/  IMAD.MOV.U32 R7, RZ, RZ, -0x3ffffff0 ;  /* 0xc0000010ff077424 */ /* 0x000fd000078e00ff */
[----:B------:R-:W0:Y:S08]  /*29550*/  @P1 LDC.64 R8, c[0x0][0x9c8] ;  /* 0x00027200ff081b82 */ /* 0x000e300000000a00 */
[----:B------:R-:W1:Y:S01]  /*29560*/  @P1 LDC.64 R10, c[0x0][0x9d0] ;  /* 0x00027400ff0a1b82 */ /* 0x000e620000000a00 */
[----:B------:R-:W-:Y:S02]  /*29570*/  WARPGROUP.DEPBAR.LE gsb0, 0x0 ;  /* 0x00008000000079c5 */ /* 0x000fe40000010000 */
[----:B------:R-:W-:-:S06]  /*29580*/  WARPGROUP.ARRIVE ;  /* 0x00000000000079c5 */ /* 0x000fcc0000000000 */
[----:B------:R-:W-:Y:S01]  /*29590*/  QGMMA.64x128x32.F32.E4M3.E4M3 R24, R220, gdesc[UR4], R24, gsb0 ;  /* 0x01e00004dc187df3 */ /* 0x000fe20008000818 */
[----:B------:R-:W-:Y:S01]  /*295a0*/  R2UR UR6, R6 ;  /* 0x00000000060672ca */ /* 0x000fe200000e0000 */
[----:B------:R-:W-:Y:S01]  /*295b0*/  VIADD R6, R4, 0x300 ;  /* 0x0000030004067836 */ /* 0x000fe20000000000 */
[----:B------:R-:W-:Y:S01]  /*295c0*/  R2UR UR7, R7 ;  /* 0x00000000070772ca */ /* 0x000fe200000e0000 */
[----:B------:R-:W-:Y:S01]  /*295d0*/  IMAD.MOV.U32 R7, RZ, RZ, -0x3ffffff0 ;  /* 0xc0000010ff077424 */ /* 0x000fe200078e00ff */
[----:B--2---:R-:W-:Y:S01]  /*295e0*/  @P1 SHF.R.S32.HI R5, RZ, 0x1f, R20 ;  /* 0x0000001fff051819 */ /* 0x004fe20000011414 */
[----:B------:R-:W-:Y:S02]  /*295f0*/  WARPGROUP.DEPBAR.LE gsb0, 0x0 ;  /* 0x00008000000079c5 */ /* 0x000fe40000010000 */
[----:B------:R-:W-:-:S08]  /*29600*/  WARPGROUP.ARRIVE ;  /* 0x00000000000079c5 */ /* 0x000fd00000000000 */
[----:B------:R-:W-:Y:S01]  /*29610*/  QGMMA.64x128x32.F32.E4M3.E4M3 R24, R216, gdesc[UR4], R24, gsb0 ;  /* 0x01e00004d8187df3 */ /* 0x000fe20008000818 */
[----:B------:R-:W-:Y:S01]  /*29620*/  R2UR UR6, R6 ;  /* 0x00000000060672ca */ /* 0x000fe200000e0000 */
[----:B0-----:R-:W-:Y:S01]  /*29630*/  @P1 IMAD R6, R5, R8, RZ ;  /* 0x0000000805061224 */ /* 0x001fe200078e02ff */
[----:B------:R-:W-:-:S03]  /*29640*/  R2UR UR7, R7 ;  /* 0x00000000070772ca */ /* 0x000fc600000e0000 */
[C---:B------:R-:W-:Y:S01]  /*29650*/  @P1 IMAD R5, R20.reuse, R9, R6 ;  /* 0x0000000914051224 */ /* 0x040fe200078e0206 */
[----:B---3--:R-:W-:Y:S01]  /*29660*/  @P1 SHF.R.S32.HI R9, RZ, 0x1f, R14 ;  /* 0x0000001fff091819 */ /* 0x008fe2000001140e */
[----:B------:R-:W-:-:S04]  /*29670*/  @P1 IMAD.WIDE.U32 R6, R20, R8, RZ ;  /* 0x0000000814061225 */ /* 0x000fc800078e00ff */
[-C--:B-1----:R-:W-:Y:S02]  /*29680*/  @P1 IMAD R8, R9, R10.reuse, RZ ;  /* 0x0000000a09081224 */ /* 0x082fe400078e02ff */
[----:B------:R-:W-:Y:S02]  /*29690*/  @P1 IMAD.IADD R7, R7, 0x1, R5 ;  /* 0x0000000107071824 */ /* 0x000fe400078e0205 */
[C---:B------:R-:W-:Y:S02]  /*296a0*/  @P1 IMAD R5, R14.reuse, R11, R8 ;  /* 0x0000000b0e051224 */ /* 0x040fe400078e0208 */
[----:B------:R-:W-:-:S04]  /*296b0*/  @P1 IMAD.WIDE.U32 R6, R14, R10, R6 ;  /* 0x0000000a0e061225 */ /* 0x000fc800078e0006 */
[----:B------:R-:W-:Y:S01]  /*296c0*/  VIADD R14, R4, 0x400 ;  /* 0x00000400040e7836 */ /* 0x000fe20000000000 */
[----:B------:R-:W-:Y:S01]  /*296d0*/  @P1 LEA R8, P2, R6, UR4, 0x2 ;  /* 0x0000000406081c11 */ /* 0x000fe2000f8410ff */
[----:B------:R-:W-:Y:S02]  /*296e0*/  @P1 IMAD.IADD R5, R7, 0x1, R5 ;  /* 0x0000000107051824 */ /* 0x000fe400078e0205 */
[----:B------:R-:W-:-:S03]  /*296f0*/  IMAD.MOV.U32 R10, RZ, RZ, 0x3f800000 ;  /* 0x3f800000ff0a7424 */ /* 0x000fc600078e00ff */
[----:B------:R-:W-:-:S05]  /*29700*/  @P1 LEA.HI.X R9, R6, UR5, R5, 0x2, P2 ;  /* 0x0000000506091c11 */ /* 0x000fca00090f1405 */
        /* <DEDUP_REMOVED lines=13> */
[----:B------:R-:W-:Y:S02]  /*297e0*/  VIADD R4, R4, 0x600 ;  /* 0x0000060004047836 */ /* 0x000fe40000000000 */
[----:B------:R-:W-:Y:S01]  /*297f0*/  IMAD.MOV.U32 R5, RZ, RZ, -0x3ffffff0 ;  /* 0xc0000010ff057424 */ /* 0x000fe200078e00ff */
[----:B----4-:R-:W1:Y:S01]  /*29800*/  SHFL.BFLY PT, R6, R12, 0x2, 0x1f ;  /* 0x0c401f000c067f89 */ /* 0x010e6200000e0000 */
[----:B------:R-:W-:Y:S02]  /*29810*/  WARPGROUP.DEPBAR.LE gsb0, 0x0 ;  /* 0x00008000000079c5 */ /* 0x000fe40000010000 */
[----:B------:R-:W-:-:S06]  /*29820*/  WARPGROUP.ARRIVE ;  /* 0x00000000000079c5 */ /* 0x000fcc0000000000 */
[----:B------:R-:W-:Y:S01]  /*29830*/  QGMMA.64x128x32.F32.E4M3.E4M3 R24, R204, gdesc[UR4], R24, gsb0 ;  /* 0x01e00004cc187df3 */ /* 0x000fe20008000818 */
[----:B------:R-:W-:Y:S02]  /*29840*/  R2UR UR6, R4 ;  /* 0x00000000040672ca */ /* 0x000fe400000e0000 */
[----:B------:R-:W-:Y:S01]  /*29850*/  R2UR UR7, R5 ;  /* 0x00000000050772ca */ /* 0x000fe200000e0000 */
[----:B------:R-:W3:Y:S01]  /*29860*/  SHFL.BFLY PT, R4, R237, 0x2, 0x1f ;  /* 0x0c401f00ed047f89 */ /* 0x000ee200000e0000 */
[----:B-1----:R-:W-:-:S05]  /*29870*/  FADD.FTZ R6, R6, R12 ;  /* 0x0000000c06067221 */ /* 0x002fca0000010000 */
[----:B------:R-:W1:Y:S01]  /*29880*/  SHFL.BFLY PT, R5, R6, 0x1, 0x1f ;  /* 0x0c201f0006057f89 */ /* 0x000e6200000e0000 */
[----:B---3--:R-:W-:-:S05]  /*29890*/  FADD.FTZ R4, R4, R237 ;  /* 0x000000ed04047221 */ /* 0x008fca0000010000 */
[----:B------:R-:W3:Y:S01]  /*298a0*/  SHFL.BFLY PT, R7, R4, 0x1, 0x1f ;  /* 0x0c201f0004077f89 */ /* 0x000ee200000e0000 */
[----:B-1----:R-:W-:-:S05]  /*298b0*/  FADD.FTZ R11, R6, R5 ;  /* 0x00000005060b7221 */ /* 0x002fca0000010000 */
[C---:B------:R-:W-:Y:S01]  /*298c0*/  FSETP.NE.FTZ.AND P1, PT, R11.reuse, RZ, PT ;  /* 0x000000ff0b00720b */ /* 0x040fe20003f35000 */
[----:B------:R-:W-:Y:S01]  /*298d0*/  FMUL.FTZ R14, R11, 0.00390625 ;  /* 0x3b8000000b0e7820 */ /* 0x000fe20000410000 */
[----:B------:R-:W-:-:S04]  /*298e0*/  IMAD.MOV.U32 R5, RZ, RZ, RZ ;  /* 0x000000ffff057224 */ /* 0x000fc800078e00ff */
[----:B------:R-:W-:Y:S01]  /*298f0*/  FSETP.NE.FTZ.AND P2, PT, R14, RZ, PT ;  /* 0x000000ff0e00720b */ /* 0x000fe20003f55000 */
[----:B---3--:R-:W-:-:S04]  /*29900*/  FADD.FTZ R12, R4, R7 ;  /* 0x00000007040c7221 */ /* 0x008fc80000010000 */
[----:B0-----:R-:W-:Y:S02]  /*29910*/  FMUL.FTZ R8, R12, 0.00390625 ;  /* 0x3b8000000c087820 */ /* 0x001fe40000410000 */
        /* <DEDUP_REMOVED lines=9> */
[----:B------:R-:W3:Y:S01]  /*299b0*/  @P1 MUFU.RCP R9, R12 ;  /* 0x0000000c00091308 */ /* 0x000ee20000001000 */
[C---:B------:R-:W-:Y:S01]  /*299c0*/  @P2 FMUL.FTZ R4, R2.reuse, 0.69314718246459960938 ;  /* 0x3f31721802042820 */ /* 0x040fe20000410000 */
[----:B------:R-:W-:Y:S01]  /*299d0*/  @P3 FMUL.FTZ R2, R2, 0.69314718246459960938 ;  /* 0x3f31721802023820 */ /* 0x000fe20000410000 */
[----:B0-----:R-:W-:Y:S01]  /*299e0*/  @P2 FMUL.FTZ R7, R6, 0.69314718246459960938 ;  /* 0x3f31721806072820 */ /* 0x001fe20000410000 */
[----:B------:R-:W-:-:S02]  /*299f0*/  IMAD.MOV.U32 R88, RZ, RZ, -0x800000 ;  /* 0xff800000ff587424 */ /* 0x000fc400078e00ff */
[----:B------:R-:W-:Y:S02]  /*29a00*/  IMAD.MOV.U32 R89, RZ, RZ, -0x800000 ;  /* 0xff800000ff597424 */ /* 0x000fe400078e00ff */
[----:B-1----:R-:W-:Y:S01]  /*29a10*/  @P3 FMUL.FTZ R11, R8, 0.69314718246459960938 ;  /* 0x3f317218080b3820 */ /* 0x002fe20000410000 */
[----:B------:R-:W-:-:S01]  /*29a20*/  @P2 FFMA.FTZ R88, R4, R3, R7 ;  /* 0x0000000304582223 */ /* 0x000fc20000010007 */
[----:B--2---:R-:W-:Y:S02]  /*29a30*/  FMUL.FTZ R7, R5, R10 ;  /* 0x0000000a05077220 */ /* 0x004fe40000410000 */
[----:B------:R-:W-:-:S01]  /*29a40*/  @P3 FFMA.FTZ R89, R2, R0, R11 ;  /* 0x0000000002593223 */ /* 0x000fc2000001000b */
[----:B---3--:R-:W-:Y:S01]  /*29a50*/  FMUL.FTZ R2, R9, R10 ;  /* 0x0000000a09027220 */ /* 0x008fe20000410000 */
[----:B------:R-:W-:Y:S02]  /*29a60*/  WARPGROUP.DEPBAR.LE gsb0, 0x0 ;  /* 0x00008000000079c5 */ /* 0x000fe40000010000 */
[----:B------:R-:W-:Y:S05]  /*29a70*/  @!P0 BRA `(.L_x_1503) ;  /* 0x0000000000048947 */ /* 0x000fea0003800000 */
[----:B------:R-:W-:Y:S01]  /*29a80*/  BPT.TRAP 0x1 ;  /* 0x000000040000795c */ /* 0x000fe20000300000 */
.L_x_1503:
        /* <DEDUP_REMOVED lines=67> */
[----:B--2---:R-:W-:Y:S01]  /*29ec0*/  R2UR UR4, R0 ;  /* 0x00000000000472ca */ /* 0x004fe200000e0000 */
[----:B------:R-:W-:Y:S02]  /*29ed0*/  VIADD R0, R13, 0x2e860 ;  /* 0x0002e8600d007836 */ /* 0x000fe40000000000 */
[-C--:B------:R-:W-:Y:S01]  /*29ee0*/  FMUL.FTZ R13, R72, R7.reuse ;  /* 0x00000007480d7220 */ /* 0x080fe20000410000 */
[----:B------:R-:W-:-:S09]  /*29ef0*/  FMUL.FTZ R7, R85, R7 ;  /* 0x0000000755077220 */ /* 0x000fd20000410000 */
[----:B------:R-:W-:Y:S01]  /*29f00*/  IMAD.U32 R3, RZ, RZ, UR4 ;  /* 0x00000004ff037e24 */ /* 0x000fe2000f8e00ff */
[----:B---3--:R-:W-:Y:S01]  /*29f10*/  R2UR UR4, R4 ;  /* 0x00000000040472ca */ /* 0x008fe200000e0000 */
[----:B------:R-:W-:-:S03]  /*29f20*/  FMUL.FTZ R4, R79, R2 ;  /* 0x000000024f047220 */ /* 0x000fc60000410000 */
[----:B------:R-:W-:-:S04]  /*29f30*/  PRMT R0, R3, 0x654, R0 ;  /* 0x0000065403007816 */ /* 0x000fc80000000000 */
[----:B------:R0:W-:Y:S05]  /*29f40*/  SYNCS.ARRIVE.TRANS64.RED.A1T0 RZ, [R0+URZ], RZ ;  /* 0x000000ff00ff79a7 */ /* 0x0001ea000810043f */
[----:B------:R-:W-:Y:S01]  /*29f50*/  UIADD3 UR4, UR4, 0x1, URZ ;  /* 0x0000000104047890 */ /* 0x000fe2000fffe03f */
[----:B0-----:R-:W-:-:S05]  /*29f60*/  SEL R0, RZ, 0x1, P1 ;  /* 0x00000001ff007807 */ /* 0x001fca0000800000 */
[----:B------:R-:W-:Y:S01]  /*29f70*/  IMAD.U32 R3, RZ, RZ, UR4 ;  /* 0x00000004ff037e24 */ /* 0x000fe2000f8e00ff */
[----:B------:R-:W-:-:S04]  /*29f80*/  LOP3.LUT R231, R231, R0, RZ, 0x3c, !PT ;  /* 0x00000000e7e77212 */ /* 0x000fc800078e3cff */
[----:B------:R0:W-:Y:S03]  /*29f90*/  STL [R1+0x9c], R3 ;  /* 0x00009c0301007387 */ /* 0x0001e60000100800 */
.L_x_1392:
[----:B------:R-:W1:Y:S01]  /*29fa0*/  S2R R98, SR_TID.X ;  /* 0x0000000000627919 */ /* 0x000e620000002100 */
[----:B------:R-:W-:Y:S05]  /*29fb0*/  WARPSYNC.ALL ;  /* 0x0000000000007948 */ /* 0x000fea0003800000 */
[----:B-1----:R-:W-:-:S05]  /*29fc0*/  VIADD R70, R98, 0xffffff80 ;  /* 0xffffff8062467836 */ /* 0x002fca0000000000 */
[----:B------:R-:W-:-:S04]  /*29fd0*/  SHF.R.S32.HI R85, RZ, 0x1f, R70 ;  /* 0x0000001fff557819 */ /* 0x000fc80000011446 */
[----:B------:R-:W-:-:S04]  /*29fe0*/  LEA.HI R66, R85, R70, RZ, 0x3 ;  /* 0x0000004655427211 */ /* 0x000fc800078f18ff */
[----:B------:R-:W-:Y:S02]  /*29ff0*/  LOP3.LUT R83, R66, 0xfffffff8, RZ, 0xc0, !PT ;  /* 0xfffffff842537812 */ /* 0x000fe400078ec0ff */
[----:B------:R-:W-:-:S03]  /*2a000*/  SHF.R.S32.HI R66, RZ, 0x3, R66 ;  /* 0x00000003ff427819 */ /* 0x000fc60000011442 */
[----:B------:R-:W-:-:S04]  /*2a010*/  IMAD.IADD R83, R70, 0x1, -R83 ;  /* 0x0000000146537824 */ /* 0x000fc800078e0a53 */
[----:B------:R-:W-:-:S04]  /*2a020*/  IMAD.SHL.U32 R79, R83, 0x8, RZ ;  /* 0x00000008534f7824 */ /* 0x000fc800078e00ff */
[----:B------:R-:W-:Y:S01]  /*2a030*/  VIADD R81, R79, 0x40 ;  /* 0x000000404f517836 */ /* 0x000fe20000000000 */
[----:B------:R-:W-:-:S04]  /*2a040*/  SHF.R.S32.HI R62, RZ, 0x1f, R79 ;  /* 0x0000001fff3e7819 */ /* 0x000fc8000001144f */
[----:B------:R-:W-:Y:S01]  /*2a050*/  SHF.R.S32.HI R64, RZ, 0x1f, R81 ;  /* 0x0000001fff407819 */ /* 0x000fe20000011451 */
[----:B------:R-:W1:Y:S08]  /*2a060*/  S2UR UR5, SR_CgaCtaId ;  /* 0x00000000000579c3 */ /* 0x000e700000008800 */
[----:B------:R-:W-:Y:S06]  /*2a070*/  BAR.SYNC.DEFER_BLOCKING 0x5, 0x180 ;  /* 0x0146000000007b1d */ /* 0x000fec0000010000 */
[----:B------:R-:W-:Y:S01]  /*2a080*/  UMOV UR4, 0x400 ;  /* 0x0000040000047882 */ /* 0x000fe20000000000 */
[----:B------:R-:W-:Y:S01]  /*2a090*/  BSSY B0, `(.L_x_1504) ;  /* 0x000029c000007945 */ /* 0x000fe20003800000 */
[----:B-1----:R-:W-:-:S02]  /*2a0a0*/  ULEA UR4, UR5, UR4, 0x18 ;  /* 0x0000000405047291 */ /* 0x002fc4000f8ec03f */
[----:B------:R-:W-:-:S04]  /*2a0b0*/  IMAD.U32 R0, RZ, RZ, UR5 ;  /* 0x00000005ff007e24 */ /* 0x000fc8000f8e00ff */
[----:B------:R-:W-:Y:S01]  /*2a0c0*/  IMAD.U32 R17, RZ, RZ, UR4 ;  /* 0x00000004ff117e24 */ /* 0x000fe2000f8e00ff */
[----:B------:R-:W-:Y:S04]  /*2a0d0*/  STL [R1+0x64], R0 ;  /* 0x0000640001007387 */ /* 0x000fe80000100800 */
[----:B------:R-:W1:Y:S04]  /*2a0e0*/  LDS.128 R100, [R17+0x2e8d0] ;  /* 0x02e8d00011647984 */ /* 0x000e680000000c00 */
[----:B-1----:R1:W-:Y:S04]  /*2a0f0*/  STL.64 [R1+0x70], R100 ;  /* 0x0000706401007387 */ /* 0x0023e80000100a00 */
[----:B------:R1:W-:Y:S01]  /*2a100*/  STL.64 [R1+0x78], R102 ;  /* 0x0000786601007387 */ /* 0x0003e20000100a00 */
[----:B------:R-:W-:Y:S06]  /*2a110*/  BAR.ARV 0x4, 0x180 ;  /* 0x0106000000007b1d */ /* 0x000fec0000002000 */
[----:B------:R-:W-:Y:S05]  /*2a120*/  @P0 BRA `(.L_x_1505) ;  /* 0x0000001c00540947 */ /* 0x000fea0003800000 */
[----:B------:R-:W2:Y:S01]  /*2a130*/  LDL R42, [R1+0x84] ;  /* 0x00008400012a7983 */ /* 0x000ea20000100800 */
[----:B------:R-:W-:Y:S01]  /*2a140*/  IMAD.SHL.U32 R0, R98, 0x4, RZ ;  /* 0x0000000462007824 */ /* 0x000fe200078e00ff */
[----:B------:R-:W-:Y:S01]  /*2a150*/  ULDC.64 UR4, c[0x4][0x38] ;  /* 0x01000e0000047ab9 */ /* 0x000fe20000000a00 */
[----:B------:R-:W-:-:S03]  /*2a160*/  ULDC.64 UR6, c[0x0][0x208] ;  /* 0x0000820000067ab9 */ /* 0x000fc60000000a00 */
[----:B------:R-:W-:-:S04]  /*2a170*/  LOP3.LUT R0, R0, 0xc, RZ, 0xc0, !PT ;  /* 0x0000000c00007812 */ /* 0x000fc800078ec0ff */
[----:B------:R-:W-:-:S05]  /*2a180*/  IADD3 R2, P0, R0, UR4, RZ ;  /* 0x0000000400027c10 */ /* 0x000fca000ff1e0ff */
[----:B0-----:R-:W-:-:S05]  /*2a190*/  IMAD.X R3, RZ, RZ, UR5, P0 ;  /* 0x00000005ff037e24 */ /* 0x001fca00080e06ff */
[----:B------:R0:W3:Y:S01]  /*2a1a0*/  LDG.E.CONSTANT R0, desc[UR6][R2.64] ;  /* 0x0000000602007981 */ /* 0x0000e2000c1e9900 */
[----:B------:R-:W-:Y:S01]  /*2a1b0*/  F2FP.BF16.F32.PACK_AB R49, R40, R49 ;  /* 0x000000312831723e */ /* 0x000fe200000010ff */
[----:B------:R-:W-:Y:S01]  /*2a1c0*/  UMOV UR4, 0xffffffff ;  /* 0xffffffff00047882 */ /* 0x000fe20000000000 */
[----:B------:R-:W-:Y:S01]  /*2a1d0*/  F2FP.BF16.F32.PACK_AB R54, R54, R27 ;  /* 0x0000001b3636723e */ /* 0x000fe200000010ff */
[----:B------:R-:W4:Y:S01]  /*2a1e0*/  S2R R40, SR_SWINHI ;  /* 0x0000000000287919 */ /* 0x000f220000002f00 */
[----:B------:R-:W-:Y:S02]  /*2a1f0*/  F2FP.BF16.F32.PACK_AB R58, R25, R58 ;  /* 0x0000003a193a723e */ /* 0x000fe400000010ff */
[----:B------:R-:W-:Y:S02]  /*2a200*/  F2FP.BF16.F32.PACK_AB R48, R48, R57 ;  /* 0x000000393030723e */ /* 0x000fe400000010ff */
[----:B------:R-:W-:Y:S02]  /*2a210*/  F2FP.BF16.F32.PACK_AB R57, R47, R30 ;  /* 0x0000001e2f39723e */ /* 0x000fe400000010ff */
[----:B0-----:R-:W-:-:S02]  /*2a220*/  LEA.HI R2, R85, R70, RZ, 0x4 ;  /* 0x0000004655027211 */ /* 0x001fc400078f20ff */
[----:B------:R-:W-:Y:S02]  /*2a230*/  F2FP.BF16.F32.PACK_AB R35, R68, R21 ;  /* 0x000000154423723e */ /* 0x000fe400000010ff */
[----:B------:R-:W-:Y:S02]  /*2a240*/  SHF.R.S32.HI R27, RZ, 0x4, R2 ;  /* 0x00000004ff1b7819 */ /* 0x000fe40000011402 */
[C---:B------:R-:W-:Y:S02]  /*2a250*/  LOP3.LUT R3, R2.reuse, 0x3fffff0, RZ, 0xc0, !PT ;  /* 0x03fffff002037812 */ /* 0x040fe400078ec0ff */
[----:B------:R-:W-:Y:S02]  /*2a260*/  LEA.HI R25, R2, R27, RZ, 0x1 ;  /* 0x0000001b02197211 */ /* 0x000fe400078f08ff */
[----:B------:R-:W-:Y:S01]  /*2a270*/  F2FP.BF16.F32.PACK_AB R30, R69, R14 ;  /* 0x0000000e451e723e */ /* 0x000fe200000010ff */
[----:B------:R-:W-:Y:S01]  /*2a280*/  IMAD.IADD R3, R70, 0x1, -R3 ;  /* 0x0000000146037824 */ /* 0x000fe200078e0a03 */
[----:B------:R-:W-:-:S02]  /*2a290*/  LOP3.LUT R2, R25, 0x1ffffffe, RZ, 0xc0, !PT ;  /* 0x1ffffffe19027812 */ /* 0x000fc400078ec0ff */
[----:B------:R-:W-:Y:S02]  /*2a2a0*/  F2FP.BF16.F32.PACK_AB R43, R84, R5 ;  /* 0x00000005542b723e */ /* 0x000fe400000010ff */
[----:B------:R-:W-:Y:S01]  /*2a2b0*/  F2FP.BF16.F32.PACK_AB R37, R44, R37 ;  /* 0x000000252c25723e */ /* 0x000fe200000010ff */
[----:B------:R-:W-:Y:S01]  /*2a2c0*/  IMAD.IADD R2, R27, 0x1, -R2 ;  /* 0x000000011b027824 */ /* 0x000fe200078e0a02 */
[----:B------:R-:W-:Y:S02]  /*2a2d0*/  F2FP.BF16.F32.PACK_AB R44, R7, R8 ;  /* 0x00000008072c723e */ /* 0x000fe400000010ff */
[----:B------:R-:W-:Y:S02]  /*2a2e0*/  F2FP.BF16.F32.PACK_AB R50, R87, R6 ;  /* 0x000000065732723e */ /* 0x000fe400000010ff */
[----:B------:R-:W-:Y:S02]  /*2a2f0*/  F2FP.BF16.F32.PACK_AB R67, R15, R20 ;  /* 0x000000140f43723e */ /* 0x000fe400000010ff */
[----:B------:R-:W-:-:S02]  /*2a300*/  F2FP.BF16.F32.PACK_AB R73, R78, R11 ;  /* 0x0000000b4e49723e */ /* 0x000fc400000010ff */
[----:B------:R-:W-:Y:S02]  /*2a310*/  MOV R68, R17 ;  /* 0x0000001100447202 */ /* 0x000fe40000000f00 */
[----:B----4-:R-:W-:Y:S02]  /*2a320*/  MOV R69, R40 ;  /* 0x0000002800457202 */ /* 0x010fe40000000f00 */
        /* <DEDUP_REMOVED lines=17> */
[----:B------:R-:W-:Y:S01]  /*2a440*/  F2FP.BF16.F32.PACK_AB R34, R71, R12 ;  /* 0x0000000c4722723e */ /* 0x000fe200000010ff */
[----:B--2---:R-:W-:Y:S01]  /*2a450*/  IMAD R3, R3, 0x40, R42 ;  /* 0x0000004003037824 */ /* 0x004fe200078e022a */
[----:B------:R-:W-:-:S03]  /*2a460*/  F2FP.BF16.F32.PACK_AB R42, R4, R75 ;  /* 0x0000004b042a723e */ /* 0x000fc600000010ff */
[----:B------:R-:W-:Y:S01]  /*2a470*/  IMAD R3, R2, 0x8, R3 ;  /* 0x0000000802037824 */ /* 0x000fe200078e0203 */
[----:B------:R-:W-:-:S03]  /*2a480*/  LOP3.LUT P0, R2, R98, 0x3, RZ, 0xc0, !PT ;  /* 0x0000000362027812 */ /* 0x000fc6000780c0ff */
[----:B------:R-:W-:Y:S01]  /*2a490*/  IMAD.WIDE R4, R3, 0x2, R68 ;  /* 0x0000000203047825 */ /* 0x000fe200078e0244 */
[----:B------:R-:W-:Y:S02]  /*2a4a0*/  ISETP.EQ.OR P0, PT, R2, 0x3, !P0 ;  /* 0x000000030200780c */ /* 0x000fe40004702670 */
[C---:B------:R-:W-:Y:S02]  /*2a4b0*/  IADD3 R7, P5, R4.reuse, 0x4060, RZ ;  /* 0x0000406004077810 */ /* 0x040fe40007fbe0ff */
[C---:B------:R-:W-:Y:S02]  /*2a4c0*/  IADD3 R9, P1, R4.reuse, 0x4040, RZ ;  /* 0x0000404004097810 */ /* 0x040fe40007f3e0ff */
[----:B------:R-:W-:Y:S02]  /*2a4d0*/  LOP3.LUT R6, R7, 0x380, RZ, 0xc0, !PT ;  /* 0x0000038007067812 */ /* 0x000fe400078ec0ff */
[----:B------:R-:W-:Y:S02]  /*2a4e0*/  LOP3.LUT R8, R9, 0x380, RZ, 0xc0, !PT ;  /* 0x0000038009087812 */ /* 0x000fe400078ec0ff */
[----:B------:R-:W-:-:S02]  /*2a4f0*/  IADD3 R15, P3, R4, 0x4000, RZ ;  /* 0x00004000040f7810 */ /* 0x000fc40007f7e0ff */
[----:B------:R-:W-:Y:S02]  /*2a500*/  SHF.R.U64 R6, R6, 0x3, RZ ;  /* 0x0000000306067819 */ /* 0x000fe400000012ff */
[----:B------:R-:W-:Y:S02]  /*2a510*/  SHF.R.U64 R8, R8, 0x3, RZ ;  /* 0x0000000308087819 */ /* 0x000fe400000012ff */
[----:B------:R-:W-:Y:S02]  /*2a520*/  LOP3.LUT R14, R15, 0x380, RZ, 0xc0, !PT ;  /* 0x000003800f0e7812 */ /* 0x000fe400078ec0ff */
[----:B------:R-:W-:Y:S01]  /*2a530*/  LOP3.LUT R6, R6, R7, RZ, 0x3c, !PT ;  /* 0x0000000706067212 */ /* 0x000fe200078e3cff */
[--C-:B------:R-:W-:Y:S01]  /*2a540*/  IMAD.X R7, RZ, RZ, R5.reuse, P5 ;  /* 0x000000ffff077224 */ /* 0x100fe200028e0605 */
[----:B------:R-:W-:Y:S01]  /*2a550*/  LOP3.LUT R8, R8, R9, RZ, 0x3c, !PT ;  /* 0x0000000908087212 */ /* 0x000fe200078e3cff */
[----:B------:R-:W-:Y:S01]  /*2a560*/  IMAD.X R9, RZ, RZ, R5, P1 ;  /* 0x000000ffff097224 */ /* 0x000fe200008e0605 */
[----:B------:R-:W-:-:S02]  /*2a570*/  SHF.R.U64 R14, R14, 0x3, RZ ;  /* 0x000000030e0e7819 */ /* 0x000fc400000012ff */
[C---:B------:R-:W-:Y:S02]  /*2a580*/  IADD3 R11, P2, R4.reuse, 0x4020, RZ ;  /* 0x00004020040b7810 */ /* 0x040fe40007f5e0ff */
[C---:B------:R-:W-:Y:S02]  /*2a590*/  IADD3 R21, P4, R4.reuse, 0x60, RZ ;  /* 0x0000006004157810 */ /* 0x040fe40007f9e0ff */
[C---:B------:R-:W-:Y:S02]  /*2a5a0*/  IADD3 R25, P5, R4.reuse, 0x40, RZ ;  /* 0x0000004004197810 */ /* 0x040fe40007fbe0ff */
[----:B------:R-:W-:Y:S02]  /*2a5b0*/  IADD3 R27, P1, R4, 0x20, RZ ;  /* 0x00000020041b7810 */ /* 0x000fe40007f3e0ff */
[----:B------:R-:W-:Y:S02]  /*2a5c0*/  LOP3.LUT R14, R14, R15, RZ, 0x3c, !PT ;  /* 0x0000000f0e0e7212 */ /* 0x000fe400078e3cff */
[----:B------:R-:W-:-:S02]  /*2a5d0*/  LOP3.LUT R10, R11, 0x380, RZ, 0xc0, !PT ;  /* 0x000003800b0a7812 */ /* 0x000fc400078ec0ff */
[----:B------:R-:W-:Y:S02]  /*2a5e0*/  LOP3.LUT R20, R21, 0x380, RZ, 0xc0, !PT ;  /* 0x0000038015147812 */ /* 0x000fe400078ec0ff */
[----:B------:R-:W-:Y:S02]  /*2a5f0*/  LOP3.LUT R24, R25, 0x380, RZ, 0xc0, !PT ;  /* 0x0000038019187812 */ /* 0x000fe400078ec0ff */
[----:B------:R-:W-:Y:S02]  /*2a600*/  LOP3.LUT R26, R27, 0x380, RZ, 0xc0, !PT ;  /* 0x000003801b1a7812 */ /* 0x000fe400078ec0ff */
[----:B------:R-:W-:Y:S02]  /*2a610*/  LOP3.LUT R15, R4, 0x380, RZ, 0xc0, !PT ;  /* 0x00000380040f7812 */ /* 0x000fe400078ec0ff */
[----:B------:R-:W-:Y:S02]  /*2a620*/  SHF.R.U64 R10, R10, 0x3, RZ ;  /* 0x000000030a0a7819 */ /* 0x000fe400000012ff */
[----:B------:R-:W-:-:S02]  /*2a630*/  SHF.R.U64 R20, R20, 0x3, RZ ;  /* 0x0000000314147819 */ /* 0x000fc400000012ff */
[----:B------:R-:W-:Y:S02]  /*2a640*/  SHF.R.U64 R24, R24, 0x3, RZ ;  /* 0x0000000318187819 */ /* 0x000fe400000012ff */
        /* <DEDUP_REMOVED lines=12> */
[----:B------:R-:W-:-:S02]  /*2a710*/  SEL R13, R96, R95, P0 ;  /* 0x0000005f600d7207 */ /* 0x000fc40000000000 */
[----:B------:R-:W-:Y:S02]  /*2a720*/  SEL R3, R95, R96, P0 ;  /* 0x000000605f037207 */ /* 0x000fe40000000000 */
        /* <DEDUP_REMOVED lines=8> */
[----:B---3--:R-:W-:Y:S01]  /*2a7b0*/  LOP3.LUT R2, R0, 0x2, RZ, 0x3c, !PT ;  /* 0x0000000200027812 */ /* 0x008fe200078e3cff */
        /* <DEDUP_REMOVED lines=10> */
[----:B------:R-:W-:Y:S02]  /*2a860*/  SEL R21, R36, R37, P0 ;  /* 0x0000002524157207 */ /* 0x000fe40000000000 */
[----:B------:R-:W-:Y:S01]  /*2a870*/  SEL R31, R28, R31, P0 ;  /* 0x0000001f1c1f7207 */ /* 0x000fe20000000000 */
[----:B------:R-:W-:Y:S01]  /*2a880*/  SHFL.IDX PT, R7, R7, R2, 0x1c1f ;  /* 0x001c1f0207077589 */ /* 0x000fe200000e0000 */
[----:B------:R-:W-:Y:S02]  /*2a890*/  SEL R35, R30, R35, P0 ;  /* 0x000000231e237207 */ /* 0x000fe40000000000 */
[----:B------:R-:W-:Y:S01]  /*2a8a0*/  SEL R5, R92, R91, P0 ;  /* 0x0000005b5c057207 */ /* 0x000fe20000000000 */
[----:B------:R-:W-:Y:S01]  /*2a8b0*/  SHFL.IDX PT, R30, R25, R0, 0x1c1f ;  /* 0x001c1f00191e7589 */ /* 0x000fe200000e0000 */
[----:B------:R-:W-:Y:S02]  /*2a8c0*/  SEL R37, R39, R40, P0 ;  /* 0x0000002827257207 */ /* 0x000fe40000000000 */
[----:B------:R-:W-:Y:S01]  /*2a8d0*/  SEL R45, R48, R49, P0 ;  /* 0x00000031302d7207 */ /* 0x000fe20000000000 */
[----:B------:R-:W0:Y:S01]  /*2a8e0*/  SHFL.IDX PT, R10, R5, R0, 0x1c1f ;  /* 0x001c1f00050a7589 */ /* 0x000e2200000e0000 */
        /* <DEDUP_REMOVED lines=11> */
[----:B------:R-:W2:Y:S01]  /*2a9a0*/  SHFL.IDX PT, R21, R21, R2, 0x1c1f ;  /* 0x001c1f0215157589 */ /* 0x000ea200000e0000 */
[----:B------:R-:W-:Y:S02]  /*2a9b0*/  SEL R65, R67, R34, P0 ;  /* 0x0000002243417207 */ /* 0x000fe40000000000 */
[----:B------:R-:W-:Y:S01]  /*2a9c0*/  SEL R71, R73, R42, P0 ;  /* 0x0000002a49477207 */ /* 0x000fe20000000000 */
[----:B------:R-:W-:Y:S01]  /*2a9d0*/  SHFL.IDX PT, R37, R37, R0, 0x1c1f ;  /* 0x001c1f0025257589 */ /* 0x000fe200000e0000 */
[----:B------:R-:W-:Y:S02]  /*2a9e0*/  SEL R43, R44, R43, P0 ;  /* 0x0000002b2c2b7207 */ /* 0x000fe40000000000 */
[----:B------:R-:W-:Y:S01]  /*2a9f0*/  SEL R51, R51, R38, P0 ;  /* 0x0000002633337207 */ /* 0x000fe20000000000 */
[----:B------:R-:W3:Y:S01]  /*2aa00*/  SHFL.IDX PT, R20, R39, R2, 0x1c1f ;  /* 0x001c1f0227147589 */ /* 0x000ee200000e0000 */
[----:B------:R-:W-:-:S02]  /*2aa10*/  SEL R59, R59, R54, P0 ;  /* 0x000000363b3b7207 */ /* 0x000fc40000000000 */
[----:B------:R-:W-:Y:S01]  /*2aa20*/  SEL R63, R63, R58, P0 ;  /* 0x0000003a3f3f7207 */ /* 0x000fe20000000000 */
[----:B------:R-:W4:Y:S01]  /*2aa30*/  SHFL.IDX PT, R38, R33, R0, 0x1c1f ;  /* 0x001c1f0021267589 */ /* 0x000f2200000e0000 */
[----:B------:R-:W-:Y:S02]  /*2aa40*/  SEL R67, R34, R67, P0 ;  /* 0x0000004322437207 */ /* 0x000fe40000000000 */
[----:B------:R-:W-:Y:S01]  /*2aa50*/  SEL R73, R42, R73, P0 ;  /* 0x000000492a497207 */ /* 0x000fe20000000000 */
[----:B------:R-:W5:Y:S01]  /*2aa60*/  SHFL.IDX PT, R34, R29, R0, 0x1c1f ;  /* 0x001c1f001d227589 */ /* 0x000f6200000e0000 */
[----:B------:R-:W-:Y:S02]  /*2aa70*/  SEL R75, R77, R50, P0 ;  /* 0x000000324d4b7207 */ /* 0x000fe40000000000 */
[----:B------:R-:W-:Y:S01]  /*2aa80*/  SEL R77, R50, R77, P0 ;  /* 0x0000004d324d7207 */ /* 0x000fe20000000000 */
[----:B------:R-:W-:Y:S01]  /*2aa90*/  SHFL.IDX PT, R41, R41, R0, 0x1c1f ;  /* 0x001c1f0029297589 */ /* 0x000fe200000e0000 */
[----:B0-----:R-:W-:-:S02]  /*2aaa0*/  SEL R8, R10, R7, P0 ;  /* 0x000000070a087207 */ /* 0x001fc40000000000 */
[----:B------:R-:W-:Y:S01]  /*2aab0*/  SEL R28, R30, R27, P0 ;  /* 0x0000001b1e1c7207 */ /* 0x000fe20000000000 */
[----:B------:R-:W0:Y:S01]  /*2aac0*/  SHFL.IDX PT, R40, R43, R2, 0x1c1f ;  /* 0x001c1f022b287589 */ /* 0x000e2200000e0000 */
[----:B------:R-:W-:Y:S02]  /*2aad0*/  SEL R4, R6, R3, P0 ;  /* 0x0000000306047207 */ /* 0x000fe40000000000 */
[----:B------:R-:W-:Y:S01]  /*2aae0*/  SEL R10, R7, R10, P0 ;  /* 0x0000000a070a7207 */ /* 0x000fe20000000000 */
[----:B------:R-:W-:Y:S01]  /*2aaf0*/  SHFL.IDX PT, R45, R45, R0, 0x1c1f ;  /* 0x001c1f002d2d7589 */ /* 0x000fe200000e0000 */
[----:B--2---:R-:W-:Y:S02]  /*2ab00*/  SEL R24, R26, R21, P0 ;  /* 0x000000151a187207 */ /* 0x004fe40000000000 */
[----:B------:R-:W-:Y:S01]  /*2ab10*/  SEL R30, R27, R30, P0 ;  /* 0x0000001e1b1e7207 */ /* 0x000fe20000000000 */
[----:B------:R-:W-:Y:S01]  /*2ab20*/  SHFL.IDX PT, R49, R49, R0, 0x1c1f ;  /* 0x001c1f0031317589 */ /* 0x000fe200000e0000 */
[----:B---3--:R-:W-:-:S02]  /*2ab30*/  SEL R12, R37, R20, P0 ;  /* 0x00000014250c7207 */ /* 0x008fc40000000000 */
[----:B------:R-:W-:Y:S01]  /*2ab40*/  SEL R14, R20, R37, P0 ;  /* 0x00000025140e7207 */ /* 0x000fe20000000000 */
[----:B------:R-:W-:Y:S01]  /*2ab50*/  SHFL.IDX PT, R53, R53, R0, 0x1c1f ;  /* 0x001c1f0035357589 */ /* 0x000fe200000e0000 */
[----:B----4-:R-:W-:Y:S02]  /*2ab60*/  SEL R36, R38, R35, P0 ;  /* 0x0000002326247207 */ /* 0x010fe40000000000 */
[----:B------:R-:W-:Y:S01]  /*2ab70*/  SEL R38, R35, R38, P0 ;  /* 0x0000002623267207 */ /* 0x000fe20000000000 */
[----:B------:R-:W-:Y:S01]  /*2ab80*/  SHFL.IDX PT, R57, R57, R0, 0x1c1f ;  /* 0x001c1f0039397589 */ /* 0x000fe200000e0000 */
[----:B-----5:R-:W-:Y:S02]  /*2ab90*/  SEL R32, R34, R31, P0 ;  /* 0x0000001f22207207 */ /* 0x020fe40000000000 */
[----:B------:R-:W-:Y:S01]  /*2aba0*/  SEL R34, R31, R34, P0 ;  /* 0x000000221f227207 */ /* 0x000fe20000000000 */
[----:B------:R-:W-:Y:S01]  /*2abb0*/  SHFL.IDX PT, R61, R61, R0, 0x1c1f ;  /* 0x001c1f003d3d7589 */ /* 0x000fe200000e0000 */
[----:B------:R-:W-:-:S02]  /*2abc0*/  SEL R6, R3, R6, P0 ;  /* 0x0000000603067207 */ /* 0x000fc40000000000 */
[----:B------:R-:W-:Y:S01]  /*2abd0*/  SEL R26, R21, R26, P0 ;  /* 0x0000001a151a7207 */ /* 0x000fe20000000000 */
[----:B------:R-:W-:Y:S01]  /*2abe0*/  SHFL.IDX PT, R65, R65, R0, 0x1c1f ;  /* 0x001c1f0041417589 */ /* 0x000fe200000e0000 */
[----:B0-----:R-:W-:Y:S02]  /*2abf0*/  SEL R52, R41, R40, P0 ;  /* 0x0000002829347207 */ /* 0x001fe40000000000 */
[----:B------:R-:W-:Y:S01]  /*2ac00*/  SEL R54, R40, R41, P0 ;  /* 0x0000002928367207 */ /* 0x000fe20000000000 */
[----:B------:R-:W-:Y:S04]  /*2ac10*/  SHFL.IDX PT, R71, R71, R0, 0x1c1f ;  /* 0x001c1f0047477589 */ /* 0x000fe800000e0000 */
[----:B------:R-:W0:Y:S04]  /*2ac20*/  SHFL.IDX PT, R42, R47, R2, 0x1c1f ;  /* 0x001c1f022f2a7589 */ /* 0x000e2800000e0000 */
[----:B------:R-:W2:Y:S04]  /*2ac30*/  SHFL.IDX PT, R44, R51, R2, 0x1c1f ;  /* 0x001c1f02332c7589 */ /* 0x000ea800000e0000 */
[----:B------:R-:W3:Y:S04]  /*2ac40*/  SHFL.IDX PT, R46, R55, R2, 0x1c1f ;  /* 0x001c1f02372e7589 */ /* 0x000ee800000e0000 */
[----:B------:R-:W4:Y:S04]  /*2ac50*/  SHFL.IDX PT, R48, R59, R2, 0x1c1f ;  /* 0x001c1f023b307589 */ /* 0x000f2800000e0000 */
[----:B------:R-:W5:Y:S04]  /*2ac60*/  SHFL.IDX PT, R50, R63, R2, 0x1c1f ;  /* 0x001c1f023f327589 */ /* 0x000f6800000e0000 */
[----:B------:R-:W1:Y:S04]  /*2ac70*/  SHFL.IDX PT, R56, R67, R2, 0x1c1f ;  /* 0x001c1f0243387589 */ /* 0x000e6800000e0000 */
[----:B------:R-:W1:Y:S01]  /*2ac80*/  SHFL.IDX PT, R58, R73, R2, 0x1c1f ;  /* 0x001c1f02493a7589 */ /* 0x000e6200000e0000 */
[----:B0-----:R-:W-:-:S02]  /*2ac90*/  SEL R5, R45, R42, P0 ;  /* 0x0000002a2d057207 */ /* 0x001fc40000000000 */
[----:B------:R-:W-:Y:S01]  /*2aca0*/  SEL R7, R42, R45, P0 ;  /* 0x0000002d2a077207 */ /* 0x000fe20000000000 */
[----:B------:R-:W0:Y:S01]  /*2acb0*/  SHFL.IDX PT, R75, R75, R0, 0x1c1f ;  /* 0x001c1f004b4b7589 */ /* 0x000e2200000e0000 */
[----:B--2---:R-:W-:Y:S02]  /*2acc0*/  SEL R9, R49, R44, P0 ;  /* 0x0000002c31097207 */ /* 0x004fe40000000000 */
[----:B------:R-:W-:Y:S01]  /*2acd0*/  SEL R11, R44, R49, P0 ;  /* 0x000000312c0b7207 */ /* 0x000fe20000000000 */
[----:B------:R2:W0:Y:S01]  /*2ace0*/  SHFL.IDX PT, R60, R77, R2, 0x1c1f ;  /* 0x001c1f024d3c7589 */ /* 0x00042200000e0000 */
[----:B---3--:R-:W-:Y:S02]  /*2acf0*/  SEL R25, R53, R46, P0 ;  /* 0x0000002e35197207 */ /* 0x008fe40000000000 */
[----:B------:R-:W-:Y:S02]  /*2ad00*/  SEL R27, R46, R53, P0 ;  /* 0x000000352e1b7207 */ /* 0x000fe40000000000 */
[----:B----4-:R-:W-:-:S02]  /*2ad10*/  SEL R29, R57, R48, P0 ;  /* 0x00000030391d7207 */ /* 0x010fc40000000000 */
[----:B------:R-:W-:Y:S02]  /*2ad20*/  SEL R31, R48, R57, P0 ;  /* 0x00000039301f7207 */ /* 0x000fe40000000000 */
[----:B-----5:R-:W-:Y:S01]  /*2ad30*/  SEL R33, R61, R50, P0 ;  /* 0x000000323d217207 */ /* 0x020fe20000000000 */
[----:B--2---:R-:W-:Y:S01]  /*2ad40*/  IMAD.MOV.U32 R2, RZ, RZ, RZ ;  /* 0x000000ffff027224 */ /* 0x004fe200078e00ff */
[----:B------:R-:W-:Y:S02]  /*2ad50*/  SEL R35, R50, R61, P0 ;  /* 0x0000003d32237207 */ /* 0x000fe40000000000 */
[----:B-1----:R-:W-:Y:S02]  /*2ad60*/  SEL R37, R65, R56, P0 ;  /* 0x0000003841257207 */ /* 0x002fe40000000000 */
[----:B------:R-:W-:Y:S02]  /*2ad70*/  SEL R39, R56, R65, P0 ;  /* 0x0000004138277207 */ /* 0x000fe40000000000 */
[----:B------:R-:W-:-:S02]  /*2ad80*/  SEL R13, R71, R58, P0 ;  /* 0x0000003a470d7207 */ /* 0x000fc40000000000 */
[----:B------:R-:W-:-:S07]  /*2ad90*/  SEL R15, R58, R71, P0 ;  /* 0x000000473a0f7207 */ /* 0x000fce0000000000 */
.L_x_1734:
[----:B------:R-:W2:Y:S04]  /*2ada0*/  LDL R40, [R1+0x98] ;  /* 0x0000980001287983 */ /* 0x000ea80000100800 */
[----:B------:R-:W3:Y:S01]  /*2adb0*/  LDL R56, [R1+0x94] ;  /* 0x0000940001387983 */ /* 0x000ee20000100800 */
[----:B------:R-:W-:Y:S05]  /*2adc0*/  WARPSYNC.ALL ;  /* 0x0000000000007948 */ /* 0x000fea0003800000 */
[----:B------:R-:W-:Y:S01]  /*2add0*/  BAR.SYNC.DEFER_BLOCKING 0x1, 0x100 ;  /* 0x0044000000007b1d */ /* 0x000fe20000010000 */
[----:B0-----:R-:W-:-:S02]  /*2ade0*/  SEL R53, R75, R60, P0 ;  /* 0x0000003c4b357207 */ /* 0x001fc40000000000 */
[----:B------:R-:W-:-:S03]  /*2adf0*/  SEL R55, R60, R75, P0 ;  /* 0x0000004b3c377207 */ /* 0x000fc60000000000 */
[----:B------:R-:W-:Y:S02]  /*2ae00*/  ULDC.64 UR4, c[0x0][0xc00] ;  /* 0x0003000000047ab9 */ /* 0x000fe40000000a00 */
[----:B------:R-:W0:Y:S01]  /*2ae10*/  LDC R47, c[0x0][0xbe8] ;  /* 0x0002fa00ff2f7b82 */ /* 0x000e220000000800 */
[----:B------:R-:W-:Y:S01]  /*2ae20*/  ISETP.NE.U32.AND P2, PT, RZ, UR4, PT ;  /* 0x00000004ff007c0c */ /* 0x000fe2000bf45070 */
[----:B------:R-:W-:-:S03]  /*2ae30*/  ULDC.64 UR6, c[0x0][0x208] ;  /* 0x0000820000067ab9 */ /* 0x000fc60000000a00 */
[----:B------:R-:W-:Y:S01]  /*2ae40*/  ISETP.NE.AND.EX P2, PT, RZ, UR5, PT, P2 ;  /* 0x00000005ff007c0c */ /* 0x000fe2000bf45320 */
[----:B------:R-:W-:Y:S02]  /*2ae50*/  ULDC.64 UR4, c[0x0][0xc08] ;  /* 0x0003020000047ab9 */ /* 0x000fe40000000a00 */
[----:B------:R-:W-:Y:S01]  /*2ae60*/  ISETP.NE.U32.AND P0, PT, RZ, UR4, PT ;  /* 0x00000004ff007c0c */ /* 0x000fe2000bf05070 */
[----:B------:R-:W2:Y:S03]  /*2ae70*/  LDC.64 R20, c[0x0][0xc00] ;  /* 0x00030000ff147b82 */ /* 0x000ea60000000a00 */
[----:B------:R-:W-:Y:S01]  /*2ae80*/  ISETP.NE.AND.EX P0, PT, RZ, UR5, PT, P0 ;  /* 0x00000005ff007c0c */ /* 0x000fe2000bf05300 */
[----:B------:R1:W-:Y:S04]  /*2ae90*/  STSM.16.M88.4 [R86], R4 ;  /* 0x0000000456007844 */ /* 0x0003e80000000200 */
[----:B------:R4:W-:Y:S01]  /*2aea0*/  STSM.16.M88.4 [R84], R8 ;  /* 0x0000000854007844 */ /* 0x0009e20000000200 */
[----:B0-----:R-:W-:-:S03]  /*2aeb0*/  ISETP.NE.AND P1, PT, R47, 0x1, PT ;  /* 0x000000012f00780c */ /* 0x001fc60003f25270 */
[----:B------:R0:W-:Y:S04]  /*2aec0*/  STSM.16.M88.4 [R82], R24 ;  /* 0x0000001852007844 */ /* 0x0001e80000000200 */
[----:B------:R0:W-:Y:S01]  /*2aed0*/  STSM.16.M88.4 [R80], R28 ;  /* 0x0000001c50007844 */ /* 0x0001e20000000200 */
[----:B-1----:R-:W1:Y:S03]  /*2aee0*/  @P0 LDC.64 R4, c[0x0][0xc08] ;  /* 0x00030200ff040b82 */ /* 0x002e660000000a00 */
[----:B------:R0:W-:Y:S04]  /*2aef0*/  STSM.16.M88.4 [R78], R32 ;  /* 0x000000204e007844 */ /* 0x0001e80000000200 */
[----:B------:R0:W-:Y:S01]  /*2af00*/  STSM.16.M88.4 [R76], R36 ;  /* 0x000000244c007844 */ /* 0x0001e20000000200 */
[----:B------:R-:W0:Y:S03]  /*2af10*/  @P1 LDC R6, c[0x0][0xbec] ;  /* 0x0002fb00ff061b82 */ /* 0x000e260000000800 */
[----:B------:R0:W-:Y:S04]  /*2af20*/  STSM.16.M88.4 [R74], R12 ;  /* 0x0000000c4a007844 */ /* 0x0001e80000000200 */
[----:B------:R0:W-:Y:S01]  /*2af30*/  STSM.16.M88.4 [R72], R52 ;  /* 0x0000003448007844 */ /* 0x0001e20000000200 */
[----:B----4-:R-:W4:Y:S01]  /*2af40*/  @P1 LDC R11, c[0x0][0xbf0] ;  /* 0x0002fc00ff0b1b82 */ /* 0x010f220000000800 */
[----:B------:R-:W-:-:S02]  /*2af50*/  ULDC UR4, c[0x0][0xa88] ;  /* 0x0002a20000047ab9 */ /* 0x000fc40000000800 */
[----:B------:R-:W-:-:S05]  /*2af60*/  IMAD.U32 R0, RZ, RZ, UR4 ;  /* 0x00000004ff007e24 */ /* 0x000fca000f8e00ff */
[----:B------:R-:W-:Y:S01]  /*2af70*/  BAR.SYNC.DEFER_BLOCKING 0x1, 0x100 ;  /* 0x0044000000007b1d */ /* 0x000fe20000010000 */
[----:B--2---:R-:W-:-:S04]  /*2af80*/  IMAD.WIDE R20, R40, 0x4, R20 ;  /* 0x0000000428147825 */ /* 0x004fc800078e0214 */
[----:B-1----:R-:W-:Y:S01]  /*2af90*/  @P0 IMAD.WIDE R4, R40, 0x4, R4 ;  /* 0x0000000428040825 */ /* 0x002fe200078e0204 */
[----:B------:R1:W5:Y:S01]  /*2afa0*/  @P2 LDG.E R2, desc[UR6][R20.64] ;  /* 0x0000000614022981 */ /* 0x000362000c1e1900 */
[----:B---3--:R-:W-:-:S03]  /*2afb0*/  SHF.R.S32.HI R48, RZ, 0x1f, R56 ;  /* 0x0000001fff307819 */ /* 0x008fc60000011438 */
[----:B------:R1:W5:Y:S01]  /*2afc0*/  @P0 LDG.E R0, desc[UR6][R4.64] ;  /* 0x0000000604000981 */ /* 0x000362000c1e1900 */
[----:B0---4-:R-:W-:Y:S05]  /*2afd0*/  @P0 BRA `(.L_x_1507) ;  /* 0x0000000000140947 */ /* 0x011fea0003800000 */
[----:B------:R-:W-:Y:S05]  /*2afe0*/  @!P2 BRA `(.L_x_1507) ;  /* 0x000000000010a947 */ /* 0x000fea0003800000 */
[----:B------:R-:W-:Y:S02]  /*2aff0*/  ULDC.64 UR4, c[0x0][0x208] ;  /* 0x0000820000047ab9 */ /* 0x000fe40000000a00 */
[----:B------:R-:W2:Y:S04]  /*2b000*/  LDG.E R3, desc[UR4][R20.64] ;  /* 0x0000000414037981 */ /* 0x000ea8000c1e1900 */
[----:B-----5:R-:W2:Y:S02]  /*2b010*/  LDG.E R0, desc[UR4][R20.64+0x4] ;  /* 0x0000040414007981 */ /* 0x020ea4000c1e1900 */
[----:B--2---:R-:W-:-:S07]  /*2b020*/  IMAD.IADD R0, R0, 0x1, -R3 ;  /* 0x0000000100007824 */ /* 0x004fce00078e0a03 */
.L_x_1507:
[----:B------:R-:W2:Y:S01]  /*2b030*/  LDL R8, [R1+0x80] ;  /* 0x0000800001087983 */ /* 0x000ea20000100800 */
[----:B------:R-:W-:-:S03]  /*2b040*/  ULDC.64 UR4, c[0x0][0xb90] ;  /* 0x0002e40000047ab9 */ /* 0x000fc60000000a00 */
[----:B------:R-:W2:Y:S01]  /*2b050*/  LDL.LU R50, [R1+0x60] ;  /* 0x0000600001327983 */ /* 0x000ea20000300800 */
[----:B-----5:R-:W-:Y:S01]  /*2b060*/  SHF.R.S32.HI R3, RZ, 0x1f, R2 ;  /* 0x0000001fff037819 */ /* 0x020fe20000011402 */
[----:B-1----:R-:W-:Y:S01]  /*2b070*/  IMAD R4, R48, UR4, RZ ;  /* 0x0000000430047c24 */ /* 0x002fe2000f8e02ff */
[----:B------:R-:W-:Y:S01]  /*2b080*/  LEA.HI R85, R85, R70, RZ, 0x7 ;  /* 0x0000004655557211 */ /* 0x000fe200078f38ff */
[----:B------:R-:W-:Y:S01]  /*2b090*/  IMAD R7, R66, 0x40, R79 ;  /* 0x0000004042077824 */ /* 0x000fe200078e024f */
[----:B------:R-:W-:Y:S01]  /*2b0a0*/  SHF.R.S32.HI R46, RZ, 0x1f, R40 ;  /* 0x0000001fff2e7819 */ /* 0x000fe20000011428 */
[----:B------:R-:W-:Y:S01]  /*2b0b0*/  IMAD R9, R56, UR5, R4 ;  /* 0x0000000538097c24 */ /* 0x000fe2000f8e0204 */
[----:B------:R-:W-:Y:S01]  /*2b0c0*/  SEL R49, R40, RZ, !P2 ;  /* 0x000000ff28317207 */ /* 0x000fe20005000000 */
[----:B------:R-:W-:Y:S01]  /*2b0d0*/  IMAD.WIDE.U32 R4, R56, UR4, R2 ;  /* 0x0000000438047c25 */ /* 0x000fe2000f8e0002 */
[----:B------:R-:W-:Y:S01]  /*2b0e0*/  SHF.R.S32.HI R10, RZ, 0x7, R85 ;  /* 0x00000007ff0a7819 */ /* 0x000fe20000011455 */
[----:B------:R-:W-:Y:S01]  /*2b0f0*/  ULDC.64 UR4, c[0x0][0xb98] ;  /* 0x0002e60000047ab9 */ /* 0x000fe20000000a00 */
[----:B------:R-:W-:Y:S01]  /*2b100*/  SEL R46, R46, RZ, !P2 ;  /* 0x000000ff2e2e7207 */ /* 0x000fe20005000000 */
[----:B------:R-:W-:Y:S01]  /*2b110*/  IMAD.WIDE R68, R7, 0x2, R68 ;  /* 0x0000000207447825 */ /* 0x000fe200078e0244 */
[----:B------:R-:W-:-:S03]  /*2b120*/  ULDC.64 UR6, c[0x0][0x208] ;  /* 0x0000820000067ab9 */ /* 0x000fc60000000a00 */
[----:B------:R-:W-:Y:S01]  /*2b130*/  IMAD.IADD R5, R5, 0x1, R9 ;  /* 0x0000000105057824 */ /* 0x000fe200078e0209 */
[C---:B------:R-:W-:Y:S01]  /*2b140*/  LEA.HI R9, R85.reuse, R10, RZ, 0x1 ;  /* 0x0000000a55097211 */ /* 0x040fe200078f08ff */
[----:B------:R-:W-:Y:S01]  /*2b150*/  IMAD R51, R0, R47, RZ ;  /* 0x0000002f00337224 */ /* 0x000fe200078e02ff */
[----:B------:R-:W-:Y:S01]  /*2b160*/  LOP3.LUT R85, R85, 0xffffff80, RZ, 0xc0, !PT ;  /* 0xffffff8055557812 */ /* 0x000fe200078ec0ff */
[----:B------:R-:W-:Y:S01]  /*2b170*/  IMAD.WIDE.U32 R4, R49, UR4, R4 ;  /* 0x0000000431047c25 */ /* 0x000fe2000f8e0004 */
[----:B------:R-:W-:-:S03]  /*2b180*/  IADD3 R29, P3, R68, 0x4000, RZ ;  /* 0x00004000441d7810 */ /* 0x000fc60007f7e0ff */
[----:B------:R-:W-:Y:S01]  /*2b190*/  IMAD.IADD R85, R70, 0x1, -R85 ;  /* 0x0000000146557824 */ /* 0x000fe200078e0a55 */
[----:B------:R-:W-:-:S04]  /*2b1a0*/  LOP3.LUT R28, R29, 0x380, RZ, 0xc0, !PT ;  /* 0x000003801d1c7812 */ /* 0x000fc800078ec0ff */
[----:B------:R-:W-:-:S04]  /*2b1b0*/  SHF.R.U64 R28, R28, 0x3, RZ ;  /* 0x000000031c1c7819 */ /* 0x000fc800000012ff */
[----:B------:R-:W-:Y:S01]  /*2b1c0*/  LOP3.LUT R28, R28, R29, RZ, 0x3c, !PT ;  /* 0x0000001d1c1c7212 */ /* 0x000fe200078e3cff */
[----:B------:R-:W-:Y:S02]  /*2b1d0*/  IMAD.X R29, RZ, RZ, R69, P3 ;  /* 0x000000ffff1d7224 */ /* 0x000fe400018e0645 */
[----:B------:R-:W-:Y:S01]  /*2b1e0*/  IMAD R83, R83, 0x20, R66 ;  /* 0x0000002053537824 */ /* 0x000fe200078e0242 */
[----:B------:R-:W-:Y:S01]  /*2b1f0*/  BSSY B1, `(.L_x_1508) ;  /* 0x0000098000017945 */ /* 0x000fe20003800000 */
[----:B--2---:R-:W-:Y:S02]  /*2b200*/  IMAD.IADD R13, R8, 0x1, R50 ;  /* 0x00000001080d7824 */ /* 0x004fe400078e0232 */
[----:B------:R-:W-:Y:S02]  /*2b210*/  IMAD R8, R46, UR4, RZ ;  /* 0x000000042e087c24 */ /* 0x000fe4000f8e02ff */
[----:B------:R-:W-:-:S04]  /*2b220*/  @P1 IMAD.HI.U32 R6, R13, R6, RZ ;  /* 0x000000060d061227 */ /* 0x000fc800078e00ff */
[----:B------:R-:W-:Y:S01]  /*2b230*/  IMAD.MOV.U32 R7, RZ, RZ, R13 ;  /* 0x000000ffff077224 */ /* 0x000fe200078e000d */
[----:B------:R-:W-:Y:S01]  /*2b240*/  @P1 SHF.R.U32.HI R7, RZ, R11, R6 ;  /* 0x0000000bff071219 */ /* 0x000fe20000011606 */
[----:B------:R-:W-:Y:S01]  /*2b250*/  IMAD R8, R49, UR5, R8 ;  /* 0x0000000531087c24 */ /* 0x000fe2000f8e0208 */
[----:B------:R-:W-:Y:S01]  /*2b260*/  LOP3.LUT R11, R9, 0x3fffffe, RZ, 0xc0, !PT ;  /* 0x03fffffe090b7812 */ /* 0x000fe200078ec0ff */
[----:B------:R-:W-:Y:S01]  /*2b270*/  ULDC.64 UR4, c[0x0][0xb88] ;  /* 0x0002e20000047ab9 */ /* 0x000fe20000000a00 */
[--C-:B------:R-:W-:Y:S01]  /*2b280*/  SHF.R.S32.HI R9, RZ, 0x1f, R7.reuse ;  /* 0x0000001fff097819 */ /* 0x100fe20000011407 */
[----:B------:R-:W-:Y:S01]  /*2b290*/  IMAD.MOV R6, RZ, RZ, -R7 ;  /* 0x000000ffff067224 */ /* 0x000fe200078e0a07 */
[----:B------:R-:W-:Y:S01]  /*2b2a0*/  IADD3 R4, P0, R7, R4, RZ ;  /* 0x0000000407047210 */ /* 0x000fe20007f1e0ff */
[----:B------:R-:W-:Y:S02]  /*2b2b0*/  IMAD.IADD R10, R10, 0x1, -R11 ;  /* 0x000000010a0a7824 */ /* 0x000fe400078e0a0b */
[----:B------:R-:W-:Y:S01]  /*2b2c0*/  IMAD R7, R47, R6, R13 ;  /* 0x000000062f077224 */ /* 0x000fe200078e020d */
[----:B------:R-:W-:-:S02]  /*2b2d0*/  IADD3.X R5, R9, R5, R8, P0, !PT ;  /* 0x0000000509057210 */ /* 0x000fc400007fe408 */
[----:B------:R-:W-:Y:S02]  /*2b2e0*/  SHF.R.S32.HI R8, RZ, 0x1f, R85 ;  /* 0x0000001fff087819 */ /* 0x000fe40000011455 */
[----:B------:R-:W-:Y:S01]  /*2b2f0*/  SHF.R.S32.HI R6, RZ, 0x1f, R7 ;  /* 0x0000001fff067819 */ /* 0x000fe20000011407 */
[----:B------:R-:W-:Y:S01]  /*2b300*/  IMAD.WIDE.U32 R4, R7, UR4, R4 ;  /* 0x0000000407047c25 */ /* 0x000fe2000f8e0004 */
[-C--:B------:R-:W-:Y:S02]  /*2b310*/  LEA.HI R14, R8, R85.reuse, RZ, 0x2 ;  /* 0x00000055080e7211 */ /* 0x080fe400078f10ff */
[----:B------:R-:W-:Y:S01]  /*2b320*/  LOP3.LUT P0, RZ, R85, 0x3, RZ, 0xc0, !PT ;  /* 0x0000000355ff7812 */ /* 0x000fe2000780c0ff */
[----:B------:R-:W-:Y:S01]  /*2b330*/  IMAD R6, R6, UR4, RZ ;  /* 0x0000000406067c24 */ /* 0x000fe2000f8e02ff */
[----:B------:R-:W-:Y:S02]  /*2b340*/  LEA.HI R85, R8, R85, RZ, 0x5 ;  /* 0x0000005508557211 */ /* 0x000fe400078f28ff */
[----:B------:R-:W-:Y:S01]  /*2b350*/  IADD3 R9, P5, R68, 0x1000, RZ ;  /* 0x0000100044097810 */ /* 0x000fe20007fbe0ff */
[----:B------:R-:W-:Y:S01]  /*2b360*/  IMAD R11, R7, UR5, R6 ;  /* 0x00000005070b7c24 */ /* 0x000fe2000f8e0206 */
[--C-:B------:R-:W-:Y:S01]  /*2b370*/  SHF.R.S32.HI R7, RZ, 0x2, R14.reuse ;  /* 0x00000002ff077819 */ /* 0x100fe2000001140e */
[----:B------:R-:W-:Y:S01]  /*2b380*/  ULDC.64 UR4, c[0x0][0xb50] ;  /* 0x0002d40000047ab9 */ /* 0x000fe20000000a00 */
[----:B------:R-:W-:Y:S01]  /*2b390*/  SHF.R.S32.HI R14, RZ, 0x1f, R14 ;  /* 0x0000001fff0e7819 */ /* 0x000fe2000001140e */
[----:B------:R-:W-:Y:S01]  /*2b3a0*/  IMAD.IADD R5, R5, 0x1, R11 ;  /* 0x0000000105057824 */ /* 0x000fe200078e020b */
[----:B------:R-:W-:-:S02]  /*2b3b0*/  LEA R6, P2, R4, UR4, 0x2 ;  /* 0x0000000404067c11 */ /* 0x000fc4000f8410ff */
[----:B------:R-:W-:Y:S02]  /*2b3c0*/  LEA.HI R14, R14, R7, RZ, 0x3 ;  /* 0x000000070e0e7211 */ /* 0x000fe400078f18ff */
[----:B------:R-:W-:Y:S01]  /*2b3d0*/  SHF.R.S32.HI R85, RZ, 0x5, R85 ;  /* 0x00000005ff557819 */ /* 0x000fe20000011455 */
[----:B------:R-:W-:Y:S01]  /*2b3e0*/  SHFL.IDX PT, R20, R6, RZ, 0x1c1f ;  /* 0x001c1fff06147589 */ /* 0x000fe200000e0000 */
[----:B------:R-:W-:Y:S02]  /*2b3f0*/  LOP3.LUT R14, R14, 0xfffffff8, RZ, 0xc0, !PT ;  /* 0xfffffff80e0e7812 */ /* 0x000fe400078ec0ff */
[----:B------:R-:W-:Y:S01]  /*2b400*/  LEA.HI.X R4, R4, UR5, R5, 0x2, P2 ;  /* 0x0000000504047c11 */ /* 0x000fe200090f1405 */
[----:B------:R-:W-:Y:S01]  /*2b410*/  SHFL.IDX PT, R44, R6, 0x1, 0x1c1f ;  /* 0x003c1f00062c7f89 */ /* 0x000fe200000e0000 */
[C---:B------:R-:W-:Y:S01]  /*2b420*/  IADD3 R25, P2, R68.reuse, 0x3000, RZ ;  /* 0x0000300044197810 */ /* 0x040fe20007f5e0ff */
[----:B------:R-:W-:Y:S01]  /*2b430*/  IMAD.IADD R14, R7, 0x1, -R14 ;  /* 0x00000001070e7824 */ /* 0x000fe200078e0a0e */
[C---:B------:R-:W-:Y:S01]  /*2b440*/  IADD3 R5, P3, R68.reuse, 0x7000, RZ ;  /* 0x0000700044057810 */ /* 0x040fe20007f7e0ff */
[----:B------:R-:W0:Y:S01]  /*2b450*/  SHFL.IDX PT, R21, R4, RZ, 0x1c1f ;  /* 0x001c1fff04157589 */ /* 0x000e2200000e0000 */
[----:B------:R-:W-:Y:S01]  /*2b460*/  LOP3.LUT R24, R25, 0x380, RZ, 0xc0, !PT ;  /* 0x0000038019187812 */ /* 0x000fe200078ec0ff */
[----:B------:R-:W-:Y:S01]  /*2b470*/  IMAD R85, R85, 0x10, R14 ;  /* 0x0000001055557824 */ /* 0x000fe200078e020e */
[----:B------:R-:W-:Y:S01]  /*2b480*/  IADD3 R13, P4, R68, 0x2000, RZ ;  /* 0x00002000440d7810 */ /* 0x000fe20007f9e0ff */
[----:B------:R-:W1:Y:S01]  /*2b490*/  SHFL.IDX PT, R45, R4, 0x1, 0x1c1f ;  /* 0x003c1f00042d7f89 */ /* 0x000e6200000e0000 */
[----:B------:R-:W-:Y:S01]  /*2b4a0*/  SHF.R.U64 R24, R24, 0x3, RZ ;  /* 0x0000000318187819 */ /* 0x000fe200000012ff */
[----:B------:R-:W-:Y:S01]  /*2b4b0*/  IMAD R10, R10, 0x40, R85 ;  /* 0x000000400a0a7824 */ /* 0x000fe200078e0255 */
[----:B------:R-:W-:Y:S01]  /*2b4c0*/  ULDC.64 UR4, c[0x0][0xaa0] ;  /* 0x0002a80000047ab9 */ /* 0x000fe20000000a00 */
[----:B------:R-:W-:Y:S01]  /*2b4d0*/  LOP3.LUT R8, R9, 0x380, RZ, 0xc0, !PT ;  /* 0x0000038009087812 */ /* 0x000fe200078ec0ff */
[----:B------:R-:W-:Y:S01]  /*2b4e0*/  IMAD.IADD R83, R50, 0x1, R83 ;  /* 0x0000000132537824 */ /* 0x000fe200078e0253 */
[----:B------:R-:W-:Y:S01]  /*2b4f0*/  LOP3.LUT R24, R24, R25, RZ, 0x3c, !PT ;  /* 0x0000001918187212 */ /* 0x000fe200078e3cff */
[----:B------:R-:W-:Y:S01]  /*2b500*/  IMAD.IADD R0, R10, 0x1, R50 ;  /* 0x000000010a007824 */ /* 0x000fe200078e0232 */
[----:B------:R-:W-:Y:S01]  /*2b510*/  LOP3.LUT R12, R13, 0x380, RZ, 0xc0, !PT ;  /* 0x000003800d0c7812 */ /* 0x000fe200078ec0ff */
[--C-:B------:R-:W-:Y:S01]  /*2b520*/  IMAD.X R25, RZ, RZ, R69.reuse, P2 ;  /* 0x000000ffff197224 */ /* 0x100fe200010e0645 */
[----:B------:R-:W-:Y:S01]  /*2b530*/  SHF.R.U64 R8, R8, 0x3, RZ ;  /* 0x0000000308087819 */ /* 0x000fe200000012ff */
[--C-:B------:R-:W-:Y:S01]  /*2b540*/  IMAD.X R41, RZ, RZ, R69.reuse, P3 ;  /* 0x000000ffff297224 */ /* 0x100fe200018e0645 */
[C---:B------:R-:W-:Y:S01]  /*2b550*/  ISETP.GE.OR P2, PT, R0.reuse, R51, P0 ;  /* 0x000000330000720c */ /* 0x040fe20000746670 */
[----:B------:R-:W-:Y:S01]  /*2b560*/  VIADD R0, R0, 0x8 ;  /* 0x0000000800007836 */ /* 0x000fe20000000000 */
[----:B------:R-:W-:Y:S01]  /*2b570*/  SHF.R.U64 R12, R12, 0x3, RZ ;  /* 0x000000030c0c7819 */ /* 0x000fe200000012ff */
[----:B------:R-:W-:Y:S01]  /*2b580*/  IMAD R3, R3, UR4, RZ ;  /* 0x0000000403037c24 */ /* 0x000fe2000f8e02ff */
[----:B------:R-:W-:Y:S01]  /*2b590*/  LOP3.LUT R8, R8, R9, RZ, 0x3c, !PT ;  /* 0x0000000908087212 */ /* 0x000fe200078e3cff */
[----:B------:R-:W-:Y:S01]  /*2b5a0*/  IMAD.X R9, RZ, RZ, R69, P5 ;  /* 0x000000ffff097224 */ /* 0x000fe200028e0645 */
[----:B------:R-:W-:-:S02]  /*2b5b0*/  ISETP.GE.OR P0, PT, R0, R51, P0 ;  /* 0x000000330000720c */ /* 0x000fc40000706670 */
[----:B------:R-:W-:Y:S02]  /*2b5c0*/  LOP3.LUT R0, R5, 0x380, RZ, 0xc0, !PT ;  /* 0x0000038005007812 */ /* 0x000fe400078ec0ff */
[----:B------:R-:W-:Y:S01]  /*2b5d0*/  LOP3.LUT R12, R12, R13, RZ, 0x3c, !PT ;  /* 0x0000000d0c0c7212 */ /* 0x000fe200078e3cff */
[----:B------:R-:W-:Y:S01]  /*2b5e0*/  IMAD.X R13, RZ, RZ, R69, P4 ;  /* 0x000000ffff0d7224 */ /* 0x000fe200020e0645 */
[----:B------:R-:W-:Y:S01]  /*2b5f0*/  SHF.R.U64 R0, R0, 0x3, RZ ;  /* 0x0000000300007819 */ /* 0x000fe200000012ff */
[----:B0-----:R0:W-:Y:S01]  /*2b600*/  @!P2 ST.E desc[UR6][R20.64], R88 ;  /* 0x000000581400a985 */ /* 0x0011e2000c101906 */
[----:B------:R-:W-:Y:S02]  /*2b610*/  IADD3 R33, P5, R68, 0x5000, RZ ;  /* 0x0000500044217810 */ /* 0x000fe40007fbe0ff */
[----:B------:R-:W-:Y:S02]  /*2b620*/  LOP3.LUT R40, R0, R5, RZ, 0x3c, !PT ;  /* 0x0000000500287212 */ /* 0x000fe400078e3cff */
[----:B------:R-:W-:Y:S01]  /*2b630*/  IADD3 R37, P4, R68, 0x6000, RZ ;  /* 0x0000600044257810 */ /* 0x000fe20007f9e0ff */
[----:B-1----:R1:W-:Y:S01]  /*2b640*/  @!P0 ST.E desc[UR6][R44.64], R89 ;  /* 0x000000592c008985 */ /* 0x0023e2000c101906 */
[----:B------:R-:W-:-:S02]  /*2b650*/  LOP3.LUT R32, R33, 0x380, RZ, 0xc0, !PT ;  /* 0x0000038021207812 */ /* 0x000fc400078ec0ff */
[----:B------:R-:W-:Y:S01]  /*2b660*/  LOP3.LUT R36, R37, 0x380, RZ, 0xc0, !PT ;  /* 0x0000038025247812 */ /* 0x000fe200078ec0ff */
[----:B------:R-:W5:Y:S01]  /*2b670*/  LD.E.128 R8, desc[UR6][R8.64] ;  /* 0x0000000608087980 */ /* 0x000f62000c101d00 */
[----:B------:R-:W-:Y:S01]  /*2b680*/  LOP3.LUT R7, R68, 0x380, RZ, 0xc0, !PT ;  /* 0x0000038044077812 */ /* 0x000fe200078ec0ff */
[----:B0-----:R-:W0:Y:S01]  /*2b690*/  @P1 LDC R20, c[0x0][0xbec] ;  /* 0x0002fb00ff141b82 */ /* 0x001e220000000800 */
[----:B------:R-:W-:Y:S01]  /*2b6a0*/  IMAD R21, R2, UR5, R3 ;  /* 0x0000000502157c24 */ /* 0x000fe2000f8e0203 */
[----:B------:R-:W-:-:S06]  /*2b6b0*/  SHF.R.U64 R32, R32, 0x3, RZ ;  /* 0x0000000320207819 */ /* 0x000fcc00000012ff */
[----:B-1----:R-:W1:Y:S01]  /*2b6c0*/  @P1 LDC R45, c[0x0][0xbf0] ;  /* 0x0002fc00ff2d1b82 */ /* 0x002e620000000800 */
[----:B------:R-:W-:Y:S01]  /*2b6d0*/  IMAD.WIDE.U32 R2, R2, UR4, RZ ;  /* 0x0000000402027c25 */ /* 0x000fe2000f8e00ff */
[----:B------:R-:W-:Y:S01]  /*2b6e0*/  ULDC.64 UR4, c[0x0][0xae8] ;  /* 0x0002ba0000047ab9 */ /* 0x000fe20000000a00 */
[----:B------:R-:W-:Y:S01]  /*2b6f0*/  SHF.R.U64 R36, R36, 0x3, RZ ;  /* 0x0000000324247819 */ /* 0x000fe200000012ff */
[----:B------:R-:W5:Y:S01]  /*2b700*/  LD.E.128 R12, desc[UR6][R12.64] ;  /* 0x000000060c0c7980 */ /* 0x000f62000c101d00 */
[----:B------:R-:W-:Y:S01]  /*2b710*/  IMAD.IADD R3, R3, 0x1, R21 ;  /* 0x0000000103037824 */ /* 0x000fe200078e0215 */
[----:B------:R-:W-:Y:S01]  /*2b720*/  SHF.R.U64 R7, R7, 0x3, RZ ;  /* 0x0000000307077819 */ /* 0x000fe200000012ff */
[----:B------:R-:W-:Y:S01]  /*2b730*/  IMAD R0, R48, UR4, RZ ;  /* 0x0000000430007c24 */ /* 0x000fe2000f8e02ff */
[----:B------:R-:W-:Y:S01]  /*2b740*/  LOP3.LUT R32, R32, R33, RZ, 0x3c, !PT ;  /* 0x0000002120207212 */ /* 0x000fe200078e3cff */
[----:B------:R-:W-:Y:S01]  /*2b750*/  IMAD.WIDE.U32 R2, R56, UR4, R2 ;  /* 0x0000000438027c25 */ /* 0x000fe2000f8e0002 */
[----:B------:R-:W-:Y:S01]  /*2b760*/  LOP3.LUT R36, R36, R37, RZ, 0x3c, !PT ;  /* 0x0000002524247212 */ /* 0x000fe200078e3cff */
[----:B------:R-:W5:Y:S01]  /*2b770*/  LD.E.128 R24, desc[UR6][R24.64] ;  /* 0x0000000618187980 */ /* 0x000f62000c101d00 */
[----:B------:R-:W-:Y:S01]  /*2b780*/  LOP3.LUT R68, R7, R68, RZ, 0x3c, !PT ;  /* 0x0000004407447212 */ /* 0x000fe200078e3cff */
[----:B------:R-:W-:Y:S01]  /*2b790*/  IMAD R21, R56, UR5, R0 ;  /* 0x0000000538157c24 */ /* 0x000fe2000f8e0200 */
[----:B------:R-:W-:Y:S01]  /*2b7a0*/  ULDC.64 UR4, c[0x0][0xaf0] ;  /* 0x0002bc0000047ab9 */ /* 0x000fe20000000a00 */
[----:B------:R-:W-:Y:S01]  /*2b7b0*/  IMAD.X R33, RZ, RZ, R69, P5 ;  /* 0x000000ffff217224 */ /* 0x000fe200028e0645 */
[----:B------:R-:W5:Y:S01]  /*2b7c0*/  LD.E.128 R28, desc[UR6][R28.64] ;  /* 0x000000061c1c7980 */ /* 0x000f62000c101d00 */
[----:B0-----:R-:W-:-:S03]  /*2b7d0*/  @P1 IMAD.HI.U32 R0, R83, R20, RZ ;  /* 0x0000001453001227 */ /* 0x001fc600078e00ff */
[----:B------:R0:W5:Y:S01]  /*2b7e0*/  LD.E.128 R4, desc[UR6][R68.64] ;  /* 0x0000000644047980 */ /* 0x000162000c101d00 */
[----:B------:R-:W-:Y:S02]  /*2b7f0*/  IMAD.IADD R3, R3, 0x1, R21 ;  /* 0x0000000103037824 */ /* 0x000fe400078e0215 */
[----:B------:R-:W-:Y:S01]  /*2b800*/  IMAD.MOV.U32 R21, RZ, RZ, R83 ;  /* 0x000000ffff157224 */ /* 0x000fe200078e0053 */
[----:B-1----:R-:W-:Y:S01]  /*2b810*/  @P1 SHF.R.U32.HI R21, RZ, R45, R0 ;  /* 0x0000002dff151219 */ /* 0x002fe20000011600 */
[----:B------:R-:W-:Y:S01]  /*2b820*/  IMAD R20, R46, UR4, RZ ;  /* 0x000000042e147c24 */ /* 0x000fe2000f8e02ff */
[----:B------:R-:W5:Y:S01]  /*2b830*/  LD.E.128 R32, desc[UR6][R32.64] ;  /* 0x0000000620207980 */ /* 0x000f62000c101d00 */
[C---:B------:R-:W-:Y:S01]  /*2b840*/  IMAD.WIDE.U32 R2, R49.reuse, UR4, R2 ;  /* 0x0000000431027c25 */ /* 0x040fe2000f8e0002 */
[----:B------:R-:W-:Y:S02]  /*2b850*/  SHF.R.S32.HI R0, RZ, 0x1f, R21 ;  /* 0x0000001fff007819 */ /* 0x000fe40000011415 */
[----:B------:R-:W5:Y:S01]  /*2b860*/  LD.E.128 R40, desc[UR6][R40.64] ;  /* 0x0000000628287980 */ /* 0x000f62000c101d00 */
[----:B------:R-:W-:Y:S01]  /*2b870*/  IMAD R45, R49, UR5, R20 ;  /* 0x00000005312d7c24 */ /* 0x000fe2000f8e0214 */
[----:B------:R-:W-:Y:S01]  /*2b880*/  ULDC.64 UR4, c[0x0][0xae0] ;  /* 0x0002b80000047ab9 */ /* 0x000fe20000000a00 */
[----:B------:R-:W-:-:S02]  /*2b890*/  IMAD.X R37, RZ, RZ, R69, P4 ;  /* 0x000000ffff257224 */ /* 0x000fc400020e0645 */
[----:B------:R-:W-:Y:S02]  /*2b8a0*/  IMAD.MOV R20, RZ, RZ, -R21 ;  /* 0x000000ffff147224 */ /* 0x000fe400078e0a15 */
[----:B------:R-:W-:Y:S02]  /*2b8b0*/  IMAD.IADD R3, R3, 0x1, R45 ;  /* 0x0000000103037824 */ /* 0x000fe400078e022d */
[----:B------:R-:W-:Y:S01]  /*2b8c0*/  IMAD R0, R0, UR4, RZ ;  /* 0x0000000400007c24 */ /* 0x000fe2000f8e02ff */
[----:B------:R-:W5:Y:S01]  /*2b8d0*/  LD.E.128 R36, desc[UR6][R36.64] ;  /* 0x0000000624247980 */ /* 0x000f62000c101d00 */
[----:B------:R-:W-:Y:S02]  /*2b8e0*/  IMAD R45, R47, R20, R83 ;  /* 0x000000142f2d7224 */ /* 0x000fe400078e0253 */
[C---:B------:R-:W-:Y:S01]  /*2b8f0*/  IMAD R47, R21.reuse, UR5, R0 ;  /* 0x00000005152f7c24 */ /* 0x040fe2000f8e0200 */
[----:B------:R-:W-:Y:S01]  /*2b900*/  @!PT LDS RZ, [RZ] ;  /* 0x00000000fffff984 */ /* 0x000fe20000000800 */
[----:B------:R-:W-:Y:S01]  /*2b910*/  @!PT LDS RZ, [RZ] ;  /* 0x00000000fffff984 */ /* 0x000fe20000000800 */
[----:B------:R-:W-:Y:S01]  /*2b920*/  @!PT LDS RZ, [RZ] ;  /* 0x00000000fffff984 */ /* 0x000fe20000000800 */
[----:B------:R-:W-:Y:S01]  /*2b930*/  @!PT LDS RZ, [RZ] ;  /* 0x00000000fffff984 */ /* 0x000fe20000000800 */
[----:B------:R1:W-:Y:S06]  /*2b940*/  MEMBAR.ALL.CTA ;  /* 0x0000000000007992 */ /* 0x0003ec0000008000 */
[----:B-1----:R-:W1:Y:S01]  /*2b950*/  FENCE.VIEW.ASYNC.S ;  /* 0x00000000000073c6 */ /* 0x002e620000000000 */
[----:B------:R-:W-:Y:S01]  /*2b960*/  IMAD.WIDE.U32 R2, R21, UR4, R2 ;  /* 0x0000000415027c25 */ /* 0x000fe2000f8e0002 */
[----:B------:R-:W-:Y:S01]  /*2b970*/  SHF.R.S32.HI R0, RZ, 0x1f, R45 ;  /* 0x0000001fff007819 */ /* 0x000fe2000001142d */
[----:B------:R-:W-:-:S02]  /*2b980*/  ULDC.64 UR4, c[0x0][0xad8] ;  /* 0x0002b60000047ab9 */ /* 0x000fc40000000a00 */
[----:B------:R-:W-:Y:S02]  /*2b990*/  IMAD.IADD R66, R66, 0x1, R50 ;  /* 0x0000000142427824 */ /* 0x000fe400078e0232 */
[----:B------:R-:W-:Y:S02]  /*2b9a0*/  IMAD.IADD R3, R3, 0x1, R47 ;  /* 0x0000000103037824 */ /* 0x000fe400078e022f */
[----:B------:R-:W-:Y:S02]  /*2b9b0*/  IMAD R20, R0, UR4, RZ ;  /* 0x0000000400147c24 */ /* 0x000fe4000f8e02ff */
[----:B------:R-:W-:Y:S02]  /*2b9c0*/  VIADD R0, R66, 0x20 ;  /* 0x0000002042007836 */ /* 0x000fe40000000000 */
[C---:B------:R-:W-:Y:S02]  /*2b9d0*/  IMAD R21, R45.reuse, UR5, R20 ;  /* 0x000000052d157c24 */ /* 0x040fe4000f8e0214 */
[----:B------:R-:W-:Y:S01]  /*2b9e0*/  IMAD.WIDE.U32 R2, R45, UR4, R2 ;  /* 0x000000042d027c25 */ /* 0x000fe2000f8e0002 */
[-C--:B------:R-:W-:Y:S01]  /*2b9f0*/  ISETP.GE.AND P0, PT, R0, R51.reuse, PT ;  /* 0x000000330000720c */ /* 0x080fe20003f06270 */
[----:B------:R-:W-:Y:S01]  /*2ba00*/  ULDC.64 UR4, c[0x0][0xa80] ;  /* 0x0002a00000047ab9 */ /* 0x000fe20000000a00 */
[----:B------:R-:W-:Y:S01]  /*2ba10*/  ISETP.GE.AND P2, PT, R66, R51, PT ;  /* 0x000000334200720c */ /* 0x000fe20003f46270 */
[----:B------:R-:W-:Y:S01]  /*2ba20*/  VIADD R0, R17, 0x2e820 ;  /* 0x0002e82011007836 */ /* 0x000fe20000000000 */
[----:B------:R-:W-:Y:S01]  /*2ba30*/  LEA R44, P3, R2, UR4, 0x1 ;  /* 0x00000004022c7c11 */ /* 0x000fe2000f8608ff */
[----:B------:R-:W-:-:S02]  /*2ba40*/  IMAD.IADD R3, R3, 0x1, R21 ;  /* 0x0000000103037824 */ /* 0x000fc400078e0215 */
[----:B------:R-:W-:Y:S01]  /*2ba50*/  VIADD R20, R66, 0x40 ;  /* 0x0000004042147836 */ /* 0x000fe20000000000 */
[----:B------:R-:W-:Y:S02]  /*2ba60*/  PRMT R0, RZ, 0x654, R0 ;  /* 0x00000654ff007816 */ /* 0x000fe40000000000 */
[----:B------:R-:W-:Y:S02]  /*2ba70*/  LEA.HI.X R45, R2, UR5, R3, 0x1, P3 ;  /* 0x00000005022d7c11 */ /* 0x000fe400098f0c03 */
[----:B------:R-:W-:Y:S01]  /*2ba80*/  ISETP.GE.AND P1, PT, R20, R51, PT ;  /* 0x000000331400720c */ /* 0x000fe20003f26270 */
[----:B-1----:R1:W-:Y:S01]  /*2ba90*/  SYNCS.ARRIVE.TRANS64.RED.A1T0 RZ, [R0+URZ], RZ ;  /* 0x000000ff00ff79a7 */ /* 0x0023e2000810043f */
[----:B------:R0:W2:Y:S04]  /*2baa0*/  SHFL.IDX PT, R20, R44, RZ, 0x181f ;  /* 0x00181fff2c147589 */ /* 0x0000a800000e0000 */
[----:B-1----:R0:W1:Y:S01]  /*2bab0*/  SHFL.IDX PT, R0, R45, RZ, 0x181f ;  /* 0x00181fff2d007589 */ /* 0x00206200000e0000 */
[----:B------:R-:W-:Y:S06]  /*2bac0*/  @P2 BRA `(.L_x_1509) ;  /* 0x0000000000282947 */ /* 0x000fec0003800000 */
[----:B------:R-:W-:Y:S01]  /*2bad0*/  ULDC UR4, c[0x0][0xac8] ;  /* 0x0002b20000047ab9 */ /* 0x000fe20000000800 */
[----:B------:R-:W-:Y:S01]  /*2bae0*/  ULDC.64 UR6, c[0x0][0x208] ;  /* 0x0000820000067ab9 */ /* 0x000fe20000000a00 */
[----:B------:R-:W-:Y:S02]  /*2baf0*/  ISETP.GE.AND P2, PT, R79, UR4, PT ;  /* 0x000000044f007c0c */ /* 0x000fe4000bf46270 */
[----:B------:R-:W-:-:S11]  /*2bb00*/  ISETP.GE.AND P3, PT, R81, UR4, PT ;  /* 0x0000000451007c0c */ /* 0x000fd6000bf66270 */
[-C--:B--2---:R-:W-:Y:S02]  /*2bb10*/  @!P2 LEA R2, P4, R79, R20.reuse, 0x1 ;  /* 0x000000144f02a211 */ /* 0x084fe400078808ff */
[----:B------:R-:W-:Y:S02]  /*2bb20*/  @!P3 LEA R20, P5, R81, R20, 0x1 ;  /* 0x000000145114b211 */ /* 0x000fe400078a08ff */
[-C--:B-1----:R-:W-:Y:S02]  /*2bb30*/  @!P2 LEA.HI.X R3, R79, R0.reuse, R62, 0x1, P4 ;  /* 0x000000004f03a211 */ /* 0x082fe400020f0c3e */
[----:B------:R-:W-:-:S03]  /*2bb40*/  @!P3 LEA.HI.X R21, R81, R0, R64, 0x1, P5 ;  /* 0x000000005115b211 */ /* 0x000fc600028f0c40 */
[----:B-----5:R3:W-:Y:S04]  /*2bb50*/  @!P2 ST.E.128 desc[UR6][R2.64], R4 ;  /* 0x000000040200a985 */ /* 0x0207e8000c101d06 */
[----:B------:R3:W-:Y:S02]  /*2bb60*/  @!P3 ST.E.128 desc[UR6][R20.64], R28 ;  /* 0x0000001c1400b985 */ /* 0x0007e4000c101d06 */
.L_x_1509:
[----:B------:R-:W-:Y:S05]  /*2bb70*/  BSYNC B1 ;  /* 0x0000000000017941 */ /* 0x000fea0003800000 */
.L_x_1508:
[----:B-1----:R1:W4:Y:S01]  /*2bb80*/  SHFL.IDX PT, R0, R45, 0x1, 0x181f ;  /* 0x00381f002d007f89 */ /* 0x00232200000e0000 */
[----:B------:R-:W-:Y:S03]  /*2bb90*/  BSSY B1, `(.L_x_1510) ;  /* 0x000000d000017945 */ /* 0x000fe60003800000 */
[----:B---3-5:R1:W3:Y:S01]  /*2bba0*/  SHFL.IDX PT, R4, R44, 0x1, 0x181f ;  /* 0x00381f002c047f89 */ /* 0x0282e200000e0000 */
[----:B------:R-:W-:Y:S05]  /*2bbb0*/  @P0 BRA `(.L_x_1511) ;  /* 0x0000000000280947 */ /* 0x000fea0003800000 */
[----:B------:R-:W-:Y:S01]  /*2bbc0*/  ULDC UR4, c[0x0][0xac8] ;  /* 0x0002b20000047ab9 */ /* 0x000fe20000000800 */
[----:B------:R-:W-:Y:S01]  /*2bbd0*/  ULDC.64 UR6, c[0x0][0x208] ;  /* 0x0000820000067ab9 */ /* 0x000fe20000000a00 */
        /* <DEDUP_REMOVED lines=8> */
.L_x_1511:
[----:B------:R-:W-:Y:S05]  /*2bc60*/  BSYNC B1 ;  /* 0x0000000000017941 */ /* 0x000fea0003800000 */
.L_x_1510:
[----:B----4-:R4:W0:Y:S01]  /*2bc70*/  SHFL.IDX PT, R0, R45, 0x2, 0x181f ;  /* 0x00581f002d007f89 */ /* 0x01082200000e0000 */
[----:B------:R-:W-:Y:S03]  /*2bc80*/  BSSY B1, `(.L_x_1512) ;  /* 0x000000d000017945 */ /* 0x000fe60003800000 */
[----:B---3--:R4:W3:Y:S01]  /*2bc90*/  SHFL.IDX PT, R4, R44, 0x2, 0x181f ;  /* 0x00581f002c047f89 */ /* 0x0088e200000e0000 */
[----:B------:R-:W-:Y:S05]  /*2bca0*/  @P1 BRA `(.L_x_1513) ;  /* 0x0000000000281947 */ /* 0x000fea0003800000 */
[----:B------:R-:W-:Y:S01]  /*2bcb0*/  ULDC UR4, c[0x0][0xac8] ;  /* 0x0002b20000047ab9 */ /* 0x000fe20000000800 */
[----:B------:R-:W-:Y:S01]  /*2bcc0*/  ULDC.64 UR6, c[0x0][0x208] ;  /* 0x0000820000067ab9 */ /* 0x000fe20000000a00 */
        /* <DEDUP_REMOVED lines=8> */
.L_x_1513:
[----:B------:R-:W-:Y:S05]  /*2bd50*/  BSYNC B1 ;  /* 0x0000000000017941 */ /* 0x000fea0003800000 */
.L_x_1512:
[----:B0-----:R-:W-:Y:S01]  /*2bd60*/  VIADD R0, R66, 0x60 ;  /* 0x0000006042007836 */ /* 0x001fe20000000000 */
[----:B-1--4-:R-:W0:Y:S04]  /*2bd70*/  SHFL.IDX PT, R45, R45, 0x3, 0x181f ;  /* 0x00781f002d2d7f89 */ /* 0x012e2800000e0000 */
[----:B------:R-:W-:Y:S01]  /*2bd80*/  ISETP.GE.AND P0, PT, R0, R51, PT ;  /* 0x000000330000720c */ /* 0x000fe20003f06270 */
[----:B------:R-:W1:-:S12]  /*2bd90*/  SHFL.IDX PT, R44, R44, 0x3, 0x181f ;  /* 0x00781f002c2c7f89 */ /* 0x000e5800000e0000 */
[----:B------:R-:W-:Y:S05]  /*2bda0*/  @P0 BRA `(.L_x_1514) ;  /* 0x0000000c00280947 */ /* 0x000fea0003800000 */
[----:B------:R-:W-:Y:S01]  /*2bdb0*/  ULDC UR4, c[0x0][0xac8] ;  /* 0x0002b20000047ab9 */ /* 0x000fe20000000800 */
[----:B------:R-:W-:Y:S01]  /*2bdc0*/  ULDC.64 UR6, c[0x0][0x208] ;  /* 0x0000820000067ab9 */ /* 0x000fe20000000a00 */
[----:B------:R-:W-:-:S13]  /*2bdd0*/  ISETP.GE.AND P1, PT, R79, UR4, PT ;  /* 0x000000044f007c0c */ /* 0x000fda000bf26270 */
[----:B-1----:R-:W-:-:S04]  /*2bde0*/  @!P1 LEA R2, P0, R79, R44, 0x1 ;  /* 0x0000002c4f029211 */ /* 0x002fc800078008ff */
[----:B0-----:R-:W-:Y:S02]  /*2bdf0*/  @!P1 LEA.HI.X R3, R79, R45, R62, 0x1, P0 ;  /* 0x0000002d4f039211 */ /* 0x001fe400000f0c3e */
[----:B------:R-:W-:-:S03]  /*2be00*/  ISETP.GE.AND P0, PT, R81, UR4, PT ;  /* 0x0000000451007c0c */ /* 0x000fc6000bf06270 */
[----:B------:R4:W-:Y:S10]  /*2be10*/  @!P1 ST.E.128 desc[UR6][R2.64], R24 ;  /* 0x0000001802009985 */ /* 0x0009f4000c101d06 */
[----:B------:R-:W-:Y:S05]  /*2be20*/  @P0 BRA `(.L_x_1514) ;  /* 0x0000000c00080947 */ /* 0x000fea0003800000 */
[----:B----4-:R-:W-:Y:S01]  /*2be30*/  LEA R2, P0, R81, R44, 0x1 ;  /* 0x0000002c51027211 */ /* 0x010fe200078008ff */
[----:B------:R-:W-:-:S03]  /*2be40*/  ULDC.64 UR4, c[0x0][0x208] ;  /* 0x0000820000047ab9 */ /* 0x000fc60000000a00 */
[----:B------:R-:W-:-:S05]  /*2be50*/  LEA.HI.X R3, R81, R45, R64, 0x1, P0 ;  /* 0x0000002d51037211 */ /* 0x000fca00000f0c40 */
[----:B------:R0:W-:Y:S01]  /*2be60*/  ST.E.128 desc[UR4][R2.64], R40 ;  /* 0x0000002802007985 */ /* 0x0001e2000c101d04 */
[----:B------:R-:W-:Y:S05]  /*2be70*/  BRA `(.L_x_1514) ;  /* 0x0000000800f47947 */ /* 0x000fea0003800000 */
.L_x_1505:
[----:B------:R-:W2:Y:S01]  /*2be80*/  LDL R8, [R1+0x98] ;  /* 0x0000980001087983 */ /* 0x000ea20000100800 */
[----:B------:R-:W-:Y:S01]  /*2be90*/  ULDC.64 UR4, c[0x0][0xc00] ;  /* 0x0003000000047ab9 */ /* 0x000fe20000000a00 */
[----:B------:R-:W3:Y:S01]  /*2bea0*/  LDC R25, c[0x0][0xbe8] ;  /* 0x0002fa00ff197b82 */ /* 0x000ee20000000800 */
[----:B------:R-:W-:Y:S01]  /*2beb0*/  ISETP.NE.U32.AND P0, PT, RZ, UR4, PT ;  /* 0x00000004ff007c0c */ /* 0x000fe2000bf05070 */
[----:B------:R-:W-:Y:S01]  /*2bec0*/  IMAD.MOV.U32 R0, RZ, RZ, RZ ;  /* 0x000000ffff007224 */ /* 0x000fe200078e00ff */
[----:B------:R-:W-:Y:S02]  /*2bed0*/  ULDC.64 UR6, c[0x0][0x208] ;  /* 0x0000820000067ab9 */ /* 0x000fe40000000a00 */
[----:B------:R-:W-:Y:S01]  /*2bee0*/  ISETP.NE.AND.EX P0, PT, RZ, UR5, PT, P0 ;  /* 0x00000005ff007c0c */ /* 0x000fe2000bf05300 */
[----:B------:R-:W-:Y:S02]  /*2bef0*/  ULDC.64 UR4, c[0x0][0xc08] ;  /* 0x0003020000047ab9 */ /* 0x000fe40000000a00 */
[----:B------:R-:W-:Y:S01]  /*2bf00*/  ISETP.NE.U32.AND P1, PT, RZ, UR4, PT ;  /* 0x00000004ff007c0c */ /* 0x000fe2000bf25070 */
[----:B0-----:R-:W2:Y:S03]  /*2bf10*/  LDC.64 R2, c[0x0][0xc00] ;  /* 0x00030000ff027b82 */ /* 0x001ea60000000a00 */
[----:B------:R-:W-:-:S02]  /*2bf20*/  ISETP.NE.AND.EX P1, PT, RZ, UR5, PT, P1 ;  /* 0x00000005ff007c0c */ /* 0x000fc4000bf25310 */
[----:B---3--:R-:W-:-:S11]  /*2bf30*/  ISETP.NE.AND P2, PT, R25, 0x1, PT ;  /* 0x000000011900780c */ /* 0x008fd60003f45270 */
[----:B------:R-:W0:Y:S01]  /*2bf40*/  @P1 LDC.64 R4, c[0x0][0xc08] ;  /* 0x00030200ff041b82 */ /* 0x000e220000000a00 */
[----:B------:R-:W-:-:S07]  /*2bf50*/  ULDC UR4, c[0x0][0xa88] ;  /* 0x0002a20000047ab9 */ /* 0x000fce0000000800 */
[----:B------:R-:W3:Y:S08]  /*2bf60*/  @P2 LDC R14, c[0x0][0xbec] ;  /* 0x0002fb00ff0e2b82 */ /* 0x000ef00000000800 */
[----:B------:R-:W4:Y:S01]  /*2bf70*/  @P2 LDC R27, c[0x0][0xbf0] ;  /* 0x0002fc00ff1b2b82 */ /* 0x000f220000000800 */
[----:B------:R-:W-:Y:S01]  /*2bf80*/  IMAD.U32 R6, RZ, RZ, UR4 ;  /* 0x00000004ff067e24 */ /* 0x000fe2000f8e00ff */
[----:B------:R-:W-:Y:S01]  /*2bf90*/  ISETP.GE.AND P3, PT, R70, 0x80, PT ;  /* 0x000000804600780c */ /* 0x000fe20003f66270 */
[----:B--2---:R-:W-:-:S04]  /*2bfa0*/  IMAD.WIDE R2, R8, 0x4, R2 ;  /* 0x0000000408027825 */ /* 0x004fc800078e0202 */
[----:B0-----:R-:W-:Y:S01]  /*2bfb0*/  @P1 IMAD.WIDE R4, R8, 0x4, R4 ;  /* 0x0000000408041825 */ /* 0x001fe200078e0204 */
[----:B------:R0:W5:Y:S01]  /*2bfc0*/  @P0 LDG.E R0, desc[UR6][R2.64] ;  /* 0x0000000602000981 */ /* 0x000162000c1e1900 */
[----:B------:R-:W-:-:S03]  /*2bfd0*/  SHF.R.S32.HI R7, RZ, 0x1f, R8 ;  /* 0x0000001fff077819 */ /* 0x000fc60000011408 */
[----:B------:R0:W5:Y:S01]  /*2bfe0*/  @P1 LDG.E R6, desc[UR6][R4.64] ;  /* 0x0000000604061981 */ /* 0x000162000c1e1900 */
[----:B---34-:R-:W-:Y:S05]  /*2bff0*/  @P1 BRA `(.L_x_1515) ;  /* 0x0000000000141947 */ /* 0x018fea0003800000 */
[----:B------:R-:W-:Y:S05]  /*2c000*/  @!P0 BRA `(.L_x_1515) ;  /* 0x0000000000108947 */ /* 0x000fea0003800000 */
[----:B------:R-:W-:Y:S02]  /*2c010*/  ULDC.64 UR4, c[0x0][0x208] ;  /* 0x0000820000047ab9 */ /* 0x000fe40000000a00 */
[----:B0-----:R-:W2:Y:S04]  /*2c020*/  LDG.E R5, desc[UR4][R2.64] ;  /* 0x0000000402057981 */ /* 0x001ea8000c1e1900 */
[----:B-----5:R-:W2:Y:S02]  /*2c030*/  LDG.E R6, desc[UR4][R2.64+0x4] ;  /* 0x0000040402067981 */ /* 0x020ea4000c1e1900 */
[----:B--2---:R-:W-:-:S07]  /*2c040*/  IMAD.IADD R6, R6, 0x1, -R5 ;  /* 0x0000000106067824 */ /* 0x004fce00078e0a05 */
.L_x_1515:
[----:B------:R-:W2:Y:S04]  /*2c050*/  LDL R24, [R1+0x94] ;  /* 0x0000940001187983 */ /* 0x000ea80000100800 */
[----:B------:R3:W5:Y:S01]  /*2c060*/  LDL R20, [R1+0x60] ;  /* 0x0000600001147983 */ /* 0x0007620000100800 */
[----:B------:R-:W-:Y:S01]  /*2c070*/  BSSY B1, `(.L_x_1516) ;  /* 0x000002d000017945 */ /* 0x000fe20003800000 */
[----:B------:R-:W-:Y:S02]  /*2c080*/  SEL R13, R8, RZ, !P0 ;  /* 0x000000ff080d7207 */ /* 0x000fe40004000000 */
[----:B------:R-:W-:Y:S02]  /*2c090*/  SEL R12, R7, RZ, !P0 ;  /* 0x000000ff070c7207 */ /* 0x000fe40004000000 */
[----:B-----5:R-:W-:-:S02]  /*2c0a0*/  SHF.R.S32.HI R11, RZ, 0x1f, R0 ;  /* 0x0000001fff0b7819 */ /* 0x020fc40000011400 */
[----:B--2---:R-:W-:Y:S01]  /*2c0b0*/  SHF.R.S32.HI R10, RZ, 0x1f, R24 ;  /* 0x0000001fff0a7819 */ /* 0x004fe20000011418 */
[----:B---3--:R-:W-:Y:S06]  /*2c0c0*/  @P3 BRA `(.L_x_1517) ;  /* 0x00000000009c3947 */ /* 0x008fec0003800000 */
[----:B------:R-:W0:Y:S01]  /*2c0d0*/  LDC R9, c[0x0][0xbe8] ;  /* 0x0002fa00ff097b82 */ /* 0x000e220000000800 */
[----:B------:R-:W-:Y:S01]  /*2c0e0*/  IADD3 R8, R20, -0x80, R98 ;  /* 0xffffff8014087810 */ /* 0x000fe20007ffe062 */
[----:B0-----:R-:W-:-:S05]  /*2c0f0*/  IMAD R2, R6, R9, RZ ;  /* 0x0000000906027224 */ /* 0x001fca00078e02ff */
[----:B------:R-:W-:-:S13]  /*2c100*/  ISETP.GE.AND P0, PT, R8, R2, PT ;  /* 0x000000020800720c */ /* 0x000fda0003f06270 */
[----:B------:R-:W-:Y:S05]  /*2c110*/  @P0 BRA `(.L_x_1517) ;  /* 0x0000000000880947 */ /* 0x000fea0003800000 */
[----:B------:R-:W-:Y:S01]  /*2c120*/  ISETP.NE.AND P0, PT, R9, 0x1, PT ;  /* 0x000000010900780c */ /* 0x000fe20003f05270 */
[----:B------:R-:W-:Y:S01]  /*2c130*/  ULDC.64 UR4, c[0x0][0xb90] ;  /* 0x0002e40000047ab9 */ /* 0x000fe20000000a00 */
[----:B------:R-:W-:Y:S01]  /*2c140*/  IMAD.MOV.U32 R2, RZ, RZ, R0 ;  /* 0x000000ffff027224 */ /* 0x000fe200078e0000 */
[----:B------:R-:W-:Y:S01]  /*2c150*/  ULDC.64 UR6, c[0x0][0x208] ;  /* 0x0000820000067ab9 */ /* 0x000fe20000000a00 */
[----:B------:R-:W-:Y:S02]  /*2c160*/  IMAD R7, R10, UR4, RZ ;  /* 0x000000040a077c24 */ /* 0x000fe4000f8e02ff */
[----:B------:R-:W-:Y:S02]  /*2c170*/  IMAD.MOV.U32 R3, RZ, RZ, R11 ;  /* 0x000000ffff037224 */ /* 0x000fe400078e000b */
[----:B------:R-:W-:Y:S02]  /*2c180*/  IMAD.MOV.U32 R5, RZ, RZ, R8 ;  /* 0x000000ffff057224 */ /* 0x000fe400078e0008 */
[----:B------:R-:W-:-:S03]  /*2c190*/  IMAD.WIDE.U32 R2, R24, UR4, R2 ;  /* 0x0000000418027c25 */ /* 0x000fc6000f8e0002 */
        /* <DEDUP_REMOVED lines=26> */
.L_x_1517:
[----:B------:R-:W-:Y:S05]  /*2c340*/  BSYNC B1 ;  /* 0x0000000000017941 */ /* 0x000fea0003800000 */
.L_x_1516:
[----:B------:R-:W-:Y:S01]  /*2c350*/  ULDC.64 UR4, c[0x0][0xaa0] ;  /* 0x0002a80000047ab9 */ /* 0x000fe20000000a00 */
[----:B------:R-:W-:Y:S02]  /*2c360*/  IMAD R83, R83, 0x20, R66 ;  /* 0x0000002053537824 */ /* 0x000fe400078e0242 */
[----:B0-2---:R-:W-:Y:S02]  /*2c370*/  IMAD R3, R11, UR4, RZ ;  /* 0x000000040b037c24 */ /* 0x005fe4000f8e02ff */
[----:B------:R-:W-:Y:S02]  /*2c380*/  IMAD.IADD R83, R20, 0x1, R83 ;  /* 0x0000000114537824 */ /* 0x000fe400078e0253 */
[C---:B------:R-:W-:Y:S02]  /*2c390*/  IMAD R5, R0.reuse, UR5, R3 ;  /* 0x0000000500057c24 */ /* 0x040fe4000f8e0203 */
[----:B------:R-:W-:Y:S01]  /*2c3a0*/  IMAD.WIDE.U32 R2, R0, UR4, RZ ;  /* 0x0000000400027c25 */ /* 0x000fe2000f8e00ff */
[----:B------:R-:W-:-:S03]  /*2c3b0*/  ULDC.64 UR4, c[0x0][0xae8] ;  /* 0x0002ba0000047ab9 */ /* 0x000fc60000000a00 */
[----:B------:R-:W-:Y:S02]  /*2c3c0*/  IMAD.IADD R3, R3, 0x1, R5 ;  /* 0x0000000103037824 */ /* 0x000fe400078e0205 */
[----:B------:R-:W-:Y:S02]  /*2c3d0*/  IMAD R4, R10, UR4, RZ ;  /* 0x000000040a047c24 */ /* 0x000fe4000f8e02ff */
[----:B------:R-:W-:-:S04]  /*2c3e0*/  @P2 IMAD.HI.U32 R0, R83, R14, RZ ;  /* 0x0000000e53002227 */ /* 0x000fc800078e00ff */
[C---:B------:R-:W-:Y:S02]  /*2c3f0*/  IMAD R7, R24.reuse, UR5, R4 ;  /* 0x0000000518077c24 */ /* 0x040fe4000f8e0204 */
[----:B------:R-:W-:Y:S01]  /*2c400*/  IMAD.WIDE.U32 R2, R24, UR4, R2 ;  /* 0x0000000418027c25 */ /* 0x000fe2000f8e0002 */
[----:B------:R-:W-:-:S03]  /*2c410*/  ULDC.64 UR4, c[0x0][0xaf0] ;  /* 0x0002bc0000047ab9 */ /* 0x000fc60000000a00 */
        /* <DEDUP_REMOVED lines=8> */
[----:B------:R-:W-:Y:S02]  /*2c4a0*/  IMAD.MOV R4, RZ, RZ, -R5 ;  /* 0x000000ffff047224 */ /* 0x000fe400078e0a05 */
[----:B------:R-:W-:Y:S02]  /*2c4b0*/  IMAD.IADD R3, R3, 0x1, R7 ;  /* 0x0000000103037824 */ /* 0x000fe400078e0207 */
        /* <DEDUP_REMOVED lines=18> */
.L_x_1737:
[----:B------:R-:W-:Y:S01]  /*2c5e0*/  IMAD R25, R6, R25, RZ ;  /* 0x0000001906197224 */ /* 0x000fe200078e02ff */
[----:B------:R-:W-:Y:S01]  /*2c5f0*/  BSSY B1, `(.L_x_1519) ;  /* 0x000000e000017945 */ /* 0x000fe20003800000 */
[----:B------:R-:W-:-:S05]  /*2c600*/  IMAD.IADD R66, R66, 0x1, R20 ;  /* 0x0000000142427824 */ /* 0x000fca00078e0214 */
[----:B------:R-:W-:-:S13]  /*2c610*/  ISETP.GE.AND P0, PT, R66, R25, PT ;  /* 0x000000194200720c */ /* 0x000fda0003f06270 */
[----:B------:R-:W-:Y:S05]  /*2c620*/  @P0 BRA `(.L_x_1520) ;  /* 0x0000000000280947 */ /* 0x000fea0003800000 */
[----:B------:R-:W-:Y:S01]  /*2c630*/  ULDC UR4, c[0x0][0xac8] ;  /* 0x0002b20000047ab9 */ /* 0x000fe20000000800 */
[----:B------:R-:W-:Y:S01]  /*2c640*/  ULDC.64 UR6, c[0x0][0x208] ;  /* 0x0000820000067ab9 */ /* 0x000fe20000000a00 */
[----:B------:R-:W-:Y:S02]  /*2c650*/  ISETP.GE.AND P2, PT, R79, UR4, PT ;  /* 0x000000044f007c0c */ /* 0x000fe4000bf46270 */
[----:B------:R-:W-:-:S11]  /*2c660*/  ISETP.GE.AND P3, PT, R81, UR4, PT ;  /* 0x0000000451007c0c */ /* 0x000fd6000bf66270 */
[-C--:B---3--:R-:W-:Y:S02]  /*2c670*/  @!P2 LEA R4, P0, R79, R14.reuse, 0x1 ;  /* 0x0000000e4f04a211 */ /* 0x088fe400078008ff */
[----:B------:R-:W-:Y:S02]  /*2c680*/  @!P3 LEA R14, P1, R81, R14, 0x1 ;  /* 0x0000000e510eb211 */ /* 0x000fe400078208ff */
[-C--:B--2---:R-:W-:Y:S02]  /*2c690*/  @!P2 LEA.HI.X R5, R79, R0.reuse, R62, 0x1, P0 ;  /* 0x000000004f05a211 */ /* 0x084fe400000f0c3e */
[----:B------:R-:W-:-:S03]  /*2c6a0*/  @!P3 LEA.HI.X R15, R81, R0, R64, 0x1, P1 ;  /* 0x00000000510fb211 */ /* 0x000fc600008f0c40 */
[----:B------:R4:W-:Y:S04]  /*2c6b0*/  @!P2 ST.E.128 desc[UR6][R4.64], RZ ;  /* 0x000000ff0400a985 */ /* 0x0009e8000c101d06 */
[----:B------:R4:W-:Y:S02]  /*2c6c0*/  @!P3 ST.E.128 desc[UR6][R14.64], RZ ;  /* 0x000000ff0e00b985 */ /* 0x0009e4000c101d06 */
.L_x_1520:
[----:B------:R-:W-:Y:S05]  /*2c6d0*/  BSYNC B1 ;  /* 0x0000000000017941 */ /* 0x000fea0003800000 */
.L_x_1519:
[----:B------:R-:W-:-:S03]  /*2c6e0*/  UMOV UR4, 0xffffffff ;  /* 0xffffffff00047882 */ /* 0x000fc60000000000 */
[----:B------:R-:W-:Y:S05]  /*2c6f0*/  BRA.DIV UR4, `(.L_x_1521) ;  /* 0x0000009204dc7947 */ /* 0x000fea000b800000 */
[----:B--2---:R2:W0:Y:S04]  /*2c700*/  SHFL.IDX PT, R0, R3, 0x1, 0x181f ;  /* 0x00381f0003007f89 */ /* 0x00442800000e0000 */
[----:B---34-:R2:W3:Y:S02]  /*2c710*/  SHFL.IDX PT, R14, R2, 0x1, 0x181f ;  /* 0x00381f00020e7f89 */ /* 0x0184e400000e0000 */
.L_x_1741:
[----:B------:R-:W-:Y:S01]  /*2c720*/  VIADD R4, R66, 0x20 ;  /* 0x0000002042047836 */ /* 0x000fe20000000000 */
[----:B------:R-:W-:Y:S04]  /*2c730*/  BSSY B1, `(.L_x_1522) ;  /* 0x000000d000017945 */ /* 0x000fe80003800000 */
        /* <DEDUP_REMOVED lines=10> */
[----:B------:R4:W-:Y:S04]  /*2c7e0*/  @!P2 ST.E.128 desc[UR6][R4.64], RZ ;  /* 0x000000ff0400a985 */ /* 0x0009e8000c101d06 */
[----:B------:R4:W-:Y:S02]  /*2c7f0*/  @!P3 ST.E.128 desc[UR6][R14.64], RZ ;  /* 0x000000ff0e00b985 */ /* 0x0009e4000c101d06 */
.L_x_1523:
[----:B------:R-:W-:Y:S05]  /*2c800*/  BSYNC B1 ;  /* 0x0000000000017941 */ /* 0x000fea0003800000 */
.L_x_1522:
[----:B------:R-:W-:-:S03]  /*2c810*/  UMOV UR4, 0xffffffff ;  /* 0xffffffff00047882 */ /* 0x000fc60000000000 */
[----:B------:R-:W-:Y:S05]  /*2c820*/  BRA.DIV UR4, `(.L_x_1524) ;  /* 0x0000009204d87947 */ /* 0x000fea000b800000 */
[----:B0-----:R0:W0:Y:S04]  /*2c830*/  SHFL.IDX PT, R0, R3, 0x2, 0x181f ;  /* 0x00581f0003007f89 */ /* 0x00102800000e0000 */
[----:B---34-:R3:W4:Y:S02]  /*2c840*/  SHFL.IDX PT, R14, R2, 0x2, 0x181f ;  /* 0x00581f00020e7f89 */ /* 0x01872400000e0000 */
.L_x_1745:
        /* <DEDUP_REMOVED lines=8> */
[-C--:B----4-:R-:W-:Y:S02]  /*2c8d0*/  @!P2 LEA R4, P0, R79, R14.reuse, 0x1 ;  /* 0x0000000e4f04a211 */ /* 0x090fe400078008ff */
[----:B------:R-:W-:Y:S02]  /*2c8e0*/  @!P3 LEA R14, P1, R81, R14, 0x1 ;  /* 0x0000000e510eb211 */ /* 0x000fe400078208ff */
[-C--:B0-----:R-:W-:Y:S02]  /*2c8f0*/  @!P2 LEA.HI.X R5, R79, R0.reuse, R62, 0x1, P0 ;  /* 0x000000004f05a211 */ /* 0x081fe400000f0c3e */
[----:B------:R-:W-:-:S03]  /*2c900*/  @!P3 LEA.HI.X R15, R81, R0, R64, 0x1, P1 ;  /* 0x00000000510fb211 */ /* 0x000fc600008f0c40 */
[----:B------:R0:W-:Y:S04]  /*2c910*/  @!P2 ST.E.128 desc[UR6][R4.64], RZ ;  /* 0x000000ff0400a985 */ /* 0x0001e8000c101d06 */
[----:B------:R0:W-:Y:S02]  /*2c920*/  @!P3 ST.E.128 desc[UR6][R14.64], RZ ;  /* 0x000000ff0e00b985 */ /* 0x0001e4000c101d06 */
.L_x_1526:
[----:B------:R-:W-:Y:S05]  /*2c930*/  BSYNC B1 ;  /* 0x0000000000017941 */ /* 0x000fea0003800000 */
.L_x_1525:
[----:B------:R-:W-:-:S03]  /*2c940*/  UMOV UR4, 0xffffffff ;  /* 0xffffffff00047882 */ /* 0x000fc60000000000 */
[----:B------:R-:W-:Y:S05]  /*2c950*/  BRA.DIV UR4, `(.L_x_1527) ;  /* 0x0000009204d47947 */ /* 0x000fea000b800000 */
[----:B0-----:R0:W0:Y:S04]  /*2c960*/  SHFL.IDX PT, R0, R3, 0x3, 0x181f ;  /* 0x00781f0003007f89 */ /* 0x00102800000e0000 */
[----:B----4-:R4:W0:Y:S02]  /*2c970*/  SHFL.IDX PT, R14, R2, 0x3, 0x181f ;  /* 0x00781f00020e7f89 */ /* 0x01082400000e0000 */
.L_x_1749:
[----:B--234-:R-:W-:-:S05]  /*2c980*/  VIADD R2, R66, 0x60 ;  /* 0x0000006042027836 */ /* 0x01cfca0000000000 */
[----:B------:R-:W-:-:S13]  /*2c990*/  ISETP.GE.AND P0, PT, R2, R25, PT ;  /* 0x000000190200720c */ /* 0x000fda0003f06270 */
[----:B------:R-:W-:Y:S05]  /*2c9a0*/  @P0 BRA `(.L_x_1514) ;  /* 0x0000000000280947 */ /* 0x000fea0003800000 */
[----:B------:R-:W-:Y:S01]  /*2c9b0*/  ULDC UR4, c[0x0][0xac8] ;  /* 0x0002b20000047ab9 */ /* 0x000fe20000000800 */
[----:B------:R-:W-:Y:S01]  /*2c9c0*/  ULDC.64 UR6, c[0x0][0x208] ;  /* 0x0000820000067ab9 */ /* 0x000fe20000000a00 */
[----:B------:R-:W-:Y:S02]  /*2c9d0*/  ISETP.GE.AND P2, PT, R79, UR4, PT ;  /* 0x000000044f007c0c */ /* 0x000fe4000bf46270 */
[----:B------:R-:W-:-:S11]  /*2c9e0*/  ISETP.GE.AND P3, PT, R81, UR4, PT ;  /* 0x0000000451007c0c */ /* 0x000fd6000bf66270 */
[-C--:B0-----:R-:W-:Y:S02]  /*2c9f0*/  @!P2 LEA R2, P0, R79, R14.reuse, 0x1 ;  /* 0x0000000e4f02a211 */ /* 0x081fe400078008ff */
[----:B------:R-:W-:Y:S02]  /*2ca00*/  @!P3 LEA R14, P1, R81, R14, 0x1 ;  /* 0x0000000e510eb211 */ /* 0x000fe400078208ff */
[-C--:B------:R-:W-:Y:S02]  /*2ca10*/  @!P2 LEA.HI.X R3, R79, R0.reuse, R62, 0x1, P0 ;  /* 0x000000004f03a211 */ /* 0x080fe400000f0c3e */
[----:B------:R-:W-:-:S03]  /*2ca20*/  @!P3 LEA.HI.X R15, R81, R0, R64, 0x1, P1 ;  /* 0x00000000510fb211 */ /* 0x000fc600008f0c40 */
[----:B------:R0:W-:Y:S04]  /*2ca30*/  @!P2 ST.E.128 desc[UR6][R2.64], RZ ;  /* 0x000000ff0200a985 */ /* 0x0001e8000c101d06 */
[----:B------:R0:W-:Y:S02]  /*2ca40*/  @!P3 ST.E.128 desc[UR6][R14.64], RZ ;  /* 0x000000ff0e00b985 */ /* 0x0001e4000c101d06 */
.L_x_1514:
[----:B------:R-:W-:Y:S05]  /*2ca50*/  BSYNC B0 ;  /* 0x0000000000007941 */ /* 0x000fea0003800000 */
.L_x_1504:
[----:B0-----:R-:W5:Y:S01]  /*2ca60*/  LDL R0, [R1+0x7c] ;  /* 0x00007c0001007983 */ /* 0x001f620000100800 */
[----:B------:R-:W-:Y:S02]  /*2ca70*/  ULDC UR4, c[0x0][0xc3c] ;  /* 0x00030f0000047ab9 */ /* 0x000fe40000000800 */
[----:B-----5:R-:W-:-:S13]  /*2ca80*/  ISETP.GE.AND P0, PT, R0, UR4, PT ;  /* 0x0000000400007c0c */ /* 0x020fda000bf06270 */
[----:B------:R-:W-:Y:S05]  /*2ca90*/  @!P0 BRA `(.L_x_1528) ;  /* 0xfffffd4400888947 */ /* 0x000fea000383ffff */
[----:B------:R-:W-:Y:S05]  /*2caa0*/  BRA `(.L_x_1282) ;  /* 0x0000007000687947 */ /* 0x000fea0003800000 */
.L_x_1280:
[----:B------:R-:W-:-:S08]  /*2cab0*/  NOP ;  /* 0x0000000000007918 */ /* 0x000fd00000000000 */
[----:B0-----:R-:W0:-:S00]  /*2cac0*/  USETMAXREG.DEALLOC.CTAPOOL 0x18 ;  /* 0x00000018000079c8 */ /* 0x001e0000080e0500 */
[----:B0-----:R-:W2:Y:S01]  /*2cad0*/  LDL.LU R2, [R1] ;  /* 0x0000000001027983 */ /* 0x001ea20000300800 */
[----:B------:R-:W-:Y:S01]  /*2cae0*/  LOP3.LUT R0, R0, 0x3, RZ, 0xc0, !PT ;  /* 0x0000000300007812 */ /* 0x000fe200078ec0ff */
[----:B------:R-:W-:-:S05]  /*2caf0*/  IMAD.MOV.U32 R5, RZ, RZ, RZ ;  /* 0x000000ffff057224 */ /* 0x000fca00078e00ff */
[----:B------:R-:W0:Y:S02]  /*2cb00*/  SHFL.IDX PT, R0, R0, RZ, 0x1f ;  /* 0x00001fff00007589 */ /* 0x000e2400000e0000 */
[----:B0-----:R-:W-:Y:S02]  /*2cb10*/  ISETP.NE.AND P0, PT, R0, RZ, PT ;  /* 0x000000ff0000720c */ /* 0x001fe40003f05270 */
[----:B--2---:R-:W-:-:S11]  /*2cb20*/  LOP3.LUT R2, R2, 0xfffffffd, RZ, 0xc0, !PT ;  /* 0xfffffffd02027812 */ /* 0x004fd600078ec0ff */
[----:B------:R-:W-:-:S05]  /*2cb30*/  @P0 LOP3.LUT R2, R2, 0x2, RZ, 0xfc, !PT ;  /* 0x0000000202020812 */ /* 0x000fca00078efcff */
[----:B------:R0:W-:Y:S01]  /*2cb40*/  STL [R1], R2 ;  /* 0x0000000201007387 */ /* 0x0001e20000100800 */
[----:B------:R-:W-:Y:S05]  /*2cb50*/  @!P0 BRA `(.L_x_1529) ;  /* 0x00000000001c8947 */ /* 0x000fea0003800000 */
[----:B------:R-:W1:Y:S08]  /*2cb60*/  S2UR UR5, SR_CgaCtaId ;  /* 0x00000000000579c3 */ /* 0x000e700000008800 */
[----:B------:R-:W-:Y:S06]  /*2cb70*/  BAR.SYNC.DEFER_BLOCKING 0x5, 0x180 ;  /* 0x0146000000007b1d */ /* 0x000fec0000010000 */
[----:B------:R-:W-:-:S02]  /*2cb80*/  UMOV UR4, 0x400 ;  /* 0x0000040000047882 */ /* 0x000fc40000000000 */
[----:B-1----:R-:W-:-:S09]  /*2cb90*/  ULEA UR4, UR5, UR4, 0x18 ;  /* 0x0000000405047291 */ /* 0x002fd2000f8ec03f */
[----:B------:R-:W2:Y:S01]  /*2cba0*/  LDS.128 R16, [UR4+0x2e8d0] ;  /* 0x02e8d004ff107984 */ /* 0x000ea20008000c00 */
[----:B------:R-:W-:Y:S06]  /*2cbb0*/  BAR.ARV 0x4, 0x180 ;  /* 0x0106000000007b1d */ /* 0x000fec0000002000 */
[----:B------:R-:W-:Y:S05]  /*2cbc0*/  BRA `(.L_x_1530) ;  /* 0x0000000800947947 */ /* 0x000fea0003800000 */
.L_x_1529:
[----:B------:R-:W1:Y:S01]  /*2cbd0*/  S2R R0, SR_TID.X ;  /* 0x0000000000007919 */ /* 0x000e620000002100 */
[----:B------:R-:W-:Y:S01]  /*2cbe0*/  ULDC UR4, c[0x0][0xc3c] ;  /* 0x00030f0000047ab9 */ /* 0x000fe20000000800 */
[----:B------:R-:W-:Y:S01]  /*2cbf0*/  ULDC.64 UR6, c[0x0][0x208] ;  /* 0x0000820000067ab9 */ /* 0x000fe20000000a00 */
[----:B------:R-:W-:Y:S01]  /*2cc00*/  ULDC UR5, c[0x0][0xc38] ;  /* 0x00030e0000057ab9 */ /* 0x000fe20000000800 */
[----:B-1----:R-:W-:-:S04]  /*2cc10*/  LOP3.LUT R0, R0, 0x1f, RZ, 0xc0, !PT ;  /* 0x0000001f00007812 */ /* 0x002fc800078ec0ff */
[----:B------:R-:W-:-:S04]  /*2cc20*/  ISETP.NE.AND P0, PT, R0, 0x1f, PT ;  /* 0x0000001f0000780c */ /* 0x000fc80003f05270 */
[----:B------:R-:W-:-:S13]  /*2cc30*/  ISETP.GE.OR P1, PT, R0, UR4, !P0 ;  /* 0x0000000400007c0c */ /* 0x000fda000c726670 */
[----:B0-----:R-:W0:Y:S02]  /*2cc40*/  @!P1 LDC.64 R2, c[0x0][0xc80] ;  /* 0x00032000ff029b82 */ /* 0x001e240000000a00 */
[----:B0-----:R-:W-:-:S05]  /*2cc50*/  @!P1 IMAD.WIDE.U32 R2, R0, 0x4, R2 ;  /* 0x0000000400029825 */ /* 0x001fca00078e0002 */
[----:B------:R-:W2:Y:S01]  /*2cc60*/  @!P1 LDG.E R5, desc[UR6][R2.64] ;  /* 0x0000000602059981 */ /* 0x000ea2000c1e1900 */
[C---:B------:R-:W-:Y:S01]  /*2cc70*/  ISETP.NE.AND P1, PT, R0.reuse, RZ, PT ;  /* 0x000000ff0000720c */ /* 0x040fe20003f25270 */
[----:B------:R-:W0:Y:S01]  /*2cc80*/  S2UR UR6, SR_CTAID.X ;  /* 0x00000000000679c3 */ /* 0x000e220000002500 */
[C---:B------:R-:W-:Y:S01]  /*2cc90*/  ISETP.GE.U32.AND P2, PT, R0.reuse, 0x2, PT ;  /* 0x000000020000780c */ /* 0x040fe20003f46070 */
[----:B------:R-:W-:Y:S01]  /*2cca0*/  UMOV UR4, URZ ;  /* 0x0000003f00047c82 */ /* 0x000fe20008000000 */
[C---:B------:R-:W-:Y:S01]  /*2ccb0*/  ISETP.GE.U32.AND P3, PT, R0.reuse, 0x4, PT ;  /* 0x000000040000780c */ /* 0x040fe20003f66070 */
[----:B------:R-:W-:Y:S01]  /*2ccc0*/  IMAD.MOV.U32 R16, RZ, RZ, RZ ;  /* 0x000000ffff107224 */ /* 0x000fe200078e00ff */
[C---:B------:R-:W-:Y:S02]  /*2ccd0*/  ISETP.GE.U32.AND P4, PT, R0.reuse, 0x8, PT ;  /* 0x000000080000780c */ /* 0x040fe40003f86070 */
[----:B------:R-:W-:Y:S01]  /*2cce0*/  ISETP.GE.U32.AND P5, PT, R0, 0x10, PT ;  /* 0x000000100000780c */ /* 0x000fe20003fa6070 */
[----:B--2---:R-:W1:Y:S02]  /*2ccf0*/  SHFL.UP PT, R4, R5, 0x1, RZ ;  /* 0x0420000005047989 */ /* 0x004e6400000e00ff */
        /* <DEDUP_REMOVED lines=14> */
[----:B------:R-:W1:Y:S02]  /*2cde0*/  SHFL.IDX PT, R2, R4, 0x1f, 0x1f ;  /* 0x03e01f0004027f89 */ /* 0x000e6400000e0000 */
[----:B-1----:R-:W-:-:S04]  /*2cdf0*/  IMAD R6, R2, UR5, RZ ;  /* 0x0000000502067c24 */ /* 0x002fc8000f8e02ff */
[----:B------:R-:W-:Y:S01]  /*2ce00*/  IMAD.MOV.U32 R7, RZ, RZ, R6 ;  /* 0x000000ffff077224 */ /* 0x000fe200078e0006 */
[----:B0-----:R-:W-:-:S13]  /*2ce10*/  ISETP.GT.AND P6, PT, R6, UR6, PT ;  /* 0x0000000606007c0c */ /* 0x001fda000bfc4270 */
[----:B------:R-:W-:Y:S05]  /*2ce20*/  @P6 BRA `(.L_x_1531) ;  /* 0x0000000000a06947 */ /* 0x000fea0003800000 */
[----:B------:R-:W0:Y:S01]  /*2ce30*/  LDC R4, c[0x0][0xc3c] ;  /* 0x00030f00ff047b82 */ /* 0x000e220000000800 */
[----:B------:R-:W-:Y:S01]  /*2ce40*/  IMAD.MOV.U32 R6, RZ, RZ, R7 ;  /* 0x000000ffff067224 */ /* 0x000fe200078e0007 */
[----:B------:R-:W-:Y:S01]  /*2ce50*/  UMOV UR4, URZ ;  /* 0x0000003f00047c82 */ /* 0x000fe20008000000 */
[----:B------:R-:W-:Y:S01]  /*2ce60*/  ULDC UR7, c[0x0][0xc3c] ;  /* 0x00030f0000077ab9 */ /* 0x000fe20000000800 */
[----:B------:R-:W-:-:S05]  /*2ce70*/  ULDC UR5, c[0x0][0xc38] ;  /* 0x00030e0000057ab9 */ /* 0x000fca0000000800 */
.L_x_1535:
[----:B------:R-:W-:Y:S01]  /*2ce80*/  UIADD3 UR4, UR4, 0x1f, URZ ;  /* 0x0000001f04047890 */ /* 0x000fe2000fffe03f */
[----:B------:R-:W-:-:S05]  /*2ce90*/  IMAD.U32 R19, RZ, RZ, UR7 ;  /* 0x00000007ff137e24 */ /* 0x000fca000f8e00ff */
[----:B0-----:R-:W-:-:S13]  /*2cea0*/  ISETP.LE.AND P6, PT, R4, UR4, PT ;  /* 0x0000000404007c0c */ /* 0x001fda000bfc3270 */
[----:B------:R-:W-:Y:S05]  /*2ceb0*/  @P6 BRA `(.L_x_1532) ;  /* 0x0000000400b46947 */ /* 0x000fea0003800000 */
[----:B------:R-:W-:Y:S01]  /*2cec0*/  VIADD R7, R0, UR4 ;  /* 0x0000000400077c36 */ /* 0x000fe20008000000 */
[----:B------:R-:W-:Y:S01]  /*2ced0*/  BSSY B0, `(.L_x_1533) ;  /* 0x0000008000007945 */ /* 0x000fe20003800000 */
[----:B------:R-:W-:-:S03]  /*2cee0*/  IMAD.MOV.U32 R5, RZ, RZ, RZ ;  /* 0x000000ffff057224 */ /* 0x000fc600078e00ff */
[----:B------:R-:W-:-:S13]  /*2cef0*/  ISETP.GE.OR P6, PT, R7, R4, !P0 ;  /* 0x000000040700720c */ /* 0x000fda00047c6670 */
[----:B------:R-:W-:Y:S05]  /*2cf00*/  @P6 BRA `(.L_x_1534) ;  /* 0x0000000000106947 */ /* 0x000fea0003800000 */
[----:B------:R-:W0:Y:S01]  /*2cf10*/  LDC.64 R2, c[0x0][0xc80] ;  /* 0x00032000ff027b82 */ /* 0x000e220000000a00 */
[----:B------:R-:W-:Y:S01]  /*2cf20*/  ULDC.64 UR8, c[0x0][0x208] ;  /* 0x0000820000087ab9 */ /* 0x000fe20000000a00 */
[----:B0-----:R-:W-:-:S05]  /*2cf30*/  IMAD.WIDE R2, R7, 0x4, R2 ;  /* 0x0000000407027825 */ /* 0x001fca00078e0202 */
[----:B------:R0:W5:Y:S02]  /*2cf40*/  LDG.E R5, desc[UR8][R2.64] ;  /* 0x0000000802057981 */ /* 0x000164000c1e1900 */
.L_x_1534:
[----:B------:R-:W-:Y:S05]  /*2cf50*/  BSYNC B0 ;  /* 0x0000000000007941 */ /* 0x000fea0003800000 */
.L_x_1533:
        /* <DEDUP_REMOVED lines=16> */
[----:B0-----:R-:W-:-:S04]  /*2d060*/  IMAD R7, R2, UR5, RZ ;  /* 0x0000000502077c24 */ /* 0x001fc8000f8e02ff */
[----:B------:R-:W-:-:S05]  /*2d070*/  IMAD.IADD R6, R7, 0x1, R6 ;  /* 0x0000000107067824 */ /* 0x000fca00078e0206 */
[----:B------:R-:W-:-:S13]  /*2d080*/  ISETP.GT.AND P6, PT, R6, UR6, PT ;  /* 0x0000000606007c0c */ /* 0x000fda000bfc4270 */
[----:B------:R-:W-:Y:S05]  /*2d090*/  @!P6 BRA `(.L_x_1535) ;  /* 0xfffffffc0078e947 */ /* 0x000fea000383ffff */
[----:B------:R-:W-:-:S07]  /*2d0a0*/  IMAD.MOV.U32 R4, RZ, RZ, R10 ;  /* 0x000000ffff047224 */ /* 0x000fce00078e000a */
.L_x_1531:
[----:B------:R-:W-:Y:S01]  /*2d0b0*/  IMAD.IADD R7, R6, 0x1, -R7 ;  /* 0x0000000106077824 */ /* 0x000fe200078e0a07 */
[----:B------:R-:W-:-:S03]  /*2d0c0*/  ULDC.64 UR8, c[0x0][0x208] ;  /* 0x0000820000087ab9 */ /* 0x000fc60000000a00 */
[----:B------:R-:W-:-:S05]  /*2d0d0*/  IMAD R2, R4, UR5, R7 ;  /* 0x0000000504027c24 */ /* 0x000fca000f8e0207 */
[----:B------:R-:W-:Y:S02]  /*2d0e0*/  ISETP.GT.AND P0, PT, R2, UR6, PT ;  /* 0x0000000602007c0c */ /* 0x000fe4000bf04270 */
[----:B------:R-:W0:Y:S11]  /*2d0f0*/  LDC.64 R2, c[0x0][0xc90] ;  /* 0x00032400ff027b82 */ /* 0x000e360000000a00 */
[----:B------:R-:W-:-:S04]  /*2d100*/  VOTE.ANY R11, PT, !P0 ;  /* 0x00000000000b7806 */ /* 0x000fc800040e0100 */
[----:B------:R-:W1:Y:S02]  /*2d110*/  POPC R6, R11 ;  /* 0x0000000b00067309 */ /* 0x000e640000000000 */
[----:B-1----:R-:W-:-:S04]  /*2d120*/  VIADD R19, R6, UR4 ;  /* 0x0000000406137c36 */ /* 0x002fc80008000000 */
[----:B0-----:R-:W-:-:S05]  /*2d130*/  IMAD.WIDE R2, R19, 0x4, R2 ;  /* 0x0000000413027825 */ /* 0x001fca00078e0202 */
[----:B------:R-:W2:Y:S01]  /*2d140*/  LDG.E R10, desc[UR8][R2.64] ;  /* 0x00000008020a7981 */ /* 0x000ea2000c1e1900 */
[----:B------:R-:W-:-:S03]  /*2d150*/  ISETP.NE.AND P0, PT, R11, RZ, PT ;  /* 0x000000ff0b00720c */ /* 0x000fc60003f05270 */
[----:B------:R-:W2:Y:S02]  /*2d160*/  SHFL.IDX PT, R5, R5, R6, 0x1f ;  /* 0x00001f0605057589 */ /* 0x000ea400000e0000 */
[----:B--2---:R-:W-:-:S05]  /*2d170*/  IMAD R8, R5, R10, RZ ;  /* 0x0000000a05087224 */ /* 0x004fca00078e02ff */
[----:B------:R-:W-:-:S04]  /*2d180*/  IABS R9, R8 ;  /* 0x0000000800097213 */ /* 0x000fc80000000000 */
[----:B------:R-:W0:Y:S08]  /*2d190*/  I2F.RP R12, R9 ;  /* 0x00000009000c7306 */ /* 0x000e300000209400 */
[----:B0-----:R-:W0:Y:S02]  /*2d1a0*/  MUFU.RCP R12, R12 ;  /* 0x0000000c000c7308 */ /* 0x001e240000001000 */
[----:B0-----:R-:W-:-:S06]  /*2d1b0*/  VIADD R13, R12, 0xffffffe ;  /* 0x0ffffffe0c0d7836 */ /* 0x001fcc0000000000 */
[----:B------:R0:W1:Y:S01]  /*2d1c0*/  F2I.FTZ.U32.TRUNC.NTZ R3, R13 ;  /* 0x0000000d00037305 */ /* 0x000062000021f000 */
[----:B------:R-:W-:Y:S05]  /*2d1d0*/  @!P0 BRA `(.L_x_1536) ;  /* 0x0000000000088947 */ /* 0x000fea0003800000 */
[----:B------:R-:W-:-:S05]  /*2d1e0*/  VIADD R11, R6, 0xffffffff ;  /* 0xffffffff060b7836 */ /* 0x000fca0000000000 */
[----:B------:R2:W3:Y:S02]  /*2d1f0*/  SHFL.IDX PT, R16, R4, R11, 0x1f ;  /* 0x00001f0b04107589 */ /* 0x0004e400000e0000 */
.L_x_1536:
[----:B-1----:R-:W-:Y:S01]  /*2d200*/  IMAD.MOV R2, RZ, RZ, -R3 ;  /* 0x000000ffff027224 */ /* 0x002fe200078e0a03 */
[----:B--2---:R-:W-:Y:S01]  /*2d210*/  IABS R4, R8 ;  /* 0x0000000800047213 */ /* 0x004fe20000000000 */
[----:B---3--:R-:W-:Y:S02]  /*2d220*/  IMAD R16, R16, UR5, R7 ;  /* 0x0000000510107c24 */ /* 0x008fe4000f8e0207 */
[----:B------:R-:W-:Y:S02]  /*2d230*/  IMAD R7, R2, R9, RZ ;  /* 0x0000000902077224 */ /* 0x000fe400078e02ff */
[----:B------:R-:W-:Y:S02]  /*2d240*/  IMAD.MOV.U32 R2, RZ, RZ, RZ ;  /* 0x000000ffff027224 */ /* 0x000fe400078e00ff */
[----:B------:R-:W-:Y:S02]  /*2d250*/  IMAD.MOV R4, RZ, RZ, -R4 ;  /* 0x000000ffff047224 */ /* 0x000fe400078e0a04 */
[----:B------:R-:W-:Y:S01]  /*2d260*/  IMAD.HI.U32 R2, R3, R7, R2 ;  /* 0x0000000703027227 */ /* 0x000fe200078e0002 */
[----:B------:R-:W-:-:S04]  /*2d270*/  IADD3 R7, -R16, UR6, RZ ;  /* 0x0000000610077c10 */ /* 0x000fc8000fffe1ff */
[----:B------:R-:W-:-:S05]  /*2d280*/  IABS R3, R7 ;  /* 0x0000000700037213 */ /* 0x000fca0000000000 */
        /* <DEDUP_REMOVED lines=10> */
[----:B------:R-:W-:-:S04]  /*2d330*/  IMAD.MOV.U32 R9, RZ, RZ, R2 ;  /* 0x000000ffff097224 */ /* 0x000fc800078e0002 */
[----:B------:R-:W-:Y:S01]  /*2d340*/  @!P2 IMAD.MOV R9, RZ, RZ, -R9 ;  /* 0x000000ffff09a224 */ /* 0x000fe200078e0a09 */
[----:B------:R-:W-:-:S05]  /*2d350*/  @!P1 LOP3.LUT R9, RZ, R8, RZ, 0x33, !PT ;  /* 0x00000008ff099212 */ /* 0x000fca00078e33ff */
[----:B------:R-:W-:Y:S02]  /*2d360*/  IMAD R4, R10, R9, RZ ;  /* 0x000000090a047224 */ /* 0x000fe400078e02ff */
[----:B------:R-:W-:Y:S02]  /*2d370*/  IMAD.MOV R9, RZ, RZ, -R9 ;  /* 0x000000ffff097224 */ /* 0x000fe400078e0a09 */
[----:B------:R-:W-:Y:S02]  /*2d380*/  IMAD.MOV R3, RZ, RZ, -R4 ;  /* 0x000000ffff037224 */ /* 0x000fe400078e0a04 */
[----:B------:R-:W-:-:S03]  /*2d390*/  IMAD R7, R8, R9, R7 ;  /* 0x0000000908077224 */ /* 0x000fc600078e0207 */
[----:B------:R-:W-:Y:S01]  /*2d3a0*/  VIADDMNMX R10, R3, UR5, R10, PT ;  /* 0x00000005030a7c46 */ /* 0x000fe2000b80010a */
[----:B------:R-:W-:Y:S01]  /*2d3b0*/  IMAD.IADD R4, R7, 0x1, R4 ;  /* 0x0000000107047824 */ /* 0x000fe200078e0204 */
[----:B------:R-:W-:Y:S02]  /*2d3c0*/  IABS R8, R7 ;  /* 0x0000000700087213 */ /* 0x000fe40000000000 */
[----:B------:R-:W-:-:S04]  /*2d3d0*/  IABS R6, R10 ;  /* 0x0000000a00067213 */ /* 0x000fc80000000000 */
[----:B------:R-:W1:Y:S08]  /*2d3e0*/  I2F.RP R11, R6 ;  /* 0x00000006000b7306 */ /* 0x000e700000209400 */
[----:B-1----:R-:W1:Y:S02]  /*2d3f0*/  MUFU.RCP R11, R11 ;  /* 0x0000000b000b7308 */ /* 0x002e640000001000 */
[----:B-1----:R-:W-:-:S06]  /*2d400*/  VIADD R2, R11, 0xffffffe ;  /* 0x0ffffffe0b027836 */ /* 0x002fcc0000000000 */
[----:B------:R1:W2:Y:S02]  /*2d410*/  F2I.FTZ.U32.TRUNC.NTZ R3, R2 ;  /* 0x0000000200037305 */ /* 0x0002a4000021f000 */
[----:B-1----:R-:W-:Y:S02]  /*2d420*/  IMAD.MOV.U32 R2, RZ, RZ, RZ ;  /* 0x000000ffff027224 */ /* 0x002fe400078e00ff */
[----:B--2---:R-:W-:-:S04]  /*2d430*/  IMAD.MOV R9, RZ, RZ, -R3 ;  /* 0x000000ffff097224 */ /* 0x004fc800078e0a03 */
[----:B------:R-:W-:-:S04]  /*2d440*/  IMAD R9, R9, R6, RZ ;  /* 0x0000000609097224 */ /* 0x000fc800078e02ff */
[----:B------:R-:W-:Y:S01]  /*2d450*/  IMAD.HI.U32 R3, R3, R9, R2 ;  /* 0x0000000903037227 */ /* 0x000fe200078e0002 */
[-C--:B------:R-:W-:Y:S02]  /*2d460*/  IABS R9, R10.reuse ;  /* 0x0000000a00097213 */ /* 0x080fe40000000000 */
[----:B------:R-:W-:-:S03]  /*2d470*/  LOP3.LUT R2, R7, R10, RZ, 0x3c, !PT ;  /* 0x0000000a07027212 */ /* 0x000fc600078e3cff */
[----:B------:R-:W-:Y:S01]  /*2d480*/  IMAD.MOV R9, RZ, RZ, -R9 ;  /* 0x000000ffff097224 */ /* 0x000fe200078e0a09 */
[----:B------:R-:W-:Y:S01]  /*2d490*/  ISETP.GE.AND P2, PT, R2, RZ, PT ;  /* 0x000000ff0200720c */ /* 0x000fe20003f46270 */
[----:B------:R-:W-:-:S04]  /*2d4a0*/  IMAD.HI.U32 R3, R3, R8, RZ ;  /* 0x0000000803037227 */ /* 0x000fc800078e00ff */
[----:B------:R-:W-:-:S05]  /*2d4b0*/  IMAD R9, R3, R9, R8 ;  /* 0x0000000903097224 */ /* 0x000fca00078e0208 */
[----:B------:R-:W-:-:S13]  /*2d4c0*/  ISETP.GT.U32.AND P1, PT, R6, R9, PT ;  /* 0x000000090600720c */ /* 0x000fda0003f24070 */
[----:B------:R-:W-:Y:S02]  /*2d4d0*/  @!P1 IMAD.IADD R9, R9, 0x1, -R6 ;  /* 0x0000000109099824 */ /* 0x000fe400078e0a06 */
[----:B------:R-:W-:Y:S01]  /*2d4e0*/  @!P1 VIADD R3, R3, 0x1 ;  /* 0x0000000103039836 */ /* 0x000fe20000000000 */
[----:B------:R-:W-:Y:S02]  /*2d4f0*/  ISETP.NE.AND P1, PT, R10, RZ, PT ;  /* 0x000000ff0a00720c */ /* 0x000fe40003f25270 */
[----:B------:R-:W-:-:S13]  /*2d500*/  ISETP.GE.U32.AND P0, PT, R9, R6, PT ;  /* 0x000000060900720c */ /* 0x000fda0003f06070 */
[----:B------:R-:W-:-:S04]  /*2d510*/  @P0 VIADD R3, R3, 0x1 ;  /* 0x0000000103030836 */ /* 0x000fc80000000000 */
[----:B------:R-:W-:Y:S01]  /*2d520*/  @!P2 IMAD.MOV R3, RZ, RZ, -R3 ;  /* 0x000000ffff03a224 */ /* 0x000fe200078e0a03 */
[----:B------:R-:W-:Y:S01]  /*2d530*/  @!P1 LOP3.LUT R3, RZ, R10, RZ, 0x33, !PT ;  /* 0x0000000aff039212 */ /* 0x000fe200078e33ff */
[----:B------:R-:W-:-:S03]  /*2d540*/  IMAD.MOV R10, RZ, RZ, -R10 ;  /* 0x000000ffff0a7224 */ /* 0x000fc600078e0a0a */
[----:B------:R-:W-:Y:S01]  /*2d550*/  LOP3.LUT R2, RZ, R3, RZ, 0x33, !PT ;  /* 0x00000003ff027212 */ /* 0x000fe200078e33ff */
[----:B------:R-:W-:-:S04]  /*2d560*/  IMAD R18, R3, R10, R4 ;  /* 0x0000000a03127224 */ /* 0x000fc800078e0204 */
[----:B------:R-:W-:Y:S01]  /*2d570*/  IMAD.IADD R17, R5, 0x1, R2 ;  /* 0x0000000105117824 */ /* 0x000fe200078e0202 */
[----:B------:R-:W-:Y:S06]  /*2d580*/  BRA `(.L_x_1537) ;  /* 0x00000000000c7947 */ /* 0x000fec0003800000 */
.L_x_1532:
[----:B------:R-:W-:Y:S02]  /*2d590*/  IMAD.MOV.U32 R17, RZ, RZ, RZ ;  /* 0x000000ffff117224 */ /* 0x000fe400078e00ff */
[----:B------:R-:W-:Y:S02]  /*2d5a0*/  IMAD.U32 R16, RZ, RZ, UR6 ;  /* 0x00000006ff107e24 */ /* 0x000fe4000f8e00ff */
[----:B------:R-:W-:-:S07]  /*2d5b0*/  IMAD.MOV.U32 R18, RZ, RZ, RZ ;  /* 0x000000ffff127224 */ /* 0x000fce00078e00ff */
.L_x_1537:
[----:B------:R-:W-:-:S13]  /*2d5c0*/  ISETP.NE.AND P0, PT, R0, RZ, PT ;  /* 0x000000ff0000720c */ /* 0x000fda0003f05270 */
[----:B------:R-:W1:Y:S01]  /*2d5d0*/  @!P0 S2R R3, SR_CgaCtaId ;  /* 0x0000000000038919 */ /* 0x000e620000008800 */
[----:B------:R-:W-:-:S04]  /*2d5e0*/  @!P0 MOV R0, 0x400 ;  /* 0x0000040000008802 */ /* 0x000fc80000000f00 */
[----:B-1----:R-:W-:-:S05]  /*2d5f0*/  @!P0 LEA R0, R3, R0, 0x18 ;  /* 0x0000000003008211 */ /* 0x002fca00078ec0ff */
[----:B------:R1:W-:Y:S01]  /*2d600*/  @!P0 STS.128 [R0+0x2e8d0], R16 ;  /* 0x02e8d01000008388 */ /* 0x0003e20000000c00 */
[----:B------:R-:W-:Y:S06]  /*2d610*/  BAR.ARV 0x5, 0x180 ;  /* 0x0146000000007b1d */ /* 0x000fec0000002000 */
.L_x_1530:
[----:B-1----:R-:W-:Y:S01]  /*2d620*/  IMAD.MOV.U32 R0, RZ, RZ, 0x1 ;  /* 0x00000001ff007424 */ /* 0x002fe200078e00ff */
[----:B------:R1:W-:Y:S01]  /*2d630*/  STL [R1+0x8], RZ ;  /* 0x000008ff01007387 */ /* 0x0003e20000100800 */
[----:B------:R-:W-:Y:S02]  /*2d640*/  ULDC UR4, c[0x0][0xc3c] ;  /* 0x00030f0000047ab9 */ /* 0x000fe40000000800 */
[----:B--2---:R-:W-:Y:S01]  /*2d650*/  ISETP.GE.AND P0, PT, R19, UR4, PT ;  /* 0x0000000413007c0c */ /* 0x004fe2000bf06270 */
[----:B------:R1:W-:Y:S04]  /*2d660*/  STL [R1+0x10], R0 ;  /* 0x0000100001007387 */ /* 0x0003e80000100800 */
[----:B------:R1:W-:Y:S08]  /*2d670*/  STL [R1+0x54], RZ ;  /* 0x000054ff01007387 */ /* 0x0003f00000100800 */
[----:B-1----:R-:W-:Y:S05]  /*2d680*/  @P0 BRA `(.L_x_1538) ;  /* 0x0000006000640947 */ /* 0x002fea0003800000 */
        /* <DEDUP_REMOVED lines=23> */
[----:B------:R-:W-:Y:S01]  /*2d800*/  IMAD.SHL.U32 R3, R9, 0x80, RZ ;  /* 0x0000008009037824 */ /* 0x000fe200078e00ff */
[----:B------:R-:W-:Y:S01]  /*2d810*/  LOP3.LUT R4, R4, 0x60, R5, 0xf8, !PT ;  /* 0x0000006004047812 */ /* 0x000fe200078ef805 */
[----:B------:R-:W-:-:S03]  /*2d820*/  ULOP3.LUT UR39, UR6, 0x2, URZ, 0xfc, !UPT ;  /* 0x0000000206277892 */ /* 0x000fc6000f8efc3f */
        /* <DEDUP_REMOVED lines=25> */
.L_x_1656:
[----:B------:R-:W-:Y:S05]  /*2d9c0*/  YIELD ;  /* 0x0000000000007946 */ /* 0x000fea0003800000 */
[----:B------:R-:W-:Y:S01]  /*2d9d0*/  ULDC.64 UR4, c[0x0][0xa28] ;  /* 0x00028a0000047ab9 */ /* 0x000fe20000000a00 */
[----:B------:R-:W-:Y:S02]  /*2d9e0*/  CS2R R6, SRZ ;  /* 0x0000000000067805 */ /* 0x000fe4000001ff00 */
[----:B------:R-:W-:Y:S01]  /*2d9f0*/  ISETP.NE.U32.AND P0, PT, RZ, UR4, PT ;  /* 0x00000004ff007c0c */ /* 0x000fe2000bf05070 */
[----:B-1----:R-:W1:Y:S01]  /*2da00*/  LDC.64 R12, c[0x0][0xa00] ;  /* 0x00028000ff0c7b82 */ /* 0x002e620000000a00 */
[----:B------:R-:W-:Y:S01]  /*2da10*/  ULDC.64 UR10, c[0x0][0x208] ;  /* 0x00008200000a7ab9 */ /* 0x000fe20000000a00 */
[----:B------:R-:W-:Y:S01]  /*2da20*/  ULDC.64 UR6, c[0x0][0xa08] ;  /* 0x0002820000067ab9 */ /* 0x000fe20000000a00 */
[----:B------:R-:W-:Y:S01]  /*2da30*/  ISETP.NE.AND.EX P0, PT, RZ, UR5, PT, P0 ;  /* 0x00000005ff007c0c */ /* 0x000fe2000bf05300 */
[----:B------:R-:W-:Y:S01]  /*2da40*/  ULDC.64 UR4, c[0x0][0xa18] ;  /* 0x0002860000047ab9 */ /* 0x000fe20000000a00 */
[----:B------:R-:W-:-:S03]  /*2da50*/  ULDC.64 UR8, c[0x0][0xa10] ;  /* 0x0002840000087ab9 */ /* 0x000fc60000000a00 */
[----:B0-----:R-:W0:Y:S08]  /*2da60*/  LDC.64 R4, c[0x0][0xa08] ;  /* 0x00028200ff047b82 */ /* 0x001e300000000a00 */
[----:B--2---:R-:W2:Y:S02]  /*2da70*/  @P0 LDC.64 R2, c[0x0][0xa28] ;  /* 0x00028a00ff020b82 */ /* 0x004ea40000000a00 */
[----:B--2---:R-:W-:-:S05]  /*2da80*/  @P0 IMAD.WIDE R2, R19, 0x4, R2 ;  /* 0x0000000413020825 */ /* 0x004fca00078e0202 */
[----:B------:R2:W5:Y:S01]  /*2da90*/  @P0 LDG.E R6, desc[UR10][R2.64] ;  /* 0x0000000a02060981 */ /* 0x000562000c1e1900 */
[----:B------:R-:W-:Y:S01]  /*2daa0*/  ISETP.NE.U32.AND P0, PT, RZ, UR4, PT ;  /* 0x00000004ff007c0c */ /* 0x000fe2000bf05070 */
[----:B-1----:R-:W-:Y:S01]  /*2dab0*/  IMAD.WIDE R12, R19, 0x4, R12 ;  /* 0x00000004130c7825 */ /* 0x002fe200078e020c */
[----:B------:R-:W-:Y:S02]  /*2dac0*/  ISETP.NE.U32.AND P2, PT, RZ, UR6, PT ;  /* 0x00000006ff007c0c */ /* 0x000fe4000bf45070 */
[----:B------:R-:W-:Y:S01]  /*2dad0*/  ISETP.NE.AND.EX P0, PT, RZ, UR5, PT, P0 ;  /* 0x00000005ff007c0c */ /* 0x000fe2000bf05300 */
[----:B------:R-:W-:Y:S01]  /*2dae0*/  ULDC.64 UR4, c[0x0][0xa00] ;  /* 0x0002800000047ab9 */ /* 0x000fe20000000a00 */
[----:B------:R-:W-:Y:S01]  /*2daf0*/  ISETP.NE.U32.AND P4, PT, RZ, UR8, PT ;  /* 0x00000008ff007c0c */ /* 0x000fe2000bf85070 */
[----:B------:R-:W-:Y:S01]  /*2db00*/  IMAD.MOV.U32 R8, RZ, RZ, RZ ;  /* 0x000000ffff087224 */ /* 0x000fe200078e00ff */
[----:B------:R-:W-:Y:S01]  /*2db10*/  ISETP.NE.U32.AND P1, PT, RZ, UR4, PT ;  /* 0x00000004ff007c0c */ /* 0x000fe2000bf25070 */
[----:B--2---:R-:W1:Y:S01]  /*2db20*/  LDC.64 R2, c[0x0][0xa10] ;  /* 0x00028400ff027b82 */ /* 0x004e620000000a00 */
[----:B------:R-:W-:-:S02]  /*2db30*/  IMAD.MOV.U32 R0, RZ, RZ, RZ ;  /* 0x000000ffff007224 */ /* 0x000fc400078e00ff */
[----:B------:R-:W-:Y:S01]  /*2db40*/  ISETP.NE.AND.EX P3, PT, RZ, UR5, PT, P1 ;  /* 0x00000005ff007c0c */ /* 0x000fe2000bf65310 */
[----:B0-----:R-:W-:-:S04]  /*2db50*/  IMAD.WIDE R4, R19, 0x4, R4 ;  /* 0x0000000413047825 */ /* 0x001fc800078e0204 */
[----:B------:R-:W0:Y:S01]  /*2db60*/  @P0 LDC.64 R10, c[0x0][0xa18] ;  /* 0x00028600ff0a0b82 */ /* 0x000e220000000a00 */
[----:B------:R-:W-:Y:S01]  /*2db70*/  ULDC UR4, c[0x0][0x288] ;  /* 0x0000a20000047ab9 */ /* 0x000fe20000000800 */
[----:B------:R-:W-:Y:S02]  /*2db80*/  ISETP.NE.AND.EX P1, PT, RZ, UR7, PT, P2 ;  /* 0x00000007ff007c0c */ /* 0x000fe4000bf25320 */
[----:B------:R-:W-:-:S04]  /*2db90*/  ISETP.NE.AND.EX P2, PT, RZ, UR9, PT, P4 ;  /* 0x00000009ff007c0c */ /* 0x000fc8000bf45340 */
[----:B------:R-:W2:Y:S07]  /*2dba0*/  @P3 LDG.E R7, desc[UR10][R12.64] ;  /* 0x0000000a0c073981 */ /* 0x000eae000c1e1900 */
[----:B------:R-:W5:Y:S01]  /*2dbb0*/  @P1 LDG.E R8, desc[UR10][R4.64] ;  /* 0x0000000a04081981 */ /* 0x000f62000c1e1900 */
[----:B-1----:R-:W-:-:S05]  /*2dbc0*/  IMAD.WIDE R2, R19, 0x4, R2 ;  /* 0x0000000413027825 */ /* 0x002fca00078e0202 */
[----:B------:R-:W5:Y:S01]  /*2dbd0*/  @P2 LDG.E R0, desc[UR10][R2.64] ;  /* 0x0000000a02002981 */ /* 0x000f62000c1e1900 */
[----:B0-----:R-:W-:-:S03]  /*2dbe0*/  @P0 IMAD.WIDE R10, R19, 0x4, R10 ;  /* 0x00000004130a0825 */ /* 0x001fc600078e020a */
        /* <DEDUP_REMOVED lines=12> */
[----:B--2---:R0:W-:Y:S01]  /*2dcb0*/  STL [R1+0x38], R7 ;  /* 0x0000380701007387 */ /* 0x0041e20000100800 */
[----:B------:R-:W-:Y:S02]  /*2dcc0*/  IMAD.MOV.U32 R11, RZ, RZ, R7 ;  /* 0x000000ffff0b7224 */ /* 0x000fe400078e0007 */
[----:B0-----:R-:W-:Y:S01]  /*2dcd0*/  IMAD.U32 R7, RZ, RZ, UR4 ;  /* 0x00000004ff077e24 */ /* 0x001fe2000f8e00ff */
[----:B------:R-:W-:Y:S06]  /*2dce0*/  @P0 BRA `(.L_x_1539) ;  /* 0x0000000000180947 */ /* 0x000fec0003800000 */
[----:B------:R-:W-:Y:S05]  /*2dcf0*/  @!P3 BRA `(.L_x_1539) ;  /* 0x000000000014b947 */ /* 0x000fea0003800000 */
[----:B------:R-:W-:Y:S02]  /*2dd00*/  ULDC.64 UR4, c[0x0][0x208] ;  /* 0x0000820000047ab9 */ /* 0x000fe40000000a00 */
[----:B------:R-:W2:Y:S04]  /*2dd10*/  LDG.E R9, desc[UR4][R12.64] ;  /* 0x000000040c097981 */ /* 0x000ea8000c1e1900 */
[----:B------:R-:W2:Y:S02]  /*2dd20*/  LDG.E R12, desc[UR4][R12.64+0x4] ;  /* 0x000004040c0c7981 */ /* 0x000ea4000c1e1900 */
[----:B--2---:R-:W-:-:S05]  /*2dd30*/  IMAD.IADD R11, R12, 0x1, -R9 ;  /* 0x000000010c0b7824 */ /* 0x004fca00078e0a09 */
[----:B------:R0:W-:Y:S02]  /*2dd40*/  STL [R1+0x38], R11 ;  /* 0x0000380b01007387 */ /* 0x0001e40000100800 */
.L_x_1539:
[----:B-----5:R-:W-:Y:S01]  /*2dd50*/  IMAD.IADD R8, R8, 0x1, R6 ;  /* 0x0000000108087824 */ /* 0x020fe200078e0206 */
[----:B------:R-:W-:Y:S02]  /*2dd60*/  ULDC.64 UR4, c[0x0][0xa20] ;  /* 0x0002880000047ab9 */ /* 0x000fe40000000a00 */
[----:B------:R-:W-:Y:S02]  /*2dd70*/  ISETP.NE.U32.AND P0, PT, RZ, UR4, PT ;  /* 0x00000004ff007c0c */ /* 0x000fe4000bf05070 */
[----:B------:R1:W-:Y:S02]  /*2dd80*/  STL [R1+0x24], R8 ;  /* 0x0000240801007387 */ /* 0x0003e40000100800 */
[----:B------:R-:W-:-:S13]  /*2dd90*/  ISETP.NE.AND.EX P0, PT, RZ, UR5, PT, P0 ;  /* 0x00000005ff007c0c */ /* 0x000fda000bf05300 */
[----:B-1----:R-:W-:Y:S05]  /*2dda0*/  @!P0 BRA `(.L_x_1540) ;  /* 0x0000000000148947 */ /* 0x002fea0003800000 */
[----:B------:R-:W1:Y:S01]  /*2ddb0*/  LDC.64 R4, c[0x0][0xa20] ;  /* 0x00028800ff047b82 */ /* 0x000e620000000a00 */
[----:B------:R-:W-:Y:S01]  /*2ddc0*/  ULDC.64 UR4, c[0x0][0x208] ;  /* 0x0000820000047ab9 */ /* 0x000fe20000000a00 */
[----:B-1----:R-:W-:-:S05]  /*2ddd0*/  IMAD.WIDE R4, R19, 0x4, R4 ;  /* 0x0000000413047825 */ /* 0x002fca00078e0204 */
[----:B------:R1:W5:Y:S01]  /*2dde0*/  LDG.E R7, desc[UR4][R4.64] ;  /* 0x0000000404077981 */ /* 0x000362000c1e1900 */
[----:B------:R-:W-:Y:S05]  /*2ddf0*/  BRA `(.L_x_1541) ;  /* 0x0000000000147947 */ /* 0x000fea0003800000 */
.L_x_1540:
[----:B------:R-:W-:Y:S05]  /*2de00*/  @!P1 BRA `(.L_x_1541) ;  /* 0x0000000000109947 */ /* 0x000fea0003800000 */
[----:B------:R-:W-:Y:S02]  /*2de10*/  ULDC.64 UR4, c[0x0][0x208] ;  /* 0x0000820000047ab9 */ /* 0x000fe40000000a00 */
[----:B------:R-:W2:Y:S04]  /*2de20*/  LDG.E R7, desc[UR4][R4.64] ;  /* 0x0000000404077981 */ /* 0x000ea8000c1e1900 */
[----:B------:R-:W2:Y:S02]  /*2de30*/  LDG.E R4, desc[UR4][R4.64+0x4] ;  /* 0x0000040404047981 */ /* 0x000ea4000c1e1900 */
[----:B--2---:R-:W-:-:S07]  /*2de40*/  IMAD.IADD R7, R4, 0x1, -R7 ;  /* 0x0000000104077824 */ /* 0x004fce00078e0a07 */
.L_x_1541:
[----:B------:R-:W-:Y:S02]  /*2de50*/  ULDC.64 UR4, c[0x0][0x208] ;  /* 0x0000820000047ab9 */ /* 0x000fe40000000a00 */
[----:B-1----:R-:W2:Y:S04]  /*2de60*/  @P2 LDG.E R4, desc[UR4][R2.64] ;  /* 0x0000000402042981 */ /* 0x002ea8000c1e1900 */
[----:B------:R1:W2:Y:S01]  /*2de70*/  @P2 LDG.E R2, desc[UR4][R2.64+0x4] ;  /* 0x0000040402022981 */ /* 0x0002a2000c1e1900 */
[----:B------:R-:W-:Y:S02]  /*2de80*/  IMAD.SHL.U32 R12, R17, 0x80, RZ ;  /* 0x00000080110c7824 */ /* 0x000fe400078e00ff */
[----:B-----5:R-:W-:Y:S02]  /*2de90*/  IMAD.IADD R9, R7, 0x1, -R6 ;  /* 0x0000000107097824 */ /* 0x020fe400078e0a06 */
[----:B------:R-:W-:Y:S01]  /*2dea0*/  VIADD R6, R12, 0x7f ;  /* 0x0000007f0c067836 */ /* 0x000fe20000000000 */
[----:B------:R3:W-:Y:S01]  /*2deb0*/  STL [R1+0x28], R12 ;  /* 0x0000280c01007387 */ /* 0x0007e20000100800 */
[----:B-1----:R-:W1:Y:S02]  /*2dec0*/  LDC R3, c[0x0][0x448] ;  /* 0x00011200ff037b82 */ /* 0x002e640000000800 */
[----:B-1----:R-:W-:-:S13]  /*2ded0*/  ISETP.NE.AND P1, PT, R3, 0x1, PT ;  /* 0x000000010300780c */ /* 0x002fda0003f25270 */
[----:B------:R-:W1:Y:S08]  /*2dee0*/  @P1 LDC R3, c[0x0][0x44c] ;  /* 0x00011300ff031b82 */ /* 0x000e700000000800 */
[----:B------:R-:W4:Y:S01]  /*2def0*/  @P1 LDC R5, c[0x0][0x450] ;  /* 0x00011400ff051b82 */ /* 0x000f220000000800 */
[----:B--2---:R-:W-:Y:S02]  /*2df00*/  @P2 IMAD.IADD R10, R2, 0x1, -R4 ;  /* 0x00000001020a2824 */ /* 0x004fe400078e0a04 */
[----:B-1----:R-:W-:-:S04]  /*2df10*/  @P1 IMAD.HI.U32 R2, R6, R3, RZ ;  /* 0x0000000306021227 */ /* 0x002fc800078e00ff */
[----:B------:R-:W-:Y:S01]  /*2df20*/  IMAD.IADD R7, R9, 0x1, R10 ;  /* 0x0000000109077824 */ /* 0x000fe200078e020a */
[----:B----4-:R-:W-:Y:S01]  /*2df30*/  @P1 SHF.R.U32.HI R6, RZ, R5, R2 ;  /* 0x00000005ff061219 */ /* 0x010fe20000011602 */
[----:B------:R-:W-:Y:S02]  /*2df40*/  IMAD.MOV.U32 R2, RZ, RZ, RZ ;  /* 0x000000ffff027224 */ /* 0x000fe400078e00ff */
[C---:B------:R-:W-:Y:S01]  /*2df50*/  VIADD R3, R7.reuse, 0xdf ;  /* 0x000000df07037836 */ /* 0x040fe20000000000 */
[----:B------:R-:W-:-:S03]  /*2df60*/  IADD3 R17, R7, 0x1, -R11 ;  /* 0x0000000107117810 */ /* 0x000fc60007ffe80b */
[----:B------:R-:W-:-:S04]  /*2df70*/  IMAD.HI R2, R3, -0x6db6db6d, R2 ;  /* 0x9249249303027827 */ /* 0x000fc800078e0202 */
[----:B------:R-:W-:Y:S01]  /*2df80*/  IMAD.IADD R6, R17, 0x1, R6 ;  /* 0x0000000111067824 */ /* 0x000fe200078e0206 */
[----:B------:R-:W-:-:S04]  /*2df90*/  SHF.R.U32.HI R21, RZ, 0x1f, R2 ;  /* 0x0000001fff157819 */ /* 0x000fc80000011602 */
[----:B------:R-:W-:Y:S02]  /*2dfa0*/  LEA.HI.SX32 R21, R2, R21, 0x19 ;  /* 0x0000001502157211 */ /* 0x000fe400078fcaff */
[----:B------:R-:W1:Y:S02]  /*2dfb0*/  LDC.64 R2, c[0x0][0x9e0] ;  /* 0x00027800ff027b82 */ /* 0x000e640000000a00 */
[----:B-1----:R-:W-:Y:S01]  /*2dfc0*/  ISETP.GE.AND P3, PT, R3, 0x1, PT ;  /* 0x000000010300780c */ /* 0x002fe20003f66270 */
[----:B------:R-:W-:-:S12]  /*2dfd0*/  IMAD.IADD R8, R6, 0x1, R2 ;  /* 0x0000000106087824 */ /* 0x000fd800078e0202 */
[----:B---3--:R-:W-:Y:S05]  /*2dfe0*/  @!P3 BRA `(.L_x_1542) ;  /* 0x000000000048b947 */ /* 0x008fea0003800000 */
[C---:B------:R-:W-:Y:S01]  /*2dff0*/  ISETP.GT.AND P0, PT, R6.reuse, RZ, PT ;  /* 0x000000ff0600720c */ /* 0x040fe20003f04270 */
[----:B------:R-:W-:Y:S01]  /*2e000*/  BSSY B0, `(.L_x_1543) ;  /* 0x000000e000007945 */ /* 0x000fe20003800000 */
[----:B------:R-:W-:-:S11]  /*2e010*/  VIADD R2, R6, 0xffffffff ;  /* 0xffffffff06027836 */ /* 0x000fd60000000000 */
[----:B------:R-:W-:Y:S05]  /*2e020*/  @P0 BRA `(.L_x_1544) ;  /* 0x00000000001c0947 */ /* 0x000fea0003800000 */
[----:B------:R-:W-:Y:S01]  /*2e030*/  ISETP.NE.AND P0, PT, R3, 0x1, PT ;  /* 0x000000010300780c */ /* 0x000fe20003f05270 */
[----:B------:R-:W-:-:S12]  /*2e040*/  IMAD.MOV R2, RZ, RZ, -R6 ;  /* 0x000000ffff027224 */ /* 0x000fd800078e0a06 */
[----:B------:R-:W1:Y:S02]  /*2e050*/  @P0 LDC.64 R4, c[0x0][0x9e8] ;  /* 0x00027a00ff040b82 */ /* 0x000e640000000a00 */
[----:B-1----:R-:W-:-:S05]  /*2e060*/  @P0 IMAD.HI.U32 R4, R2, R4, RZ ;  /* 0x0000000402040227 */ /* 0x002fca00078e00ff */
[----:B------:R-:W-:-:S04]  /*2e070*/  @P0 SHF.R.U32.HI R2, RZ, R5, R4 ;  /* 0x00000005ff020219 */ /* 0x000fc80000011604 */
[----:B------:R-:W-:Y:S01]  /*2e080*/  LOP3.LUT R2, RZ, R2, RZ, 0x33, !PT ;  /* 0x00000002ff027212 */ /* 0x000fe200078e33ff */
[----:B------:R-:W-:Y:S06]  /*2e090*/  BRA `(.L_x_1545) ;  /* 0x0000000000107947 */ /* 0x000fec0003800000 */
.L_x_1544:
[----:B------:R-:W-:-:S13]  /*2e0a0*/  ISETP.NE.AND P0, PT, R3, 0x1, PT ;  /* 0x000000010300780c */ /* 0x000fda0003f05270 */
[----:B------:R-:W1:Y:S02]  /*2e0b0*/  @P0 LDC.64 R4, c[0x0][0x9e8] ;  /* 0x00027a00ff040b82 */ /* 0x000e640000000a00 */
[----:B-1----:R-:W-:-:S05]  /*2e0c0*/  @P0 IMAD.HI.U32 R4, R2, R4, RZ ;  /* 0x0000000402040227 */ /* 0x002fca00078e00ff */
[----:B------:R-:W-:-:S07]  /*2e0d0*/  @P0 SHF.R.U32.HI R2, RZ, R5, R4 ;  /* 0x00000005ff020219 */ /* 0x000fce0000011604 */
.L_x_1545:
[----:B------:R-:W-:Y:S05]  /*2e0e0*/  BSYNC B0 ;  /* 0x0000000000007941 */ /* 0x000fea0003800000 */
.L_x_1543:
[----:B------:R-:W-:-:S05]  /*2e0f0*/  IMAD R2, R2, R3, R3 ;  /* 0x0000000302027224 */ /* 0x000fca00078e0203 */
[----:B------:R-:W-:-:S07]  /*2e100*/  VIMNMX R8, R8, R2, PT ;  /* 0x0000000208087248 */ /* 0x000fce0003fe0100 */
.L_x_1542:
[----:B------:R-:W1:Y:S01]  /*2e110*/  @P1 LDC R4, c[0x0][0x44c] ;  /* 0x00011300ff041b82 */ /* 0x000e620000000800 */
[----:B------:R-:W-:Y:S01]  /*2e120*/  IMAD.MOV.U32 R2, RZ, RZ, R12 ;  /* 0x000000ffff027224 */ /* 0x000fe200078e000c */
[----:B------:R-:W-:Y:S01]  /*2e130*/  ULDC UR4, c[0x0][0x9dc] ;  /* 0x0002770000047ab9 */ /* 0x000fe20000000800 */
[----:B------:R-:W-:-:S05]  /*2e140*/  IMAD.IADD R20, R7, 0x1, -R11 ;  /* 0x0000000107147824 */ /* 0x000fca00078e0a0b */
[----:B------:R-:W2:Y:S01]  /*2e150*/  @P1 LDC R5, c[0x0][0x450] ;  /* 0x00011400ff051b82 */ /* 0x000ea20000000800 */
[----:B-1----:R-:W-:-:S05]  /*2e160*/  @P1 IMAD.HI.U32 R4, R12, R4, RZ ;  /* 0x000000040c041227 */ /* 0x002fca00078e00ff */
[----:B--2---:R-:W-:-:S05]  /*2e170*/  @P1 SHF.R.U32.HI R2, RZ, R5, R4 ;  /* 0x00000005ff021219 */ /* 0x004fca0000011604 */
        /* <DEDUP_REMOVED lines=8> */
[----:B------:R-:W1:Y:S02]  /*2e200*/  @P0 LDC.64 R4, c[0x0][0x9e8] ;  /* 0x00027a00ff040b82 */ /* 0x000e640000000a00 */
[----:B-1----:R-:W-:-:S05]  /*2e210*/  @P0 IMAD.HI.U32 R4, R2, R4, RZ ;  /* 0x0000000402040227 */ /* 0x002fca00078e00ff */
[----:B------:R-:W-:-:S04]  /*2e220*/  @P0 SHF.R.U32.HI R2, RZ, R5, R4 ;  /* 0x00000005ff020219 */ /* 0x000fc80000011604 */
[----:B------:R-:W-:Y:S01]  /*2e230*/  LOP3.LUT R2, RZ, R2, RZ, 0x33, !PT ;  /* 0x00000002ff027212 */ /* 0x000fe200078e33ff */
[----:B------:R-:W-:Y:S06]  /*2e240*/  BRA `(.L_x_1549) ;  /* 0x0000000000107947 */ /* 0x000fec0003800000 */
.L_x_1548:
[----:B------:R-:W-:-:S13]  /*2e250*/  ISETP.NE.AND P0, PT, R3, 0x1, PT ;  /* 0x000000010300780c */ /* 0x000fda0003f05270 */
[----:B------:R-:W1:Y:S02]  /*2e260*/  @P0 LDC.64 R4, c[0x0][0x9e8] ;  /* 0x00027a00ff040b82 */ /* 0x000e640000000a00 */
[----:B-1----:R-:W-:-:S05]  /*2e270*/  @P0 IMAD.HI.U32 R4, R2, R4, RZ ;  /* 0x0000000402040227 */ /* 0x002fca00078e00ff */
[----:B------:R-:W-:-:S07]  /*2e280*/  @P0 SHF.R.U32.HI R2, RZ, R5, R4 ;  /* 0x00000005ff020219 */ /* 0x000fce0000011604 */
.L_x_1549:
[----:B------:R-:W-:Y:S05]  /*2e290*/  BSYNC B0 ;  /* 0x0000000000007941 */ /* 0x000fea0003800000 */
.L_x_1547:
[----:B------:R-:W-:-:S05]  /*2e2a0*/  IMAD R2, R2, R3, RZ ;  /* 0x0000000302027224 */ /* 0x000fca00078e02ff */
[----:B------:R-:W-:-:S07]  /*2e2b0*/  VIMNMX R6, R6, R2, !PT ;  /* 0x0000000206067248 */ /* 0x000fce0007fe0100 */
.L_x_1546:
[----:B------:R-:W-:Y:S01]  /*2e2c0*/  VIADD R3, R8, 0xdf ;  /* 0x000000df08037836 */ /* 0x000fe20000000000 */
[----:B------:R-:W-:Y:S01]  /*2e2d0*/  BSSY B0, `(.L_x_1550) ;  /* 0x00000f4000007945 */ /* 0x000fe20003800000 */
[----:B------:R-:W-:Y:S02]  /*2e2e0*/  IMAD.MOV.U32 R2, RZ, RZ, RZ ;  /* 0x000000ffff027224 */ /* 0x000fe400078e00ff */
[----:B------:R-:W-:Y:S02]  /*2e2f0*/  IMAD.MOV.U32 R4, RZ, RZ, RZ ;  /* 0x000000ffff047224 */ /* 0x000fe400078e00ff */
[----:B------:R-:W-:-:S04]  /*2e300*/  IMAD.HI R2, R3, -0x6db6db6d, R2 ;  /* 0x9249249303027827 */ /* 0x000fc800078e0202 */
[----:B------:R-:W-:Y:S01]  /*2e310*/  IMAD.MOV.U32 R5, RZ, RZ, R6 ;  /* 0x000000ffff057224 */ /* 0x000fe200078e0006 */
[----:B------:R-:W-:Y:S01]  /*2e320*/  SHF.R.U32.HI R3, RZ, 0x1f, R2 ;  /* 0x0000001fff037819 */ /* 0x000fe20000011602 */
[----:B------:R-:W-:-:S03]  /*2e330*/  IMAD.HI R6, R6, -0x6db6db6d, R4 ;  /* 0x9249249306067827 */ /* 0x000fc600078e0204 */
[----:B------:R-:W-:Y:S02]  /*2e340*/  LEA.HI.SX32 R3, R2, R3, 0x19 ;  /* 0x0000000302037211 */ /* 0x000fe400078fcaff */
[----:B------:R-:W-:Y:S02]  /*2e350*/  SHF.R.U32.HI R2, RZ, 0x1f, R6 ;  /* 0x0000001fff027819 */ /* 0x000fe40000011606 */
[----:B------:R-:W-:Y:S02]  /*2e360*/  VIMNMX R4, R21, R3, PT ;  /* 0x0000000315047248 */ /* 0x000fe40003fe0100 */
[----:B------:R-:W-:-:S03]  /*2e370*/  LEA.HI.SX32 R6, R6, R2, 0x19 ;  /* 0x0000000206067211 */ /* 0x000fc600078fcaff */
[----:B------:R-:W-:Y:S01]  /*2e380*/  IMAD R4, R4, 0xe0, -R9 ;  /* 0x000000e004047824 */ /* 0x000fe200078e0a09 */
[----:B------:R-:W-:-:S04]  /*2e390*/  VIMNMX R6, RZ, R6, !PT ;  /* 0x00000006ff067248 */ /* 0x000fc80007fe0100 */
[----:B------:R-:W-:Y:S01]  /*2e3a0*/  VIMNMX R4, R4, R10, PT ;  /* 0x0000000a04047248 */ /* 0x000fe20003fe0100 */
[----:B------:R-:W-:-:S05]  /*2e3b0*/  IMAD R2, R6, 0xe0, -R9 ;  /* 0x000000e006027824 */ /* 0x000fca00078e0a09 */
[----:B------:R-:W-:-:S04]  /*2e3c0*/  VIMNMX R2, RZ, R2, !PT ;  /* 0x00000002ff027248 */ /* 0x000fc80007fe0100 */
[----:B------:R-:W-:Y:S02]  /*2e3d0*/  ISETP.GT.AND P0, PT, R4, R2, PT ;  /* 0x000000020400720c */ /* 0x000fe40003f04270 */
[----:B------:R-:W-:-:S05]  /*2e3e0*/  SHF.R.U32.HI R2, RZ, 0x5, R2 ;  /* 0x00000005ff027819 */ /* 0x000fca0000011602 */
[----:B------:R-:W-:-:S04]  /*2e3f0*/  IMAD.WIDE.U32 R2, R2, 0x24924925, RZ ;  /* 0x2492492502027825 */ /* 0x000fc800078e00ff */
[----:B------:R-:W-:Y:S02]  /*2e400*/  IMAD.MOV.U32 R8, RZ, RZ, R3 ;  /* 0x000000ffff087224 */ /* 0x000fe400078e0003 */
        /* <DEDUP_REMOVED lines=11> */
[----:B------:R-:W1:Y:S02]  /*2e4c0*/  S2R R4, SR_TID.X ;  /* 0x0000000000047919 */ /* 0x000e640000002100 */
[----:B-1----:R-:W-:-:S04]  /*2e4d0*/  SHF.R.U32.HI R4, RZ, 0x5, R4 ;  /* 0x00000005ff047819 */ /* 0x002fc80000011604 */
[----:B------:R-:W-:-:S05]  /*2e4e0*/  LOP3.LUT R4, R4, 0x3, RZ, 0xc0, !PT ;  /* 0x0000000304047812 */ /* 0x000fca00078ec0ff */
[----:B------:R1:W2:Y:S02]  /*2e4f0*/  SHFL.IDX PT, R14, R4, RZ, 0x1f ;  /* 0x00001fff040e7589 */ /* 0x0002a400000e0000 */
.L_x_1752:
[----:B--2---:R-:W-:Y:S02]  /*2e500*/  ISETP.NE.AND P0, PT, R14, RZ, PT ;  /* 0x000000ff0e00720c */ /* 0x004fe40003f05270 */
[----:B------:R-:W-:-:S11]  /*2e510*/  PLOP3.LUT P6, PT, PT, PT, PT, 0x8, 0x0 ;  /* 0x000000000000781c */ /* 0x000fd60003fce170 */
[----:B------:R-:W-:Y:S05]  /*2e520*/  @P0 BRA `(.L_x_1553) ;  /* 0x00000000000c0947 */ /* 0x000fea0003800000 */
[----:B------:R-:W-:-:S03]  /*2e530*/  UMOV UR4, 0xffffffff ;  /* 0xffffffff00047882 */ /* 0x000fc60000000000 */
[----:B------:R-:W-:Y:S05]  /*2e540*/  BRA.DIV UR4, `(.L_x_1554) ;  /* 0x0000007a04547947 */ /* 0x000fea000b800000 */
[----:B------:R-:W-:-:S13]  /*2e550*/  ELECT P6, URZ, PT ;  /* 0x00000000003f782f */ /* 0x000fda00038c0000 */
.L_x_1553:
[----:B-1----:R-:W2:Y:S04]  /*2e560*/  LDL R4, [R1+0x54] ;  /* 0x0000540001047983 */ /* 0x002ea80000100800 */
[----:B------:R-:W3:Y:S01]  /*2e570*/  LDL R6, [R1+0x4] ;  /* 0x0000040001067983 */ /* 0x000ee20000100800 */
[----:B------:R-:W-:Y:S01]  /*2e580*/  BSSY B1, `(.L_x_1555) ;  /* 0x0000008000017945 */ /* 0x000fe20003800000 */
[----:B--2---:R-:W-:-:S05]  /*2e590*/  VIADD R4, R4, 0x1 ;  /* 0x0000000104047836 */ /* 0x004fca0000000000 */
[----:B------:R-:W-:-:S04]  /*2e5a0*/  LEA.HI R5, R4, R4, RZ, 0x1 ;  /* 0x0000000404057211 */ /* 0x000fc800078f08ff */
[----:B------:R-:W-:-:S05]  /*2e5b0*/  LOP3.LUT R5, R5, 0xfffffffe, RZ, 0xc0, !PT ;  /* 0xfffffffe05057812 */ /* 0x000fca00078ec0ff */
[----:B------:R-:W-:-:S05]  /*2e5c0*/  IMAD.IADD R4, R4, 0x1, -R5 ;  /* 0x0000000104047824 */ /* 0x000fca00078e0a05 */
[----:B------:R-:W-:-:S04]  /*2e5d0*/  SHF.L.U32 R4, R4, 0x1f, RZ ;  /* 0x0000001f04047819 */ /* 0x000fc800000006ff */
[----:B---3--:R-:W1:Y:S02]  /*2e5e0*/  SYNCS.PHASECHK.TRANS64.TRYWAIT P0, [R6+URZ+0x2e820], R4 ;  /* 0x02e82004060075a7 */ /* 0x008e64000800017f */
[----:B-1----:R-:W-:Y:S05]  /*2e5f0*/  @!P0 BRA `(.L_x_1556) ;  /* 0x0000007800488947 */ /* 0x002fea0003800000 */
.L_x_1755:
[----:B------:R-:W-:Y:S05]  /*2e600*/  BSYNC B1 ;  /* 0x0000000000017941 */ /* 0x000fea0003800000 */
.L_x_1555:
[----:B------:R-:W-:Y:S04]  /*2e610*/  BSSY B1, `(.L_x_1557) ;  /* 0x0000053000017945 */ /* 0x000fe80003800000 */
[----:B------:R-:W-:Y:S05]  /*2e620*/  @!P6 BRA `(.L_x_1558) ;  /* 0x000000040044e947 */ /* 0x000fea0003800000 */
[----:B------:R-:W2:Y:S04]  /*2e630*/  LDL R6, [R1+0x4] ;  /* 0x0000040001067983 */ /* 0x000ea80000100800 */
[----:B------:R-:W3:Y:S01]  /*2e640*/  LDL R7, [R1+0xc] ;  /* 0x00000c0001077983 */ /* 0x000ee20000100800 */
[----:B-1----:R-:W1:Y:S01]  /*2e650*/  S2R R5, SR_TID.X ;  /* 0x0000000000057919 */ /* 0x002e620000002100 */
[----:B--2---:R-:W-:Y:S02]  /*2e660*/  IMAD.MOV.U32 R9, RZ, RZ, R6 ;  /* 0x000000ffff097224 */ /* 0x004fe400078e0006 */
[----:B------:R-:W2:Y:S02]  /*2e670*/  LDL R6, [R1+0x14] ;  /* 0x0000140001067983 */ /* 0x000ea40000100800 */
[----:B---3--:R-:W-:Y:S01]  /*2e680*/  IMAD R4, R7, 0x8, R9 ;  /* 0x0000000807047824 */ /* 0x008fe200078e0209 */
[----:B-1----:R-:W-:Y:S01]  /*2e690*/  LOP3.LUT R5, R5, 0x7f, RZ, 0xc0, !PT ;  /* 0x0000007f05057812 */ /* 0x002fe200078ec0ff */
[----:B------:R-:W-:Y:S03]  /*2e6a0*/  BSSY B2, `(.L_x_1559) ;  /* 0x0000005000027945 */ /* 0x000fe60003800000 */
[----:B------:R-:W-:-:S02]  /*2e6b0*/  ISETP.NE.AND P1, PT, R5, RZ, PT ;  /* 0x000000ff0500720c */ /* 0x000fc40003f25270 */
[----:B--2---:R-:W-:-:S04]  /*2e6c0*/  SHF.L.U32 R9, R6, 0x1f, RZ ;  /* 0x0000001f06097819 */ /* 0x004fc800000006ff */
[----:B------:R-:W1:Y:S02]  /*2e6d0*/  SYNCS.PHASECHK.TRANS64.TRYWAIT P0, [R4+URZ+0x2e8a0], R9 ;  /* 0x02e8a009040075a7 */ /* 0x000e64000800017f */
[----:B-1----:R-:W-:Y:S05]  /*2e6e0*/  @!P0 BRA `(.L_x_1560) ;  /* 0x0000007800248947 */ /* 0x002fea0003800000 */
.L_x_1756:
[----:B------:R-:W-:Y:S05]  /*2e6f0*/  BSYNC B2 ;  /* 0x0000000000027941 */ /* 0x000fea0003800000 */
.L_x_1559:
        /* <DEDUP_REMOVED lines=9> */
.L_x_1562:
[----:B------:R-:W-:Y:S05]  /*2e790*/  BSYNC B2 ;  /* 0x0000000000027941 */ /* 0x000fea0003800000 */
.L_x_1561:
[----:B------:R-:W2:Y:S04]  /*2e7a0*/  LDL R7, [R1+0x4] ;  /* 0x0000040001077983 */ /* 0x000ea80000100800 */
[----:B------:R-:W2:Y:S01]  /*2e7b0*/  LDL R6, [R1+0xc] ;  /* 0x00000c0001067983 */ /* 0x000ea20000100800 */
[----:B0-----:R-:W-:Y:S01]  /*2e7c0*/  IMAD.MOV.U32 R11, RZ, RZ, RZ ;  /* 0x000000ffff0b7224 */ /* 0x001fe200078e00ff */
        /* <DEDUP_REMOVED lines=11> */
.L_x_1563:
        /* <DEDUP_REMOVED lines=9> */
[----:B0-----:R-:W-:Y:S05]  /*2e910*/  @P0 BRA.U.ANY `(.L_x_1563) ;  /* 0xfffffffd00d80947 */ /* 0x001fea000393ffff */
[----:B------:R-:W0:Y:S01]  /*2e920*/  SYNCS.PHASECHK.TRANS64.TRYWAIT P0, [R4+URZ+0x2e8c0], R9 ;  /* 0x02e8c009040075a7 */ /* 0x000e22000800017f */
[----:B------:R-:W-:Y:S04]  /*2e930*/  BSSY B2, `(.L_x_1564) ;  /* 0x0000002000027945 */ /* 0x000fe80003800000 */
[----:B0-----:R-:W-:Y:S05]  /*2e940*/  @!P0 BRA `(.L_x_1565) ;  /* 0x0000007400a08947 */ /* 0x001fea0003800000 */
.L_x_1757:
[----:B------:R-:W-:Y:S05]  /*2e950*/  BSYNC B2 ;  /* 0x0000000000027941 */ /* 0x000fea0003800000 */
.L_x_1564:
        /* <DEDUP_REMOVED lines=9> */
[----:B---3--:R-:W-:Y:S05]  /*2e9f0*/  @!P0 BRA `(.L_x_1567) ;  /* 0x0000000000048947 */ /* 0x008fea0003800000 */
[----:B------:R-:W-:Y:S01]  /*2ea00*/  BPT.TRAP 0x1 ;  /* 0x000000040000795c */ /* 0x000fe20000300000 */
.L_x_1567:
[----:B------:R-:W-:Y:S05]  /*2ea10*/  BSYNC B2 ;  /* 0x0000000000027941 */ /* 0x000fea0003800000 */
.L_x_1566:
[----:B------:R-:W-:Y:S01]  /*2ea20*/  R2UR UR10, R11 ;  /* 0x000000000b0a72ca */ /* 0x000fe200000e0000 */
[----:B------:R-:W-:Y:S01]  /*2ea30*/  UIADD3 UR4, UP0, UR36, 0x670, URZ ;  /* 0x0000067024047890 */ /* 0x000fe2000ff1e03f */
[----:B------:R-:W-:Y:S01]  /*2ea40*/  R2UR UR7, R7 ;  /* 0x00000000070772ca */ /* 0x000fe200000e0000 */
[----:B01----:R-:W-:Y:S01]  /*2ea50*/  VIADD R4, R4, 0x2e8b0 ;  /* 0x0002e8b004047836 */ /* 0x003fe20000000000 */
[----:B------:R-:W-:Y:S01]  /*2ea60*/  R2UR UR6, R6 ;  /* 0x00000000060672ca */ /* 0x000fe200000e0000 */
[----:B------:R-:W-:Y:S01]  /*2ea70*/  VIADD R6, R10, 0xe400 ;  /* 0x0000e4000a067836 */ /* 0x000fe20000000000 */
[----:B------:R-:W-:Y:S01]  /*2ea80*/  PLOP3.LUT P0, PT, PT, PT, PT, 0x80, 0x0 ;  /* 0x000000000000781c */ /* 0x000fe20003f0f070 */
[----:B------:R-:W-:-:S12]  /*2ea90*/  UIADD3.X UR5, URZ, UR37, URZ, UP0, !UPT ;  /* 0x000000253f057290 */ /* 0x000fd800087fe43f */
.L_x_1568:
        /* <DEDUP_REMOVED lines=9> */
[----:B--2---:R-:W-:Y:S05]  /*2eb30*/  @P0 BRA.U.ANY `(.L_x_1568) ;  /* 0xfffffffd00d80947 */ /* 0x004fea000393ffff */
.L_x_1558:
[----:B------:R-:W-:Y:S05]  /*2eb40*/  BSYNC B1 ;  /* 0x0000000000017941 */ /* 0x000fea0003800000 */
.L_x_1557:
[----:B------:R-:W2:Y:S04]  /*2eb50*/  LDL.LU R9, [R1+0xc] ;  /* 0x00000c0001097983 */ /* 0x000ea80000300800 */
[----:B------:R-:W3:Y:S01]  /*2eb60*/  LDL.LU R7, [R1+0x14] ;  /* 0x0000140001077983 */ /* 0x000ee20000300800 */
[----:B-1----:R-:W-:Y:S01]  /*2eb70*/  VIADD R4, R8, 0xfffffffe ;  /* 0xfffffffe08047836 */ /* 0x002fe20000000000 */
        /* <DEDUP_REMOVED lines=10> */
.L_x_1581:
[----:B------:R-:W-:Y:S05]  /*2ec20*/  YIELD ;  /* 0x0000000000007946 */ /* 0x000fea0003800000 */
[----:B------:R-:W-:Y:S04]  /*2ec30*/  BSSY B1, `(.L_x_1569) ;  /* 0x0000051000017945 */ /* 0x000fe80003800000 */
[----:B--2---:R-:W-:Y:S05]  /*2ec40*/  @!P6 BRA `(.L_x_1570) ;  /* 0x00000004003ce947 */ /* 0x004fea0003800000 */
[----:B------:R-:W2:Y:S04]  /*2ec50*/  LDL R8, [R1+0x4] ;  /* 0x0000040001087983 */ /* 0x000ea80000100800 */
[----:B-1----:R-:W2:Y:S04]  /*2ec60*/  LDL R5, [R1+0xc] ;  /* 0x00000c0001057983 */ /* 0x002ea80000100800 */
[----:B------:R-:W3:Y:S01]  /*2ec70*/  LDL R6, [R1+0x14] ;  /* 0x0000140001067983 */ /* 0x000ee20000100800 */
[----:B------:R-:W1:Y:S01]  /*2ec80*/  S2R R7, SR_TID.X ;  /* 0x0000000000077919 */ /* 0x000e620000002100 */
[----:B------:R-:W-:Y:S01]  /*2ec90*/  BSSY B2, `(.L_x_1571) ;  /* 0x0000007000027945 */ /* 0x000fe20003800000 */
[----:B-1----:R-:W-:-:S04]  /*2eca0*/  LOP3.LUT R7, R7, 0x7f, RZ, 0xc0, !PT ;  /* 0x0000007f07077812 */ /* 0x002fc800078ec0ff */
[----:B------:R-:W-:Y:S01]  /*2ecb0*/  ISETP.NE.AND P2, PT, R7, RZ, PT ;  /* 0x000000ff0700720c */ /* 0x000fe20003f45270 */
[----:B--2---:R-:W-:Y:S01]  /*2ecc0*/  IMAD R5, R5, 0x8, R8 ;  /* 0x0000000805057824 */ /* 0x004fe200078e0208 */
[----:B---3--:R-:W-:-:S04]  /*2ecd0*/  SHF.L.U32 R6, R6, 0x1f, RZ ;  /* 0x0000001f06067819 */ /* 0x008fc800000006ff */
[----:B------:R-:W1:Y:S02]  /*2ece0*/  SYNCS.PHASECHK.TRANS64.TRYWAIT P1, [R5+URZ+0x2e8a0], R6 ;  /* 0x02e8a006050075a7 */ /* 0x000e64000802017f */
[----:B-1----:R-:W-:Y:S05]  /*2ecf0*/  @!P1 BRA `(.L_x_1572) ;  /* 0x0000007000c89947 */ /* 0x002fea0003800000 */
.L_x_1758:
[----:B------:R-:W-:Y:S05]  /*2ed00*/  BSYNC B2 ;  /* 0x0000000000027941 */ /* 0x000fea0003800000 */
.L_x_1571:
        /* <DEDUP_REMOVED lines=9> */
.L_x_1574:
[----:B------:R-:W-:Y:S05]  /*2eda0*/  BSYNC B2 ;  /* 0x0000000000027941 */ /* 0x000fea0003800000 */
.L_x_1573:
[----:B------:R-:W2:Y:S04]  /*2edb0*/  LDL R8, [R1+0x4] ;  /* 0x0000040001087983 */ /* 0x000ea80000100800 */
[----:B------:R-:W2:Y:S01]  /*2edc0*/  LDL R7, [R1+0xc] ;  /* 0x00000c0001077983 */ /* 0x000ea20000100800 */
[----:B0-----:R-:W-:Y:S01]  /*2edd0*/  IMAD.MOV.U32 R11, RZ, RZ, RZ ;  /* 0x000000ffff0b7224 */ /* 0x001fe200078e00ff */
        /* <DEDUP_REMOVED lines=10> */
.L_x_1575:
        /* <DEDUP_REMOVED lines=13> */
.L_x_1759:
[----:B------:R-:W-:Y:S05]  /*2ef50*/  BSYNC B2 ;  /* 0x0000000000027941 */ /* 0x000fea0003800000 */
.L_x_1576:
        /* <DEDUP_REMOVED lines=11> */
.L_x_1579:
[----:B------:R-:W-:Y:S05]  /*2f010*/  BSYNC B2 ;  /* 0x0000000000027941 */ /* 0x000fea0003800000 */
.L_x_1578:
        /* <DEDUP_REMOVED lines=8> */
.L_x_1580:
        /* <DEDUP_REMOVED lines=10> */
.L_x_1570:
[----:B------:R-:W-:Y:S05]  /*2f140*/  BSYNC B1 ;  /* 0x0000000000017941 */ /* 0x000fea0003800000 */
.L_x_1569:
[----:B------:R-:W1:Y:S04]  /*2f150*/  LDL.LU R6, [R1+0xc] ;  /* 0x00000c0001067983 */ /* 0x000e680000300800 */
[----:B------:R-:W2:Y:S01]  /*2f160*/  LDL.LU R9, [R1+0x14] ;  /* 0x0000140001097983 */ /* 0x000ea20000300800 */
[C---:B------:R-:W-:Y:S01]  /*2f170*/  ISETP.GT.AND P2, PT, R4.reuse, R3, PT ;  /* 0x000000030400720c */ /* 0x040fe20003f44270 */
[----:B------:R-:W-:Y:S02]  /*2f180*/  VIADD R4, R4, 0xffffffff ;  /* 0xffffffff04047836 */ /* 0x000fe40000000000 */
[----:B-1----:R-:W-:-:S05]  /*2f190*/  VIADD R5, R6, 0x1 ;  /* 0x0000000106057836 */ /* 0x002fca0000000000 */
[----:B------:R-:W-:-:S04]  /*2f1a0*/  ISETP.NE.AND P1, PT, R5, 0x2, PT ;  /* 0x000000020500780c */ /* 0x000fc80003f25270 */
[----:B------:R-:W-:Y:S02]  /*2f1b0*/  SEL R6, RZ, 0x1, P1 ;  /* 0x00000001ff067807 */ /* 0x000fe40000800000 */
[----:B------:R-:W-:Y:S02]  /*2f1c0*/  SEL R5, R5, RZ, P1 ;  /* 0x000000ff05057207 */ /* 0x000fe40000800000 */
[----:B--2---:R-:W-:-:S05]  /*2f1d0*/  LOP3.LUT R9, R9, R6, RZ, 0x3c, !PT ;  /* 0x0000000609097212 */ /* 0x004fca00078e3cff */
[----:B------:R2:W-:Y:S04]  /*2f1e0*/  STL [R1+0x14], R9 ;  /* 0x0000140901007387 */ /* 0x0005e80000100800 */
[----:B------:R2:W-:Y:S01]  /*2f1f0*/  STL [R1+0xc], R5 ;  /* 0x00000c0501007387 */ /* 0x0005e20000100800 */
[----:B------:R-:W-:Y:S05]  /*2f200*/  @P2 BRA `(.L_x_1581) ;  /* 0xfffffff800842947 */ /* 0x000fea000383ffff */
.L_x_1551:
[----:B------:R-:W-:Y:S05]  /*2f210*/  BSYNC B0 ;  /* 0x0000000000007941 */ /* 0x000fea0003800000 */
.L_x_1550:
[----:B-1----:R-:W3:Y:S01]  /*2f220*/  LDL R7, [R1+0x28] ;  /* 0x0000280001077983 */ /* 0x002ee20000100800 */
[----:B------:R-:W1:Y:S01]  /*2f230*/  LDC R0, c[0x0][0x448] ;  /* 0x00011200ff007b82 */ /* 0x000e620000000800 */
[----:B------:R-:W-:Y:S07]  /*2f240*/  @!P0 WARPSYNC.ALL ;  /* 0x0000000000008948 */ /* 0x000fee0003800000 */
[----:B------:R-:W-:Y:S01]  /*2f250*/  @!P0 BAR.SYNC.DEFER_BLOCKING 0xc, 0x180 ;  /* 0x0306000000008b1d */ /* 0x000fe20000010000 */
[----:B-1----:R-:W-:-:S13]  /*2f260*/  ISETP.NE.AND P1, PT, R0, 0x1, PT ;  /* 0x000000010000780c */ /* 0x002fda0003f25270 */
[----:B------:R-:W1:Y:S08]  /*2f270*/  @P1 LDC R2, c[0x0][0x44c] ;  /* 0x00011300ff021b82 */ /* 0x000e700000000800 */
[----:B------:R-:W4:Y:S01]  /*2f280*/  @P1 LDC R3, c[0x0][0x450] ;  /* 0x00011400ff031b82 */ /* 0x000f220000000800 */
[----:B---3--:R-:W-:-:S04]  /*2f290*/  VIADD R0, R7, 0x7f ;  /* 0x0000007f07007836 */ /* 0x008fc80000000000 */
[----:B-1----:R-:W-:-:S05]  /*2f2a0*/  @P1 IMAD.HI.U32 R2, R0, R2, RZ ;  /* 0x0000000200021227 */ /* 0x002fca00078e00ff */
[----:B----4-:R-:W-:Y:S02]  /*2f2b0*/  @P1 SHF.R.U32.HI R0, RZ, R3, R2 ;  /* 0x00000003ff001219 */ /* 0x010fe40000011602 */
[----:B------:R-:W1:Y:S03]  /*2f2c0*/  LDC.64 R2, c[0x0][0x9e0] ;  /* 0x00027800ff027b82 */ /* 0x000e660000000a00 */
[----:B------:R-:W-:Y:S01]  /*2f2d0*/  IMAD.IADD R0, R17, 0x1, R0 ;  /* 0x0000000111007824 */ /* 0x000fe200078e0200 */
[----:B-1----:R-:W-:-:S03]  /*2f2e0*/  ISETP.GE.AND P2, PT, R3, 0x1, PT ;  /* 0x000000010300780c */ /* 0x002fc60003f46270 */
[----:B------:R-:W-:-:S10]  /*2f2f0*/  IMAD.IADD R2, R0, 0x1, R2 ;  /* 0x0000000100027824 */ /* 0x000fd400078e0202 */
[----:B------:R-:W-:Y:S05]  /*2f300*/  @!P2 BRA `(.L_x_1582) ;  /* 0x000000000048a947 */ /* 0x000fea0003800000 */
[C---:B------:R-:W-:Y:S01]  /*2f310*/  ISETP.GT.AND P0, PT, R0.reuse, RZ, PT ;  /* 0x000000ff0000720c */ /* 0x040fe20003f04270 */
[----:B------:R-:W-:Y:S01]  /*2f320*/  BSSY B0, `(.L_x_1583) ;  /* 0x000000e000007945 */ /* 0x000fe20003800000 */
[----:B------:R-:W-:-:S11]  /*2f330*/  VIADD R6, R0, 0xffffffff ;  /* 0xffffffff00067836 */ /* 0x000fd60000000000 */
[----:B------:R-:W-:Y:S05]  /*2f340*/  @P0 BRA `(.L_x_1584) ;  /* 0x00000000001c0947 */ /* 0x000fea0003800000 */
[----:B------:R-:W-:Y:S01]  /*2f350*/  ISETP.NE.AND P0, PT, R3, 0x1, PT ;  /* 0x000000010300780c */ /* 0x000fe20003f05270 */
[----:B------:R-:W-:-:S12]  /*2f360*/  IMAD.MOV R0, RZ, RZ, -R0 ;  /* 0x000000ffff007224 */ /* 0x000fd800078e0a00 */
[----:B--2---:R-:W1:Y:S02]  /*2f370*/  @P0 LDC.64 R4, c[0x0][0x9e8] ;  /* 0x00027a00ff040b82 */ /* 0x004e640000000a00 */
[----:B-1----:R-:W-:-:S05]  /*2f380*/  @P0 IMAD.HI.U32 R4, R0, R4, RZ ;  /* 0x0000000400040227 */ /* 0x002fca00078e00ff */
[----:B------:R-:W-:-:S04]  /*2f390*/  @P0 SHF.R.U32.HI R0, RZ, R5, R4 ;  /* 0x00000005ff000219 */ /* 0x000fc80000011604 */
[----:B------:R-:W-:Y:S01]  /*2f3a0*/  LOP3.LUT R6, RZ, R0, RZ, 0x33, !PT ;  /* 0x00000000ff067212 */ /* 0x000fe200078e33ff */
[----:B------:R-:W-:Y:S06]  /*2f3b0*/  BRA `(.L_x_1585) ;  /* 0x0000000000107947 */ /* 0x000fec0003800000 */
.L_x_1584:
[----:B------:R-:W-:-:S13]  /*2f3c0*/  ISETP.NE.AND P0, PT, R3, 0x1, PT ;  /* 0x000000010300780c */ /* 0x000fda0003f05270 */
[----:B--2---:R-:W1:Y:S02]  /*2f3d0*/  @P0 LDC.64 R4, c[0x0][0x9e8] ;  /* 0x00027a00ff040b82 */ /* 0x004e640000000a00 */
[----:B-1----:R-:W-:-:S05]  /*2f3e0*/  @P0 IMAD.HI.U32 R4, R6, R4, RZ ;  /* 0x0000000406040227 */ /* 0x002fca00078e00ff */
[----:B------:R-:W-:-:S07]  /*2f3f0*/  @P0 SHF.R.U32.HI R6, RZ, R5, R4 ;  /* 0x00000005ff060219 */ /* 0x000fce0000011604 */
.L_x_1585:
[----:B------:R-:W-:Y:S05]  /*2f400*/  BSYNC B0 ;  /* 0x0000000000007941 */ /* 0x000fea0003800000 */
.L_x_1583:
[----:B------:R-:W-:-:S05]  /*2f410*/  IMAD R6, R6, R3, R3 ;  /* 0x0000000306067224 */ /* 0x000fca00078e0203 */
[----:B------:R-:W-:-:S07]  /*2f420*/  VIMNMX R2, R2, R6, PT ;  /* 0x0000000602027248 */ /* 0x000fce0003fe0100 */
.L_x_1582:
[----:B--2---:R-:W-:Y:S01]  /*2f430*/  VIADD R5, R2, 0xdf ;  /* 0x000000df02057836 */ /* 0x004fe20000000000 */
[----:B------:R-:W-:Y:S01]  /*2f440*/  ULDC UR4, c[0x0][0x9dc] ;  /* 0x0002770000047ab9 */ /* 0x000fe20000000800 */
[----:B------:R-:W-:Y:S01]  /*2f450*/  IMAD.MOV.U32 R4, RZ, RZ, RZ ;  /* 0x000000ffff047224 */ /* 0x000fe200078e00ff */
[----:B------:R-:W1:Y:S03]  /*2f460*/  @P1 LDC R2, c[0x0][0x44c] ;  /* 0x00011300ff021b82 */ /* 0x000e660000000800 */
[----:B------:R-:W-:-:S05]  /*2f470*/  IMAD.HI R4, R5, -0x6db6db6d, R4 ;  /* 0x9249249305047827 */ /* 0x000fca00078e0204 */
[----:B------:R-:W-:-:S04]  /*2f480*/  SHF.R.U32.HI R0, RZ, 0x1f, R4 ;  /* 0x0000001fff007819 */ /* 0x000fc80000011604 */
[----:B------:R-:W-:Y:S02]  /*2f490*/  LEA.HI.SX32 R0, R4, R0, 0x19 ;  /* 0x0000000004007211 */ /* 0x000fe400078fcaff */
[----:B------:R-:W2:Y:S02]  /*2f4a0*/  @P1 LDC R4, c[0x0][0x450] ;  /* 0x00011400ff041b82 */ /* 0x000ea40000000800 */
[----:B------:R-:W-:Y:S01]  /*2f4b0*/  VIMNMX R6, R21, R0, PT ;  /* 0x0000000015067248 */ /* 0x000fe20003fe0100 */
[----:B------:R-:W-:-:S04]  /*2f4c0*/  IMAD.MOV.U32 R0, RZ, RZ, R7 ;  /* 0x000000ffff007224 */ /* 0x000fc800078e0007 */
[----:B------:R3:W-:Y:S01]  /*2f4d0*/  STL [R1+0x40], R6 ;  /* 0x0000400601007387 */ /* 0x0007e20000100800 */
[----:B-1----:R-:W-:-:S05]  /*2f4e0*/  @P1 IMAD.HI.U32 R2, R7, R2, RZ ;  /* 0x0000000207021227 */ /* 0x002fca00078e00ff */
[----:B--2---:R-:W-:-:S05]  /*2f4f0*/  @P1 SHF.R.U32.HI R0, RZ, R4, R2 ;  /* 0x00000004ff001219 */ /* 0x004fca0000011602 */
[----:B------:R-:W-:-:S04]  /*2f500*/  IMAD.IADD R2, R20, 0x1, R0 ;  /* 0x0000000114027824 */ /* 0x000fc800078e0200 */
[----:B------:R-:W-:Y:S01]  /*2f510*/  VIADD R0, R2, -UR4 ;  /* 0x8000000402007c36 */ /* 0x000fe20008000000 */
[----:B---3--:R-:W-:Y:S06]  /*2f520*/  @!P2 BRA `(.L_x_1586) ;  /* 0x000000000044a947 */ /* 0x008fec0003800000 */
        /* <DEDUP_REMOVED lines=10> */
.L_x_1588:
[----:B------:R-:W-:-:S13]  /*2f5d0*/  ISETP.NE.AND P0, PT, R3, 0x1, PT ;  /* 0x000000010300780c */ /* 0x000fda0003f05270 */
[----:B------:R-:W1:Y:S02]  /*2f5e0*/  @P0 LDC.64 R4, c[0x0][0x9e8] ;  /* 0x00027a00ff040b82 */ /* 0x000e640000000a00 */
[----:B-1----:R-:W-:-:S05]  /*2f5f0*/  @P0 IMAD.HI.U32 R4, R2, R4, RZ ;  /* 0x0000000402040227 */ /* 0x002fca00078e00ff */
[----:B------:R-:W-:-:S07]  /*2f600*/  @P0 SHF.R.U32.HI R2, RZ, R5, R4 ;  /* 0x00000005ff020219 */ /* 0x000fce0000011604 */
.L_x_1589:
[----:B------:R-:W-:Y:S05]  /*2f610*/  BSYNC B0 ;  /* 0x0000000000007941 */ /* 0x000fea0003800000 */
.L_x_1587:
[----:B------:R-:W-:-:S05]  /*2f620*/  IMAD R2, R2, R3, RZ ;  /* 0x0000000302027224 */ /* 0x000fca00078e02ff */
[----:B------:R-:W-:-:S07]  /*2f630*/  VIMNMX R0, R0, R2, !PT ;  /* 0x0000000200007248 */ /* 0x000fce0007fe0100 */
.L_x_1586:
[----:B------:R-:W-:Y:S02]  /*2f640*/  IMAD.MOV.U32 R2, RZ, RZ, RZ ;  /* 0x000000ffff027224 */ /* 0x000fe400078e00ff */
[----:B------:R-:W-:Y:S02]  /*2f650*/  IMAD.MOV.U32 R3, RZ, RZ, R0 ;  /* 0x000000ffff037224 */ /* 0x000fe400078e0000 */
[----:B------:R-:W-:-:S05]  /*2f660*/  IMAD.HI R0, R0, -0x6db6db6d, R2 ;  /* 0x9249249300007827 */ /* 0x000fca00078e0202 */
[----:B------:R-:W-:-:S04]  /*2f670*/  SHF.R.U32.HI R2, RZ, 0x1f, R0 ;  /* 0x0000001fff027819 */ /* 0x000fc80000011600 */
[----:B------:R-:W-:-:S04]  /*2f680*/  LEA.HI.SX32 R2, R0, R2, 0x19 ;  /* 0x0000000200027211 */ /* 0x000fc800078fcaff */
[----:B------:R-:W-:-:S04]  /*2f690*/  VIMNMX R4, RZ, R2, !PT ;  /* 0x00000002ff047248 */ /* 0x000fc80007fe0100 */
[----:B------:R-:W-:Y:S01]  /*2f6a0*/  ISETP.GT.AND P0, PT, R6, R4, PT ;  /* 0x000000040600720c */ /* 0x000fe20003f04270 */
[----:B------:R1:W-:-:S12]  /*2f6b0*/  STL [R1+0x20], R4 ;  /* 0x0000200401007387 */ /* 0x0003d80000100800 */
[----:B-1----:R-:W-:Y:S05]  /*2f6c0*/  @P0 BRA `(.L_x_1590) ;  /* 0x0000000000480947 */ /* 0x002fea0003800000 */
[----:B------:R-:W1:Y:S02]  /*2f6d0*/  S2R R4, SR_TID.X ;  /* 0x0000000000047919 */ /* 0x000e640000002100 */
[----:B-1----:R-:W-:-:S04]  /*2f6e0*/  LOP3.LUT R4, R4, 0x7f, RZ, 0xc0, !PT ;  /* 0x0000007f04047812 */ /* 0x002fc800078ec0ff */
[----:B------:R-:W-:-:S13]  /*2f6f0*/  ISETP.NE.AND P0, PT, R4, RZ, PT ;  /* 0x000000ff0400720c */ /* 0x000fda0003f05270 */
[----:B------:R-:W-:Y:S05]  /*2f700*/  @P0 BRA `(.L_x_1591) ;  /* 0x00000034001c0947 */ /* 0x000fea0003800000 */
[----:B------:R-:W1:Y:S01]  /*2f710*/  S2R R3, SR_LANEID ;  /* 0x0000000000037919 */ /* 0x000e620000000000 */
[----:B------:R-:W-:Y:S01]  /*2f720*/  VOTEU.ANY UR4, UPT, PT ;  /* 0x0000000000047886 */ /* 0x000fe200038e0100 */
[----:B------:R-:W2:Y:S01]  /*2f730*/  LDC.64 R4, c[0x0][0xc60] ;  /* 0x00031800ff047b82 */ /* 0x000ea20000000a00 */
[----:B------:R-:W1:Y:S01]  /*2f740*/  FLO.U32 R0, UR4 ;  /* 0x0000000400007d00 */ /* 0x000e6200080e0000 */
[----:B------:R-:W-:-:S07]  /*2f750*/  ULDC.64 UR6, c[0x0][0x208] ;  /* 0x0000820000067ab9 */ /* 0x000fce0000000a00 */
[----:B------:R-:W2:Y:S01]  /*2f760*/  POPC R2, UR4 ;  /* 0x0000000400027d09 */ /* 0x000ea20008000000 */
[----:B-1----:R-:W-:-:S13]  /*2f770*/  ISETP.EQ.U32.AND P0, PT, R0, R3, PT ;  /* 0x000000030000720c */ /* 0x002fda0003f02070 */
[----:B--2---:R-:W2:Y:S01]  /*2f780*/  @P0 ATOMG.E.ADD.STRONG.GPU PT, R5, desc[UR6][R4.64], R2 ;  /* 0x00000002040509a8 */ /* 0x004ea200081ee1c6 */
[----:B------:R-:W1:Y:S02]  /*2f790*/  S2R R3, SR_LTMASK ;  /* 0x0000000000037919 */ /* 0x000e640000003900 */
[----:B-1----:R-:W-:-:S06]  /*2f7a0*/  LOP3.LUT R3, R3, UR4, RZ, 0xc0, !PT ;  /* 0x0000000403037c12 */ /* 0x002fcc000f8ec0ff */
[----:B------:R-:W1:Y:S01]  /*2f7b0*/  POPC R3, R3 ;  /* 0x0000000300037309 */ /* 0x000e620000000000 */
[----:B--2---:R-:W1:Y:S02]  /*2f7c0*/  SHFL.IDX PT, R0, R5, R0, 0x1f ;  /* 0x00001f0005007589 */ /* 0x004e6400000e0000 */
[----:B-1----:R-:W-:Y:S01]  /*2f7d0*/  IADD3 R16, R0, UR40, R3 ;  /* 0x0000002800107c10 */ /* 0x002fe2000fffe003 */
[----:B------:R-:W-:Y:S06]  /*2f7e0*/  BRA `(.L_x_1591) ;  /* 0x0000003000e47947 */ /* 0x000fec0003800000 */
.L_x_1590:
[----:B------:R-:W2:Y:S01]  /*2f7f0*/  LDL R17, [R1+0x4] ;  /* 0x0000040001117983 */ /* 0x000ea20000100800 */
        /* <DEDUP_REMOVED lines=14> */
[----:B0-----:R-:W-:Y:S02]  /*2f8e0*/  IMAD.U32 R11, RZ, RZ, UR5 ;  /* 0x00000005ff0b7e24 */ /* 0x001fe4000f8e00ff */
[----:B------:R-:W-:Y:S02]  /*2f8f0*/  IMAD.MOV.U32 R8, RZ, RZ, 0x70 ;  /* 0x00000070ff087424 */ /* 0x000fe400078e00ff */
[----:B------:R-:W-:Y:S02]  /*2f900*/  IMAD.MOV.U32 R12, RZ, RZ, 0x1 ;  /* 0x00000001ff0c7424 */ /* 0x000fe400078e00ff */
[----:B------:R-:W-:-:S07]  /*2f910*/  IMAD.MOV.U32 R13, RZ, RZ, RZ ;  /* 0x000000ffff0d7224 */ /* 0x000fce00078e00ff */
[----:B------:R-:W-:-:S07]  /*2f920*/  LEPC R20, `(.L_x_1593) ;  /* 0x000000001014794e */ /* 0x000fce0000000000 */
[----:B-1----:R-:W-:Y:S05]  /*2f930*/  CALL.ABS.NOINC R2 ;  /* 0x0000000002007343 */ /* 0x002fea0003c00000 */
.L_x_1593:
[----:B------:R-:W-:Y:S05]  /*2f940*/  BSYNC B6 ;  /* 0x0000000000067941 */ /* 0x000fea0003800000 */
.L_x_1592:
[----:B------:R-:W-:Y:S02]  /*2f950*/  IMAD.MOV.U32 R2, RZ, RZ, R17 ;  /* 0x000000ffff027224 */ /* 0x000fe400078e0011 */
[----:B------:R-:W2:Y:S01]  /*2f960*/  LDL.LU R17, [R1] ;  /* 0x0000000001117983 */ /* 0x000ea20000300800 */
[----:B------:R-:W-:Y:S01]  /*2f970*/  BSSY B6, `(.L_x_1594) ;  /* 0x0000017000067945 */ /* 0x000fe20003800000 */
[----:B------:R-:W-:-:S05]  /*2f980*/  VIADD R0, R2, 0xe400 ;  /* 0x0000e40002007836 */ /* 0x000fca0000000000 */
[----:B------:R-:W-:Y:S02]  /*2f990*/  LOP3.LUT P0, RZ, R0, 0x3ff, RZ, 0xc0, !PT ;  /* 0x000003ff00ff7812 */ /* 0x000fe4000780c0ff */
[----:B--2---:R-:W-:-:S11]  /*2f9a0*/  LOP3.LUT R17, R17, 0xfffffffe, RZ, 0xc0, !PT ;  /* 0xfffffffe11117812 */ /* 0x004fd600078ec0ff */
[----:B------:R-:W-:-:S05]  /*2f9b0*/  @P0 LOP3.LUT R17, R17, 0x1, RZ, 0xfc, !PT ;  /* 0x0000000111110812 */ /* 0x000fca00078efcff */
[----:B------:R1:W-:Y:S01]  /*2f9c0*/  STL [R1], R17 ;  /* 0x0000001101007387 */ /* 0x0003e20000100800 */
[----:B------:R-:W-:Y:S05]  /*2f9d0*/  @!P0 BRA `(.L_x_1595) ;  /* 0x0000000000408947 */ /* 0x000fea0003800000 */
[----:B------:R-:W-:Y:S01]  /*2f9e0*/  MOV R2, 0x0 ;  /* 0x0000000000027802 */ /* 0x000fe20000000f00 */
[----:B------:R-:W-:Y:S01]  /*2f9f0*/  ULDC.64 UR6, c[0x4][0x98] ;  /* 0x0100260000067ab9 */ /* 0x000fe20000000a00 */
[----:B------:R-:W-:Y:S01]  /*2fa00*/  ULDC.64 UR8, c[0x4][0xa0] ;  /* 0x0100280000087ab9 */ /* 0x000fe20000000a00 */
[----:B------:R-:W-:Y:S01]  /*2fa10*/  ULDC.64 UR4, c[0x4][0x10] ;  /* 0x0100040000047ab9 */ /* 0x000fe20000000a00 */
[----:B------:R-:W-:Y:S02]  /*2fa20*/  IMAD.U32 R4, RZ, RZ, UR6 ;  /* 0x00000006ff047e24 */ /* 0x000fe4000f8e00ff */
[----:B------:R-:W2:Y:S01]  /*2fa30*/  LDC.64 R2, c[0x4][R2] ;  /* 0x0100000002027b82 */ /* 0x000ea20000000a00 */
        /* <DEDUP_REMOVED lines=9> */
[----:B-12---:R-:W-:Y:S05]  /*2fad0*/  CALL.ABS.NOINC R2 ;  /* 0x0000000002007343 */ /* 0x006fea0003c00000 */
.L_x_1595:
[----:B------:R-:W-:Y:S05]  /*2fae0*/  BSYNC B6 ;  /* 0x0000000000067941 */ /* 0x000fea0003800000 */
.L_x_1594:
        /* <DEDUP_REMOVED lines=21> */
.L_x_1597:
[----:B------:R-:W-:Y:S05]  /*2fc40*/  BSYNC B6 ;  /* 0x0000000000067941 */ /* 0x000fea0003800000 */
.L_x_1596:
        /* <DEDUP_REMOVED lines=19> */
.L_x_1599:
[----:B------:R-:W-:Y:S05]  /*2fd80*/  BSYNC B6 ;  /* 0x0000000000067941 */ /* 0x000fea0003800000 */
.L_x_1598:
[----:B------:R-:W-:Y:S01]  /*2fd90*/  ULDC.64 UR4, c[0x0][0x9f8] ;  /* 0x00027e0000047ab9 */ /* 0x000fe20000000a00 */
[----:B------:R-:W-:Y:S01]  /*2fda0*/  IMAD.MOV.U32 R8, RZ, RZ, R19 ;  /* 0x000000ffff087224 */ /* 0x000fe200078e0013 */
[----:B------:R-:W-:Y:S01]  /*2fdb0*/  ISETP.NE.U32.AND P0, PT, RZ, UR4, PT ;  /* 0x00000004ff007c0c */ /* 0x000fe2000bf05070 */
[----:B------:R-:W-:-:S03]  /*2fdc0*/  ULDC.64 UR6, c[0x0][0x208] ;  /* 0x0000820000067ab9 */ /* 0x000fc60000000a00 */
[----:B------:R-:W-:Y:S01]  /*2fdd0*/  ISETP.NE.AND.EX P0, PT, RZ, UR5, PT, P0 ;  /* 0x00000005ff007c0c */ /* 0x000fe2000bf05300 */
[----:B------:R-:W-:-:S12]  /*2fde0*/  ULDC.64 UR4, c[0x0][0xa08] ;  /* 0x0002820000047ab9 */ /* 0x000fd80000000a00 */
[----:B------:R-:W2:Y:S02]  /*2fdf0*/  @P0 LDC.64 R2, c[0x0][0x9f8] ;  /* 0x00027e00ff020b82 */ /* 0x000ea40000000a00 */
[----:B--2---:R-:W-:-:S05]  /*2fe00*/  @P0 IMAD.WIDE R2, R19, 0x4, R2 ;  /* 0x0000000413020825 */ /* 0x004fca00078e0202 */
[----:B------:R2:W3:Y:S02]  /*2fe10*/  @P0 LDG.E R8, desc[UR6][R2.64] ;  /* 0x0000000602080981 */ /* 0x0004e4000c1e1900 */
[----:B--2---:R-:W2:Y:S02]  /*2fe20*/  LDC.64 R2, c[0x0][0x418] ;  /* 0x00010600ff027b82 */ /* 0x004ea40000000a00 */
[----:B--2---:R-:W-:Y:S01]  /*2fe30*/  LOP3.LUT P0, RZ, R2, UR4, RZ, 0xfc, !PT ;  /* 0x0000000402ff7c12 */ /* 0x004fe2000f80fcff */
[----:B------:R-:W-:-:S03]  /*2fe40*/  UMOV UR4, 0xffffffff ;  /* 0xffffffff00047882 */ /* 0x000fc60000000000 */
[----:B------:R-:W-:Y:S02]  /*2fe50*/  LOP3.LUT P0, RZ, R3, UR5, RZ, 0xfc, P0 ;  /* 0x0000000503ff7c12 */ /* 0x000fe4000800fcff */
[----:B---3--:R-:W-:Y:S01]  /*2fe60*/  SHF.R.S32.HI R9, RZ, 0x1f, R8 ;  /* 0x0000001fff097819 */ /* 0x008fe20000011408 */
[----:B------:R2:W-:Y:S01]  /*2fe70*/  STL [R1+0x18], R8 ;  /* 0x0000180801007387 */ /* 0x0005e20000100800 */
[----:B-1----:R-:W-:-:S03]  /*2fe80*/  SEL R17, R8, RZ, !P0 ;  /* 0x000000ff08117207 */ /* 0x002fc60004000000 */
[----:B------:R2:W-:Y:S01]  /*2fe90*/  STL [R1+0x1c], R9 ;  /* 0x00001c0901007387 */ /* 0x0005e20000100800 */
[----:B------:R-:W-:Y:S05]  /*2fea0*/  BRA.DIV UR4, `(.L_x_1600) ;  /* 0x0000006204847947 */ /* 0x000fea000b800000 */
[----:B------:R-:W1:Y:S02]  /*2feb0*/  S2R R0, SR_TID.X ;  /* 0x0000000000007919 */ /* 0x000e640000002100 */
[----:B-1----:R-:W-:-:S04]  /*2fec0*/  SHF.R.U32.HI R0, RZ, 0x5, R0 ;  /* 0x00000005ff007819 */ /* 0x002fc80000011600 */
[----:B------:R-:W-:-:S05]  /*2fed0*/  LOP3.LUT R0, R0, 0x3, RZ, 0xc0, !PT ;  /* 0x0000000300007812 */ /* 0x000fca00078ec0ff */
[----:B------:R1:W3:Y:S02]  /*2fee0*/  SHFL.IDX PT, R14, R0, RZ, 0x1f ;  /* 0x00001fff000e7589 */ /* 0x0002e400000e0000 */
.L_x_1762:
[----:B-1----:R-:W4:Y:S01]  /*2fef0*/  LDL.LU R0, [R1] ;  /* 0x0000000001007983 */ /* 0x002f220000300800 */
[----:B------:R-:W-:Y:S02]  /*2ff00*/  PLOP3.LUT P1, PT, PT, PT, PT, 0x8, 0x0 ;  /* 0x000000000000781c */ /* 0x000fe40003f2e170 */
[----:B---3--:R-:W-:Y:S02]  /*2ff10*/  ISETP.NE.AND P0, PT, R14, RZ, PT ;  /* 0x000000ff0e00720c */ /* 0x008fe40003f05270 */
[----:B----4-:R-:W-:-:S09]  /*2ff20*/  LOP3.LUT R0, R0, 0xfffffffe, RZ, 0xc0, !PT ;  /* 0xfffffffe00007812 */ /* 0x010fd200078ec0ff */
[----:B------:R-:W-:-:S05]  /*2ff30*/  @P1 LOP3.LUT R0, R0, 0x1, RZ, 0xfc, !PT ;  /* 0x0000000100001812 */ /* 0x000fca00078efcff */
[----:B------:R1:W-:Y:S01]  /*2ff40*/  STL [R1], R0 ;  /* 0x0000000001007387 */ /* 0x0003e20000100800 */
[----:B------:R-:W-:Y:S05]  /*2ff50*/  @P0 BRA `(.L_x_1601) ;  /* 0x0000000400700947 */ /* 0x000fea0003800000 */
[----:B------:R-:W-:-:S03]  /*2ff60*/  UMOV UR4, 0xffffffff ;  /* 0xffffffff00047882 */ /* 0x000fc60000000000 */
[----:B------:R-:W-:Y:S05]  /*2ff70*/  BRA.DIV UR4, `(.L_x_1602) ;  /* 0x0000006204847947 */ /* 0x000fea000b800000 */
[----:B------:R-:W-:-:S13]  /*2ff80*/  ELECT P6, URZ, PT ;  /* 0x00000000003f782f */ /* 0x000fda00038c0000 */
.L_x_1765:
[----:B------:R-:W-:Y:S05]  /*2ff90*/  @!P6 BRA `(.L_x_1601) ;  /* 0x000000040060e947 */ /* 0x000fea0003800000 */
[----:B-1----:R-:W3:Y:S01]  /*2ffa0*/  LDL R0, [R1+0x40] ;  /* 0x0000400001007983 */ /* 0x002ee20000100800 */
[----:B------:R-:W-:-:S04]  /*2ffb0*/  ISETP.NE.U32.AND P0, PT, R2, RZ, PT ;  /* 0x000000ff0200720c */ /* 0x000fc80003f05070 */
[----:B------:R-:W-:Y:S01]  /*2ffc0*/  ISETP.NE.AND.EX P0, PT, R3, RZ, PT, P0 ;  /* 0x000000ff0300720c */ /* 0x000fe20003f05300 */
[----:B---3--:R-:W-:-:S12]  /*2ffd0*/  VIADD R0, R0, 0xffffffff ;  /* 0xffffffff00007836 */ /* 0x008fd80000000000 */
[----:B------:R-:W-:Y:S05]  /*2ffe0*/  @!P0 BRA `(.L_x_1603) ;  /* 0x0000000000488947 */ /* 0x000fea0003800000 */
[----:B------:R-:W1:Y:S01]  /*2fff0*/  LDC R7, c[0x0][0x43c] ;  /* 0x00010f00ff077b82 */ /* 0x000e620000000800 */
[----:B------:R-:W-:Y:S01]  /*30000*/  ULDC.64 UR4, c[0x0][0x428] ;  /* 0x00010a0000047ab9 */ /* 0x000fe20000000a00 */
        /* <DEDUP_REMOVED lines=16> */
.L_x_1603:
[----:B--2---:R-:W2:Y:S04]  /*30110*/  LDL R9, [R1+0x4] ;  /* 0x0000040001097983 */ /* 0x004ea80000100800 */
[----:B-1----:R-:W2:Y:S04]  /*30120*/  LDL R2, [R1+0x8] ;  /* 0x0000080001027983 */ /* 0x002ea80000100800 */
[----:B------:R-:W3:Y:S01]  /*30130*/  LDL R3, [R1+0x10] ;  /* 0x0000100001037983 */ /* 0x000ee20000100800 */
[----:B------:R-:W1:Y:S02]  /*30140*/  S2R R8, SR_TID.X ;  /* 0x0000000000087919 */ /* 0x000e640000002100 */
[----:B-1----:R-:W-:-:S04]  /*30150*/  LOP3.LUT R8, R8, 0x7f, RZ, 0xc0, !PT ;  /* 0x0000007f08087812 */ /* 0x002fc800078ec0ff */
[----:B------:R-:W-:Y:S01]  /*30160*/  ISETP.NE.AND P1, PT, R8, RZ, PT ;  /* 0x000000ff0800720c */ /* 0x000fe20003f25270 */
[----:B--2---:R-:W-:Y:S01]  /*30170*/  IMAD R2, R2, 0x8, R9 ;  /* 0x0000000802027824 */ /* 0x004fe200078e0209 */
[----:B---3--:R-:W-:-:S04]  /*30180*/  SHF.L.U32 R4, R3, 0x1f, RZ ;  /* 0x0000001f03047819 */ /* 0x008fc800000006ff */
[----:B------:R-:W1:Y:S02]  /*30190*/  SYNCS.PHASECHK.TRANS64.TRYWAIT P0, [R2+URZ+0x2e880], R4 ;  /* 0x02e88004020075a7 */ /* 0x000e64000800017f */
[----:B-1----:R-:W-:Y:S05]  /*301a0*/  @!P0 BRA `(.L_x_1604) ;  /* 0x0000006000188947 */ /* 0x002fea0003800000 */
.L_x_1766:
        /* <DEDUP_REMOVED lines=8> */
.L_x_1605:
[----:B------:R-:W2:Y:S04]  /*30230*/  LDL R6, [R1+0x4] ;  /* 0x0000040001067983 */ /* 0x000ea80000100800 */
[----:B------:R-:W2:Y:S04]  /*30240*/  LDL R3, [R1+0x8] ;  /* 0x0000080001037983 */ /* 0x000ea80000100800 */
[----:B------:R-:W3:Y:S01]  /*30250*/  LDL R5, [R1+0x24] ;  /* 0x0000240001057983 */ /* 0x000ee20000100800 */
[----:B------:R-:W-:Y:S01]  /*30260*/  R2UR UR9, R2 ;  /* 0x00000000020972ca */ /* 0x000fe200000e0000 */
[----:B------:R-:W-:Y:S01]  /*30270*/  UIADD3 UR4, UP0, UR36, 0x470, URZ ;  /* 0x0000047024047890 */ /* 0x000fe2000ff1e03f */
[----:B------:R-:W-:Y:S01]  /*30280*/  R2UR UR12, R18 ;  /* 0x00000000120c72ca */ /* 0x000fe200000e0000 */
[----:B------:R-:W-:Y:S01]  /*30290*/  UMOV UR6, 0x0 ;  /* 0x0000000000067882 */ /* 0x000fe20000000000 */
[----:B-----5:R-:W-:Y:S01]  /*302a0*/  R2UR UR13, R17 ;  /* 0x00000000110d72ca */ /* 0x020fe200000e0000 */
[----:B------:R-:W-:Y:S01]  /*302b0*/  UIADD3.X UR5, URZ, UR37, URZ, UP0, !UPT ;  /* 0x000000253f057290 */ /* 0x000fe200087fe43f */
[----:B------:R-:W-:Y:S01]  /*302c0*/  UMOV UR7, 0x14f00000 ;  /* 0x14f0000000077882 */ /* 0x000fe20000000000 */
[----:B------:R-:W-:-:S06]  /*302d0*/  UMOV UR10, URZ ;  /* 0x0000003f000a7c82 */ /* 0x000fcc0008000000 */
[----:B------:R-:W-:Y:S01]  /*302e0*/  UIADD3 UR9, UR9, 0x2e870, URZ ;  /* 0x0002e87009097890 */ /* 0x000fe2000fffe03f */
[----:B--2---:R-:W-:Y:S02]  /*302f0*/  IMAD R3, R3, 0x7000, R6 ;  /* 0x0000700003037824 */ /* 0x004fe400078e0206 */
[----:B---3--:R-:W-:-:S03]  /*30300*/  IMAD R0, R0, 0xe0, R5 ;  /* 0x000000e000007824 */ /* 0x008fc600078e0205 */
[----:B------:R-:W-:Y:S02]  /*30310*/  R2UR UR8, R3 ;  /* 0x00000000030872ca */ /* 0x000fe400000e0000 */
[----:B------:R-:W-:-:S11]  /*30320*/  R2UR UR11, R0 ;  /* 0x00000000000b72ca */ /* 0x000fd600000e0000 */
[----:B------:R-:W-:-:S09]  /*30330*/  UIADD3 UR8, UR8, 0xe400, URZ ;  /* 0x0000e40008087890 */ /* 0x000fd2000fffe03f */
[----:B------:R2:W-:Y:S01]  /*30340*/  UTMALDG.4D [UR8], [UR4], desc[UR6] ;  /* 0x00000608040075b4 */ /* 0x0005e20008019000 */
[----:B------:R-:W3:Y:S02]  /*30350*/  SYNCS.PHASECHK.TRANS64.TRYWAIT P0, [R2+URZ+0x2e840], R4 ;  /* 0x02e84004020075a7 */ /* 0x000ee4000800017f */
[----:B--23--:R-:W-:Y:S05]  /*30360*/  @!P0 BRA `(.L_x_1606) ;  /* 0x0000005c00bc8947 */ /* 0x00cfea0003800000 */
.L_x_1767:
        /* <DEDUP_REMOVED lines=8> */
.L_x_1607:
[----:B-12---:R-:W2:Y:S01]  /*303f0*/  LDL.LU R4, [R1] ;  /* 0x0000000001047983 */ /* 0x006ea20000300800 */
        /* <DEDUP_REMOVED lines=10> */
[----:B------:R-:W-:-:S03]  /*304a0*/  R2UR UR13, R17 ;  /* 0x00000000110d72ca */ /* 0x000fc600000e0000 */
[----:B------:R-:W-:Y:S02]  /*304b0*/  UIADD3 UR8, UR8, 0x20400, URZ ;  /* 0x0002040008087890 */ /* 0x000fe4000fffe03f */
[----:B------:R-:W-:-:S09]  /*304c0*/  UIADD3 UR9, UR9, 0x2e830, URZ ;  /* 0x0002e83009097890 */ /* 0x000fd2000fffe03f */
[----:B------:R3:W-:Y:S01]  /*304d0*/  UTMALDG.4D [UR8], [UR4], desc[UR6] ;  /* 0x00000608040075b4 */ /* 0x0007e20008019000 */
[----:B--2---:R-:W-:-:S04]  /*304e0*/  LOP3.LUT R4, R4, 0xfffffffe, RZ, 0xc0, !PT ;  /* 0xfffffffe04047812 */ /* 0x004fc800078ec0ff */
[----:B------:R-:W-:-:S05]  /*304f0*/  @P0 LOP3.LUT R4, R4, 0x1, RZ, 0xfc, !PT ;  /* 0x0000000104040812 */ /* 0x000fca00078efcff */
[----:B------:R3:W-:Y:S01]  /*30500*/  STL [R1], R4 ;  /* 0x0000000401007387 */ /* 0x0007e20000100800 */
[----:B------:R-:W-:Y:S01]  /*30510*/  NOP ;  /* 0x0000000000007918 */ /* 0x000fe20000000000 */
.L_x_1601:
[----:B---3--:R-:W3:Y:S04]  /*30520*/  LDL R4, [R1+0x4] ;  /* 0x0000040001047983 */ /* 0x008ee80000100800 */
[----:B------:R-:W1:Y:S01]  /*30530*/  LDL.LU R3, [R1+0x3c] ;  /* 0x00003c0001037983 */ /* 0x000e620000300800 */
[----:B------:R-:W-:Y:S05]  /*30540*/  WARPSYNC.ALL ;  /* 0x0000000000007948 */ /* 0x000fea0003800000 */
[----:B------:R-:W-:Y:S01]  /*30550*/  ULDC.64 UR4, c[0x0][0x298] ;  /* 0x0000a60000047ab9 */ /* 0x000fe20000000a00 */
[----:B------:R-:W-:Y:S01]  /*30560*/  BSSY B6, `(.L_x_1608) ;  /* 0x000001c000067945 */ /* 0x000fe20003800000 */
[----:B------:R-:W-:Y:S01]  /*30570*/  BAR.SYNC.DEFER_BLOCKING 0x8, 0x180 ;  /* 0x0206000000007b1d */ /* 0x000fe20000010000 */
[----:B-1----:R-:W-:-:S05]  /*30580*/  SHF.R.S32.HI R0, RZ, 0x1f, R3 ;  /* 0x0000001fff007819 */ /* 0x002fca0000011403 */
[----:B------:R-:W-:Y:S02]  /*30590*/  IMAD R2, R0, UR4, RZ ;  /* 0x0000000400027c24 */ /* 0x000fe4000f8e02ff */
[----:B---3--:R-:W-:Y:S02]  /*305a0*/  VIADD R0, R4, 0x1c400 ;  /* 0x0001c40004007836 */ /* 0x008fe40000000000 */
[C---:B------:R-:W-:Y:S02]  /*305b0*/  IMAD R2, R3.reuse, UR5, R2 ;  /* 0x0000000503027c24 */ /* 0x040fe4000f8e0202 */
[----:B------:R-:W-:Y:S01]  /*305c0*/  IMAD.WIDE.U32 R4, R3, UR4, RZ ;  /* 0x0000000403047c25 */ /* 0x000fe2000f8e00ff */
[----:B------:R-:W-:-:S03]  /*305d0*/  LOP3.LUT P0, RZ, R0, 0x3ff, RZ, 0xc0, !PT ;  /* 0x000003ff00ff7812 */ /* 0x000fc6000780c0ff */
[----:B------:R-:W-:Y:S01]  /*305e0*/  IMAD.IADD R0, R5, 0x1, R2 ;  /* 0x0000000105007824 */ /* 0x000fe200078e0202 */
[----:B------:R1:W-:Y:S04]  /*305f0*/  STL.64 [R1+0x48], R4 ;  /* 0x0000480401007387 */ /* 0x0003e80000100a00 */
[----:B------:R1:W-:Y:S05]  /*30600*/  STL [R1+0x3c], R0 ;  /* 0x00003c0001007387 */ /* 0x0003ea0000100800 */
[----:B------:R-:W-:Y:S05]  /*30610*/  @!P0 BRA `(.L_x_1609) ;  /* 0x0000000000408947 */ /* 0x000fea0003800000 */
[----:B------:R-:W-:Y:S01]  /*30620*/  MOV R2, 0x0 ;  /* 0x0000000000027802 */ /* 0x000fe20000000f00 */
[----:B------:R-:W-:Y:S01]  /*30630*/  ULDC.64 UR4, c[0x4][0x98] ;  /* 0x0100260000047ab9 */ /* 0x000fe20000000a00 */
[----:B------:R-:W-:Y:S01]  /*30640*/  ULDC.64 UR6, c[0x4][0xa0] ;  /* 0x0100280000067ab9 */ /* 0x000fe20000000a00 */
[----:B------:R-:W-:Y:S01]  /*30650*/  ULDC.64 UR8, c[0x4][0x28] ;  /* 0x01000a0000087ab9 */ /* 0x000fe20000000a00 */
[----:B-1----:R-:W-:Y:S02]  /*30660*/  IMAD.U32 R4, RZ, RZ, UR4 ;  /* 0x00000004ff047e24 */ /* 0x002fe4000f8e00ff */
[----:B------:R-:W1:Y:S01]  /*30670*/  LDC.64 R2, c[0x4][R2] ;  /* 0x0100000002027b82 */ /* 0x000e620000000a00 */
[----:B------:R-:W-:Y:S02]  /*30680*/  IMAD.U32 R5, RZ, RZ, UR5 ;  /* 0x00000005ff057e24 */ /* 0x000fe4000f8e00ff */
[----:B------:R-:W-:Y:S02]  /*30690*/  IMAD.U32 R6, RZ, RZ, UR6 ;  /* 0x00000006ff067e24 */ /* 0x000fe4000f8e00ff */
[----:B------:R-:W-:-:S02]  /*306a0*/  IMAD.U32 R7, RZ, RZ, UR7 ;  /* 0x00000007ff077e24 */ /* 0x000fc4000f8e00ff */
[----:B------:R-:W-:Y:S02]  /*306b0*/  IMAD.U32 R10, RZ, RZ, UR8 ;  /* 0x00000008ff0a7e24 */ /* 0x000fe4000f8e00ff */
[----:B0-----:R-:W-:Y:S02]  /*306c0*/  IMAD.U32 R11, RZ, RZ, UR9 ;  /* 0x00000009ff0b7e24 */ /* 0x001fe4000f8e00ff */
[----:B--2---:R-:W-:Y:S02]  /*306d0*/  IMAD.MOV.U32 R8, RZ, RZ, 0x70 ;  /* 0x00000070ff087424 */ /* 0x004fe400078e00ff */
[----:B------:R-:W-:Y:S02]  /*306e0*/  IMAD.MOV.U32 R12, RZ, RZ, 0x1 ;  /* 0x00000001ff0c7424 */ /* 0x000fe400078e00ff */
[----:B------:R-:W-:-:S07]  /*306f0*/  IMAD.MOV.U32 R13, RZ, RZ, RZ ;  /* 0x000000ffff0d7224 */ /* 0x000fce00078e00ff */
[----:B------:R-:W-:-:S07]  /*30700*/  LEPC R20, `(.L_x_1609) ;  /* 0x000000001014794e */ /* 0x000fce0000000000 */
[----:B-1----:R-:W-:Y:S05]  /*30710*/  CALL.ABS.NOINC R2 ;  /* 0x0000000002007343 */ /* 0x002fea0003c00000 */
.L_x_1609:
[----:B------:R-:W-:Y:S05]  /*30720*/  BSYNC B6 ;  /* 0x0000000000067941 */ /* 0x000fea0003800000 */
.L_x_1608:
[----:B-1----:R-:W3:Y:S01]  /*30730*/  LDL.LU R0, [R1+0x3c] ;  /* 0x00003c0001007983 */ /* 0x002ee20000300800 */
[----:B------:R-:W1:Y:S01]  /*30740*/  LDC R7, c[0x0][0x448] ;  /* 0x00011200ff077b82 */ /* 0x000e620000000800 */
[----:B------:R-:W-:Y:S01]  /*30750*/  ULDC.64 UR4, c[0x0][0x2d8] ;  /* 0x0000b60000047ab9 */ /* 0x000fe20000000a00 */
[----:B------:R-:W-:Y:S01]  /*30760*/  ULDC UR6, c[0x0][0x2b8] ;  /* 0x0000ae0000067ab9 */ /* 0x000fe20000000800 */
[----:B------:R-:W3:Y:S04]  /*30770*/  LDL.LU.64 R2, [R1+0x48] ;  /* 0x0000480001027983 */ /* 0x000ee80000300a00 */
[----:B------:R-:W4:Y:S04]  /*30780*/  LDL R12, [R1+0x28] ;  /* 0x00002800010c7983 */ /* 0x000f280000100800 */
[----:B--2---:R2:W5:Y:S01]  /*30790*/  LDL R9, [R1+0x44] ;  /* 0x0000440001097983 */ /* 0x0045620000100800 */
[----:B------:R-:W0:Y:S01]  /*307a0*/  S2R R5, SR_TID.X ;  /* 0x0000000000057919 */ /* 0x000e220000002100 */
[----:B------:R-:W2:Y:S01]  /*307b0*/  S2R R6, SR_TID.X ;  /* 0x0000000000067919 */ /* 0x000ea20000002100 */
[----:B0-----:R-:W-:-:S04]  /*307c0*/  LOP3.LUT R5, R5, 0x7f, RZ, 0xc0, !PT ;  /* 0x0000007f05057812 */ /* 0x001fc800078ec0ff */
[----:B------:R-:W-:Y:S01]  /*307d0*/  SHF.R.U32.HI R5, RZ, 0x3, R5 ;  /* 0x00000003ff057819 */ /* 0x000fe20000011605 */
[----:B--2---:R-:W-:-:S05]  /*307e0*/  IMAD.SHL.U32 R8, R6, 0x10, RZ ;  /* 0x0000001006087824 */ /* 0x004fca00078e00ff */
[----:B------:R-:W-:Y:S01]  /*307f0*/  LOP3.LUT R8, R5, 0x70, R8, 0xf8, !PT ;  /* 0x0000007005087812 */ /* 0x000fe200078ef808 */
[----:B---3--:R-:W-:Y:S01]  /*30800*/  IMAD.MOV.U32 R3, RZ, RZ, R0 ;  /* 0x000000ffff037224 */ /* 0x008fe200078e0000 */
[----:B------:R-:W-:-:S05]  /*30810*/  SHF.R.S32.HI R0, RZ, 0x1f, R18 ;  /* 0x0000001fff007819 */ /* 0x000fca0000011412 */
[----:B------:R-:W-:Y:S02]  /*30820*/  IMAD R0, R0, UR4, RZ ;  /* 0x0000000400007c24 */ /* 0x000fe4000f8e02ff */
[----:B------:R-:W-:-:S04]  /*30830*/  IMAD.WIDE.U32 R2, R18, UR4, R2 ;  /* 0x0000000412027c25 */ /* 0x000fc8000f8e0002 */
[----:B------:R-:W-:Y:S01]  /*30840*/  IMAD R0, R18, UR5, R0 ;  /* 0x0000000512007c24 */ /* 0x000fe2000f8e0200 */
[----:B------:R-:W-:Y:S02]  /*30850*/  ULDC.64 UR4, c[0x0][0xa00] ;  /* 0x0002800000047ab9 */ /* 0x000fe40000000a00 */
[----:B------:R-:W-:Y:S01]  /*30860*/  ISETP.NE.U32.AND P0, PT, RZ, UR4, PT ;  /* 0x00000004ff007c0c */ /* 0x000fe2000bf05070 */
[----:B------:R-:W-:Y:S01]  /*30870*/  IMAD.IADD R3, R3, 0x1, R0 ;  /* 0x0000000103037824 */ /* 0x000fe200078e0200 */
[----:B------:R-:W-:Y:S02]  /*30880*/  SHF.R.S32.HI R0, RZ, 0x1f, R19 ;  /* 0x0000001fff007819 */ /* 0x000fe40000011413 */
[----:B------:R-:W-:Y:S01]  /*30890*/  ISETP.NE.AND.EX P0, PT, RZ, UR5, PT, P0 ;  /* 0x00000005ff007c0c */ /* 0x000fe2000bf05300 */
[----:B------:R-:W-:-:S03]  /*308a0*/  ULDC.64 UR4, c[0x0][0x2e0] ;  /* 0x0000b80000047ab9 */ /* 0x000fc60000000a00 */
[----:B------:R-:W-:Y:S02]  /*308b0*/  SEL R4, R0, RZ, !P0 ;  /* 0x000000ff00047207 */ /* 0x000fe40004000000 */
[----:B------:R-:W-:Y:S02]  /*308c0*/  SEL R0, R19, RZ, !P0 ;  /* 0x000000ff13007207 */ /* 0x000fe40004000000 */
[----:B-1----:R-:W-:-:S13]  /*308d0*/  ISETP.NE.AND P0, PT, R7, 0x1, PT ;  /* 0x000000010700780c */ /* 0x002fda0003f05270 */
[----:B------:R-:W0:Y:S08]  /*308e0*/  @P0 LDC R5, c[0x0][0x44c] ;  /* 0x00011300ff050b82 */ /* 0x000e300000000800 */
[----:B------:R-:W1:Y:S01]  /*308f0*/  @P0 LDC R6, c[0x0][0x450] ;  /* 0x00011400ff060b82 */ /* 0x000e620000000800 */
[----:B------:R-:W-:Y:S02]  /*30900*/  IMAD R4, R4, UR4, RZ ;  /* 0x0000000404047c24 */ /* 0x000fe4000f8e02ff */
[----:B------:R-:W-:-:S04]  /*30910*/  IMAD.WIDE.U32 R2, R0, UR4, R2 ;  /* 0x0000000400027c25 */ /* 0x000fc8000f8e0002 */
[----:B------:R-:W-:Y:S01]  /*30920*/  IMAD R0, R0, UR5, R4 ;  /* 0x0000000500007c24 */ /* 0x000fe2000f8e0204 */
[----:B------:R-:W-:Y:S01]  /*30930*/  ULDC.64 UR4, c[0x0][0x2d0] ;  /* 0x0000b40000047ab9 */ /* 0x000fe20000000a00 */
[----:B----4-:R-:W-:Y:S02]  /*30940*/  IMAD.IADD R4, R8, 0x1, R12 ;  /* 0x0000000108047824 */ /* 0x010fe400078e020c */
[----:B------:R-:W-:Y:S01]  /*30950*/  IMAD.IADD R3, R3, 0x1, R0 ;  /* 0x0000000103037824 */ /* 0x000fe200078e0200 */
[----:B------:R-:W2:Y:S01]  /*30960*/  S2R R8, SR_TID.X ;  /* 0x0000000000087919 */ /* 0x000ea20000002100 */
[----:B0-----:R-:W-:-:S04]  /*30970*/  @P0 IMAD.HI.U32 R5, R4, R5, RZ ;  /* 0x0000000504050227 */ /* 0x001fc800078e00ff */
[----:B------:R-:W-:Y:S01]  /*30980*/  IMAD.MOV.U32 R0, RZ, RZ, R4 ;  /* 0x000000ffff007224 */ /* 0x000fe200078e0004 */
        /* <DEDUP_REMOVED lines=18> */
[----:B------:R-:W-:Y:S02]  /*30ab0*/  LOP3.LUT R8, R8, 0x7f, RZ, 0xc0, !PT ;  /* 0x0000007f08087812 */ /* 0x000fe400078ec0ff */
[----:B------:R-:W-:Y:S02]  /*30ac0*/  ISETP.GE.AND P0, PT, R10, UR6, PT ;  /* 0x000000060a007c0c */ /* 0x000fe4000bf06270 */
[----:B------:R-:W-:Y:S02]  /*30ad0*/  IADD3.X R3, R3, UR5, R0, P1, !PT ;  /* 0x0000000503037c10 */ /* 0x000fe40008ffe400 */
[----:B------:R-:W-:Y:S01]  /*30ae0*/  SHF.R.U32.HI R8, RZ, 0x3, R8 ;  /* 0x00000003ff087819 */ /* 0x000fe20000011608 */
[----:B------:R-:W-:Y:S08]  /*30af0*/  BRA.DIV UR4, `(.L_x_1610) ;  /* 0x0000005604ec7947 */ /* 0x000ff0000b800000 */
[----:B------:R-:W2:Y:S04]  /*30b00*/  LDL.LU R6, [R1+0x38] ;  /* 0x0000380001067983 */ /* 0x000ea80000300800 */
[----:B------:R-:W3:Y:S01]  /*30b10*/  LDL.LU R11, [R1+0x28] ;  /* 0x00002800010b7983 */ /* 0x000ee20000300800 */
[----:B------:R-:W-:Y:S01]  /*30b20*/  ULDC.64 UR4, c[0x0][0x208] ;  /* 0x0000820000047ab9 */ /* 0x000fe20000000a00 */
[----:B--2---:R-:W-:Y:S02]  /*30b30*/  IMAD R2, R6, R7, RZ ;  /* 0x0000000706027224 */ /* 0x004fe400078e02ff */
[----:B------:R-:W0:Y:S01]  /*30b40*/  SHFL.IDX PT, R7, R4, RZ, 0x181f ;  /* 0x00181fff04077589 */ /* 0x000e2200000e0000 */
[----:B---3--:R-:W-:-:S03]  /*30b50*/  IMAD.IADD R0, R8, 0x1, R11 ;  /* 0x0000000108007824 */ /* 0x008fc600078e020b */
[----:B------:R-:W1:Y:S01]  /*30b60*/  SHFL.IDX PT, R6, R3, RZ, 0x181f ;  /* 0x00181fff03067589 */ /* 0x000e6200000e0000 */
[C---:B------:R-:W-:Y:S01]  /*30b70*/  VIADD R5, R0.reuse, 0x10 ;  /* 0x0000001000057836 */ /* 0x040fe20000000000 */
        /* <DEDUP_REMOVED lines=60> */
[----:B------:R0:W1:Y:S04]  /*30f40*/  SHFL.IDX PT, R5, R3, 0x7, 0x181f ;  /* 0x00f81f0003057f89 */ /* 0x00006800000e0000 */
[----:B------:R0:W-:Y:S04]  /*30f50*/  @!P1 LDGSTS.E.BYPASS.LTC128B.128 [R9+0x1f400], desc[UR4][R6.64], !P0 ;  /* 0x1f40000006099fae */ /* 0x0001e8000c101d44 */
[----:B------:R0:W2:Y:S02]  /*30f60*/  SHFL.IDX PT, R3, R4, 0x7, 0x181f ;  /* 0x00f81f0004037f89 */ /* 0x0000a400000e0000 */
.L_x_1784:
[----:B------:R3:W5:Y:S01]  /*30f70*/  LDL R8, [R1+0x4] ;  /* 0x0000040001087983 */ /* 0x0007620000100800 */
[----:B------:R-:W-:Y:S01]  /*30f80*/  VIADD R0, R0, 0x70 ;  /* 0x0000007000007836 */ /* 0x000fe20000000000 */
[----:B------:R-:W-:-:S04]  /*30f90*/  ULDC.64 UR4, c[0x0][0x208] ;  /* 0x0000820000047ab9 */ /* 0x000fc80000000a00 */
[----:B------:R-:W-:-:S13]  /*30fa0*/  ISETP.GE.AND P1, PT, R0, R2, PT ;  /* 0x000000020000720c */ /* 0x000fda0003f26270 */
[----:B--2---:R-:W-:-:S05]  /*30fb0*/  @!P1 IADD3 R2, P2, R10, R3, RZ ;  /* 0x000000030a029210 */ /* 0x004fca0007f5e0ff */
[----:B01----:R-:W-:-:S05]  /*30fc0*/  @!P1 IMAD.X R3, RZ, RZ, R5, P2 ;  /* 0x000000ffff039224 */ /* 0x003fca00010e0605 */
[----:B------:R-:W-:Y:S01]  /*30fd0*/  @!PT LDS RZ, [RZ] ;  /* 0x00000000fffff984 */ /* 0x000fe20000000800 */
[----:B------:R-:W-:Y:S01]  /*30fe0*/  @!PT LDS RZ, [RZ] ;  /* 0x00000000fffff984 */ /* 0x000fe20000000800 */
[----:B------:R-:W-:Y:S01]  /*30ff0*/  @!PT LDS RZ, [RZ] ;  /* 0x00000000fffff984 */ /* 0x000fe20000000800 */
[----:B------:R3:W-:Y:S01]  /*31000*/  @!P1 LDGSTS.E.BYPASS.LTC128B.128 [R9+0x1fc00], desc[UR4][R2.64], !P0 ;  /* 0x1fc0000002099fae */ /* 0x0007e2000c101d44 */
[----:B------:R-:W-:Y:S01]  /*31010*/  PLOP3.LUT P0, PT, PT, PT, PT, 0x80, 0x0 ;  /* 0x000000000000781c */ /* 0x000fe20003f0f070 */
[----:B------:R-:W-:-:S12]  /*31020*/  NOP ;  /* 0x0000000000007918 */ /* 0x000fd80000000000 */
.L_x_1611:
        /* <DEDUP_REMOVED lines=19> */
.L_x_1785:
[----:B------:R-:W-:Y:S05]  /*31160*/  BSYNC B0 ;  /* 0x0000000000007941 */ /* 0x000fea0003800000 */
.L_x_1612:
[----:B------:R-:W2:Y:S04]  /*31170*/  LDL.LU R3, [R1+0x40] ;  /* 0x0000400001037983 */ /* 0x000ea80000300800 */
[----:B0-----:R-:W3:Y:S01]  /*31180*/  LDL R2, [R1+0x20] ;  /* 0x0000200001027983 */ /* 0x001ee20000100800 */
[----:B--2---:R-:W-:-:S05]  /*31190*/  VIADD R3, R3, 0xfffffffe ;  /* 0xfffffffe03037836 */ /* 0x004fca0000000000 */
[----:B---3--:R-:W-:-:S13]  /*311a0*/  ISETP.GE.AND P0, PT, R3, R2, PT ;  /* 0x000000020300720c */ /* 0x008fda0003f06270 */
[----:B------:R-:W-:Y:S05]  /*311b0*/  @!P0 BRA `(.L_x_1614) ;  /* 0x0000000c00f88947 */ /* 0x000fea0003800000 */
[----:B------:R0:W5:Y:S04]  /*311c0*/  LDL.LU R0, [R1+0x8] ;  /* 0x0000080001007983 */ /* 0x0001680000300800 */
[----:B------:R0:W5:Y:S02]  /*311d0*/  LDL.LU R2, [R1+0x10] ;  /* 0x0000100001027983 */ /* 0x0001640000300800 */
.L_x_1634:
[----:B--2---:R-:W2:Y:S01]  /*311e0*/  LDL R4, [R1] ;  /* 0x0000000001047983 */ /* 0x004ea20000100800 */
[----:B-----5:R-:W-:Y:S01]  /*311f0*/  VIADD R5, R0, 0x1 ;  /* 0x0000000100057836 */ /* 0x020fe20000000000 */
[----:B------:R-:W-:Y:S05]  /*31200*/  YIELD ;  /* 0x0000000000007946 */ /* 0x000fea0003800000 */
[C---:B------:R-:W-:Y:S01]  /*31210*/  ISETP.NE.AND P0, PT, R5.reuse, 0x2, PT ;  /* 0x000000020500780c */ /* 0x040fe20003f05270 */
[----:B------:R-:W-:Y:S03]  /*31220*/  BSSY B0, `(.L_x_1615) ;  /* 0x000006f000007945 */ /* 0x000fe60003800000 */
[----:B------:R-:W-:-:S02]  /*31230*/  SEL R10, R5, RZ, P0 ;  /* 0x000000ff050a7207 */ /* 0x000fc40000000000 */
        /* <DEDUP_REMOVED lines=15> */
[----:B------:R-:W-:Y:S01]  /*31330*/  ULDC.64 UR8, c[0x0][0x208] ;  /* 0x0000820000087ab9 */ /* 0x000fe20000000a00 */
        /* <DEDUP_REMOVED lines=10> */
[----:B------:R-:W-:-:S04]  /*313e0*/  IMAD.WIDE.U32 R4, R11, UR6, R4 ;  /* 0x000000060b047c25 */ /* 0x000fc8000f8e0004 */
[----:B------:R-:W-:Y:S01]  /*313f0*/  IMAD.IADD R5, R6, 0x1, R5 ;  /* 0x0000000106057824 */ /* 0x000fe200078e0205 */
[----:B------:R-:W-:-:S04]  /*31400*/  LEA R6, P0, R4, UR4, 0x2 ;  /* 0x0000000404067c11 */ /* 0x000fc8000f8010ff */
[----:B------:R-:W-:-:S05]  /*31410*/  LEA.HI.X R7, R4, UR5, R5, 0x2, P0 ;  /* 0x0000000504077c11 */ /* 0x000fca00080f1405 */
[----:B------:R2:W5:Y:S04]  /*31420*/  LDG.E R17, desc[UR8][R6.64] ;  /* 0x0000000806117981 */ /* 0x000568000c1e1900 */
.L_x_1617:
[----:B------:R-:W2:Y:S01]  /*31430*/  LDL R5, [R1+0x4] ;  /* 0x0000040001057983 */ /* 0x000ea20000100800 */
[----:B------:R-:W3:Y:S01]  /*31440*/  S2R R4, SR_TID.X ;  /* 0x0000000000047919 */ /* 0x000ee20000002100 */
[----:B------:R-:W-:Y:S01]  /*31450*/  BSSY B1, `(.L_x_1618) ;  /* 0x0000007000017945 */ /* 0x000fe20003800000 */
[----:B---3--:R-:W-:-:S04]  /*31460*/  LOP3.LUT R4, R4, 0x7f, RZ, 0xc0, !PT ;  /* 0x0000007f04047812 */ /* 0x008fc800078ec0ff */
[----:B------:R-:W-:Y:S01]  /*31470*/  ISETP.NE.AND P1, PT, R4, RZ, PT ;  /* 0x000000ff0400720c */ /* 0x000fe20003f25270 */
[----:B--2---:R-:W-:Y:S01]  /*31480*/  IMAD R6, R10, 0x8, R5 ;  /* 0x000000080a067824 */ /* 0x004fe200078e0205 */
[----:B------:R-:W-:-:S04]  /*31490*/  SHF.L.U32 R5, R9, 0x1f, RZ ;  /* 0x0000001f09057819 */ /* 0x000fc800000006ff */
[----:B------:R-:W2:Y:S02]  /*314a0*/  SYNCS.PHASECHK.TRANS64.TRYWAIT P0, [R6+URZ+0x2e880], R5 ;  /* 0x02e88005060075a7 */ /* 0x000ea4000800017f */
[----:B--2---:R-:W-:Y:S05]  /*314b0*/  @!P0 BRA `(.L_x_1619) ;  /* 0x0000005800448947 */ /* 0x004fea0003800000 */
.L_x_1786:
[----:B------:R-:W-:Y:S05]  /*314c0*/  BSYNC B1 ;  /* 0x0000000000017941 */ /* 0x000fea0003800000 */
.L_x_1618:
        /* <DEDUP_REMOVED lines=9> */
.L_x_1621:
[----:B------:R-:W-:Y:S05]  /*31560*/  BSYNC B1 ;  /* 0x0000000000017941 */ /* 0x000fea0003800000 */
.L_x_1620:
        /* <DEDUP_REMOVED lines=14> */
.L_x_1622:
[----:B------:R-:W-:-:S13]  /*31650*/  @P0 ELECT P2, URZ, PT ;  /* 0x00000000003f082f */ /* 0x000fda0003840000 */
[----:B-----5:R-:W-:Y:S02]  /*31660*/  @P2 R2UR UR13, R17 ;  /* 0x00000000110d22ca */ /* 0x020fe400000e0000 */
        /* <DEDUP_REMOVED lines=11> */
.L_x_1787:
[----:B------:R-:W-:Y:S05]  /*31720*/  BSYNC B1 ;  /* 0x0000000000017941 */ /* 0x000fea0003800000 */
.L_x_1623:
        /* <DEDUP_REMOVED lines=11> */
.L_x_1626:
[----:B------:R-:W-:Y:S05]  /*317e0*/  BSYNC B1 ;  /* 0x0000000000017941 */ /* 0x000fea0003800000 */
.L_x_1625:
        /* <DEDUP_REMOVED lines=8> */
.L_x_1627:
        /* <DEDUP_REMOVED lines=10> */
.L_x_1616:
[----:B------:R-:W-:Y:S05]  /*31910*/  BSYNC B0 ;  /* 0x0000000000007941 */ /* 0x000fea0003800000 */
.L_x_1615:
[----:B------:R-:W-:-:S06]  /*31920*/  UISETP.NE.AND UP0, UPT, UR38, 0x3, UPT ;  /* 0x000000032600788c */ /* 0x000fcc000bf05270 */
[----:B------:R-:W-:-:S13]  /*31930*/  PLOP3.LUT P0, PT, PT, PT, UP0, 0x80, 0x0 ;  /* 0x000000000000781c */ /* 0x000fda0003f0f008 */
[----:B------:R-:W-:Y:S05]  /*31940*/  @!P0 BRA `(.L_x_1628) ;  /* 0x0000000000048947 */ /* 0x000fea0003800000 */
[----:B------:R-:W-:Y:S01]  /*31950*/  BPT.TRAP 0x1 ;  /* 0x000000040000795c */ /* 0x000fe20000300000 */
.L_x_1628:
[----:B------:R-:W2:Y:S01]  /*31960*/  LDL R5, [R1+0x4] ;  /* 0x0000040001057983 */ /* 0x000ea20000100800 */
[----:B------:R-:W-:Y:S01]  /*31970*/  IMAD.U32 R4, RZ, RZ, UR39 ;  /* 0x00000027ff047e24 */ /* 0x000fe2000f8e00ff */
[----:B------:R-:W-:Y:S04]  /*31980*/  BSSY B0, `(.L_x_1629) ;  /* 0x0000007000007945 */ /* 0x000fe80003800000 */
[----:B------:R-:W-:Y:S02]  /*31990*/  ISETP.NE.AND P1, PT, R4, 0x3, PT ;  /* 0x000000030400780c */ /* 0x000fe40003f25270 */
[----:B------:R-:W-:-:S04]  /*319a0*/  LOP3.LUT R4, R2, 0x1, RZ, 0x3c, !PT ;  /* 0x0000000102047812 */ /* 0x000fc800078e3cff */
[----:B------:R-:W-:Y:S01]  /*319b0*/  SHF.L.U32 R4, R4, 0x1f, RZ ;  /* 0x0000001f04047819 */ /* 0x000fe200000006ff */
[----:B--2---:R-:W-:-:S04]  /*319c0*/  IMAD R20, R0, 0x8, R5 ;  /* 0x0000000800147824 */ /* 0x004fc800078e0205 */
[----:B------:R-:W2:Y:S02]  /*319d0*/  SYNCS.PHASECHK.TRANS64.TRYWAIT P0, [R20+URZ+0x2e870], R4 ;  /* 0x02e87004140075a7 */ /* 0x000ea4000800017f */
[----:B--2---:R-:W-:Y:S05]  /*319e0*/  @!P0 BRA `(.L_x_1630) ;  /* 0x0000005400208947 */ /* 0x004fea0003800000 */
.L_x_1788:
[----:B------:R-:W-:Y:S05]  /*319f0*/  BSYNC B0 ;  /* 0x0000000000007941 */ /* 0x000fea0003800000 */
.L_x_1629:
[----:B------:R-:W-:Y:S05]  /*31a00*/  @!P1 BRA `(.L_x_1631) ;  /* 0x0000000000049947 */ /* 0x000fea0003800000 */
[----:B------:R-:W-:Y:S01]  /*31a10*/  BPT.TRAP 0x1 ;  /* 0x000000040000795c */ /* 0x000fe20000300000 */
.L_x_1631:
[----:B------:R-:W-:Y:S01]  /*31a20*/  SHF.L.U32 R2, R2, 0x1f, RZ ;  /* 0x0000001f02027819 */ /* 0x000fe200000006ff */
[----:B------:R-:W-:-:S03]  /*31a30*/  IMAD R12, R0, 0x7000, RZ ;  /* 0x00007000000c7824 */ /* 0x000fc600078e02ff */
[----:B------:R-:W3:Y:S02]  /*31a40*/  SYNCS.PHASECHK.TRANS64.TRYWAIT P0, [R20+URZ+0x2e860], R2 ;  /* 0x02e86002140075a7 */ /* 0x000ee4000800017f */
[----:B---3--:R-:W-:Y:S05]  /*31a50*/  @!P0 BRA `(.L_x_1632) ;  /* 0x0000005400188947 */ /* 0x008fea0003800000 */
.L_x_1789:
        /* <DEDUP_REMOVED lines=102> */
.L_x_1633:
[----:B------:R-:W3:Y:S01]  /*320c0*/  S2R R0, SR_TID.X ;  /* 0x0000000000007919 */ /* 0x000ee20000002100 */
[----:B-1----:R1:W-:Y:S01]  /*320d0*/  SYNCS.ARRIVE.TRANS64.A1T0 RZ, [R20+URZ+0x2e850], RZ ;  /* 0x02e850ff14ff79a7 */ /* 0x0023e2000810003f */
[----:B---3--:R-:W-:Y:S02]  /*320e0*/  LOP3.LUT R2, R0, 0x7f, RZ, 0xc0, !PT ;  /* 0x0000007f00027812 */ /* 0x008fe400078ec0ff */
[----:B------:R-:W3:Y:S01]  /*320f0*/  LDL R0, [R1+0x20] ;  /* 0x0000200001007983 */ /* 0x000ee20000100800 */
[----:B------:R-:W-:Y:S01]  /*32100*/  BAR.SYNC.DEFER_BLOCKING 0x2, 0x80 ;  /* 0x0082000000007b1d */ /* 0x000fe20000010000 */
[----:B------:R-:W-:-:S05]  /*32110*/  ISETP.NE.AND P0, PT, R2, RZ, PT ;  /* 0x000000ff0200720c */ /* 0x000fca0003f05270 */
[----:B------:R4:W5:Y:S08]  /*32120*/  LDL R2, [R1+0x10] ;  /* 0x0000100001027983 */ /* 0x0009700000100800 */
[----:B-1----:R-:W-:-:S05]  /*32130*/  @!P0 VIADD R20, R20, 0x2e880 ;  /* 0x0002e88014148836 */ /* 0x002fca0000000000 */
[----:B------:R-:W-:-:S04]  /*32140*/  @!P0 PRMT R20, RZ, 0x654, R20 ;  /* 0x00000654ff148816 */ /* 0x000fc80000000014 */
[----:B------:R4:W-:Y:S01]  /*32150*/  @!P0 SYNCS.ARRIVE.TRANS64.RED.A1T0 RZ, [R20+URZ], RZ ;  /* 0x000000ff14ff89a7 */ /* 0x0009e2000810043f */
[C---:B---3--:R-:W-:Y:S01]  /*32160*/  ISETP.GT.AND P0, PT, R3.reuse, R0, PT ;  /* 0x000000000300720c */ /* 0x048fe20003f04270 */
[----:B------:R-:W-:Y:S01]  /*32170*/  VIADD R3, R3, 0xffffffff ;  /* 0xffffffff03037836 */ /* 0x000fe20000000000 */
[----:B------:R4:W5:Y:S11]  /*32180*/  LDL R0, [R1+0x8] ;  /* 0x0000080001007983 */ /* 0x0009760000100800 */
[----:B----4-:R-:W-:Y:S05]  /*32190*/  @P0 BRA `(.L_x_1634) ;  /* 0xfffffff000100947 */ /* 0x010fea000383ffff */
.L_x_1614:
[----:B------:R-:W1:Y:S01]  /*321a0*/  S2R R4, SR_TID.X ;  /* 0x0000000000047919 */ /* 0x000e620000002100 */
[----:B------:R-:W-:Y:S01]  /*321b0*/  BSSY B0, `(.L_x_1635) ;  /* 0x0000011000007945 */ /* 0x000fe20003800000 */
[----:B-1----:R-:W-:-:S04]  /*321c0*/  LOP3.LUT R4, R4, 0x7f, RZ, 0xc0, !PT ;  /* 0x0000007f04047812 */ /* 0x002fc800078ec0ff */
[----:B------:R-:W-:-:S13]  /*321d0*/  ISETP.NE.AND P0, PT, R4, RZ, PT ;  /* 0x000000ff0400720c */ /* 0x000fda0003f05270 */
[----:B------:R-:W-:Y:S05]  /*321e0*/  @P0 BRA `(.L_x_1636) ;  /* 0x0000000000340947 */ /* 0x000fea0003800000 */
[----:B------:R-:W1:Y:S01]  /*321f0*/  S2R R3, SR_LANEID ;  /* 0x0000000000037919 */ /* 0x000e620000000000 */
[----:B------:R-:W-:Y:S01]  /*32200*/  VOTEU.ANY UR4, UPT, PT ;  /* 0x0000000000047886 */ /* 0x000fe200038e0100 */
[----:B------:R-:W3:Y:S01]  /*32210*/  LDC.64 R4, c[0x0][0xc60] ;  /* 0x00031800ff047b82 */ /* 0x000ee20000000a00 */
[----:B-----5:R-:W1:Y:S01]  /*32220*/  FLO.U32 R0, UR4 ;  /* 0x0000000400007d00 */ /* 0x020e6200080e0000 */
[----:B------:R-:W-:-:S07]  /*32230*/  ULDC.64 UR6, c[0x0][0x208] ;  /* 0x0000820000067ab9 */ /* 0x000fce0000000a00 */
[----:B------:R-:W3:Y:S01]  /*32240*/  POPC R2, UR4 ;  /* 0x0000000400027d09 */ /* 0x000ee20008000000 */
[----:B-1----:R-:W-:-:S13]  /*32250*/  ISETP.EQ.U32.AND P1, PT, R0, R3, PT ;  /* 0x000000030000720c */ /* 0x002fda0003f22070 */
[----:B---3--:R-:W3:Y:S01]  /*32260*/  @P1 ATOMG.E.ADD.STRONG.GPU PT, R5, desc[UR6][R4.64], R2 ;  /* 0x00000002040519a8 */ /* 0x008ee200081ee1c6 */
[----:B------:R-:W1:Y:S02]  /*32270*/  S2R R3, SR_LTMASK ;  /* 0x0000000000037919 */ /* 0x000e640000003900 */
[----:B-1----:R-:W-:-:S06]  /*32280*/  LOP3.LUT R3, R3, UR4, RZ, 0xc0, !PT ;  /* 0x0000000403037c12 */ /* 0x002fcc000f8ec0ff */
[----:B------:R-:W1:Y:S01]  /*32290*/  POPC R3, R3 ;  /* 0x0000000300037309 */ /* 0x000e620000000000 */
[----:B---3--:R-:W1:Y:S02]  /*322a0*/  SHFL.IDX PT, R0, R5, R0, 0x1f ;  /* 0x00001f0005007589 */ /* 0x008e6400000e0000 */
[----:B-1----:R-:W-:-:S07]  /*322b0*/  IADD3 R16, R0, UR40, R3 ;  /* 0x0000002800107c10 */ /* 0x002fce000fffe003 */
.L_x_1636:
[----:B------:R-:W-:Y:S05]  /*322c0*/  BSYNC B0 ;  /* 0x0000000000007941 */ /* 0x000fea0003800000 */
.L_x_1635:
[----:B------:R-:W-:-:S06]  /*322d0*/  UISETP.NE.AND UP0, UPT, UR38, 0x3, UPT ;  /* 0x000000032600788c */ /* 0x000fcc000bf05270 */
[----:B------:R-:W-:-:S13]  /*322e0*/  PLOP3.LUT P1, PT, PT, PT, UP0, 0x80, 0x0 ;  /* 0x000000000000781c */ /* 0x000fda0003f2f008 */
[----:B------:R-:W-:Y:S05]  /*322f0*/  @!P1 BRA `(.L_x_1637) ;  /* 0x0000000000049947 */ /* 0x000fea0003800000 */
[----:B------:R-:W-:Y:S01]  /*32300*/  BPT.TRAP 0x1 ;  /* 0x000000040000795c */ /* 0x000fe20000300000 */
.L_x_1637:
[----:B------:R-:W3:Y:S04]  /*32310*/  LDL R4, [R1+0x10] ;  /* 0x0000100001047983 */ /* 0x000ee80000100800 */
[----:B------:R-:W4:Y:S04]  /*32320*/  LDL R3, [R1+0x4] ;  /* 0x0000040001037983 */ /* 0x000f280000100800 */
[----:B-----5:R-:W4:Y:S01]  /*32330*/  LDL R2, [R1+0x8] ;  /* 0x0000080001027983 */ /* 0x020f220000100800 */
[----:B------:R-:W-:Y:S01]  /*32340*/  IMAD.U32 R0, RZ, RZ, UR39 ;  /* 0x00000027ff007e24 */ /* 0x000fe2000f8e00ff */
[----:B------:R-:W-:Y:S04]  /*32350*/  BSSY B0, `(.L_x_1638) ;  /* 0x0000007000007945 */ /* 0x000fe80003800000 */
[----:B------:R-:W-:-:S02]  /*32360*/  ISETP.NE.AND P2, PT, R0, 0x3, PT ;  /* 0x000000030000780c */ /* 0x000fc40003f45270 */
[----:B---3--:R-:W-:-:S04]  /*32370*/  LOP3.LUT R0, R4, 0x1, RZ, 0x3c, !PT ;  /* 0x0000000104007812 */ /* 0x008fc800078e3cff */
[----:B------:R-:W-:Y:S01]  /*32380*/  SHF.L.U32 R0, R0, 0x1f, RZ ;  /* 0x0000001f00007819 */ /* 0x000fe200000006ff */
[----:B----4-:R-:W-:-:S04]  /*32390*/  IMAD R17, R2, 0x8, R3 ;  /* 0x0000000802117824 */ /* 0x010fc800078e0203 */
[----:B------:R-:W1:Y:S02]  /*323a0*/  SYNCS.PHASECHK.TRANS64.TRYWAIT P1, [R17+URZ+0x2e870], R0 ;  /* 0x02e87000110075a7 */ /* 0x000e64000802017f */
[----:B-1----:R-:W-:Y:S05]  /*323b0*/  @!P1 BRA `(.L_x_1639) ;  /* 0x0000004800d49947 */ /* 0x002fea0003800000 */
.L_x_1790:
[----:B------:R-:W-:Y:S05]  /*323c0*/  BSYNC B0 ;  /* 0x0000000000007941 */ /* 0x000fea0003800000 */
.L_x_1638:
[----:B------:R-:W-:Y:S05]  /*323d0*/  @!P2 BRA `(.L_x_1640) ;  /* 0x000000000004a947 */ /* 0x000fea0003800000 */
[----:B------:R-:W-:Y:S01]  /*323e0*/  BPT.TRAP 0x1 ;  /* 0x000000040000795c */ /* 0x000fe20000300000 */
.L_x_1640:
[----:B-1----:R-:W3:Y:S02]  /*323f0*/  LDL R0, [R1+0x10] ;  /* 0x0000100001007983 */ /* 0x002ee40000100800 */
[----:B---3--:R-:W-:-:S04]  /*32400*/  SHF.L.U32 R0, R0, 0x1f, RZ ;  /* 0x0000001f00007819 */ /* 0x008fc800000006ff */
[----:B------:R-:W1:Y:S02]  /*32410*/  SYNCS.PHASECHK.TRANS64.TRYWAIT P1, [R17+URZ+0x2e860], R0 ;  /* 0x02e86000110075a7 */ /* 0x000e64000802017f */
[----:B-1----:R-:W-:Y:S05]  /*32420*/  @!P1 BRA `(.L_x_1641) ;  /* 0x0000004800cc9947 */ /* 0x002fea0003800000 */
.L_x_1791:
[----:B------:R-:W1:Y:S04]  /*32430*/  LDL R18, [R1+0x8] ;  /* 0x0000080001127983 */ /* 0x000e680000100800 */
[----:B------:R-:W3:Y:S04]  /*32440*/  LDL R2, [R1+0x30] ;  /* 0x0000300001027983 */ /* 0x000ee80000100800 */
[----:B--2---:R-:W2:Y:S04]  /*32450*/  LDL R12, [R1+0x4] ;  /* 0x00000400010c7983 */ /* 0x004ea80000100800 */
[----:B------:R-:W4:Y:S04]  /*32460*/  LDL R3, [R1+0x34] ;  /* 0x0000340001037983 */ /* 0x000f280000100800 */
[----:B------:R-:W5:Y:S01]  /*32470*/  LDL R13, [R1+0x2c] ;  /* 0x00002c00010d7983 */ /* 0x000f620000100800 */
[----:B------:R-:W-:Y:S05]  /*32480*/  WARPSYNC.ALL ;  /* 0x0000000000007948 */ /* 0x000fea0003800000 */
[----:B-1----:R-:W-:-:S05]  /*32490*/  IMAD R0, R18, 0x7000, RZ ;  /* 0x0000700012007824 */ /* 0x002fca00078e02ff */
[----:B---3--:R-:W-:-:S05]  /*324a0*/  LOP3.LUT R2, R0, R2, RZ, 0xfc, !PT ;  /* 0x0000000200027212 */ /* 0x008fca00078efcff */
[----:B--2---:R-:W-:-:S05]  /*324b0*/  IMAD.IADD R2, R12, 0x1, R2 ;  /* 0x000000010c027824 */ /* 0x004fca00078e0202 */
[----:B------:R-:W1:Y:S01]  /*324c0*/  LDSM.16.MT88.4 R4, [R2+0xe400] ;  /* 0x00e400000204783b */ /* 0x000e620000004200 */
[----:B----4-:R-:W-:Y:S01]  /*324d0*/  IMAD.IADD R3, R3, 0x1, R2 ;  /* 0x0000000103037824 */ /* 0x010fe200078e0202 */
[----:B-----5:R-:W-:Y:S02]  /*324e0*/  LOP3.LUT R0, R0, R13, RZ, 0xfc, !PT ;  /* 0x0000000d00007212 */ /* 0x020fe400078efcff */
        /* <DEDUP_REMOVED lines=92> */
.L_x_1642:
[----:B------:R-:W3:Y:S01]  /*32ab0*/  LDL.LU R3, [R1+0x10] ;  /* 0x0000100001037983 */ /* 0x000ee20000300800 */
[----:B-1----:R1:W-:Y:S01]  /*32ac0*/  SYNCS.ARRIVE.TRANS64.A1T0 RZ, [R17+URZ+0x2e850], RZ ;  /* 0x02e850ff11ff79a7 */ /* 0x0023e2000810003f */
[----:B--2---:R-:W-:Y:S02]  /*32ad0*/  VIADD R0, R18, 0x1 ;  /* 0x0000000112007836 */ /* 0x004fe40000000000 */
        /* <DEDUP_REMOVED lines=10> */
.L_x_1591:
[----:B-1----:R-:W2:Y:S02]  /*32b80*/  LDL R0, [R1] ;  /* 0x0000000001007983 */ /* 0x002ea40000100800 */
        /* <DEDUP_REMOVED lines=8> */
[----:B------:R2:W3:Y:S04]  /*32c10*/  LDS.128 R16, [R0+0x2e8d0] ;  /* 0x02e8d00000107984 */ /* 0x0004e80000000c00 */
[----:B------:R2:W-:Y:S01]  /*32c20*/  STL [R1+0x4], R0 ;  /* 0x0000040001007387 */ /* 0x0005e20000100800 */
[----:B------:R-:W-:Y:S06]  /*32c30*/  BAR.ARV 0x4, 0x180 ;  /* 0x0106000000007b1d */ /* 0x000fec0000002000 */
[----:B------:R-:W-:Y:S05]  /*32c40*/  BRA `(.L_x_1644) ;  /* 0x0000000800e47947 */ /* 0x000fea0003800000 */
.L_x_1643:
[----:B------:R-:W1:Y:S01]  /*32c50*/  S2R R0, SR_TID.X ;  /* 0x0000000000007919 */ /* 0x000e620000002100 */
[----:B------:R-:W-:Y:S01]  /*32c60*/  UMOV UR4, 0xffffffff ;  /* 0xffffffff00047882 */ /* 0x000fe20000000000 */
[----:B-1----:R-:W-:-:S04]  /*32c70*/  LOP3.LUT R6, R0, 0x1f, RZ, 0xc0, !PT ;  /* 0x0000001f00067812 */ /* 0x002fc800078ec0ff */
[----:B------:R-:W-:Y:S01]  /*32c80*/  ISETP.NE.AND P0, PT, R6, 0x1f, PT ;  /* 0x0000001f0600780c */ /* 0x000fe20003f05270 */
[----:B------:R-:W-:-:S12]  /*32c90*/  BRA.DIV UR4, `(.L_x_1645) ;  /* 0x0000004204c47947 */ /* 0x000fd8000b800000 */
[----:B------:R-:W-:Y:S01]  /*32ca0*/  IMAD.IADD R0, R19, 0x1, R6 ;  /* 0x0000000113007824 */ /* 0x000fe200078e0206 */
[----:B------:R-:W-:Y:S01]  /*32cb0*/  ULDC UR4, c[0x0][0xc3c] ;  /* 0x00030f0000047ab9 */ /* 0x000fe20000000800 */
[----:B------:R-:W-:-:S03]  /*32cc0*/  ULDC.64 UR6, c[0x0][0x208] ;  /* 0x0000820000067ab9 */ /* 0x000fc60000000a00 */
        /* <DEDUP_REMOVED lines=29> */
.L_x_1801:
[----:B------:R-:W-:Y:S02]  /*32ea0*/  ULDC UR4, c[0x0][0xc38] ;  /* 0x00030e0000047ab9 */ /* 0x000fe40000000800 */
[----:B------:R-:W-:-:S04]  /*32eb0*/  IMAD.U32 R4, RZ, RZ, UR4 ;  /* 0x00000004ff047e24 */ /* 0x000fc8000f8e00ff */
[----:B--2---:R-:W-:-:S04]  /*32ec0*/  IMAD R16, R16, R4, RZ ;  /* 0x0000000410107224 */ /* 0x004fc800078e02ff */
[----:B------:R-:W-:-:S05]  /*32ed0*/  IMAD.IADD R5, R5, 0x1, R16 ;  /* 0x0000000105057824 */ /* 0x000fca00078e0210 */
[----:B------:R-:W-:-:S13]  /*32ee0*/  ISETP.GT.AND P6, PT, R5, R0, PT ;  /* 0x000000000500720c */ /* 0x000fda0003fc4270 */
[----:B------:R-:W-:Y:S05]  /*32ef0*/  @P6 BRA `(.L_x_1646) ;  /* 0x0000000000a06947 */ /* 0x000fea0003800000 */
.L_x_1651:
[----:B------:R-:W2:Y:S01]  /*32f00*/  LDC R2, c[0x0][0xc3c] ;  /* 0x00030f00ff027b82 */ /* 0x000ea20000000800 */
[----:B------:R-:W-:-:S05]  /*32f10*/  VIADD R19, R19, 0x1f ;  /* 0x0000001f13137836 */ /* 0x000fca0000000000 */
[----:B--2---:R-:W-:-:S13]  /*32f20*/  ISETP.GE.AND P6, PT, R19, R2, PT ;  /* 0x000000021300720c */ /* 0x004fda0003fc6270 */
[----:B------:R-:W-:Y:S05]  /*32f30*/  @P6 BRA `(.L_x_1647) ;  /* 0x0000000400dc6947 */ /* 0x000fea0003800000 */
[----:B-1----:R-:W1:Y:S01]  /*32f40*/  S2R R3, SR_TID.X ;  /* 0x0000000000037919 */ /* 0x002e620000002100 */
[----:B------:R-:W-:Y:S01]  /*32f50*/  BSSY B0, `(.L_x_1648) ;  /* 0x000000a000007945 */ /* 0x000fe20003800000 */
[----:B-1----:R-:W-:-:S05]  /*32f60*/  LOP3.LUT R3, R3, 0x1f, RZ, 0xc0, !PT ;  /* 0x0000001f03037812 */ /* 0x002fca00078ec0ff */
[----:B------:R-:W-:-:S05]  /*32f70*/  IMAD.IADD R4, R19, 0x1, R3 ;  /* 0x0000000113047824 */ /* 0x000fca00078e0203 */
[----:B------:R-:W-:Y:S01]  /*32f80*/  ISETP.GE.OR P6, PT, R4, R2, !P0 ;  /* 0x000000020400720c */ /* 0x000fe200047c6670 */
[----:B------:R-:W-:-:S12]  /*32f90*/  IMAD.MOV.U32 R2, RZ, RZ, RZ ;  /* 0x000000ffff027224 */ /* 0x000fd800078e00ff */
[----:B------:R-:W-:Y:S05]  /*32fa0*/  @P6 BRA `(.L_x_1649) ;  /* 0x0000000000106947 */ /* 0x000fea0003800000 */
[----:B------:R-:W1:Y:S01]  /*32fb0*/  LDC.64 R2, c[0x0][0xc80] ;  /* 0x00032000ff027b82 */ /* 0x000e620000000a00 */
[----:B------:R-:W-:Y:S01]  /*32fc0*/  ULDC.64 UR4, c[0x0][0x208] ;  /* 0x0000820000047ab9 */ /* 0x000fe20000000a00 */
[----:B-1----:R-:W-:-:S06]  /*32fd0*/  IMAD.WIDE R2, R4, 0x4, R2 ;  /* 0x0000000404027825 */ /* 0x002fcc00078e0202 */
[----:B------:R1:W5:Y:S02]  /*32fe0*/  LDG.E R2, desc[UR4][R2.64] ;  /* 0x0000000402027981 */ /* 0x000364000c1e1900 */
.L_x_1649:
[----:B------:R-:W-:Y:S05]  /*32ff0*/  BSYNC B0 ;  /* 0x0000000000007941 */ /* 0x000fea0003800000 */
.L_x_1648:
        /* <DEDUP_REMOVED lines=18> */
.L_x_1809:
[----:B------:R-:W-:Y:S02]  /*33120*/  ULDC UR4, c[0x0][0xc38] ;  /* 0x00030e0000047ab9 */ /* 0x000fe40000000800 */
[----:B------:R-:W-:-:S04]  /*33130*/  IMAD.U32 R4, RZ, RZ, UR4 ;  /* 0x00000004ff047e24 */ /* 0x000fc8000f8e00ff */
[----:B--2---:R-:W-:-:S04]  /*33140*/  IMAD R16, R16, R4, RZ ;  /* 0x0000000410107224 */ /* 0x004fc800078e02ff */
[----:B------:R-:W-:-:S05]  /*33150*/  IMAD.IADD R5, R16, 0x1, R5 ;  /* 0x0000000110057824 */ /* 0x000fca00078e0205 */
[----:B------:R-:W-:-:S13]  /*33160*/  ISETP.GT.AND P6, PT, R5, R0, PT ;  /* 0x000000000500720c */ /* 0x000fda0003fc4270 */
[----:B------:R-:W-:Y:S05]  /*33170*/  @!P6 BRA `(.L_x_1651) ;  /* 0xfffffffc0060e947 */ /* 0x000fea000383ffff */
.L_x_1646:
        /* <DEDUP_REMOVED lines=8> */
.L_x_1813:
[----:B------:R-:W-:Y:S01]  /*33200*/  ISETP.NE.AND P0, PT, R6, RZ, PT ;  /* 0x000000ff0600720c */ /* 0x000fe20003f05270 */
[----:B--2---:R-:W-:-:S12]  /*33210*/  IMAD.MOV.U32 R2, RZ, RZ, RZ ;  /* 0x000000ffff027224 */ /* 0x004fd800078e00ff */
[----:B------:R-:W-:Y:S05]  /*33220*/  @!P0 BRA `(.L_x_1653) ;  /* 0x0000000000108947 */ /* 0x000fea0003800000 */
[----:B------:R-:W-:Y:S01]  /*33230*/  UMOV UR4, 0xffffffff ;  /* 0xffffffff00047882 */ /* 0x000fe20000000000 */
[----:B------:R-:W-:Y:S02]  /*33240*/  VIADD R12, R5, 0xffffffff ;  /* 0xffffffff050c7836 */ /* 0x000fe40000000000 */
[----:B------:R-:W-:Y:S05]  /*33250*/  BRA.DIV UR4, `(.L_x_1654) ;  /* 0x0000004604b47947 */ /* 0x000fea000b800000 */
[----:B------:R2:W4:Y:S02]  /*33260*/  SHFL.IDX PT, R2, R3, R12, 0x1f ;  /* 0x00001f0c03027589 */ /* 0x00052400000e0000 */
.L_x_1653:
[----:B------:R-:W5:Y:S01]  /*33270*/  LDC.64 R6, c[0x0][0xc90] ;  /* 0x00032400ff067b82 */ /* 0x000f620000000a00 */
[----:B------:R-:W-:Y:S01]  /*33280*/  IMAD.IADD R19, R5, 0x1, R19 ;  /* 0x0000000105137824 */ /* 0x000fe200078e0213 */
[----:B------:R-:W-:-:S03]  /*33290*/  ULDC.64 UR4, c[0x0][0x208] ;  /* 0x0000820000047ab9 */ /* 0x000fc60000000a00 */
[----:B-----5:R-:W-:-:S06]  /*332a0*/  IMAD.WIDE R6, R19, 0x4, R6 ;  /* 0x0000000413067825 */ /* 0x020fcc00078e0206 */
[----:B------:R-:W3:Y:S01]  /*332b0*/  LDG.E R6, desc[UR4][R6.64] ;  /* 0x0000000406067981 */ /* 0x000ee2000c1e1900 */
[----:B----4-:R-:W-:-:S04]  /*332c0*/  IMAD R16, R2, R4, R16 ;  /* 0x0000000402107224 */ /* 0x010fc800078e0210 */
[----:B------:R-:W-:Y:S02]  /*332d0*/  IMAD.IADD R0, R0, 0x1, -R16 ;  /* 0x0000000100007824 */ /* 0x000fe400078e0a10 */
[----:B---3--:R-:W-:-:S05]  /*332e0*/  IMAD R5, R17, R6, RZ ;  /* 0x0000000611057224 */ /* 0x008fca00078e02ff */
[----:B------:R-:W-:-:S04]  /*332f0*/  IABS R7, R5 ;  /* 0x0000000500077213 */ /* 0x000fc80000000000 */
[----:B-12---:R-:W1:Y:S08]  /*33300*/  I2F.RP R3, R7 ;  /* 0x0000000700037306 */ /* 0x006e700000209400 */
        /* <DEDUP_REMOVED lines=47> */
[C---:B------:R-:W-:Y:S01]  /*33600*/  LOP3.LUT R3, R0.reuse, R4, RZ, 0x3c, !PT ;  /* 0x0000000400037212 */ /* 0x040fe200078e3cff */
[----:B------:R-:W-:-:S03]  /*33610*/  IMAD.IADD R0, R0, 0x1, R7 ;  /* 0x0000000100007824 */ /* 0x000fc600078e0207 */
[----:B------:R-:W-:-:S07]  /*33620*/  ISETP.GE.AND P2, PT, R3, RZ, PT ;  /* 0x000000ff0300720c */ /* 0x000fce0003f46270 */
[----:B------:R-:W-:-:S06]  /*33630*/  @P0 VIADD R2, R2, 0x1 ;  /* 0x0000000102020836 */ /* 0x000fcc0000000000 */
[----:B------:R-:W-:Y:S01]  /*33640*/  @!P2 IMAD.MOV R2, RZ, RZ, -R2 ;  /* 0x000000ffff02a224 */ /* 0x000fe200078e0a02 */
[----:B------:R-:W-:Y:S01]  /*33650*/  @!P1 LOP3.LUT R2, RZ, R4, RZ, 0x33, !PT ;  /* 0x00000004ff029212 */ /* 0x000fe200078e33ff */
[----:B------:R-:W-:-:S04]  /*33660*/  IMAD.MOV R4, RZ, RZ, -R4 ;  /* 0x000000ffff047224 */ /* 0x000fc800078e0a04 */
[----:B------:R-:W-:Y:S01]  /*33670*/  IMAD R18, R2, R4, R0 ;  /* 0x0000000402127224 */ /* 0x000fe200078e0200 */
[----:B------:R-:W-:-:S05]  /*33680*/  LOP3.LUT R2, RZ, R2, RZ, 0x33, !PT ;  /* 0x00000002ff027212 */ /* 0x000fca00078e33ff */
[----:B------:R-:W-:Y:S01]  /*33690*/  IMAD.IADD R17, R17, 0x1, R2 ;  /* 0x0000000111117824 */ /* 0x000fe200078e0202 */
[----:B------:R-:W-:Y:S06]  /*336a0*/  BRA `(.L_x_1655) ;  /* 0x00000000001c7947 */ /* 0x000fec0003800000 */
.L_x_1647:
[----:B------:R-:W-:Y:S01]  /*336b0*/  UMOV UR4, URZ ;  /* 0x0000003f00047c82 */ /* 0x000fe20008000000 */
[----:B------:R-:W-:Y:S01]  /*336c0*/  UMOV UR5, URZ ;  /* 0x0000003f00057c82 */ /* 0x000fe20008000000 */
[----:B------:R-:W-:Y:S01]  /*336d0*/  ULDC UR6, c[0x0][0xc3c] ;  /* 0x00030f0000067ab9 */ /* 0x000fe20000000800 */
[----:B------:R-:W-:Y:S02]  /*336e0*/  IMAD.MOV.U32 R16, RZ, RZ, R0 ;  /* 0x000000ffff107224 */ /* 0x000fe400078e0000 */
[----:B------:R-:W-:Y:S02]  /*336f0*/  IMAD.U32 R17, RZ, RZ, UR4 ;  /* 0x00000004ff117e24 */ /* 0x000fe4000f8e00ff */
[----:B------:R-:W-:Y:S02]  /*33700*/  IMAD.U32 R18, RZ, RZ, UR5 ;  /* 0x00000005ff127e24 */ /* 0x000fe4000f8e00ff */
[----:B------:R-:W-:-:S07]  /*33710*/  IMAD.U32 R19, RZ, RZ, UR6 ;  /* 0x00000006ff137e24 */ /* 0x000fce000f8e00ff */
.L_x_1655:
[----:B-1----:R1:W2:Y:S01]  /*33720*/  LDL R3, [R1+0x4] ;  /* 0x0000040001037983 */ /* 0x0022a20000100800 */
[----:B------:R-:W3:Y:S01]  /*33730*/  S2R R0, SR_TID.X ;  /* 0x0000000000007919 */ /* 0x000ee20000002100 */
[----:B------:R-:W-:Y:S05]  /*33740*/  WARPSYNC.ALL ;  /* 0x0000000000007948 */ /* 0x000fea0003800000 */
[----:B---3--:R-:W-:Y:S01]  /*33750*/  LOP3.LUT R0, R0, 0x1f, RZ, 0xc0, !PT ;  /* 0x0000001f00007812 */ /* 0x008fe200078ec0ff */
        /* <DEDUP_REMOVED lines=8> */
.L_x_1644:
[----:B------:R-:W-:Y:S02]  /*337e0*/  ULDC UR4, c[0x0][0xc3c] ;  /* 0x00030f0000047ab9 */ /* 0x000fe40000000800 */
[----:B---3--:R-:W-:-:S13]  /*337f0*/  ISETP.GE.AND P0, PT, R19, UR4, PT ;  /* 0x0000000413007c0c */ /* 0x008fda000bf06270 */
[----:B------:R-:W-:Y:S05]  /*33800*/  @!P0 BRA `(.L_x_1656) ;  /* 0xffffffa0006c8947 */ /* 0x000fea000383ffff */
[----:B------:R-:W-:Y:S05]  /*33810*/  BSYNC B7 ;  /* 0x0000000000077941 */ /* 0x000fea0003800000 */
.L_x_1538:
[----:B--2---:R-:W2:Y:S01]  /*33820*/  LDL.LU R0, [R1+0x54] ;  /* 0x0000540001007983 */ /* 0x004ea20000300800 */
[----:B------:R-:W-:Y:S01]  /*33830*/  BSSY B0, `(.L_x_1657) ;  /* 0x000000b000007945 */ /* 0x000fe20003800000 */
[----:B------:R-:W3:Y:S01]  /*33840*/  S2R R5, SR_CgaCtaId ;  /* 0x0000000000057919 */ /* 0x000ee20000008800 */
[----:B--2---:R-:W-:-:S05]  /*33850*/  VIADD R0, R0, 0x1 ;  /* 0x0000000100007836 */ /* 0x004fca0000000000 */
[----:B0-----:R-:W-:-:S04]  /*33860*/  LEA.HI R2, R0, R0, RZ, 0x1 ;  /* 0x0000000000027211 */ /* 0x001fc800078f08ff */
[----:B-1----:R-:W-:-:S05]  /*33870*/  LOP3.LUT R3, R2, 0xfffffffe, RZ, 0xc0, !PT ;  /* 0xfffffffe02037812 */ /* 0x002fca00078ec0ff */
[----:B------:R-:W-:Y:S01]  /*33880*/  IMAD.IADD R3, R0, 0x1, -R3 ;  /* 0x0000000100037824 */ /* 0x000fe200078e0a03 */
[----:B------:R-:W-:-:S04]  /*33890*/  MOV R0, 0x400 ;  /* 0x0000040000007802 */ /* 0x000fc80000000f00 */
[----:B---3--:R-:W-:Y:S02]  /*338a0*/  LEA R0, R5, R0, 0x18 ;  /* 0x0000000005007211 */ /* 0x008fe400078ec0ff */
[----:B------:R-:W-:-:S04]  /*338b0*/  SHF.L.U32 R3, R3, 0x1f, RZ ;  /* 0x0000001f03037819 */ /* 0x000fc800000006ff */
[----:B------:R-:W0:Y:S02]  /*338c0*/  SYNCS.PHASECHK.TRANS64.TRYWAIT P0, [R0+URZ+0x2e820], R3 ;  /* 0x02e82003000075a7 */ /* 0x000e24000800017f */
[----:B0-----:R-:W-:Y:S05]  /*338d0*/  @!P0 BRA `(.L_x_1658) ;  /* 0x00000040003c8947 */ /* 0x001fea0003800000 */
.L_x_1816:
[----:B------:R-:W-:Y:S05]  /*338e0*/  BSYNC B0 ;  /* 0x0000000000007941 */ /* 0x000fea0003800000 */
.L_x_1657:
[----:B------:R-:W-:-:S03]  /*338f0*/  UMOV UR4, 0xffffffff ;  /* 0xffffffff00047882 */ /* 0x000fc60000000000 */
[----:B------:R-:W-:Y:S05]  /*33900*/  BRA.DIV UR4, `(.L_x_1659) ;  /* 0x0000004204447947 */ /* 0x000fea000b800000 */
[----:B------:R-:W1:Y:S02]  /*33910*/  S2R R2, SR_TID.X ;  /* 0x0000000000027919 */ /* 0x000e640000002100 */
[----:B-1----:R-:W-:-:S04]  /*33920*/  SHF.R.U32.HI R2, RZ, 0x5, R2 ;  /* 0x00000005ff027819 */ /* 0x002fc80000011602 */
[----:B------:R-:W-:-:S05]  /*33930*/  LOP3.LUT R2, R2, 0x3, RZ, 0xc0, !PT ;  /* 0x0000000302027812 */ /* 0x000fca00078ec0ff */
[----:B------:R1:W2:Y:S02]  /*33940*/  SHFL.IDX PT, R14, R2, RZ, 0x1f ;  /* 0x00001fff020e7589 */ /* 0x0002a400000e0000 */
.L_x_1819:
[----:B--2---:R-:W-:-:S13]  /*33950*/  ISETP.NE.AND P0, PT, R14, RZ, PT ;  /* 0x000000ff0e00720c */ /* 0x004fda0003f05270 */
[----:B------:R-:W-:Y:S05]  /*33960*/  @P0 BRA `(.L_x_1282) ;  /* 0x0000000000b80947 */ /* 0x000fea0003800000 */
[----:B------:R-:W-:-:S03]  /*33970*/  UMOV UR4, 0xffffffff ;  /* 0xffffffff00047882 */ /* 0x000fc60000000000 */
[----:B------:R-:W-:Y:S05]  /*33980*/  BRA.DIV UR4, `(.L_x_1660) ;  /* 0x0000004204587947 */ /* 0x000fea000b800000 */
[----:B------:R-:W-:-:S13]  /*33990*/  ELECT P6, URZ, PT ;  /* 0x00000000003f782f */ /* 0x000fda00038c0000 */
.L_x_1822:
        /* <DEDUP_REMOVED lines=8> */
.L_x_1661:
        /* <DEDUP_REMOVED lines=14> */
.L_x_1823:
[----:B------:R-:W1:Y:S02]  /*33b00*/  SYNCS.PHASECHK.TRANS64.TRYWAIT P1, [R7+URZ], R2 ;  /* 0x00000002070075a7 */ /* 0x000e64000802017f */
[----:B-1----:R-:W-:Y:S05]  /*33b10*/  @!P1 BRA `(.L_x_1663) ;  /* 0x0000004000289947 */ /* 0x002fea0003800000 */
.L_x_1824:
[----:B------:R-:W-:Y:S05]  /*33b20*/  @!P0 BRA `(.L_x_1664) ;  /* 0x0000000000048947 */ /* 0x000fea0003800000 */
[----:B------:R-:W-:Y:S01]  /*33b30*/  BPT.TRAP 0x1 ;  /* 0x000000040000795c */ /* 0x000fe20000300000 */
.L_x_1664:
[----:B------:R-:W2:Y:S02]  /*33b40*/  LDL.LU R4, [R1+0x8] ;  /* 0x0000080001047983 */ /* 0x000ea40000300800 */
[----:B--2---:R-:W-:-:S04]  /*33b50*/  IMAD R4, R4, 0x8, R0 ;  /* 0x0000000804047824 */ /* 0x004fc800078e0200 */
[----:B------:R-:W2:Y:S02]  /*33b60*/  SYNCS.PHASECHK.TRANS64.TRYWAIT P1, [R4+URZ+0x2e860], R5 ;  /* 0x02e86005040075a7 */ /* 0x000ea4000802017f */
[----:B--2---:R-:W-:Y:S05]  /*33b70*/  @!P1 BRA `(.L_x_1665) ;  /* 0x0000004000249947 */ /* 0x004fea0003800000 */
.L_x_1825:
[----:B------:R-:W-:Y:S05]  /*33b80*/  @!P0 BRA `(.L_x_1666) ;  /* 0x0000000000048947 */ /* 0x000fea0003800000 */
[----:B------:R-:W-:Y:S01]  /*33b90*/  BPT.TRAP 0x1 ;  /* 0x000000040000795c */ /* 0x000fe20000300000 */
.L_x_1666:
[----:B------:R-:W-:-:S04]  /*33ba0*/  IMAD R3, R3, 0x8, R0 ;  /* 0x0000000803037824 */ /* 0x000fc800078e0200 */
[----:B------:R-:W3:Y:S02]  /*33bb0*/  SYNCS.PHASECHK.TRANS64.TRYWAIT P1, [R3+URZ+0x2e860], R2 ;  /* 0x02e86002030075a7 */ /* 0x000ee4000802017f */
[----:B---3--:R-:W-:Y:S05]  /*33bc0*/  @!P1 BRA `(.L_x_1667) ;  /* 0x0000004000249947 */ /* 0x008fea0003800000 */
.L_x_1826:
[----:B------:R-:W-:Y:S05]  /*33bd0*/  @!P0 BRA `(.L_x_1668) ;  /* 0x0000000000048947 */ /* 0x000fea0003800000 */
[----:B------:R-:W-:Y:S01]  /*33be0*/  BPT.TRAP 0x1 ;  /* 0x000000040000795c */ /* 0x000fe20000300000 */
.L_x_1668:
[----:B------:R-:W4:Y:S02]  /*33bf0*/  SYNCS.PHASECHK.TRANS64.TRYWAIT P0, [R4+URZ+0x2e880], R5 ;  /* 0x02e88005040075a7 */ /* 0x000f24000800017f */
[----:B----4-:R-:W-:Y:S05]  /*33c00*/  @!P0 BRA `(.L_x_1669) ;  /* 0x0000004000288947 */ /* 0x010fea0003800000 */
.L_x_1670:
[----:B------:R0:W0:Y:S02]  /*33c10*/  SYNCS.PHASECHK.TRANS64.TRYWAIT P0, [R3+URZ+0x2e880], R2 ;  /* 0x02e88002030075a7 */ /* 0x000024000800017f */
[----:B0-----:R-:W-:Y:S05]  /*33c20*/  @!P0 NANOSLEEP.SYNCS 0x989680 ;  /* 0x009896800000895d */ /* 0x001fea0003900000 */
[----:B------:R-:W0:Y:S02]  /*33c30*/  @!P0 SYNCS.PHASECHK.TRANS64 P0, [R3+URZ+0x2e880], R2 ;  /* 0x02e88002030085a7 */ /* 0x000e24000800007f */
[----:B0-----:R-:W-:Y:S05]  /*33c40*/  @!P0 BRA `(.L_x_1670) ;  /* 0xfffffffc00f08947 */ /* 0x001fea000383ffff */
.L_x_1282:
[----:B------:R-:W-:Y:S05]  /*33c50*/  BSYNC B8 ;  /* 0x0000000000087941 */ /* 0x000fea0003800000 */
.L_x_1279:
[----:B------:R-:W-:Y:S05]  /*33c60*/  EXIT ;  /* 0x000000000000794d */ /* 0x000fea0003800000 */
.L_x_1312:
[----:B0-----:R0:W1:Y:S02]  /*33c70*/  SYNCS.PHASECHK.TRANS64.TRYWAIT P6, [R104+URZ+0x2e890], R128 ;  /* 0x02e89080680075a7 */ /* 0x00106400080c017f */
[----:B-1----:R-:W-:Y:S05]  /*33c80*/  @!P6 NANOSLEEP.SYNCS 0x989680 ;  /* 0x009896800000e95d */ /* 0x002fea0003900000 */
[----:B------:R-:W1:Y:S02]  /*33c90*/  @!P6 SYNCS.PHASECHK.TRANS64 P6, [R104+URZ+0x2e890], R128 ;  /* 0x02e890806800e5a7 */ /* 0x000e6400080c007f */
[----:B-1----:R-:W-:Y:S05]  /*33ca0*/  @!P6 BRA `(.L_x_1312) ;  /* 0xfffffffc00f0e947 */ /* 0x002fea000383ffff */
[----:B------:R-:W-:Y:S05]  /*33cb0*/  BRA `(.L_x_1671) ;  /* 0xfffffcf400f07947 */ /* 0x000fea000383ffff */
.L_x_1346:
[----:B0-----:R0:W1:Y:S02]  /*33cc0*/  SYNCS.PHASECHK.TRANS64.TRYWAIT P3, [R104+URZ+0x2e890], R128 ;  /* 0x02e89080680075a7 */ /* 0x001064000806017f */
[----:B-1----:R-:W-:Y:S05]  /*33cd0*/  @!P3 NANOSLEEP.SYNCS 0x989680 ;  /* 0x009896800000b95d */ /* 0x002fea0003900000 */
[----:B------:R-:W1:Y:S02]  /*33ce0*/  @!P3 SYNCS.PHASECHK.TRANS64 P3, [R104+URZ+0x2e890], R128 ;  /* 0x02e890806800b5a7 */ /* 0x000e64000806007f */
[----:B-1----:R-:W-:Y:S05]  /*33cf0*/  @!P3 BRA `(.L_x_1346) ;  /* 0xfffffffc00f0b947 */ /* 0x002fea000383ffff */
[----:B------:R-:W-:Y:S05]  /*33d00*/  BRA `(.L_x_1672) ;  /* 0xfffffd3800a47947 */ /* 0x000fea000383ffff */
.L_x_1363:
[----:B0-----:R0:W1:Y:S02]  /*33d10*/  SYNCS.PHASECHK.TRANS64.TRYWAIT P2, [R104+URZ+0x2e890], R128 ;  /* 0x02e89080680075a7 */ /* 0x001064000804017f */
[----:B-1----:R-:W-:Y:S05]  /*33d20*/  @!P2 NANOSLEEP.SYNCS 0x989680 ;  /* 0x009896800000a95d */ /* 0x002fea0003900000 */
[----:B------:R-:W1:Y:S02]  /*33d30*/  @!P2 SYNCS.PHASECHK.TRANS64 P2, [R104+URZ+0x2e890], R128 ;  /* 0x02e890806800a5a7 */ /* 0x000e64000804007f */
[----:B-1----:R-:W-:Y:S05]  /*33d40*/  @!P2 BRA `(.L_x_1363) ;  /* 0xfffffffc00f0a947 */ /* 0x002fea000383ffff */
[----:B------:R-:W-:Y:S05]  /*33d50*/  BRA `(.L_x_1673) ;  /* 0xfffffd7800ac7947 */ /* 0x000fea000383ffff */
.L_x_1373:
[----:B-1----:R1:W2:Y:S02]  /*33d60*/  SYNCS.PHASECHK.TRANS64.TRYWAIT P3, [R104+URZ+0x2e8b0], R128 ;  /* 0x02e8b080680075a7 */ /* 0x0022a4000806017f */
[----:B--2---:R-:W-:Y:S05]  /*33d70*/  @!P3 NANOSLEEP.SYNCS 0x989680 ;  /* 0x009896800000b95d */ /* 0x004fea0003900000 */
[----:B------:R-:W2:Y:S02]  /*33d80*/  @!P3 SYNCS.PHASECHK.TRANS64 P3, [R104+URZ+0x2e8b0], R128 ;  /* 0x02e8b0806800b5a7 */ /* 0x000ea4000806007f */
[----:B--2---:R-:W-:Y:S05]  /*33d90*/  @!P3 BRA `(.L_x_1373) ;  /* 0xfffffffc00f0b947 */ /* 0x004fea000383ffff */
[----:B------:R-:W-:Y:S05]  /*33da0*/  BRA `(.L_x_1674) ;  /* 0xfffffd8000a47947 */ /* 0x000fea000383ffff */
.L_x_1393:
[----:B------:R-:W-:Y:S01]  /*33db0*/  BSSY B0, `(.L_x_1675) ;  /* 0x0000007000007945 */ /* 0x000fe20003800000 */
[----:B------:R-:W-:Y:S02]  /*33dc0*/  IMAD.MOV.U32 R12, RZ, RZ, RZ ;  /* 0x000000ffff0c7224 */ /* 0x000fe400078e00ff */
[----:B------:R-:W-:Y:S02]  /*33dd0*/  IMAD.MOV.U32 R11, RZ, RZ, 0x1f ;  /* 0x0000001fff0b7424 */ /* 0x000fe400078e00ff */
[----:B------:R-:W-:-:S07]  /*33de0*/  IMAD.MOV.U32 R15, RZ, RZ, -0x1 ;  /* 0xffffffffff0f7424 */ /* 0x000fce00078e00ff */
[----:B------:R-:W-:Y:S05]  /*33df0*/  WARPSYNC.COLLECTIVE R15, `(.L_x_1676) ;  /* 0x000000000f087348 */ /* 0x000fea0003c00000 */
[----:B------:R0:W1:Y:S02]  /*33e00*/  SHFL.IDX P6, R14, R13, R12, R11 ;  /* 0x0000000c0d0e7389 */ /* 0x00006400000c000b */
[----:B01----:R-:W-:Y:S01]  /*33e10*/  ENDCOLLECTIVE ;  /* 0x000000000000791b */ /* 0x003fe20003800000 */
.L_x_1676:
[----:B------:R-:W-:Y:S05]  /*33e20*/  BSYNC B0 ;  /* 0x0000000000007941 */ /* 0x000fea0003800000 */
.L_x_1675:
[----:B------:R1:W-:Y:S01]  /*33e30*/  STL [R1+0x54], R14 ;  /* 0x0000540e01007387 */ /* 0x0003e20000100800 */
[----:B------:R-:W-:Y:S05]  /*33e40*/  BRA `(.L_x_1677) ;  /* 0xfffffd94005c7947 */ /* 0x000fea000383ffff */
.L_x_1405:
        /* <DEDUP_REMOVED lines=8> */
.L_x_1679:
[----:B------:R-:W-:Y:S05]  /*33ed0*/  BSYNC B1 ;  /* 0x0000000000017941 */ /* 0x000fea0003800000 */
.L_x_1678:
[----:B------:R-:W-:Y:S02]  /*33ee0*/  IMAD.MOV.U32 R13, RZ, RZ, R5 ;  /* 0x000000ffff0d7224 */ /* 0x000fe400078e0005 */
[----:B------:R-:W-:Y:S02]  /*33ef0*/  IMAD.MOV.U32 R12, RZ, RZ, RZ ;  /* 0x000000ffff0c7224 */ /* 0x000fe400078e00ff */
[----:B------:R-:W-:Y:S02]  /*33f00*/  IMAD.MOV.U32 R11, RZ, RZ, 0x1c1f ;  /* 0x00001c1fff0b7424 */ /* 0x000fe400078e00ff */
[----:B------:R-:W-:Y:S02]  /*33f10*/  IMAD.MOV.U32 R15, RZ, RZ, -0x1 ;  /* 0xffffffffff0f7424 */ /* 0x000fe400078e00ff */
[----:B------:R-:W-:-:S07]  /*33f20*/  IMAD.MOV.U32 R0, RZ, RZ, R14 ;  /* 0x000000ffff007224 */ /* 0x000fce00078e000e */
[----:B------:R-:W-:Y:S05]  /*33f30*/  WARPSYNC.COLLECTIVE R15, `(.L_x_1680) ;  /* 0x000000000f087348 */ /* 0x000fea0003c00000 */
[----:B------:R0:W1:Y:S02]  /*33f40*/  SHFL.IDX P6, R14, R13, R12, R11 ;  /* 0x0000000c0d0e7389 */ /* 0x00006400000c000b */
[----:B01----:R-:W-:Y:S01]  /*33f50*/  ENDCOLLECTIVE ;  /* 0x000000000000791b */ /* 0x003fe20003800000 */
.L_x_1680:
[----:B------:R-:W-:Y:S02]  /*33f60*/  IMAD.MOV.U32 R13, RZ, RZ, R8 ;  /* 0x000000ffff0d7224 */ /* 0x000fe400078e0008 */
[----:B------:R-:W-:-:S07]  /*33f70*/  IMAD.MOV.U32 R3, RZ, RZ, R14 ;  /* 0x000000ffff037224 */ /* 0x000fce00078e000e */
[----:B------:R-:W-:Y:S05]  /*33f80*/  WARPSYNC.COLLECTIVE R15, `(.L_x_1681) ;  /* 0x000000000f087348 */ /* 0x000fea0003c00000 */
[----:B------:R0:W1:Y:S02]  /*33f90*/  SHFL.IDX P6, R14, R13, R12, R11 ;  /* 0x0000000c0d0e7389 */ /* 0x00006400000c000b */
[----:B01----:R-:W-:Y:S01]  /*33fa0*/  ENDCOLLECTIVE ;  /* 0x000000000000791b */ /* 0x003fe20003800000 */
.L_x_1681:
[----:B------:R-:W-:Y:S02]  /*33fb0*/  IMAD.MOV.U32 R13, RZ, RZ, R7 ;  /* 0x000000ffff0d7224 */ /* 0x000fe400078e0007 */
[----:B------:R-:W-:-:S07]  /*33fc0*/  IMAD.MOV.U32 R4, RZ, RZ, R14 ;  /* 0x000000ffff047224 */ /* 0x000fce00078e000e */
[----:B------:R-:W-:Y:S05]  /*33fd0*/  WARPSYNC.COLLECTIVE R15, `(.L_x_1682) ;  /* 0x000000000f087348 */ /* 0x000fea0003c00000 */
[----:B------:R0:W1:Y:S02]  /*33fe0*/  SHFL.IDX P6, R14, R13, R12, R11 ;  /* 0x0000000c0d0e7389 */ /* 0x00006400000c000b */
[----:B01----:R-:W-:Y:S01]  /*33ff0*/  ENDCOLLECTIVE ;  /* 0x000000000000791b */ /* 0x003fe20003800000 */
.L_x_1682:
[----:B------:R-:W-:Y:S05]  /*34000*/  BRA `(.L_x_1683) ;  /* 0xfffffd9800d87947 */ /* 0x000fea000383ffff */
.L_x_1408:
[----:B------:R-:W-:Y:S01]  /*34010*/  BSSY B1, `(.L_x_1684) ;  /* 0x0000008000017945 */ /* 0x000fe20003800000 */
[----:B------:R-:W-:Y:S02]  /*34020*/  IMAD.MOV.U32 R13, RZ, RZ, R6 ;  /* 0x000000ffff0d7224 */ /* 0x000fe400078e0006 */
[----:B------:R-:W-:Y:S02]  /*34030*/  IMAD.MOV.U32 R12, RZ, RZ, 0x1 ;  /* 0x00000001ff0c7424 */ /* 0x000fe400078e00ff */
[----:B------:R-:W-:Y:S02]  /*34040*/  IMAD.MOV.U32 R11, RZ, RZ, 0x1c1f ;  /* 0x00001c1fff0b7424 */ /* 0x000fe400078e00ff */
[----:B------:R-:W-:-:S07]  /*34050*/  IMAD.MOV.U32 R15, RZ, RZ, -0x1 ;  /* 0xffffffffff0f7424 */ /* 0x000fce00078e00ff */
[----:B0-2345:R-:W-:Y:S05]  /*34060*/  WARPSYNC.COLLECTIVE R15, `(.L_x_1685) ;  /* 0x000000000f087348 */ /* 0x03dfea0003c00000 */
[----:B------:R1:W0:Y:S02]  /*34070*/  SHFL.IDX P6, R14, R13, R12, R11 ;  /* 0x0000000c0d0e7389 */ /* 0x00022400000c000b */
[----:B012345:R-:W-:Y:S01]  /*34080*/  ENDCOLLECTIVE ;  /* 0x000000000000791b */ /* 0x03ffe20003800000 */
.L_x_1685:
[----:B------:R-:W-:Y:S05]  /*34090*/  BSYNC B1 ;  /* 0x0000000000017941 */ /* 0x000fea0003800000 */
.L_x_1684:
[----:B------:R-:W-:Y:S02]  /*340a0*/  IMAD.MOV.U32 R13, RZ, RZ, R5 ;  /* 0x000000ffff0d7224 */ /* 0x000fe400078e0005 */
[----:B------:R-:W-:Y:S02]  /*340b0*/  IMAD.MOV.U32 R12, RZ, RZ, 0x1 ;  /* 0x00000001ff0c7424 */ /* 0x000fe400078e00ff */
[----:B------:R-:W-:Y:S02]  /*340c0*/  IMAD.MOV.U32 R11, RZ, RZ, 0x1c1f ;  /* 0x00001c1fff0b7424 */ /* 0x000fe400078e00ff */
[----:B------:R-:W-:Y:S02]  /*340d0*/  IMAD.MOV.U32 R15, RZ, RZ, -0x1 ;  /* 0xffffffffff0f7424 */ /* 0x000fe400078e00ff */
[----:B------:R-:W-:-:S07]  /*340e0*/  IMAD.MOV.U32 R0, RZ, RZ, R14 ;  /* 0x000000ffff007224 */ /* 0x000fce00078e000e */
[----:B------:R-:W-:Y:S05]  /*340f0*/  WARPSYNC.COLLECTIVE R15, `(.L_x_1686) ;  /* 0x000000000f087348 */ /* 0x000fea0003c00000 */
[----:B------:R0:W1:Y:S02]  /*34100*/  SHFL.IDX P6, R14, R13, R12, R11 ;  /* 0x0000000c0d0e7389 */ /* 0x00006400000c000b */
[----:B01----:R-:W-:Y:S01]  /*34110*/  ENDCOLLECTIVE ;  /* 0x000000000000791b */ /* 0x003fe20003800000 */
.L_x_1686:
[----:B------:R-:W-:Y:S02]  /*34120*/  IMAD.MOV.U32 R13, RZ, RZ, R8 ;  /* 0x000000ffff0d7224 */ /* 0x000fe400078e0008 */
[----:B------:R-:W-:-:S07]  /*34130*/  IMAD.MOV.U32 R3, RZ, RZ, R14 ;  /* 0x000000ffff037224 */ /* 0x000fce00078e000e */
[----:B------:R-:W-:Y:S05]  /*34140*/  WARPSYNC.COLLECTIVE R15, `(.L_x_1687) ;  /* 0x000000000f087348 */ /* 0x000fea0003c00000 */
[----:B------:R0:W1:Y:S02]  /*34150*/  SHFL.IDX P6, R14, R13, R12, R11 ;  /* 0x0000000c0d0e7389 */ /* 0x00006400000c000b */
[----:B01----:R-:W-:Y:S01]  /*34160*/  ENDCOLLECTIVE ;  /* 0x000000000000791b */ /* 0x003fe20003800000 */
.L_x_1687:
[----:B------:R-:W-:Y:S02]  /*34170*/  IMAD.MOV.U32 R13, RZ, RZ, R7 ;  /* 0x000000ffff0d7224 */ /* 0x000fe400078e0007 */
[----:B------:R-:W-:-:S07]  /*34180*/  IMAD.MOV.U32 R4, RZ, RZ, R14 ;  /* 0x000000ffff047224 */ /* 0x000fce00078e000e */
[----:B------:R-:W-:Y:S05]  /*34190*/  WARPSYNC.COLLECTIVE R15, `(.L_x_1688) ;  /* 0x000000000f087348 */ /* 0x000fea0003c00000 */
[----:B------:R0:W1:Y:S02]  /*341a0*/  SHFL.IDX P6, R14, R13, R12, R11 ;  /* 0x0000000c0d0e7389 */ /* 0x00006400000c000b */
[----:B01----:R-:W-:Y:S01]  /*341b0*/  ENDCOLLECTIVE ;  /* 0x000000000000791b */ /* 0x003fe20003800000 */
.L_x_1688:
[----:B------:R-:W-:Y:S05]  /*341c0*/  BRA `(.L_x_1689) ;  /* 0xfffffd9800fc7947 */ /* 0x000fea000383ffff */
.L_x_1412:
[----:B0-----:R0:W1:Y:S02]  /*341d0*/  SYNCS.PHASECHK.TRANS64.TRYWAIT P0, [R17+URZ+0x2e800], R6 ;  /* 0x02e80006110075a7 */ /* 0x001064000800017f */
[----:B-1----:R-:W-:Y:S05]  /*341e0*/  @!P0 NANOSLEEP.SYNCS 0x989680 ;  /* 0x009896800000895d */ /* 0x002fea0003900000 */
[----:B------:R-:W1:Y:S02]  /*341f0*/  @!P0 SYNCS.PHASECHK.TRANS64 P0, [R17+URZ+0x2e800], R6 ;  /* 0x02e80006110085a7 */ /* 0x000e64000800007f */
[----:B-1----:R-:W-:Y:S05]  /*34200*/  @!P0 BRA `(.L_x_1412) ;  /* 0xfffffffc00f08947 */ /* 0x002fea000383ffff */
[----:B------:R-:W-:Y:S05]  /*34210*/  BRA `(.L_x_1690) ;  /* 0xfffffd9c00b07947 */ /* 0x000fea000383ffff */
.L_x_1420:
[----:B------:R-:W0:Y:S01]  /*34220*/  LDC R37, c[0x0][0x3f4] ;  /* 0x0000fd00ff257b82 */ /* 0x000e220000000800 */
[----:B------:R-:W-:Y:S01]  /*34230*/  BSSY B1, `(.L_x_1691) ;  /* 0x0000008000017945 */ /* 0x000fe20003800000 */
[----:B------:R-:W-:Y:S02]  /*34240*/  IMAD.MOV.U32 R13, RZ, RZ, R10 ;  /* 0x000000ffff0d7224 */ /* 0x000fe400078e000a */
[----:B------:R-:W-:Y:S02]  /*34250*/  IMAD.MOV.U32 R12, RZ, RZ, RZ ;  /* 0x000000ffff0c7224 */ /* 0x000fe400078e00ff */
[----:B------:R-:W-:Y:S02]  /*34260*/  IMAD.MOV.U32 R11, RZ, RZ, 0x1c1f ;  /* 0x00001c1fff0b7424 */ /* 0x000fe400078e00ff */
[----:B------:R-:W-:-:S07]  /*34270*/  IMAD.MOV.U32 R15, RZ, RZ, -0x1 ;  /* 0xffffffffff0f7424 */ /* 0x000fce00078e00ff */
[----:B01----:R-:W-:Y:S05]  /*34280*/  WARPSYNC.COLLECTIVE R15, `(.L_x_1692) ;  /* 0x000000000f087348 */ /* 0x003fea0003c00000 */
[----:B-1----:R1:W2:Y:S02]  /*34290*/  SHFL.IDX P6, R14, R13, R12, R11 ;  /* 0x0000000c0d0e7389 */ /* 0x0022a400000c000b */
[----:B012---:R-:W-:Y:S01]  /*342a0*/  ENDCOLLECTIVE ;  /* 0x000000000000791b */ /* 0x007fe20003800000 */
.L_x_1692:
[----:B------:R-:W-:Y:S05]  /*342b0*/  BSYNC B1 ;  /* 0x0000000000017941 */ /* 0x000fea0003800000 */
.L_x_1691:
[----:B------:R0:W5:Y:S01]  /*342c0*/  LDL R8, [R1+0x10] ;  /* 0x0000100001087983 */ /* 0x0001620000100800 */
[----:B------:R-:W-:Y:S01]  /*342d0*/  IMAD.MOV.U32 R13, RZ, RZ, R29 ;  /* 0x000000ffff0d7224 */ /* 0x000fe200078e001d */
[----:B------:R-:W-:Y:S01]  /*342e0*/  ISETP.GE.AND P0, PT, R18, R37, PT ;  /* 0x000000251200720c */ /* 0x000fe20003f06270 */
[----:B------:R-:W-:Y:S02]  /*342f0*/  IMAD.MOV.U32 R12, RZ, RZ, RZ ;  /* 0x000000ffff0c7224 */ /* 0x000fe400078e00ff */
[----:B------:R-:W-:Y:S02]  /*34300*/  IMAD.MOV.U32 R11, RZ, RZ, 0x1c1f ;  /* 0x00001c1fff0b7424 */ /* 0x000fe400078e00ff */
[----:B------:R-:W-:Y:S02]  /*34310*/  IMAD.MOV.U32 R15, RZ, RZ, -0x1 ;  /* 0xffffffffff0f7424 */ /* 0x000fe400078e00ff */
[----:B0-----:R-:W-:-:S07]  /*34320*/  IMAD.MOV.U32 R3, RZ, RZ, R14 ;  /* 0x000000ffff037224 */ /* 0x001fce00078e000e */
[----:B-----5:R-:W-:Y:S05]  /*34330*/  WARPSYNC.COLLECTIVE R15, `(.L_x_1693) ;  /* 0x000000000f087348 */ /* 0x020fea0003c00000 */
[----:B------:R0:W1:Y:S02]  /*34340*/  SHFL.IDX P6, R14, R13, R12, R11 ;  /* 0x0000000c0d0e7389 */ /* 0x00006400000c000b */
[----:B01---5:R-:W-:Y:S01]  /*34350*/  ENDCOLLECTIVE ;  /* 0x000000000000791b */ /* 0x023fe20003800000 */
.L_x_1693:
[----:B------:R-:W-:Y:S02]  /*34360*/  IMAD.MOV.U32 R13, RZ, RZ, R31 ;  /* 0x000000ffff0d7224 */ /* 0x000fe400078e001f */
[----:B------:R-:W-:-:S07]  /*34370*/  IMAD.MOV.U32 R5, RZ, RZ, R14 ;  /* 0x000000ffff057224 */ /* 0x000fce00078e000e */
[----:B------:R-:W-:Y:S05]  /*34380*/  WARPSYNC.COLLECTIVE R15, `(.L_x_1694) ;  /* 0x000000000f087348 */ /* 0x000fea0003c00000 */
[----:B------:R0:W1:Y:S02]  /*34390*/  SHFL.IDX P6, R14, R13, R12, R11 ;  /* 0x0000000c0d0e7389 */ /* 0x00006400000c000b */
[----:B01----:R-:W-:Y:S01]  /*343a0*/  ENDCOLLECTIVE ;  /* 0x000000000000791b */ /* 0x003fe20003800000 */
.L_x_1694:
[----:B------:R-:W-:Y:S02]  /*343b0*/  IMAD.MOV.U32 R13, RZ, RZ, R28 ;  /* 0x000000ffff0d7224 */ /* 0x000fe400078e001c */
[----:B------:R-:W-:-:S07]  /*343c0*/  IMAD.MOV.U32 R7, RZ, RZ, R14 ;  /* 0x000000ffff077224 */ /* 0x000fce00078e000e */
[----:B------:R-:W-:Y:S05]  /*343d0*/  WARPSYNC.COLLECTIVE R15, `(.L_x_1695) ;  /* 0x000000000f087348 */ /* 0x000fea0003c00000 */
[----:B------:R0:W1:Y:S02]  /*343e0*/  SHFL.IDX P6, R14, R13, R12, R11 ;  /* 0x0000000c0d0e7389 */ /* 0x00006400000c000b */
[----:B01----:R-:W-:Y:S01]  /*343f0*/  ENDCOLLECTIVE ;  /* 0x000000000000791b */ /* 0x003fe20003800000 */
.L_x_1695:
[----:B------:R-:W-:Y:S01]  /*34400*/  ULDC.64 UR4, c[0x0][0x208] ;  /* 0x0000820000047ab9 */ /* 0x000fe20000000a00 */
[----:B------:R-:W-:-:S05]  /*34410*/  IMAD R30, R8, R30, RZ ;  /* 0x0000001e081e7224 */ /* 0x000fca00078e02ff */
[----:B------:R-:W-:-:S13]  /*34420*/  ISETP.GE.OR P1, PT, R39, R30, P0 ;  /* 0x0000001e2700720c */ /* 0x000fda0000726670 */
[C---:B------:R-:W-:Y:S02]  /*34430*/  @!P1 IADD3 R0, P2, R18.reuse, R5, RZ ;  /* 0x0000000512009210 */ /* 0x040fe40007f5e0ff */
[----:B------:R-:W-:-:S03]  /*34440*/  @!P1 IADD3 R14, P3, R18, R14, RZ ;  /* 0x0000000e120e9210 */ /* 0x000fc60007f7e0ff */
[--C-:B------:R-:W-:Y:S02]  /*34450*/  @!P1 IMAD.X R5, R3, 0x1, R19.reuse, P2 ;  /* 0x0000000103059824 */ /* 0x100fe400010e0613 */
[----:B------:R-:W-:Y:S02]  /*34460*/  @!P1 IMAD.X R3, R7, 0x1, R19, P3 ;  /* 0x0000000107039824 */ /* 0x000fe400018e0613 */
[----:B------:R-:W-:Y:S02]  /*34470*/  @!P1 IMAD.MOV.U32 R4, RZ, RZ, R0 ;  /* 0x000000ffff049224 */ /* 0x000fe400078e0000 */
[----:B------:R-:W-:Y:S02]  /*34480*/  @!P1 IMAD.MOV.U32 R32, RZ, RZ, R14 ;  /* 0x000000ffff209224 */ /* 0x000fe400078e000e */
[----:B------:R-:W-:Y:S02]  /*34490*/  @!P1 IMAD.MOV.U32 R33, RZ, RZ, R3 ;  /* 0x000000ffff219224 */ /* 0x000fe400078e0003 */
[----:B------:R-:W5:Y:S04]  /*344a0*/  @!P1 LD.E.128 R4, desc[UR4][R4.64] ;  /* 0x0000000404049980 */ /* 0x000f68000c101d00 */
[----:B------:R-:W5:Y:S01]  /*344b0*/  @!P1 LD.E.128 R32, desc[UR4][R32.64] ;  /* 0x0000000420209980 */ /* 0x000f62000c101d00 */
[----:B------:R-:W-:Y:S01]  /*344c0*/  IMAD.MOV.U32 R13, RZ, RZ, R10 ;  /* 0x000000ffff0d7224 */ /* 0x000fe200078e000a */
[----:B------:R-:W-:Y:S01]  /*344d0*/  CS2R R26, SRZ ;  /* 0x00000000001a7805 */ /* 0x000fe2000001ff00 */
[----:B------:R-:W-:Y:S01]  /*344e0*/  IMAD.MOV.U32 R12, RZ, RZ, 0x1 ;  /* 0x00000001ff0c7424 */ /* 0x000fe200078e00ff */
[----:B------:R-:W-:-:S02]  /*344f0*/  CS2R R24, SRZ ;  /* 0x0000000000187805 */ /* 0x000fc4000001ff00 */
[----:B------:R-:W-:Y:S02]  /*34500*/  CS2R R20, SRZ ;  /* 0x0000000000147805 */ /* 0x000fe4000001ff00 */
[----:B------:R-:W-:-:S07]  /*34510*/  CS2R R8, SRZ ;  /* 0x0000000000087805 */ /* 0x000fce000001ff00 */
[----:B-----5:R-:W-:Y:S05]  /*34520*/  WARPSYNC.COLLECTIVE R15, `(.L_x_1696) ;  /* 0x000000000f087348 */ /* 0x020fea0003c00000 */
[----:B------:R0:W1:Y:S02]  /*34530*/  SHFL.IDX P6, R14, R13, R12, R11 ;  /* 0x0000000c0d0e7389 */ /* 0x00006400000c000b */
[----:B01---5:R-:W-:Y:S01]  /*34540*/  ENDCOLLECTIVE ;  /* 0x000000000000791b */ /* 0x023fe20003800000 */
.L_x_1696:
[----:B------:R-:W-:Y:S02]  /*34550*/  IMAD.MOV.U32 R13, RZ, RZ, R29 ;  /* 0x000000ffff0d7224 */ /* 0x000fe400078e001d */
[----:B------:R-:W-:-:S07]  /*34560*/  IMAD.MOV.U32 R3, RZ, RZ, R14 ;  /* 0x000000ffff037224 */ /* 0x000fce00078e000e */
[----:B------:R-:W-:Y:S05]  /*34570*/  WARPSYNC.COLLECTIVE R15, `(.L_x_1697) ;  /* 0x000000000f087348 */ /* 0x000fea0003c00000 */
[----:B------:R0:W1:Y:S02]  /*34580*/  SHFL.IDX P6, R14, R13, R12, R11 ;  /* 0x0000000c0d0e7389 */ /* 0x00006400000c000b */
[----:B01----:R-:W-:Y:S01]  /*34590*/  ENDCOLLECTIVE ;  /* 0x000000000000791b */ /* 0x003fe20003800000 */
.L_x_1697:
[----:B------:R-:W-:Y:S02]  /*345a0*/  IMAD.MOV.U32 R13, RZ, RZ, R31 ;  /* 0x000000ffff0d7224 */ /* 0x000fe400078e001f */
[----:B------:R-:W-:-:S07]  /*345b0*/  IMAD.MOV.U32 R29, RZ, RZ, R14 ;  /* 0x000000ffff1d7224 */ /* 0x000fce00078e000e */
[----:B------:R-:W-:Y:S05]  /*345c0*/  WARPSYNC.COLLECTIVE R15, `(.L_x_1698) ;  /* 0x000000000f087348 */ /* 0x000fea0003c00000 */
[----:B------:R0:W1:Y:S02]  /*345d0*/  SHFL.IDX P6, R14, R13, R12, R11 ;  /* 0x0000000c0d0e7389 */ /* 0x00006400000c000b */
[----:B01----:R-:W-:Y:S01]  /*345e0*/  ENDCOLLECTIVE ;  /* 0x000000000000791b */ /* 0x003fe20003800000 */
.L_x_1698:
[----:B------:R-:W-:Y:S02]  /*345f0*/  IMAD.MOV.U32 R13, RZ, RZ, R28 ;  /* 0x000000ffff0d7224 */ /* 0x000fe400078e001c */
[----:B------:R-:W-:-:S07]  /*34600*/  IMAD.MOV.U32 R31, RZ, RZ, R14 ;  /* 0x000000ffff1f7224 */ /* 0x000fce00078e000e */
[----:B------:R-:W-:Y:S05]  /*34610*/  WARPSYNC.COLLECTIVE R15, `(.L_x_1699) ;  /* 0x000000000f087348 */ /* 0x000fea0003c00000 */
[----:B------:R0:W1:Y:S02]  /*34620*/  SHFL.IDX P6, R14, R13, R12, R11 ;  /* 0x0000000c0d0e7389 */ /* 0x00006400000c000b */
[----:B01----:R-:W-:Y:S01]  /*34630*/  ENDCOLLECTIVE ;  /* 0x000000000000791b */ /* 0x003fe20003800000 */
.L_x_1699:
[----:B------:R-:W-:Y:S02]  /*34640*/  @!P1 IMAD.MOV.U32 R26, RZ, RZ, R4 ;  /* 0x000000ffff1a9224 */ /* 0x000fe400078e0004 */
[----:B------:R-:W-:Y:S01]  /*34650*/  @!P1 IMAD.MOV.U32 R27, RZ, RZ, R5 ;  /* 0x000000ffff1b9224 */ /* 0x000fe200078e0005 */
[----:B------:R-:W-:Y:S01]  /*34660*/  CS2R R4, SRZ ;  /* 0x0000000000047805 */ /* 0x000fe2000001ff00 */
[----:B------:R-:W-:Y:S02]  /*34670*/  @!P1 IMAD.MOV.U32 R24, RZ, RZ, R6 ;  /* 0x000000ffff189224 */ /* 0x000fe400078e0006 */
[----:B------:R-:W-:Y:S02]  /*34680*/  @!P1 IMAD.MOV.U32 R25, RZ, RZ, R7 ;  /* 0x000000ffff199224 */ /* 0x000fe400078e0007 */
[----:B------:R-:W-:Y:S02]  /*34690*/  @!P1 IMAD.MOV.U32 R20, RZ, RZ, R32 ;  /* 0x000000ffff149224 */ /* 0x000fe400078e0020 */
[----:B------:R-:W-:-:S02]  /*346a0*/  @!P1 IMAD.MOV.U32 R21, RZ, RZ, R33 ;  /* 0x000000ffff159224 */ /* 0x000fc400078e0021 */
[----:B------:R-:W-:Y:S02]  /*346b0*/  @!P1 IMAD.MOV.U32 R8, RZ, RZ, R34 ;  /* 0x000000ffff089224 */ /* 0x000fe400078e0022 */
[----:B------:R-:W-:Y:S01]  /*346c0*/  @!P1 IMAD.MOV.U32 R9, RZ, RZ, R35 ;  /* 0x000000ffff099224 */ /* 0x000fe200078e0023 */
[----:B------:R-:W-:Y:S06]  /*346d0*/  BRA `(.L_x_1700) ;  /* 0xfffffdbc005c7947 */ /* 0x000fec000383ffff */
.L_x_1424:
[----:B0-----:R0:W1:Y:S02]  /*346e0*/  SYNCS.PHASECHK.TRANS64.TRYWAIT P1, [R17+URZ+0x2e800], R0 ;  /* 0x02e80000110075a7 */ /* 0x001064000802017f */
[----:B-1----:R-:W-:Y:S05]  /*346f0*/  @!P1 NANOSLEEP.SYNCS 0x989680 ;  /* 0x009896800000995d */ /* 0x002fea0003900000 */
[----:B------:R-:W1:Y:S02]  /*34700*/  @!P1 SYNCS.PHASECHK.TRANS64 P1, [R17+URZ+0x2e800], R0 ;  /* 0x02e80000110095a7 */ /* 0x000e64000802007f */
[----:B-1----:R-:W-:Y:S05]  /*34710*/  @!P1 BRA `(.L_x_1424) ;  /* 0xfffffffc00f09947 */ /* 0x002fea000383ffff */
[----:B------:R-:W-:Y:S05]  /*34720*/  BRA `(.L_x_1701) ;  /* 0xfffffdbc00d07947 */ /* 0x000fea000383ffff */
.L_x_1430:
[----:B-1----:R1:W2:Y:S02]  /*34730*/  SYNCS.PHASECHK.TRANS64.TRYWAIT P2, [R0+URZ+0x2e830], R5 ;  /* 0x02e83005000075a7 */ /* 0x0022a4000804017f */
[----:B--2---:R-:W-:Y:S05]  /*34740*/  @!P2 NANOSLEEP.SYNCS 0x989680 ;  /* 0x009896800000a95d */ /* 0x004fea0003900000 */
[----:B------:R-:W2:Y:S02]  /*34750*/  @!P2 SYNCS.PHASECHK.TRANS64 P2, [R0+URZ+0x2e830], R5 ;  /* 0x02e830050000a5a7 */ /* 0x000ea4000804007f */
[----:B--2---:R-:W-:Y:S05]  /*34760*/  @!P2 BRA `(.L_x_1430) ;  /* 0xfffffffc00f0a947 */ /* 0x004fea000383ffff */
[----:B------:R-:W-:Y:S05]  /*34770*/  BRA `(.L_x_1429) ;  /* 0xfffffde000247947 */ /* 0x000fea000383ffff */
.L_x_1448:
[----:B-1----:R1:W2:Y:S02]  /*34780*/  SYNCS.PHASECHK.TRANS64.TRYWAIT P3, [R15+URZ+0x2e830], R14 ;  /* 0x02e8300e0f0075a7 */ /* 0x0022a4000806017f */
[----:B--2---:R-:W-:Y:S05]  /*34790*/  @!P3 NANOSLEEP.SYNCS 0x989680 ;  /* 0x009896800000b95d */ /* 0x004fea0003900000 */
[----:B------:R-:W2:Y:S02]  /*347a0*/  @!P3 SYNCS.PHASECHK.TRANS64 P3, [R15+URZ+0x2e830], R14 ;  /* 0x02e8300e0f00b5a7 */ /* 0x000ea4000806007f */
[----:B--2---:R-:W-:Y:S05]  /*347b0*/  @!P3 BRA `(.L_x_1448) ;  /* 0xfffffffc00f0b947 */ /* 0x004fea000383ffff */
[----:B------:R-:W-:Y:S05]  /*347c0*/  BRA `(.L_x_1447) ;  /* 0xfffffe3800a07947 */ /* 0x000fea000383ffff */
.L_x_1452:
[----:B-1----:R1:W2:Y:S02]  /*347d0*/  SYNCS.PHASECHK.TRANS64.TRYWAIT P2, [R15+URZ+0x2e850], R14 ;  /* 0x02e8500e0f0075a7 */ /* 0x0022a4000804017f */
[----:B--2---:R-:W-:Y:S05]  /*347e0*/  @!P2 NANOSLEEP.SYNCS 0x989680 ;  /* 0x009896800000a95d */ /* 0x004fea0003900000 */
[----:B------:R-:W2:Y:S02]  /*347f0*/  @!P2 SYNCS.PHASECHK.TRANS64 P2, [R15+URZ+0x2e850], R14 ;  /* 0x02e8500e0f00a5a7 */ /* 0x000ea4000804007f */
[----:B--2---:R-:W-:Y:S05]  /*34800*/  @!P2 BRA `(.L_x_1452) ;  /* 0xfffffffc00f0a947 */ /* 0x004fea000383ffff */
[----:B------:R-:W-:Y:S05]  /*34810*/  BRA `(.L_x_1449) ;  /* 0xfffffe4c00b07947 */ /* 0x000fea000383ffff */
.L_x_1472:
[----:B-1----:R1:W2:Y:S02]  /*34820*/  SYNCS.PHASECHK.TRANS64.TRYWAIT P3, [R0+URZ+0x2e830], R3 ;  /* 0x02e83003000075a7 */ /* 0x0022a4000806017f */
[----:B--2---:R-:W-:Y:S05]  /*34830*/  @!P3 NANOSLEEP.SYNCS 0x989680 ;  /* 0x009896800000b95d */ /* 0x004fea0003900000 */
[----:B------:R-:W2:Y:S02]  /*34840*/  @!P3 SYNCS.PHASECHK.TRANS64 P3, [R0+URZ+0x2e830], R3 ;  /* 0x02e830030000b5a7 */ /* 0x000ea4000806007f */
[----:B--2---:R-:W-:Y:S05]  /*34850*/  @!P3 BRA `(.L_x_1472) ;  /* 0xfffffffc00f0b947 */ /* 0x004fea000383ffff */
[----:B------:R-:W-:Y:S05]  /*34860*/  BRA `(.L_x_1471) ;  /* 0xfffffea400207947 */ /* 0x000fea000383ffff */
.L_x_1476:
[----:B-1----:R1:W2:Y:S02]  /*34870*/  SYNCS.PHASECHK.TRANS64.TRYWAIT P2, [R3+URZ+0x2e850], R0 ;  /* 0x02e85000030075a7 */ /* 0x0022a4000804017f */
[----:B--2---:R-:W-:Y:S05]  /*34880*/  @!P2 NANOSLEEP.SYNCS 0x989680 ;  /* 0x009896800000a95d */ /* 0x004fea0003900000 */
[----:B------:R-:W2:Y:S02]  /*34890*/  @!P2 SYNCS.PHASECHK.TRANS64 P2, [R3+URZ+0x2e850], R0 ;  /* 0x02e850000300a5a7 */ /* 0x000ea4000804007f */
[----:B--2---:R-:W-:Y:S05]  /*348a0*/  @!P2 BRA `(.L_x_1476) ;  /* 0xfffffffc00f0a947 */ /* 0x004fea000383ffff */
[----:B------:R-:W-:Y:S05]  /*348b0*/  BRA `(.L_x_1473) ;  /* 0xfffffeb800347947 */ /* 0x000fea000383ffff */
.L_x_1484:
[----:B-1----:R1:W2:Y:S02]  /*348c0*/  SYNCS.PHASECHK.TRANS64.TRYWAIT P3, [R0+URZ+0x2e830], R3 ;  /* 0x02e83003000075a7 */ /* 0x0022a4000806017f */
[----:B--2---:R-:W-:Y:S05]  /*348d0*/  @!P3 NANOSLEEP.SYNCS 0x989680 ;  /* 0x009896800000b95d */ /* 0x004fea0003900000 */
[----:B------:R-:W2:Y:S02]  /*348e0*/  @!P3 SYNCS.PHASECHK.TRANS64 P3, [R0+URZ+0x2e830], R3 ;  /* 0x02e830030000b5a7 */ /* 0x000ea4000806007f */
[----:B--2---:R-:W-:Y:S05]  /*348f0*/  @!P3 BRA `(.L_x_1484) ;  /* 0xfffffffc00f0b947 */ /* 0x004fea000383ffff */
[----:B------:R-:W-:Y:S05]  /*34900*/  BRA `(.L_x_1483) ;  /* 0xfffffee000fc7947 */ /* 0x000fea000383ffff */
.L_x_1488:
[----:B-1----:R1:W2:Y:S02]  /*34910*/  SYNCS.PHASECHK.TRANS64.TRYWAIT P2, [R3+URZ+0x2e850], R0 ;  /* 0x02e85000030075a7 */ /* 0x0022a4000804017f */
[----:B--2---:R-:W-:Y:S05]  /*34920*/  @!P2 NANOSLEEP.SYNCS 0x989680 ;  /* 0x009896800000a95d */ /* 0x004fea0003900000 */
[----:B------:R-:W2:Y:S02]  /*34930*/  @!P2 SYNCS.PHASECHK.TRANS64 P2, [R3+URZ+0x2e850], R0 ;  /* 0x02e850000300a5a7 */ /* 0x000ea4000804007f */
[----:B--2---:R-:W-:Y:S05]  /*34940*/  @!P2 BRA `(.L_x_1488) ;  /* 0xfffffffc00f0a947 */ /* 0x004fea000383ffff */
[----:B------:R-:W-:Y:S05]  /*34950*/  BRA `(.L_x_1485) ;  /* 0xfffffef800187947 */ /* 0x000fea000383ffff */
.L_x_1502:
[----:B-1----:R1:W2:Y:S02]  /*34960*/  SYNCS.PHASECHK.TRANS64.TRYWAIT P1, [R13+URZ+0x2e850], R4 ;  /* 0x02e850040d0075a7 */ /* 0x0022a4000802017f */
[----:B--2---:R-:W-:Y:S05]  /*34970*/  @!P1 NANOSLEEP.SYNCS 0x989680 ;  /* 0x009896800000995d */ /* 0x004fea0003900000 */
[----:B------:R-:W2:Y:S02]  /*34980*/  @!P1 SYNCS.PHASECHK.TRANS64 P1, [R13+URZ+0x2e850], R4 ;  /* 0x02e850040d0095a7 */ /* 0x000ea4000802007f */
[----:B--2---:R-:W-:Y:S05]  /*34990*/  @!P1 BRA `(.L_x_1502) ;  /* 0xfffffffc00f09947 */ /* 0x004fea000383ffff */
[----:B------:R-:W-:Y:S05]  /*349a0*/  BRA `(.L_x_1501) ;  /* 0xffffff4800947947 */ /* 0x000fea000383ffff */
.L_x_1506:
[----:B------:R-:W-:Y:S01]  /*349b0*/  IMAD.MOV.U32 R12, RZ, RZ, R0 ;  /* 0x000000ffff0c7224 */ /* 0x000fe200078e0000 */
[----:B------:R-:W-:Y:S01]  /*349c0*/  SEL R5, R92, R91, P0 ;  /* 0x0000005b5c057207 */ /* 0x000fe20000000000 */
[----:B------:R-:W-:Y:S01]  /*349d0*/  IMAD.MOV.U32 R11, RZ, RZ, 0x1c1f ;  /* 0x00001c1fff0b7424 */ /* 0x000fe200078e00ff */
[----:B------:R-:W-:Y:S01]  /*349e0*/  SEL R7, R91, R92, P0 ;  /* 0x0000005c5b077207 */ /* 0x000fe20000000000 */
[----:B------:R-:W-:Y:S01]  /*349f0*/  IMAD.MOV.U32 R15, RZ, RZ, -0x1 ;  /* 0xffffffffff0f7424 */ /* 0x000fe200078e00ff */
[----:B------:R-:W-:Y:S02]  /*34a00*/  SEL R9, R37, R36, P0 ;  /* 0x0000002425097207 */ /* 0x000fe40000000000 */
[----:B------:R-:W-:-:S07]  /*34a10*/  SEL R21, R36, R37, P0 ;  /* 0x0000002524157207 */ /* 0x000fce0000000000 */
[----:B-1----:R-:W-:Y:S05]  /*34a20*/  WARPSYNC.COLLECTIVE R15, `(.L_x_1702) ;  /* 0x000000000f087348 */ /* 0x002fea0003c00000 */
[----:B------:R0:W2:Y:S02]  /*34a30*/  SHFL.IDX P6, R14, R13, R12, R11 ;  /* 0x0000000c0d0e7389 */ /* 0x0000a400000c000b */
[----:B012---:R-:W-:Y:S01]  /*34a40*/  ENDCOLLECTIVE ;  /* 0x000000000000791b */ /* 0x007fe20003800000 */
.L_x_1702:
        /* <DEDUP_REMOVED lines=19> */
.L_x_1703:
        /* <DEDUP_REMOVED lines=19> */
.L_x_1704:
        /* <DEDUP_REMOVED lines=8> */
.L_x_1705:
[----:B------:R-:W-:Y:S02]  /*34d30*/  IMAD.MOV.U32 R13, RZ, RZ, R9 ;  /* 0x000000ffff0d7224 */ /* 0x000fe400078e0009 */
[----:B------:R-:W-:Y:S02]  /*34d40*/  IMAD.MOV.U32 R12, RZ, RZ, R0 ;  /* 0x000000ffff0c7224 */ /* 0x000fe400078e0000 */
[----:B------:R-:W-:-:S07]  /*34d50*/  IMAD.MOV.U32 R7, RZ, RZ, R14 ;  /* 0x000000ffff077224 */ /* 0x000fce00078e000e */
[----:B------:R-:W-:Y:S05]  /*34d60*/  WARPSYNC.COLLECTIVE R15, `(.L_x_1706) ;  /* 0x000000000f087348 */ /* 0x000fea0003c00000 */
[----:B------:R0:W1:Y:S02]  /*34d70*/  SHFL.IDX P6, R14, R13, R12, R11 ;  /* 0x0000000c0d0e7389 */ /* 0x00006400000c000b */
[----:B01----:R-:W-:Y:S01]  /*34d80*/  ENDCOLLECTIVE ;  /* 0x000000000000791b */ /* 0x003fe20003800000 */
.L_x_1706:
        /* <DEDUP_REMOVED lines=8> */
.L_x_1707:
[----:B------:R-:W-:Y:S02]  /*34e10*/  IMAD.MOV.U32 R13, RZ, RZ, R25 ;  /* 0x000000ffff0d7224 */ /* 0x000fe400078e0019 */
[----:B------:R-:W-:Y:S02]  /*34e20*/  IMAD.MOV.U32 R12, RZ, RZ, R0 ;  /* 0x000000ffff0c7224 */ /* 0x000fe400078e0000 */
[----:B------:R-:W-:-:S07]  /*34e30*/  IMAD.MOV.U32 R21, RZ, RZ, R14 ;  /* 0x000000ffff157224 */ /* 0x000fce00078e000e */
[----:B------:R-:W-:Y:S05]  /*34e40*/  WARPSYNC.COLLECTIVE R15, `(.L_x_1708) ;  /* 0x000000000f087348 */ /* 0x000fea0003c00000 */
[----:B------:R0:W1:Y:S02]  /*34e50*/  SHFL.IDX P6, R14, R13, R12, R11 ;  /* 0x0000000c0d0e7389 */ /* 0x00006400000c000b */
[----:B01----:R-:W-:Y:S01]  /*34e60*/  ENDCOLLECTIVE ;  /* 0x000000000000791b */ /* 0x003fe20003800000 */
.L_x_1708:
        /* <DEDUP_REMOVED lines=8> */
.L_x_1709:
[----:B------:R-:W-:Y:S02]  /*34ef0*/  IMAD.MOV.U32 R13, RZ, RZ, R29 ;  /* 0x000000ffff0d7224 */ /* 0x000fe400078e001d */
[----:B------:R-:W-:Y:S02]  /*34f00*/  IMAD.MOV.U32 R12, RZ, RZ, R0 ;  /* 0x000000ffff0c7224 */ /* 0x000fe400078e0000 */
[----:B------:R-:W-:-:S07]  /*34f10*/  IMAD.MOV.U32 R27, RZ, RZ, R14 ;  /* 0x000000ffff1b7224 */ /* 0x000fce00078e000e */
[----:B------:R-:W-:Y:S05]  /*34f20*/  WARPSYNC.COLLECTIVE R15, `(.L_x_1710) ;  /* 0x000000000f087348 */ /* 0x000fea0003c00000 */
[----:B------:R0:W1:Y:S02]  /*34f30*/  SHFL.IDX P6, R14, R13, R12, R11 ;  /* 0x0000000c0d0e7389 */ /* 0x00006400000c000b */
[----:B01----:R-:W-:Y:S01]  /*34f40*/  ENDCOLLECTIVE ;  /* 0x000000000000791b */ /* 0x003fe20003800000 */
.L_x_1710:
        /* <DEDUP_REMOVED lines=8> */
.L_x_1711:
[----:B------:R-:W-:Y:S02]  /*34fd0*/  IMAD.MOV.U32 R13, RZ, RZ, R33 ;  /* 0x000000ffff0d7224 */ /* 0x000fe400078e0021 */
[----:B------:R-:W-:Y:S02]  /*34fe0*/  IMAD.MOV.U32 R12, RZ, RZ, R0 ;  /* 0x000000ffff0c7224 */ /* 0x000fe400078e0000 */
[----:B------:R-:W-:-:S07]  /*34ff0*/  IMAD.MOV.U32 R31, RZ, RZ, R14 ;  /* 0x000000ffff1f7224 */ /* 0x000fce00078e000e */
[----:B------:R-:W-:Y:S05]  /*35000*/  WARPSYNC.COLLECTIVE R15, `(.L_x_1712) ;  /* 0x000000000f087348 */ /* 0x000fea0003c00000 */
[----:B------:R0:W1:Y:S02]  /*35010*/  SHFL.IDX P6, R14, R13, R12, R11 ;  /* 0x0000000c0d0e7389 */ /* 0x00006400000c000b */
[----:B01----:R-:W-:Y:S01]  /*35020*/  ENDCOLLECTIVE ;  /* 0x000000000000791b */ /* 0x003fe20003800000 */
.L_x_1712:
        /* <DEDUP_REMOVED lines=8> */
.L_x_1713:
[----:B------:R-:W-:Y:S02]  /*350b0*/  IMAD.MOV.U32 R13, RZ, RZ, R37 ;  /* 0x000000ffff0d7224 */ /* 0x000fe400078e0025 */
[----:B------:R-:W-:Y:S02]  /*350c0*/  IMAD.MOV.U32 R12, RZ, RZ, R0 ;  /* 0x000000ffff0c7224 */ /* 0x000fe400078e0000 */
[----:B------:R-:W-:-:S07]  /*350d0*/  IMAD.MOV.U32 R35, RZ, RZ, R14 ;  /* 0x000000ffff237224 */ /* 0x000fce00078e000e */
[----:B------:R-:W-:Y:S05]  /*350e0*/  WARPSYNC.COLLECTIVE R15, `(.L_x_1714) ;  /* 0x000000000f087348 */ /* 0x000fea0003c00000 */
[----:B------:R0:W1:Y:S02]  /*350f0*/  SHFL.IDX P6, R14, R13, R12, R11 ;  /* 0x0000000c0d0e7389 */ /* 0x00006400000c000b */
[----:B01----:R-:W-:Y:S01]  /*35100*/  ENDCOLLECTIVE ;  /* 0x000000000000791b */ /* 0x003fe20003800000 */
.L_x_1714:
        /* <DEDUP_REMOVED lines=8> */
.L_x_1715:
[----:B------:R-:W-:Y:S02]  /*35190*/  IMAD.MOV.U32 R13, RZ, RZ, R41 ;  /* 0x000000ffff0d7224 */ /* 0x000fe400078e0029 */
[----:B------:R-:W-:Y:S02]  /*351a0*/  IMAD.MOV.U32 R12, RZ, RZ, R0 ;  /* 0x000000ffff0c7224 */ /* 0x000fe400078e0000 */
[----:B------:R-:W-:-:S07]  /*351b0*/  IMAD.MOV.U32 R20, RZ, RZ, R14 ;  /* 0x000000ffff147224 */ /* 0x000fce00078e000e */
[----:B------:R-:W-:Y:S05]  /*351c0*/  WARPSYNC.COLLECTIVE R15, `(.L_x_1716) ;  /* 0x000000000f087348 */ /* 0x000fea0003c00000 */
[----:B------:R0:W1:Y:S02]  /*351d0*/  SHFL.IDX P6, R14, R13, R12, R11 ;  /* 0x0000000c0d0e7389 */ /* 0x00006400000c000b */
[----:B01----:R-:W-:Y:S01]  /*351e0*/  ENDCOLLECTIVE ;  /* 0x000000000000791b */ /* 0x003fe20003800000 */
.L_x_1716:
[----:B------:R-:W-:Y:S02]  /*351f0*/  IMAD.MOV.U32 R13, RZ, RZ, R43 ;  /* 0x000000ffff0d7224 */ /* 0x000fe400078e002b */
[----:B------:R-:W-:Y:S02]  /*35200*/  IMAD.MOV.U32 R12, RZ, RZ, R2 ;  /* 0x000000ffff0c7224 */ /* 0x000fe400078e0002 */
[----:B------:R-:W-:-:S07]  /*35210*/  IMAD.MOV.U32 R41, RZ, RZ, R14 ;  /* 0x000000ffff297224 */ /* 0x000fce00078e000e */
[----:B------:R-:W-:Y:S05]  /*35220*/  WARPSYNC.COLLECTIVE R15, `(.L_x_1717) ;  /* 0x000000000f087348 */ /* 0x000fea0003c00000 */
[----:B------:R0:W1:Y:S02]  /*35230*/  SHFL.IDX P6, R14, R13, R12, R11 ;  /* 0x0000000c0d0e7389 */ /* 0x00006400000c000b */
[----:B01----:R-:W-:Y:S01]  /*35240*/  ENDCOLLECTIVE ;  /* 0x000000000000791b */ /* 0x003fe20003800000 */
.L_x_1717:
[----:B------:R-:W-:Y:S02]  /*35250*/  IMAD.MOV.U32 R13, RZ, RZ, R45 ;  /* 0x000000ffff0d7224 */ /* 0x000fe400078e002d */
[----:B------:R-:W-:Y:S02]  /*35260*/  IMAD.MOV.U32 R12, RZ, RZ, R0 ;  /* 0x000000ffff0c7224 */ /* 0x000fe400078e0000 */
[----:B------:R-:W-:-:S07]  /*35270*/  IMAD.MOV.U32 R40, RZ, RZ, R14 ;  /* 0x000000ffff287224 */ /* 0x000fce00078e000e */
[----:B------:R-:W-:Y:S05]  /*35280*/  WARPSYNC.COLLECTIVE R15, `(.L_x_1718) ;  /* 0x000000000f087348 */ /* 0x000fea0003c00000 */
[----:B------:R0:W1:Y:S02]  /*35290*/  SHFL.IDX P6, R14, R13, R12, R11 ;  /* 0x0000000c0d0e7389 */ /* 0x00006400000c000b */
[----:B01----:R-:W-:Y:S01]  /*352a0*/  ENDCOLLECTIVE ;  /* 0x000000000000791b */ /* 0x003fe20003800000 */
.L_x_1718:
        /* <DEDUP_REMOVED lines=8> */
.L_x_1719:
[----:B------:R-:W-:Y:S02]  /*35330*/  IMAD.MOV.U32 R13, RZ, RZ, R49 ;  /* 0x000000ffff0d7224 */ /* 0x000fe400078e0031 */
[----:B------:R-:W-:Y:S02]  /*35340*/  IMAD.MOV.U32 R12, RZ, RZ, R0 ;  /* 0x000000ffff0c7224 */ /* 0x000fe400078e0000 */
[----:B------:R-:W-:-:S07]  /*35350*/  IMAD.MOV.U32 R42, RZ, RZ, R14 ;  /* 0x000000ffff2a7224 */ /* 0x000fce00078e000e */
[----:B------:R-:W-:Y:S05]  /*35360*/  WARPSYNC.COLLECTIVE R15, `(.L_x_1720) ;  /* 0x000000000f087348 */ /* 0x000fea0003c00000 */
[----:B------:R0:W1:Y:S02]  /*35370*/  SHFL.IDX P6, R14, R13, R12, R11 ;  /* 0x0000000c0d0e7389 */ /* 0x00006400000c000b */
[----:B01----:R-:W-:Y:S01]  /*35380*/  ENDCOLLECTIVE ;  /* 0x000000000000791b */ /* 0x003fe20003800000 */
.L_x_1720:
        /* <DEDUP_REMOVED lines=8> */
.L_x_1721:
[----:B------:R-:W-:Y:S02]  /*35410*/  IMAD.MOV.U32 R13, RZ, RZ, R53 ;  /* 0x000000ffff0d7224 */ /* 0x000fe400078e0035 */
[----:B------:R-:W-:Y:S02]  /*35420*/  IMAD.MOV.U32 R12, RZ, RZ, R0 ;  /* 0x000000ffff0c7224 */ /* 0x000fe400078e0000 */
[----:B------:R-:W-:-:S07]  /*35430*/  IMAD.MOV.U32 R44, RZ, RZ, R14 ;  /* 0x000000ffff2c7224 */ /* 0x000fce00078e000e */
[----:B------:R-:W-:Y:S05]  /*35440*/  WARPSYNC.COLLECTIVE R15, `(.L_x_1722) ;  /* 0x000000000f087348 */ /* 0x000fea0003c00000 */
[----:B------:R0:W1:Y:S02]  /*35450*/  SHFL.IDX P6, R14, R13, R12, R11 ;  /* 0x0000000c0d0e7389 */ /* 0x00006400000c000b */
[----:B01----:R-:W-:Y:S01]  /*35460*/  ENDCOLLECTIVE ;  /* 0x000000000000791b */ /* 0x003fe20003800000 */
.L_x_1722:
[----:B------:R-:W-:Y:S01]  /*35470*/  SEL R9, R49, R44, P0 ;  /* 0x0000002c31097207 */ /* 0x000fe20000000000 */
[----:B------:R-:W-:Y:S02]  /*35480*/  IMAD.MOV.U32 R13, RZ, RZ, R55 ;  /* 0x000000ffff0d7224 */ /* 0x000fe400078e0037 */
[----:B------:R-:W-:Y:S02]  /*35490*/  IMAD.MOV.U32 R12, RZ, RZ, R2 ;  /* 0x000000ffff0c7224 */ /* 0x000fe400078e0002 */
[----:B------:R-:W-:-:S07]  /*354a0*/  IMAD.MOV.U32 R53, RZ, RZ, R14 ;  /* 0x000000ffff357224 */ /* 0x000fce00078e000e */
[----:B------:R-:W-:Y:S05]  /*354b0*/  WARPSYNC.COLLECTIVE R15, `(.L_x_1723) ;  /* 0x000000000f087348 */ /* 0x000fea0003c00000 */
[----:B------:R0:W1:Y:S02]  /*354c0*/  SHFL.IDX P6, R14, R13, R12, R11 ;  /* 0x0000000c0d0e7389 */ /* 0x00006400000c000b */
[----:B01----:R-:W-:Y:S01]  /*354d0*/  ENDCOLLECTIVE ;  /* 0x000000000000791b */ /* 0x003fe20003800000 */
.L_x_1723:
[----:B------:R-:W-:Y:S02]  /*354e0*/  IMAD.MOV.U32 R13, RZ, RZ, R57 ;  /* 0x000000ffff0d7224 */ /* 0x000fe400078e0039 */
[----:B------:R-:W-:Y:S02]  /*354f0*/  IMAD.MOV.U32 R12, RZ, RZ, R0 ;  /* 0x000000ffff0c7224 */ /* 0x000fe400078e0000 */
[----:B------:R-:W-:-:S07]  /*35500*/  IMAD.MOV.U32 R46, RZ, RZ, R14 ;  /* 0x000000ffff2e7224 */ /* 0x000fce00078e000e */
[----:B------:R-:W-:Y:S05]  /*35510*/  WARPSYNC.COLLECTIVE R15, `(.L_x_1724) ;  /* 0x000000000f087348 */ /* 0x000fea0003c00000 */
[----:B------:R0:W1:Y:S02]  /*35520*/  SHFL.IDX P6, R14, R13, R12, R11 ;  /* 0x0000000c0d0e7389 */ /* 0x00006400000c000b */
[----:B01----:R-:W-:Y:S01]  /*35530*/  ENDCOLLECTIVE ;  /* 0x000000000000791b */ /* 0x003fe20003800000 */
.L_x_1724:
        /* <DEDUP_REMOVED lines=8> */
.L_x_1725:
[----:B------:R-:W-:Y:S02]  /*355c0*/  IMAD.MOV.U32 R13, RZ, RZ, R61 ;  /* 0x000000ffff0d7224 */ /* 0x000fe400078e003d */
[----:B------:R-:W-:Y:S02]  /*355d0*/  IMAD.MOV.U32 R12, RZ, RZ, R0 ;  /* 0x000000ffff0c7224 */ /* 0x000fe400078e0000 */
[----:B------:R-:W-:-:S07]  /*355e0*/  IMAD.MOV.U32 R48, RZ, RZ, R14 ;  /* 0x000000ffff307224 */ /* 0x000fce00078e000e */
[----:B------:R-:W-:Y:S05]  /*355f0*/  WARPSYNC.COLLECTIVE R15, `(.L_x_1726) ;  /* 0x000000000f087348 */ /* 0x000fea0003c00000 */
[----:B------:R0:W1:Y:S02]  /*35600*/  SHFL.IDX P6, R14, R13, R12, R11 ;  /* 0x0000000c0d0e7389 */ /* 0x00006400000c000b */
[----:B01----:R-:W-:Y:S01]  /*35610*/  ENDCOLLECTIVE ;  /* 0x000000000000791b */ /* 0x003fe20003800000 */
.L_x_1726:
        /* <DEDUP_REMOVED lines=8> */
.L_x_1727:
[----:B------:R-:W-:Y:S02]  /*356a0*/  IMAD.MOV.U32 R13, RZ, RZ, R65 ;  /* 0x000000ffff0d7224 */ /* 0x000fe400078e0041 */
[----:B------:R-:W-:Y:S02]  /*356b0*/  IMAD.MOV.U32 R12, RZ, RZ, R0 ;  /* 0x000000ffff0c7224 */ /* 0x000fe400078e0000 */
[----:B------:R-:W-:-:S07]  /*356c0*/  IMAD.MOV.U32 R50, RZ, RZ, R14 ;  /* 0x000000ffff327224 */ /* 0x000fce00078e000e */
[----:B------:R-:W-:Y:S05]  /*356d0*/  WARPSYNC.COLLECTIVE R15, `(.L_x_1728) ;  /* 0x000000000f087348 */ /* 0x000fea0003c00000 */
[----:B------:R0:W1:Y:S02]  /*356e0*/  SHFL.IDX P6, R14, R13, R12, R11 ;  /* 0x0000000c0d0e7389 */ /* 0x00006400000c000b */
[----:B01----:R-:W-:Y:S01]  /*356f0*/  ENDCOLLECTIVE ;  /* 0x000000000000791b */ /* 0x003fe20003800000 */
.L_x_1728:
        /* <DEDUP_REMOVED lines=8> */
.L_x_1729:
[----:B------:R-:W-:Y:S02]  /*35780*/  IMAD.MOV.U32 R13, RZ, RZ, R71 ;  /* 0x000000ffff0d7224 */ /* 0x000fe400078e0047 */
[----:B------:R-:W-:Y:S02]  /*35790*/  IMAD.MOV.U32 R12, RZ, RZ, R0 ;  /* 0x000000ffff0c7224 */ /* 0x000fe400078e0000 */
[----:B------:R-:W-:-:S07]  /*357a0*/  IMAD.MOV.U32 R56, RZ, RZ, R14 ;  /* 0x000000ffff387224 */ /* 0x000fce00078e000e */
[----:B------:R-:W-:Y:S05]  /*357b0*/  WARPSYNC.COLLECTIVE R15, `(.L_x_1730) ;  /* 0x000000000f087348 */ /* 0x000fea0003c00000 */
[----:B------:R0:W1:Y:S02]  /*357c0*/  SHFL.IDX P6, R14, R13, R12, R11 ;  /* 0x0000000c0d0e7389 */ /* 0x00006400000c000b */
[----:B01----:R-:W-:Y:S01]  /*357d0*/  ENDCOLLECTIVE ;  /* 0x000000000000791b */ /* 0x003fe20003800000 */
.L_x_1730:
[----:B------:R-:W-:Y:S01]  /*357e0*/  SEL R39, R56, R65, P0 ;  /* 0x0000004138277207 */ /* 0x000fe20000000000 */
[----:B------:R-:W-:Y:S02]  /*357f0*/  IMAD.MOV.U32 R13, RZ, RZ, R73 ;  /* 0x000000ffff0d7224 */ /* 0x000fe400078e0049 */
[----:B------:R-:W-:Y:S02]  /*35800*/  IMAD.MOV.U32 R12, RZ, RZ, R2 ;  /* 0x000000ffff0c7224 */ /* 0x000fe400078e0002 */
[----:B------:R-:W-:-:S07]  /*35810*/  IMAD.MOV.U32 R71, RZ, RZ, R14 ;  /* 0x000000ffff477224 */ /* 0x000fce00078e000e */
[----:B------:R-:W-:Y:S05]  /*35820*/  WARPSYNC.COLLECTIVE R15, `(.L_x_1731) ;  /* 0x000000000f087348 */ /* 0x000fea0003c00000 */
[----:B------:R0:W1:Y:S02]  /*35830*/  SHFL.IDX P6, R14, R13, R12, R11 ;  /* 0x0000000c0d0e7389 */ /* 0x00006400000c000b */
[----:B01----:R-:W-:Y:S01]  /*35840*/  ENDCOLLECTIVE ;  /* 0x000000000000791b */ /* 0x003fe20003800000 */
.L_x_1731:
[----:B------:R-:W-:Y:S02]  /*35850*/  IMAD.MOV.U32 R13, RZ, RZ, R75 ;  /* 0x000000ffff0d7224 */ /* 0x000fe400078e004b */
[----:B------:R-:W-:Y:S02]  /*35860*/  IMAD.MOV.U32 R12, RZ, RZ, R0 ;  /* 0x000000ffff0c7224 */ /* 0x000fe400078e0000 */
[----:B------:R-:W-:-:S07]  /*35870*/  IMAD.MOV.U32 R58, RZ, RZ, R14 ;  /* 0x000000ffff3a7224 */ /* 0x000fce00078e000e */
[----:B------:R-:W-:Y:S05]  /*35880*/  WARPSYNC.COLLECTIVE R15, `(.L_x_1732) ;  /* 0x000000000f087348 */ /* 0x000fea0003c00000 */
[----:B------:R0:W1:Y:S02]  /*35890*/  SHFL.IDX P6, R14, R13, R12, R11 ;  /* 0x0000000c0d0e7389 */ /* 0x00006400000c000b */
[----:B01----:R-:W-:Y:S01]  /*358a0*/  ENDCOLLECTIVE ;  /* 0x000000000000791b */ /* 0x003fe20003800000 */
.L_x_1732:
[----:B------:R-:W-:Y:S02]  /*358b0*/  IMAD.MOV.U32 R13, RZ, RZ, R77 ;  /* 0x000000ffff0d7224 */ /* 0x000fe400078e004d */
[----:B------:R-:W-:Y:S02]  /*358c0*/  IMAD.MOV.U32 R12, RZ, RZ, R2 ;  /* 0x000000ffff0c7224 */ /* 0x000fe400078e0002 */
[----:B------:R-:W-:Y:S02]  /*358d0*/  IMAD.MOV.U32 R2, RZ, RZ, RZ ;  /* 0x000000ffff027224 */ /* 0x000fe400078e00ff */
[----:B------:R-:W-:-:S07]  /*358e0*/  IMAD.MOV.U32 R75, RZ, RZ, R14 ;  /* 0x000000ffff4b7224 */ /* 0x000fce00078e000e */
[----:B------:R-:W-:Y:S05]  /*358f0*/  WARPSYNC.COLLECTIVE R15, `(.L_x_1733) ;  /* 0x000000000f087348 */ /* 0x000fea0003c00000 */
[----:B------:R0:W1:Y:S02]  /*35900*/  SHFL.IDX P6, R14, R13, R12, R11 ;  /* 0x0000000c0d0e7389 */ /* 0x00006400000c000b */
[----:B01----:R-:W-:Y:S01]  /*35910*/  ENDCOLLECTIVE ;  /* 0x000000000000791b */ /* 0x003fe20003800000 */
.L_x_1733:
[----:B------:R-:W-:Y:S02]  /*35920*/  SEL R12, R37, R20, P0 ;  /* 0x00000014250c7207 */ /* 0x000fe40000000000 */
[----:B------:R-:W-:Y:S02]  /*35930*/  SEL R11, R44, R49, P0 ;  /* 0x000000312c0b7207 */ /* 0x000fe40000000000 */
[----:B------:R-:W-:Y:S02]  /*35940*/  SEL R13, R71, R58, P0 ;  /* 0x0000003a470d7207 */ /* 0x000fe40000000000 */
[----:B------:R-:W-:Y:S01]  /*35950*/  SEL R15, R58, R71, P0 ;  /* 0x000000473a0f7207 */ /* 0x000fe20000000000 */
[----:B------:R-:W-:Y:S01]  /*35960*/  IMAD.MOV.U32 R60, RZ, RZ, R14 ;  /* 0x000000ffff3c7224 */ /* 0x000fe200078e000e */
[----:B------:R-:W-:Y:S02]  /*35970*/  SEL R14, R20, R37, P0 ;  /* 0x00000025140e7207 */ /* 0x000fe40000000000 */
[----:B------:R-:W-:Y:S01]  /*35980*/  SEL R37, R65, R56, P0 ;  /* 0x0000003841257207 */ /* 0x000fe20000000000 */
[----:B------:R-:W-:Y:S06]  /*35990*/  BRA `(.L_x_1734) ;  /* 0xffffff5400007947 */ /* 0x000fec000383ffff */
.L_x_1518:
[----:B------:R-:W-:Y:S02]  /*359a0*/  IMAD.MOV.U32 R13, RZ, RZ, R3 ;  /* 0x000000ffff0d7224 */ /* 0x000fe400078e0003 */
[----:B------:R-:W-:Y:S02]  /*359b0*/  IMAD.MOV.U32 R12, RZ, RZ, RZ ;  /* 0x000000ffff0c7224 */ /* 0x000fe400078e00ff */
[----:B------:R-:W-:Y:S02]  /*359c0*/  IMAD.MOV.U32 R11, RZ, RZ, 0x181f ;  /* 0x0000181fff0b7424 */ /* 0x000fe400078e00ff */
[----:B------:R-:W-:-:S07]  /*359d0*/  IMAD.MOV.U32 R15, RZ, RZ, -0x1 ;  /* 0xffffffffff0f7424 */ /* 0x000fce00078e00ff */
[----:B-1----:R-:W-:Y:S05]  /*359e0*/  WARPSYNC.COLLECTIVE R15, `(.L_x_1735) ;  /* 0x000000000f087348 */ /* 0x002fea0003c00000 */
[----:B------:R0:W2:Y:S02]  /*359f0*/  SHFL.IDX P6, R14, R13, R12, R11 ;  /* 0x0000000c0d0e7389 */ /* 0x0000a400000c000b */
[----:B012---:R-:W-:Y:S01]  /*35a00*/  ENDCOLLECTIVE ;  /* 0x000000000000791b */ /* 0x007fe20003800000 */
.L_x_1735:
[----:B------:R-:W-:Y:S02]  /*35a10*/  IMAD.MOV.U32 R13, RZ, RZ, R2 ;  /* 0x000000ffff0d7224 */ /* 0x000fe400078e0002 */
[----:B------:R-:W-:-:S07]  /*35a20*/  IMAD.MOV.U32 R0, RZ, RZ, R14 ;  /* 0x000000ffff007224 */ /* 0x000fce00078e000e */
[----:B------:R-:W-:Y:S05]  /*35a30*/  WARPSYNC.COLLECTIVE R15, `(.L_x_1736) ;  /* 0x000000000f087348 */ /* 0x000fea0003c00000 */
[----:B------:R0:W1:Y:S02]  /*35a40*/  SHFL.IDX P6, R14, R13, R12, R11 ;  /* 0x0000000c0d0e7389 */ /* 0x00006400000c000b */
[----:B01----:R-:W-:Y:S01]  /*35a50*/  ENDCOLLECTIVE ;  /* 0x000000000000791b */ /* 0x003fe20003800000 */
.L_x_1736:
[----:B------:R-:W-:Y:S05]  /*35a60*/  BRA `(.L_x_1737) ;  /* 0xffffff6800dc7947 */ /* 0x000fea000383ffff */
.L_x_1521:
[----:B------:R-:W-:Y:S01]  /*35a70*/  BSSY B1, `(.L_x_1738) ;  /* 0x0000008000017945 */ /* 0x000fe20003800000 */
[----:B------:R-:W-:Y:S02]  /*35a80*/  IMAD.MOV.U32 R13, RZ, RZ, R3 ;  /* 0x000000ffff0d7224 */ /* 0x000fe400078e0003 */
[----:B------:R-:W-:Y:S02]  /*35a90*/  IMAD.MOV.U32 R12, RZ, RZ, 0x1 ;  /* 0x00000001ff0c7424 */ /* 0x000fe400078e00ff */
[----:B------:R-:W-:Y:S02]  /*35aa0*/  IMAD.MOV.U32 R11, RZ, RZ, 0x181f ;  /* 0x0000181fff0b7424 */ /* 0x000fe400078e00ff */
[----:B----4-:R-:W-:-:S07]  /*35ab0*/  IMAD.MOV.U32 R15, RZ, RZ, -0x1 ;  /* 0xffffffffff0f7424 */ /* 0x010fce00078e00ff */
[----:B0123--:R-:W-:Y:S05]  /*35ac0*/  WARPSYNC.COLLECTIVE R15, `(.L_x_1739) ;  /* 0x000000000f087348 */ /* 0x00ffea0003c00000 */
[----:B---3--:R3:W4:Y:S02]  /*35ad0*/  SHFL.IDX P6, R14, R13, R12, R11 ;  /* 0x0000000c0d0e7389 */ /* 0x00872400000c000b */
[----:B01234-:R-:W-:Y:S01]  /*35ae0*/  ENDCOLLECTIVE ;  /* 0x000000000000791b */ /* 0x01ffe20003800000 */
.L_x_1739:
[----:B------:R-:W-:Y:S05]  /*35af0*/  BSYNC B1 ;  /* 0x0000000000017941 */ /* 0x000fea0003800000 */
.L_x_1738:
        /* <DEDUP_REMOVED lines=8> */
.L_x_1740:
[----:B------:R-:W-:Y:S05]  /*35b80*/  BRA `(.L_x_1741) ;  /* 0xffffff6800e47947 */ /* 0x000fea000383ffff */
.L_x_1524:
        /* <DEDUP_REMOVED lines=8> */
.L_x_1743:
[----:B------:R-:W-:Y:S05]  /*35c10*/  BSYNC B1 ;  /* 0x0000000000017941 */ /* 0x000fea0003800000 */
.L_x_1742:
        /* <DEDUP_REMOVED lines=8> */
.L_x_1744:
[----:B------:R-:W-:Y:S05]  /*35ca0*/  BRA `(.L_x_1745) ;  /* 0xffffff6800e87947 */ /* 0x000fea000383ffff */
.L_x_1527:
        /* <DEDUP_REMOVED lines=8> */
.L_x_1747:
[----:B------:R-:W-:Y:S05]  /*35d30*/  BSYNC B1 ;  /* 0x0000000000017941 */ /* 0x000fea0003800000 */
.L_x_1746:
        /* <DEDUP_REMOVED lines=8> */
.L_x_1748:
[----:B------:R-:W-:Y:S05]  /*35dc0*/  BRA `(.L_x_1749) ;  /* 0xffffff6800ec7947 */ /* 0x000fea000383ffff */
.L_x_1552:
[----:B------:R-:W1:Y:S01]  /*35dd0*/  S2R R7, SR_TID.X ;  /* 0x0000000000077919 */ /* 0x000e620000002100 */
[----:B------:R-:W-:Y:S01]  /*35de0*/  BSSY B1, `(.L_x_1750) ;  /* 0x000000a000017945 */ /* 0x000fe20003800000 */
[----:B------:R-:W-:Y:S02]  /*35df0*/  IMAD.MOV.U32 R12, RZ, RZ, RZ ;  /* 0x000000ffff0c7224 */ /* 0x000fe400078e00ff */
[----:B0-----:R-:W-:Y:S02]  /*35e00*/  IMAD.MOV.U32 R11, RZ, RZ, 0x1f ;  /* 0x0000001fff0b7424 */ /* 0x001fe400078e00ff */
[----:B------:R-:W-:Y:S01]  /*35e10*/  IMAD.MOV.U32 R15, RZ, RZ, -0x1 ;  /* 0xffffffffff0f7424 */ /* 0x000fe200078e00ff */
[----:B-1----:R-:W-:-:S04]  /*35e20*/  SHF.R.U32.HI R7, RZ, 0x5, R7 ;  /* 0x00000005ff077819 */ /* 0x002fc80000011607 */
[----:B------:R-:W-:-:S05]  /*35e30*/  LOP3.LUT R7, R7, 0x3, RZ, 0xc0, !PT ;  /* 0x0000000307077812 */ /* 0x000fca00078ec0ff */
[----:B------:R-:W-:-:S07]  /*35e40*/  IMAD.MOV.U32 R13, RZ, RZ, R7 ;  /* 0x000000ffff0d7224 */ /* 0x000fce00078e0007 */
[----:B------:R-:W-:Y:S05]  /*35e50*/  WARPSYNC.COLLECTIVE R15, `(.L_x_1751) ;  /* 0x000000000f087348 */ /* 0x000fea0003c00000 */
[----:B------:R0:W1:Y:S02]  /*35e60*/  SHFL.IDX P6, R14, R13, R12, R11 ;  /* 0x0000000c0d0e7389 */ /* 0x00006400000c000b */
[----:B01----:R-:W-:Y:S01]  /*35e70*/  ENDCOLLECTIVE ;  /* 0x000000000000791b */ /* 0x003fe20003800000 */
.L_x_1751:
[----:B------:R-:W-:Y:S05]  /*35e80*/  BSYNC B1 ;  /* 0x0000000000017941 */ /* 0x000fea0003800000 */
.L_x_1750:
[----:B------:R-:W-:Y:S05]  /*35e90*/  BRA `(.L_x_1752) ;  /* 0xffffff8400987947 */ /* 0x000fea000383ffff */
.L_x_1554:
[----:B------:R-:W-:Y:S01]  /*35ea0*/  BSSY B1, `(.L_x_1753) ;  /* 0x0000006000017945 */ /* 0x000fe20003800000 */
[----:B------:R-:W-:-:S07]  /*35eb0*/  IMAD.MOV.U32 R15, RZ, RZ, -0x1 ;  /* 0xffffffffff0f7424 */ /* 0x000fce00078e00ff */
[----:B01----:R-:W-:Y:S05]  /*35ec0*/  WARPSYNC.COLLECTIVE R15, `(.L_x_1754) ;  /* 0x000000000f0c7348 */ /* 0x003fea0003c00000 */
[----:B------:R-:W-:Y:S02]  /*35ed0*/  ELECT P6, UR62, PT ;  /* 0x00000000003e782f */ /* 0x000fe400038c0000 */
[----:B------:R-:W-:Y:S01]  /*35ee0*/  MOV R14, UR62 ;  /* 0x0000003e000e7c02 */ /* 0x000fe20008000f00 */
[----:B01----:R-:W-:Y:S10]  /*35ef0*/  ENDCOLLECTIVE ;  /* 0x000000000000791b */ /* 0x003ff40003800000 */
.L_x_1754:
[----:B------:R-:W-:Y:S05]  /*35f00*/  BSYNC B1 ;  /* 0x0000000000017941 */ /* 0x000fea0003800000 */
.L_x_1753:
[----:B------:R-:W-:Y:S05]  /*35f10*/  BRA `(.L_x_1553) ;  /* 0xffffff8400907947 */ /* 0x000fea000383ffff */
.L_x_1556:
[----:B-1----:R-:W2:Y:S02]  /*35f20*/  LDL R5, [R1+0x4] ;  /* 0x0000040001057983 */ /* 0x002ea40000100800 */
[----:B--2---:R1:W2:Y:S02]  /*35f30*/  SYNCS.PHASECHK.TRANS64.TRYWAIT P0, [R5+URZ+0x2e820], R4 ;  /* 0x02e82004050075a7 */ /* 0x0042a4000800017f */
[----:B--2---:R-:W-:Y:S05]  /*35f40*/  @!P0 NANOSLEEP.SYNCS 0x989680 ;  /* 0x009896800000895d */ /* 0x004fea0003900000 */
[----:B------:R-:W2:Y:S02]  /*35f50*/  @!P0 SYNCS.PHASECHK.TRANS64 P0, [R5+URZ+0x2e820], R4 ;  /* 0x02e82004050085a7 */ /* 0x000ea4000800007f */
[----:B--2---:R-:W-:Y:S05]  /*35f60*/  @!P0 BRA `(.L_x_1556) ;  /* 0xfffffffc00ec8947 */ /* 0x004fea000383ffff */
[----:B------:R-:W-:Y:S05]  /*35f70*/  BRA `(.L_x_1755) ;  /* 0xffffff8400a07947 */ /* 0x000fea000383ffff */
.L_x_1560:
[----:B-1----:R1:W2:Y:S02]  /*35f80*/  SYNCS.PHASECHK.TRANS64.TRYWAIT P0, [R4+URZ+0x2e8a0], R9 ;  /* 0x02e8a009040075a7 */ /* 0x0022a4000800017f */
[----:B--2---:R-:W-:Y:S05]  /*35f90*/  @!P0 NANOSLEEP.SYNCS 0x989680 ;  /* 0x009896800000895d */ /* 0x004fea0003900000 */
[----:B------:R-:W2:Y:S02]  /*35fa0*/  @!P0 SYNCS.PHASECHK.TRANS64 P0, [R4+URZ+0x2e8a0], R9 ;  /* 0x02e8a009040085a7 */ /* 0x000ea4000800007f */
[----:B--2---:R-:W-:Y:S05]  /*35fb0*/  @!P0 BRA `(.L_x_1560) ;  /* 0xfffffffc00f08947 */ /* 0x004fea000383ffff */
[----:B------:R-:W-:Y:S05]  /*35fc0*/  BRA `(.L_x_1756) ;  /* 0xffffff8400c87947 */ /* 0x000fea000383ffff */
.L_x_1565:
[----:B0-----:R0:W2:Y:S02]  /*35fd0*/  SYNCS.PHASECHK.TRANS64.TRYWAIT P0, [R4+URZ+0x2e8c0], R9 ;  /* 0x02e8c009040075a7 */ /* 0x0010a4000800017f */
[----:B--2---:R-:W-:Y:S05]  /*35fe0*/  @!P0 NANOSLEEP.SYNCS 0x989680 ;  /* 0x009896800000895d */ /* 0x004fea0003900000 */
[----:B------:R-:W2:Y:S02]  /*35ff0*/  @!P0 SYNCS.PHASECHK.TRANS64 P0, [R4+URZ+0x2e8c0], R9 ;  /* 0x02e8c009040085a7 */ /* 0x000ea4000800007f */
[----:B--2---:R-:W-:Y:S05]  /*36000*/  @!P0 BRA `(.L_x_1565) ;  /* 0xfffffffc00f08947 */ /* 0x004fea000383ffff */
[----:B------:R-:W-:Y:S05]  /*36010*/  BRA `(.L_x_1757) ;  /* 0xffffff88004c7947 */ /* 0x000fea000383ffff */
.L_x_1572:
[----:B-1----:R1:W2:Y:S02]  /*36020*/  SYNCS.PHASECHK.TRANS64.TRYWAIT P1, [R5+URZ+0x2e8a0], R6 ;  /* 0x02e8a006050075a7 */ /* 0x0022a4000802017f */
[----:B--2---:R-:W-:Y:S05]  /*36030*/  @!P1 NANOSLEEP.SYNCS 0x989680 ;  /* 0x009896800000995d */ /* 0x004fea0003900000 */
[----:B------:R-:W2:Y:S02]  /*36040*/  @!P1 SYNCS.PHASECHK.TRANS64 P1, [R5+URZ+0x2e8a0], R6 ;  /* 0x02e8a006050095a7 */ /* 0x000ea4000802007f */
[----:B--2---:R-:W-:Y:S05]  /*36050*/  @!P1 BRA `(.L_x_1572) ;  /* 0xfffffffc00f09947 */ /* 0x004fea000383ffff */
[----:B------:R-:W-:Y:S05]  /*36060*/  BRA `(.L_x_1758) ;  /* 0xffffff8c00247947 */ /* 0x000fea000383ffff */
.L_x_1577:
[----:B0-----:R0:W2:Y:S02]  /*36070*/  SYNCS.PHASECHK.TRANS64.TRYWAIT P1, [R5+URZ+0x2e8c0], R6 ;  /* 0x02e8c006050075a7 */ /* 0x0010a4000802017f */
[----:B--2---:R-:W-:Y:S05]  /*36080*/  @!P1 NANOSLEEP.SYNCS 0x989680 ;  /* 0x009896800000995d */ /* 0x004fea0003900000 */
[----:B------:R-:W2:Y:S02]  /*36090*/  @!P1 SYNCS.PHASECHK.TRANS64 P1, [R5+URZ+0x2e8c0], R6 ;  /* 0x02e8c006050095a7 */ /* 0x000ea4000802007f */
[----:B--2---:R-:W-:Y:S05]  /*360a0*/  @!P1 BRA `(.L_x_1577) ;  /* 0xfffffffc00f09947 */ /* 0x004fea000383ffff */
[----:B------:R-:W-:Y:S05]  /*360b0*/  BRA `(.L_x_1759) ;  /* 0xffffff8c00a47947 */ /* 0x000fea000383ffff */
.L_x_1600:
        /* <DEDUP_REMOVED lines=8> */
[----:B--2---:R-:W-:Y:S05]  /*36140*/  WARPSYNC.COLLECTIVE R15, `(.L_x_1761) ;  /* 0x000000000f087348 */ /* 0x004fea0003c00000 */
[----:B------:R0:W1:Y:S02]  /*36150*/  SHFL.IDX P6, R14, R13, R12, R11 ;  /* 0x0000000c0d0e7389 */ /* 0x00006400000c000b */
[----:B012---:R-:W-:Y:S01]  /*36160*/  ENDCOLLECTIVE ;  /* 0x000000000000791b */ /* 0x007fe20003800000 */
.L_x_1761:
[----:B------:R-:W-:Y:S05]  /*36170*/  BSYNC B0 ;  /* 0x0000000000007941 */ /* 0x000fea0003800000 */
.L_x_1760:
[----:B------:R-:W-:Y:S05]  /*36180*/  BRA `(.L_x_1762) ;  /* 0xffffff9c00587947 */ /* 0x000fea000383ffff */
.L_x_1602:
[----:B------:R-:W-:Y:S01]  /*36190*/  BSSY B0, `(.L_x_1763) ;  /* 0x0000006000007945 */ /* 0x000fe20003800000 */
[----:B------:R-:W-:-:S07]  /*361a0*/  IMAD.MOV.U32 R15, RZ, RZ, -0x1 ;  /* 0xffffffffff0f7424 */ /* 0x000fce00078e00ff */
[----:B012---:R-:W-:Y:S05]  /*361b0*/  WARPSYNC.COLLECTIVE R15, `(.L_x_1764) ;  /* 0x000000000f0c7348 */ /* 0x007fea0003c00000 */
[----:B------:R-:W-:Y:S02]  /*361c0*/  ELECT P6, UR62, PT ;  /* 0x00000000003e782f */ /* 0x000fe400038c0000 */
[----:B------:R-:W-:Y:S01]  /*361d0*/  MOV R14, UR62 ;  /* 0x0000003e000e7c02 */ /* 0x000fe20008000f00 */
[----:B012---:R-:W-:Y:S10]  /*361e0*/  ENDCOLLECTIVE ;  /* 0x000000000000791b */ /* 0x007ff40003800000 */
.L_x_1764:
[----:B------:R-:W-:Y:S05]  /*361f0*/  BSYNC B0 ;  /* 0x0000000000007941 */ /* 0x000fea0003800000 */
.L_x_1763:
[----:B------:R-:W-:Y:S05]  /*36200*/  BRA `(.L_x_1765) ;  /* 0xffffff9c00607947 */ /* 0x000fea000383ffff */
.L_x_1604:
[----:B-1----:R1:W2:Y:S02]  /*36210*/  SYNCS.PHASECHK.TRANS64.TRYWAIT P0, [R2+URZ+0x2e880], R4 ;  /* 0x02e88004020075a7 */ /* 0x0022a4000800017f */
[----:B--2---:R-:W-:Y:S05]  /*36220*/  @!P0 NANOSLEEP.SYNCS 0x989680 ;  /* 0x009896800000895d */ /* 0x004fea0003900000 */
[----:B------:R-:W2:Y:S02]  /*36230*/  @!P0 SYNCS.PHASECHK.TRANS64 P0, [R2+URZ+0x2e880], R4 ;  /* 0x02e88004020085a7 */ /* 0x000ea4000800007f */
[----:B--2---:R-:W-:Y:S05]  /*36240*/  @!P0 BRA `(.L_x_1604) ;  /* 0xfffffffc00f08947 */ /* 0x004fea000383ffff */
[----:B------:R-:W-:Y:S05]  /*36250*/  BRA `(.L_x_1766) ;  /* 0xffffff9c00d47947 */ /* 0x000fea000383ffff */
.L_x_1606:
[----:B--2---:R2:W3:Y:S02]  /*36260*/  SYNCS.PHASECHK.TRANS64.TRYWAIT P0, [R2+URZ+0x2e840], R4 ;  /* 0x02e84004020075a7 */ /* 0x0044e4000800017f */
[----:B---3--:R-:W-:Y:S05]  /*36270*/  @!P0 NANOSLEEP.SYNCS 0x989680 ;  /* 0x009896800000895d */ /* 0x008fea0003900000 */
[----:B------:R-:W3:Y:S02]  /*36280*/  @!P0 SYNCS.PHASECHK.TRANS64 P0, [R2+URZ+0x2e840], R4 ;  /* 0x02e84004020085a7 */ /* 0x000ee4000800007f */
[----:B---3--:R-:W-:Y:S05]  /*36290*/  @!P0 BRA `(.L_x_1606) ;  /* 0xfffffffc00f08947 */ /* 0x008fea000383ffff */
[----:B------:R-:W-:Y:S05]  /*362a0*/  BRA `(.L_x_1767) ;  /* 0xffffffa000307947 */ /* 0x000fea000383ffff */
.L_x_1610:
[----:B------:R-:W2:Y:S01]  /*362b0*/  LDL.LU R11, [R1+0x38] ;  /* 0x00003800010b7983 */ /* 0x000ea20000300800 */
[----:B------:R-:W-:Y:S02]  /*362c0*/  IMAD.MOV.U32 R5, RZ, RZ, R12 ;  /* 0x000000ffff057224 */ /* 0x000fe400078e000c */
[----:B------:R-:W-:Y:S02]  /*362d0*/  IMAD.MOV.U32 R13, RZ, RZ, R3 ;  /* 0x000000ffff0d7224 */ /* 0x000fe400078e0003 */
[----:B------:R-:W-:Y:S02]  /*362e0*/  IMAD.MOV.U32 R12, RZ, RZ, RZ ;  /* 0x000000ffff0c7224 */ /* 0x000fe400078e00ff */
[----:B------:R-:W-:Y:S02]  /*362f0*/  IMAD.MOV.U32 R15, RZ, RZ, -0x1 ;  /* 0xffffffffff0f7424 */ /* 0x000fe400078e00ff */
[----:B------:R-:W-:-:S04]  /*36300*/  IMAD.IADD R0, R8, 0x1, R5 ;  /* 0x0000000108007824 */ /* 0x000fc800078e0205 */
[----:B------:R-:W-:Y:S02]  /*36310*/  VIADD R5, R0, 0x10 ;  /* 0x0000001000057836 */ /* 0x000fe40000000000 */
[----:B--2---:R-:W-:Y:S02]  /*36320*/  IMAD R2, R11, R7, RZ ;  /* 0x000000070b027224 */ /* 0x004fe400078e02ff */
[----:B------:R-:W-:-:S03]  /*36330*/  IMAD.MOV.U32 R11, RZ, RZ, 0x181f ;  /* 0x0000181fff0b7424 */ /* 0x000fc600078e00ff */
[----:B------:R-:W-:-:S13]  /*36340*/  ISETP.GE.AND P1, PT, R0, R2, PT ;  /* 0x000000020000720c */ /* 0x000fda0003f26270 */
[----:B-----5:R-:W-:Y:S05]  /*36350*/  WARPSYNC.COLLECTIVE R15, `(.L_x_1768) ;  /* 0x000000000f087348 */ /* 0x020fea0003c00000 */
[----:B------:R0:W1:Y:S02]  /*36360*/  SHFL.IDX P6, R14, R13, R12, R11 ;  /* 0x0000000c0d0e7389 */ /* 0x00006400000c000b */
[----:B01---5:R-:W-:Y:S01]  /*36370*/  ENDCOLLECTIVE ;  /* 0x000000000000791b */ /* 0x023fe20003800000 */
.L_x_1768:
[----:B------:R-:W-:Y:S02]  /*36380*/  IMAD.MOV.U32 R13, RZ, RZ, R4 ;  /* 0x000000ffff0d7224 */ /* 0x000fe400078e0004 */
[----:B------:R-:W-:-:S07]  /*36390*/  IMAD.MOV.U32 R6, RZ, RZ, R14 ;  /* 0x000000ffff067224 */ /* 0x000fce00078e000e */
[----:B------:R-:W-:Y:S05]  /*363a0*/  WARPSYNC.COLLECTIVE R15, `(.L_x_1769) ;  /* 0x000000000f087348 */ /* 0x000fea0003c00000 */
[----:B------:R0:W1:Y:S02]  /*363b0*/  SHFL.IDX P6, R14, R13, R12, R11 ;  /* 0x0000000c0d0e7389 */ /* 0x00006400000c000b */
[----:B01----:R-:W-:Y:S01]  /*363c0*/  ENDCOLLECTIVE ;  /* 0x000000000000791b */ /* 0x003fe20003800000 */
.L_x_1769:
[----:B------:R-:W-:Y:S01]  /*363d0*/  ULDC.64 UR4, c[0x0][0x208] ;  /* 0x0000820000047ab9 */ /* 0x000fe20000000a00 */
[----:B------:R-:W-:Y:S02]  /*363e0*/  IMAD.MOV.U32 R13, RZ, RZ, R3 ;  /* 0x000000ffff0d7224 */ /* 0x000fe400078e0003 */
[----:B------:R-:W-:Y:S02]  /*363f0*/  IMAD.MOV.U32 R12, RZ, RZ, 0x1 ;  /* 0x00000001ff0c7424 */ /* 0x000fe400078e00ff */
[----:B------:R-:W-:-:S05]  /*36400*/  IMAD.MOV.U32 R7, RZ, RZ, R14 ;  /* 0x000000ffff077224 */ /* 0x000fca00078e000e */
[----:B------:R-:W-:-:S05]  /*36410*/  @!P1 IADD3 R7, P2, R10, R7, RZ ;  /* 0x000000070a079210 */ /* 0x000fca0007f5e0ff */
[----:B------:R-:W-:-:S05]  /*36420*/  @!P1 IMAD.X R6, RZ, RZ, R6, P2 ;  /* 0x000000ffff069224 */ /* 0x000fca00010e0606 */
[----:B------:R-:W-:-:S04]  /*36430*/  @!P1 LOP3.LUT R7, R7, R6, RZ, 0x3c, !PT ;  /* 0x0000000607079212 */ /* 0x000fc800078e3cff */
[----:B------:R-:W-:-:S04]  /*36440*/  @!P1 LOP3.LUT R6, R7, R6, RZ, 0x3c, !PT ;  /* 0x0000000607069212 */ /* 0x000fc800078e3cff */
[----:B------:R-:W-:-:S05]  /*36450*/  @!P1 LOP3.LUT R7, R7, R6, RZ, 0x3c, !PT ;  /* 0x0000000607079212 */ /* 0x000fca00078e3cff */
[----:B------:R-:W-:Y:S01]  /*36460*/  @!PT LDS RZ, [RZ] ;  /* 0x00000000fffff984 */ /* 0x000fe20000000800 */
[----:B------:R-:W-:Y:S01]  /*36470*/  @!PT LDS RZ, [RZ] ;  /* 0x00000000fffff984 */ /* 0x000fe20000000800 */
[----:B------:R-:W-:Y:S01]  /*36480*/  @!PT LDS RZ, [RZ] ;  /* 0x00000000fffff984 */ /* 0x000fe20000000800 */
[----:B------:R0:W-:Y:S01]  /*36490*/  @!P1 LDGSTS.E.BYPASS.LTC128B.128 [R9+0x1c400], desc[UR4][R6.64], !P0 ;  /* 0x1c40000006099fae */ /* 0x0001e2000c101d44 */
[----:B------:R-:W-:-:S13]  /*364a0*/  ISETP.GE.AND P1, PT, R5, R2, PT ;  /* 0x000000020500720c */ /* 0x000fda0003f26270 */
[----:B0-----:R-:W-:Y:S05]  /*364b0*/  WARPSYNC.COLLECTIVE R15, `(.L_x_1770) ;  /* 0x000000000f087348 */ /* 0x001fea0003c00000 */
[----:B------:R1:W2:Y:S02]  /*364c0*/  SHFL.IDX P6, R14, R13, R12, R11 ;  /* 0x0000000c0d0e7389 */ /* 0x0002a400000c000b */
[----:B012---:R-:W-:Y:S01]  /*364d0*/  ENDCOLLECTIVE ;  /* 0x000000000000791b */ /* 0x007fe20003800000 */
.L_x_1770:
[----:B------:R-:W-:Y:S02]  /*364e0*/  IMAD.MOV.U32 R13, RZ, RZ, R4 ;  /* 0x000000ffff0d7224 */ /* 0x000fe400078e0004 */
[----:B------:R-:W-:-:S07]  /*364f0*/  IMAD.MOV.U32 R6, RZ, RZ, R14 ;  /* 0x000000ffff067224 */ /* 0x000fce00078e000e */
[----:B------:R-:W-:Y:S05]  /*36500*/  WARPSYNC.COLLECTIVE R15, `(.L_x_1771) ;  /* 0x000000000f087348 */ /* 0x000fea0003c00000 */
[----:B------:R0:W1:Y:S02]  /*36510*/  SHFL.IDX P6, R14, R13, R12, R11 ;  /* 0x0000000c0d0e7389 */ /* 0x00006400000c000b */
[----:B01----:R-:W-:Y:S01]  /*36520*/  ENDCOLLECTIVE ;  /* 0x000000000000791b */ /* 0x003fe20003800000 */
.L_x_1771:
[----:B------:R-:W-:Y:S01]  /*36530*/  ULDC.64 UR4, c[0x0][0x208] ;  /* 0x0000820000047ab9 */ /* 0x000fe20000000a00 */
[----:B------:R-:W-:Y:S02]  /*36540*/  IMAD.MOV.U32 R13, RZ, RZ, R3 ;  /* 0x000000ffff0d7224 */ /* 0x000fe400078e0003 */
[----:B------:R-:W-:Y:S02]  /*36550*/  IMAD.MOV.U32 R12, RZ, RZ, 0x2 ;  /* 0x00000002ff0c7424 */ /* 0x000fe400078e00ff */
[----:B------:R-:W-:-:S05]  /*36560*/  IMAD.MOV.U32 R5, RZ, RZ, R14 ;  /* 0x000000ffff057224 */ /* 0x000fca00078e000e */
[----:B------:R-:W-:-:S05]  /*36570*/  @!P1 IADD3 R5, P2, R10, R5, RZ ;  /* 0x000000050a059210 */ /* 0x000fca0007f5e0ff */
[----:B------:R-:W-:-:S04]  /*36580*/  @!P1 IMAD.X R6, RZ, RZ, R6, P2 ;  /* 0x000000ffff069224 */ /* 0x000fc800010e0606 */
[----:B------:R-:W-:Y:S02]  /*36590*/  @!P1 IMAD.MOV.U32 R7, RZ, RZ, R6 ;  /* 0x000000ffff079224 */ /* 0x000fe400078e0006 */
[----:B------:R-:W-:Y:S02]  /*365a0*/  @!P1 IMAD.MOV.U32 R6, RZ, RZ, R5 ;  /* 0x000000ffff069224 */ /* 0x000fe400078e0005 */
[----:B------:R-:W-:-:S03]  /*365b0*/  VIADD R5, R0, 0x20 ;  /* 0x0000002000057836 */ /* 0x000fc60000000000 */
[----:B------:R-:W-:Y:S01]  /*365c0*/  @!PT LDS RZ, [RZ] ;  /* 0x00000000fffff984 */ /* 0x000fe20000000800 */
[----:B------:R-:W-:Y:S01]  /*365d0*/  @!PT LDS RZ, [RZ] ;  /* 0x00000000fffff984 */ /* 0x000fe20000000800 */
[----:B------:R-:W-:Y:S01]  /*365e0*/  @!PT LDS RZ, [RZ] ;  /* 0x00000000fffff984 */ /* 0x000fe20000000800 */
[----:B------:R0:W-:Y:S02]  /*365f0*/  @!P1 LDGSTS.E.BYPASS.LTC128B.128 [R9+0x1cc00], desc[UR4][R6.64], !P0 ;  /* 0x1cc0000006099fae */ /* 0x0001e4000c101d44 */
[----:B------:R-:W-:-:S13]  /*36600*/  ISETP.GE.AND P1, PT, R5, R2, PT ;  /* 0x000000020500720c */ /* 0x000fda0003f26270 */
[----:B0-----:R-:W-:Y:S05]  /*36610*/  WARPSYNC.COLLECTIVE R15, `(.L_x_1772) ;  /* 0x000000000f087348 */ /* 0x001fea0003c00000 */
[----:B------:R1:W2:Y:S02]  /*36620*/  SHFL.IDX P6, R14, R13, R12, R11 ;  /* 0x0000000c0d0e7389 */ /* 0x0002a400000c000b */
[----:B012---:R-:W-:Y:S01]  /*36630*/  ENDCOLLECTIVE ;  /* 0x000000000000791b */ /* 0x007fe20003800000 */
.L_x_1772:
[----:B------:R-:W-:Y:S02]  /*36640*/  IMAD.MOV.U32 R13, RZ, RZ, R4 ;  /* 0x000000ffff0d7224 */ /* 0x000fe400078e0004 */
[----:B------:R-:W-:-:S07]  /*36650*/  IMAD.MOV.U32 R6, RZ, RZ, R14 ;  /* 0x000000ffff067224 */ /* 0x000fce00078e000e */
[----:B------:R-:W-:Y:S05]  /*36660*/  WARPSYNC.COLLECTIVE R15, `(.L_x_1773) ;  /* 0x000000000f087348 */ /* 0x000fea0003c00000 */
[----:B------:R0:W1:Y:S02]  /*36670*/  SHFL.IDX P6, R14, R13, R12, R11 ;  /* 0x0000000c0d0e7389 */ /* 0x00006400000c000b */
[----:B01----:R-:W-:Y:S01]  /*36680*/  ENDCOLLECTIVE ;  /* 0x000000000000791b */ /* 0x003fe20003800000 */
.L_x_1773:
        /* <DEDUP_REMOVED lines=17> */
.L_x_1774:
[----:B------:R-:W-:Y:S02]  /*367a0*/  IMAD.MOV.U32 R13, RZ, RZ, R4 ;  /* 0x000000ffff0d7224 */ /* 0x000fe400078e0004 */
[----:B------:R-:W-:-:S07]  /*367b0*/  IMAD.MOV.U32 R6, RZ, RZ, R14 ;  /* 0x000000ffff067224 */ /* 0x000fce00078e000e */
[----:B------:R-:W-:Y:S05]  /*367c0*/  WARPSYNC.COLLECTIVE R15, `(.L_x_1775) ;  /* 0x000000000f087348 */ /* 0x000fea0003c00000 */
[----:B------:R0:W1:Y:S02]  /*367d0*/  SHFL.IDX P6, R14, R13, R12, R11 ;  /* 0x0000000c0d0e7389 */ /* 0x00006400000c000b */
[----:B01----:R-:W-:Y:S01]  /*367e0*/  ENDCOLLECTIVE ;  /* 0x000000000000791b */ /* 0x003fe20003800000 */
.L_x_1775:
        /* <DEDUP_REMOVED lines=17> */
.L_x_1776:
[----:B------:R-:W-:Y:S02]  /*36900*/  IMAD.MOV.U32 R13, RZ, RZ, R4 ;  /* 0x000000ffff0d7224 */ /* 0x000fe400078e0004 */
[----:B------:R-:W-:-:S07]  /*36910*/  IMAD.MOV.U32 R6, RZ, RZ, R14 ;  /* 0x000000ffff067224 */ /* 0x000fce00078e000e */
[----:B------:R-:W-:Y:S05]  /*36920*/  WARPSYNC.COLLECTIVE R15, `(.L_x_1777) ;  /* 0x000000000f087348 */ /* 0x000fea0003c00000 */
[----:B------:R0:W1:Y:S02]  /*36930*/  SHFL.IDX P6, R14, R13, R12, R11 ;  /* 0x0000000c0d0e7389 */ /* 0x00006400000c000b */
[----:B01----:R-:W-:Y:S01]  /*36940*/  ENDCOLLECTIVE ;  /* 0x000000000000791b */ /* 0x003fe20003800000 */
.L_x_1777:
        /* <DEDUP_REMOVED lines=17> */
.L_x_1778:
[----:B------:R-:W-:Y:S02]  /*36a60*/  IMAD.MOV.U32 R13, RZ, RZ, R4 ;  /* 0x000000ffff0d7224 */ /* 0x000fe400078e0004 */
[----:B------:R-:W-:-:S07]  /*36a70*/  IMAD.MOV.U32 R6, RZ, RZ, R14 ;  /* 0x000000ffff067224 */ /* 0x000fce00078e000e */
[----:B------:R-:W-:Y:S05]  /*36a80*/  WARPSYNC.COLLECTIVE R15, `(.L_x_1779) ;  /* 0x000000000f087348 */ /* 0x000fea0003c00000 */
[----:B------:R0:W1:Y:S02]  /*36a90*/  SHFL.IDX P6, R14, R13, R12, R11 ;  /* 0x0000000c0d0e7389 */ /* 0x00006400000c000b */
[----:B01----:R-:W-:Y:S01]  /*36aa0*/  ENDCOLLECTIVE ;  /* 0x000000000000791b */ /* 0x003fe20003800000 */
.L_x_1779:
[----:B------:R-:W-:Y:S01]  /*36ab0*/  ULDC.64 UR4, c[0x0][0x208] ;  /* 0x0000820000047ab9 */ /* 0x000fe20000000a00 */
[----:B------:R-:W-:Y:S02]  /*36ac0*/  IMAD.MOV.U32 R13, RZ, RZ, R3 ;  /* 0x000000ffff0d7224 */ /* 0x000fe400078e0003 */
[----:B------:R-:W-:Y:S02]  /*36ad0*/  IMAD.MOV.U32 R12, RZ, RZ, 0x6 ;  /* 0x00000006ff0c7424 */ /* 0x000fe400078e00ff */
[----:B------:R-:W-:-:S05]  /*36ae0*/  IMAD.MOV.U32 R5, RZ, RZ, R14 ;  /* 0x000000ffff057224 */ /* 0x000fca00078e000e */
[----:B------:R-:W-:-:S05]  /*36af0*/  @!P1 IADD3 R5, P2, R10, R5, RZ ;  /* 0x000000050a059210 */ /* 0x000fca0007f5e0ff */
[----:B------:R-:W-:-:S04]  /*36b00*/  @!P1 IMAD.X R6, RZ, RZ, R6, P2 ;  /* 0x000000ffff069224 */ /* 0x000fc800010e0606 */
[----:B------:R-:W-:Y:S02]  /*36b10*/  @!P1 IMAD.MOV.U32 R7, RZ, RZ, R6 ;  /* 0x000000ffff079224 */ /* 0x000fe400078e0006 */
[----:B------:R-:W-:-:S05]  /*36b20*/  @!P1 IMAD.MOV.U32 R6, RZ, RZ, R5 ;  /* 0x000000ffff069224 */ /* 0x000fca00078e0005 */
[----:B------:R-:W-:Y:S01]  /*36b30*/  @!PT LDS RZ, [RZ] ;  /* 0x00000000fffff984 */ /* 0x000fe20000000800 */
[----:B------:R-:W-:Y:S01]  /*36b40*/  @!PT LDS RZ, [RZ] ;  /* 0x00000000fffff984 */ /* 0x000fe20000000800 */
[----:B------:R-:W-:Y:S01]  /*36b50*/  @!PT LDS RZ, [RZ] ;  /* 0x00000000fffff984 */ /* 0x000fe20000000800 */
[----:B------:R0:W-:Y:S02]  /*36b60*/  @!P1 LDGSTS.E.BYPASS.LTC128B.128 [R9+0x1ec00], desc[UR4][R6.64], !P0 ;  /* 0x1ec0000006099fae */ /* 0x0001e4000c101d44 */
[----:B0-----:R-:W-:Y:S05]  /*36b70*/  WARPSYNC.COLLECTIVE R15, `(.L_x_1780) ;  /* 0x000000000f087348 */ /* 0x001fea0003c00000 */
[----:B------:R1:W2:Y:S02]  /*36b80*/  SHFL.IDX P6, R14, R13, R12, R11 ;  /* 0x0000000c0d0e7389 */ /* 0x0002a400000c000b */
[----:B012---:R-:W-:Y:S01]  /*36b90*/  ENDCOLLECTIVE ;  /* 0x000000000000791b */ /* 0x007fe20003800000 */
.L_x_1780:
[----:B------:R-:W-:-:S05]  /*36ba0*/  VIADD R7, R0, 0x60 ;  /* 0x0000006000077836 */ /* 0x000fca0000000000 */
[----:B------:R-:W-:Y:S01]  /*36bb0*/  ISETP.GE.AND P1, PT, R7, R2, PT ;  /* 0x000000020700720c */ /* 0x000fe20003f26270 */
[----:B------:R-:W-:Y:S02]  /*36bc0*/  IMAD.MOV.U32 R13, RZ, RZ, R4 ;  /* 0x000000ffff0d7224 */ /* 0x000fe400078e0004 */
[----:B------:R-:W-:-:S10]  /*36bd0*/  IMAD.MOV.U32 R6, RZ, RZ, R14 ;  /* 0x000000ffff067224 */ /* 0x000fd400078e000e */
[----:B------:R-:W-:Y:S05]  /*36be0*/  WARPSYNC.COLLECTIVE R15, `(.L_x_1781) ;  /* 0x000000000f087348 */ /* 0x000fea0003c00000 */
[----:B------:R0:W1:Y:S02]  /*36bf0*/  SHFL.IDX P6, R14, R13, R12, R11 ;  /* 0x0000000c0d0e7389 */ /* 0x00006400000c000b */
[----:B01----:R-:W-:Y:S01]  /*36c00*/  ENDCOLLECTIVE ;  /* 0x000000000000791b */ /* 0x003fe20003800000 */
.L_x_1781:
        /* <DEDUP_REMOVED lines=15> */
.L_x_1782:
[----:B------:R-:W-:Y:S02]  /*36d00*/  IMAD.MOV.U32 R13, RZ, RZ, R4 ;  /* 0x000000ffff0d7224 */ /* 0x000fe400078e0004 */
[----:B------:R-:W-:-:S07]  /*36d10*/  IMAD.MOV.U32 R5, RZ, RZ, R14 ;  /* 0x000000ffff057224 */ /* 0x000fce00078e000e */
[----:B------:R-:W-:Y:S05]  /*36d20*/  WARPSYNC.COLLECTIVE R15, `(.L_x_1783) ;  /* 0x000000000f087348 */ /* 0x000fea0003c00000 */
[----:B------:R0:W1:Y:S02]  /*36d30*/  SHFL.IDX P6, R14, R13, R12, R11 ;  /* 0x0000000c0d0e7389 */ /* 0x00006400000c000b */
[----:B01----:R-:W-:Y:S01]  /*36d40*/  ENDCOLLECTIVE ;  /* 0x000000000000791b */ /* 0x003fe20003800000 */
.L_x_1783:
[----:B------:R-:W-:Y:S01]  /*36d50*/  IMAD.MOV.U32 R3, RZ, RZ, R14 ;  /* 0x000000ffff037224 */ /* 0x000fe200078e000e */
[----:B------:R-:W-:Y:S06]  /*36d60*/  BRA `(.L_x_1784) ;  /* 0xffffffa000807947 */ /* 0x000fec000383ffff */
.L_x_1613:
[----:B0-----:R-:W2:Y:S02]  /*36d70*/  LDL R2, [R1+0x4] ;  /* 0x0000040001027983 */ /* 0x001ea40000100800 */
[----:B--2---:R0:W1:Y:S02]  /*36d80*/  SYNCS.PHASECHK.TRANS64.TRYWAIT P0, [R2+URZ+0x2e820], R0 ;  /* 0x02e82000020075a7 */ /* 0x004064000800017f */
[----:B-1----:R-:W-:Y:S05]  /*36d90*/  @!P0 NANOSLEEP.SYNCS 0x989680 ;  /* 0x009896800000895d */ /* 0x002fea0003900000 */
[----:B------:R-:W1:Y:S02]  /*36da0*/  @!P0 SYNCS.PHASECHK.TRANS64 P0, [R2+URZ+0x2e820], R0 ;  /* 0x02e82000020085a7 */ /* 0x000e64000800007f */
[----:B-1----:R-:W-:Y:S05]  /*36db0*/  @!P0 BRA `(.L_x_1613) ;  /* 0xfffffffc00ec8947 */ /* 0x002fea000383ffff */
[----:B------:R-:W-:Y:S05]  /*36dc0*/  BRA `(.L_x_1785) ;  /* 0xffffffa000e47947 */ /* 0x000fea000383ffff */
.L_x_1619:
[----:B--2---:R2:W3:Y:S02]  /*36dd0*/  SYNCS.PHASECHK.TRANS64.TRYWAIT P0, [R6+URZ+0x2e880], R5 ;  /* 0x02e88005060075a7 */ /* 0x0044e4000800017f */
[----:B---3--:R-:W-:Y:S05]  /*36de0*/  @!P0 NANOSLEEP.SYNCS 0x989680 ;  /* 0x009896800000895d */ /* 0x008fea0003900000 */
[----:B------:R-:W3:Y:S02]  /*36df0*/  @!P0 SYNCS.PHASECHK.TRANS64 P0, [R6+URZ+0x2e880], R5 ;  /* 0x02e88005060085a7 */ /* 0x000ee4000800007f */
[----:B---3--:R-:W-:Y:S05]  /*36e00*/  @!P0 BRA `(.L_x_1619) ;  /* 0xfffffffc00f08947 */ /* 0x008fea000383ffff */
[----:B------:R-:W-:Y:S05]  /*36e10*/  BRA `(.L_x_1786) ;  /* 0xffffffa400a87947 */ /* 0x000fea000383ffff */
.L_x_1624:
[----:B-1----:R1:W3:Y:S02]  /*36e20*/  SYNCS.PHASECHK.TRANS64.TRYWAIT P0, [R6+URZ+0x2e840], R5 ;  /* 0x02e84005060075a7 */ /* 0x0022e4000800017f */
[----:B---3--:R-:W-:Y:S05]  /*36e30*/  @!P0 NANOSLEEP.SYNCS 0x989680 ;  /* 0x009896800000895d */ /* 0x008fea0003900000 */
[----:B------:R-:W3:Y:S02]  /*36e40*/  @!P0 SYNCS.PHASECHK.TRANS64 P0, [R6+URZ+0x2e840], R5 ;  /* 0x02e84005060085a7 */ /* 0x000ee4000800007f */
[----:B---3--:R-:W-:Y:S05]  /*36e50*/  @!P0 BRA `(.L_x_1624) ;  /* 0xfffffffc00f08947 */ /* 0x008fea000383ffff */
[----:B------:R-:W-:Y:S05]  /*36e60*/  BRA `(.L_x_1787) ;  /* 0xffffffa8002c7947 */ /* 0x000fea000383ffff */
.L_x_1630:
[----:B--2---:R2:W3:Y:S02]  /*36e70*/  SYNCS.PHASECHK.TRANS64.TRYWAIT P0, [R20+URZ+0x2e870], R4 ;  /* 0x02e87004140075a7 */ /* 0x0044e4000800017f */
[----:B---3--:R-:W-:Y:S05]  /*36e80*/  @!P0 NANOSLEEP.SYNCS 0x989680 ;  /* 0x009896800000895d */ /* 0x008fea0003900000 */
[----:B------:R-:W3:Y:S02]  /*36e90*/  @!P0 SYNCS.PHASECHK.TRANS64 P0, [R20+URZ+0x2e870], R4 ;  /* 0x02e87004140085a7 */ /* 0x000ee4000800007f */
[----:B---3--:R-:W-:Y:S05]  /*36ea0*/  @!P0 BRA `(.L_x_1630) ;  /* 0xfffffffc00f08947 */ /* 0x008fea000383ffff */
[----:B------:R-:W-:Y:S05]  /*36eb0*/  BRA `(.L_x_1788) ;  /* 0xffffffa800cc7947 */ /* 0x000fea000383ffff */
.L_x_1632:
[----:B---3--:R3:W4:Y:S02]  /*36ec0*/  SYNCS.PHASECHK.TRANS64.TRYWAIT P0, [R20+URZ+0x2e860], R2 ;  /* 0x02e86002140075a7 */ /* 0x008724000800017f */
[----:B----4-:R-:W-:Y:S05]  /*36ed0*/  @!P0 NANOSLEEP.SYNCS 0x989680 ;  /* 0x009896800000895d */ /* 0x010fea0003900000 */
[----:B------:R-:W4:Y:S02]  /*36ee0*/  @!P0 SYNCS.PHASECHK.TRANS64 P0, [R20+URZ+0x2e860], R2 ;  /* 0x02e86002140085a7 */ /* 0x000f24000800007f */
[----:B----4-:R-:W-:Y:S05]  /*36ef0*/  @!P0 BRA `(.L_x_1632) ;  /* 0xfffffffc00f08947 */ /* 0x010fea000383ffff */
[----:B------:R-:W-:Y:S05]  /*36f00*/  BRA `(.L_x_1789) ;  /* 0xffffffa800d47947 */ /* 0x000fea000383ffff */
.L_x_1639:
[----:B-1----:R1:W3:Y:S02]  /*36f10*/  SYNCS.PHASECHK.TRANS64.TRYWAIT P1, [R17+URZ+0x2e870], R0 ;  /* 0x02e87000110075a7 */ /* 0x0022e4000802017f */
[----:B---3--:R-:W-:Y:S05]  /*36f20*/  @!P1 NANOSLEEP.SYNCS 0x989680 ;  /* 0x009896800000995d */ /* 0x008fea0003900000 */
[----:B------:R-:W3:Y:S02]  /*36f30*/  @!P1 SYNCS.PHASECHK.TRANS64 P1, [R17+URZ+0x2e870], R0 ;  /* 0x02e87000110095a7 */ /* 0x000ee4000802007f */
[----:B---3--:R-:W-:Y:S05]  /*36f40*/  @!P1 BRA `(.L_x_1639) ;  /* 0xfffffffc00f09947 */ /* 0x008fea000383ffff */
[----:B------:R-:W-:Y:S05]  /*36f50*/  BRA `(.L_x_1790) ;  /* 0xffffffb400187947 */ /* 0x000fea000383ffff */
.L_x_1641:
[----:B-1----:R1:W3:Y:S02]  /*36f60*/  SYNCS.PHASECHK.TRANS64.TRYWAIT P1, [R17+URZ+0x2e860], R0 ;  /* 0x02e86000110075a7 */ /* 0x0022e4000802017f */
[----:B---3--:R-:W-:Y:S05]  /*36f70*/  @!P1 NANOSLEEP.SYNCS 0x989680 ;  /* 0x009896800000995d */ /* 0x008fea0003900000 */
[----:B------:R-:W3:Y:S02]  /*36f80*/  @!P1 SYNCS.PHASECHK.TRANS64 P1, [R17+URZ+0x2e860], R0 ;  /* 0x02e86000110095a7 */ /* 0x000ee4000802007f */
[----:B---3--:R-:W-:Y:S05]  /*36f90*/  @!P1 BRA `(.L_x_1641) ;  /* 0xfffffffc00f09947 */ /* 0x008fea000383ffff */
[----:B------:R-:W-:Y:S05]  /*36fa0*/  BRA `(.L_x_1791) ;  /* 0xffffffb400207947 */ /* 0x000fea000383ffff */
.L_x_1645:
[----:B------:R-:W-:Y:S01]  /*36fb0*/  BSSY B0, `(.L_x_1792) ;  /* 0x0000008000007945 */ /* 0x000fe20003800000 */
[----:B------:R-:W-:Y:S02]  /*36fc0*/  IMAD.MOV.U32 R13, RZ, RZ, R16 ;  /* 0x000000ffff0d7224 */ /* 0x000fe400078e0010 */
[----:B------:R-:W-:Y:S02]  /*36fd0*/  IMAD.MOV.U32 R12, RZ, RZ, RZ ;  /* 0x000000ffff0c7224 */ /* 0x000fe400078e00ff */
[----:B0-----:R-:W-:Y:S02]  /*36fe0*/  IMAD.MOV.U32 R11, RZ, RZ, 0x1f ;  /* 0x0000001fff0b7424 */ /* 0x001fe400078e00ff */
[----:B------:R-:W-:-:S07]  /*36ff0*/  IMAD.MOV.U32 R15, RZ, RZ, -0x1 ;  /* 0xffffffffff0f7424 */ /* 0x000fce00078e00ff */
[----:B------:R-:W-:Y:S05]  /*37000*/  WARPSYNC.COLLECTIVE R15, `(.L_x_1793) ;  /* 0x000000000f087348 */ /* 0x000fea0003c00000 */
[----:B------:R0:W1:Y:S02]  /*37010*/  SHFL.IDX P6, R14, R13, R12, R11 ;  /* 0x0000000c0d0e7389 */ /* 0x00006400000c000b */
[----:B01----:R-:W-:Y:S01]  /*37020*/  ENDCOLLECTIVE ;  /* 0x000000000000791b */ /* 0x003fe20003800000 */
.L_x_1793:
[----:B------:R-:W-:Y:S05]  /*37030*/  BSYNC B0 ;  /* 0x0000000000007941 */ /* 0x000fea0003800000 */
.L_x_1792:
[----:B------:R-:W-:Y:S02]  /*37040*/  IMAD.MOV.U32 R13, RZ, RZ, R16 ;  /* 0x000000ffff0d7224 */ /* 0x000fe400078e0010 */
[----:B------:R-:W-:Y:S02]  /*37050*/  IMAD.MOV.U32 R12, RZ, RZ, 0x1 ;  /* 0x00000001ff0c7424 */ /* 0x000fe400078e00ff */
[----:B------:R-:W-:Y:S02]  /*37060*/  IMAD.MOV.U32 R11, RZ, RZ, 0x1f ;  /* 0x0000001fff0b7424 */ /* 0x000fe400078e00ff */
[----:B------:R-:W-:Y:S02]  /*37070*/  IMAD.MOV.U32 R15, RZ, RZ, -0x1 ;  /* 0xffffffffff0f7424 */ /* 0x000fe400078e00ff */
[----:B------:R-:W-:Y:S02]  /*37080*/  IMAD.IADD R4, R19, 0x1, R6 ;  /* 0x0000000113047824 */ /* 0x000fe400078e0206 */
[----:B------:R-:W-:-:S07]  /*37090*/  IMAD.MOV.U32 R0, RZ, RZ, R14 ;  /* 0x000000ffff007224 */ /* 0x000fce00078e000e */
[----:B------:R-:W-:Y:S05]  /*370a0*/  WARPSYNC.COLLECTIVE R15, `(.L_x_1794) ;  /* 0x000000000f087348 */ /* 0x000fea0003c00000 */
[----:B------:R0:W1:Y:S02]  /*370b0*/  SHFL.IDX P6, R14, R13, R12, R11 ;  /* 0x0000000c0d0e7389 */ /* 0x00006400000c000b */
[----:B01----:R-:W-:Y:S01]  /*370c0*/  ENDCOLLECTIVE ;  /* 0x000000000000791b */ /* 0x003fe20003800000 */
.L_x_1794:
[----:B------:R-:W-:Y:S01]  /*370d0*/  ULDC UR4, c[0x0][0xc3c] ;  /* 0x00030f0000047ab9 */ /* 0x000fe20000000800 */
[----:B------:R-:W-:Y:S01]  /*370e0*/  ULDC.64 UR6, c[0x0][0x208] ;  /* 0x0000820000067ab9 */ /* 0x000fe20000000a00 */
        /* <DEDUP_REMOVED lines=10> */
[----:B0-----:R-:W-:Y:S02]  /*37190*/  IMAD.MOV.U32 R2, RZ, RZ, RZ ;  /* 0x000000ffff027224 */ /* 0x001fe400078e00ff */
[----:B--2---:R-:W-:Y:S01]  /*371a0*/  @!P1 IMAD.MOV.U32 R2, RZ, RZ, R3 ;  /* 0x000000ffff029224 */ /* 0x004fe200078e0003 */
[----:B------:R-:W-:-:S03]  /*371b0*/  ISETP.NE.AND P1, PT, R6, RZ, PT ;  /* 0x000000ff0600720c */ /* 0x000fc60003f25270 */
[----:B------:R-:W-:-:S10]  /*371c0*/  IMAD.MOV.U32 R13, RZ, RZ, R2 ;  /* 0x000000ffff0d7224 */ /* 0x000fd400078e0002 */
[----:B------:R-:W-:Y:S05]  /*371d0*/  WARPSYNC.COLLECTIVE R15, `(.L_x_1795) ;  /* 0x000000000f087348 */ /* 0x000fea0003c00000 */
[----:B------:R0:W1:Y:S02]  /*371e0*/  SHFL.UP P6, R14, R13, R12, R11 ;  /* 0x0400000c0d0e7389 */ /* 0x00006400000c000b */
[----:B01----:R-:W-:Y:S01]  /*371f0*/  ENDCOLLECTIVE ;  /* 0x000000000000791b */ /* 0x003fe20003800000 */
.L_x_1795:
        /* <DEDUP_REMOVED lines=8> */
.L_x_1796:
        /* <DEDUP_REMOVED lines=8> */
.L_x_1797:
        /* <DEDUP_REMOVED lines=8> */
.L_x_1798:
        /* <DEDUP_REMOVED lines=8> */
.L_x_1799:
[----:B------:R-:W-:Y:S02]  /*37400*/  IMAD.MOV.U32 R12, RZ, RZ, 0x1f ;  /* 0x0000001fff0c7424 */ /* 0x000fe400078e00ff */
        /* <DEDUP_REMOVED lines=8> */
.L_x_1800:
[----:B------:R-:W-:Y:S01]  /*37490*/  IMAD.MOV.U32 R16, RZ, RZ, R14 ;  /* 0x000000ffff107224 */ /* 0x000fe200078e000e */
[----:B------:R-:W-:Y:S06]  /*374a0*/  BRA `(.L_x_1801) ;  /* 0xffffffb8007c7947 */ /* 0x000fec000383ffff */
.L_x_1650:
[----:B------:R-:W-:Y:S01]  /*374b0*/  BSSY B0, `(.L_x_1802) ;  /* 0x0000008000007945 */ /* 0x000fe20003800000 */
[----:B-----5:R-:W-:Y:S02]  /*374c0*/  IMAD.MOV.U32 R13, RZ, RZ, R2 ;  /* 0x000000ffff0d7224 */ /* 0x020fe400078e0002 */
[----:B------:R-:W-:Y:S02]  /*374d0*/  IMAD.MOV.U32 R12, RZ, RZ, 0x1 ;  /* 0x00000001ff0c7424 */ /* 0x000fe400078e00ff */
[----:B0-----:R-:W-:Y:S02]  /*374e0*/  IMAD.MOV.U32 R11, RZ, RZ, RZ ;  /* 0x000000ffff0b7224 */ /* 0x001fe400078e00ff */
[----:B------:R-:W-:-:S07]  /*374f0*/  IMAD.MOV.U32 R15, RZ, RZ, -0x1 ;  /* 0xffffffffff0f7424 */ /* 0x000fce00078e00ff */
[----:B-1----:R-:W-:Y:S05]  /*37500*/  WARPSYNC.COLLECTIVE R15, `(.L_x_1803) ;  /* 0x000000000f087348 */ /* 0x002fea0003c00000 */
[----:B------:R0:W2:Y:S02]  /*37510*/  SHFL.UP P6, R14, R13, R12, R11 ;  /* 0x0400000c0d0e7389 */ /* 0x0000a400000c000b */
[----:B012---:R-:W-:Y:S01]  /*37520*/  ENDCOLLECTIVE ;  /* 0x000000000000791b */ /* 0x007fe20003800000 */
.L_x_1803:
[----:B------:R-:W-:Y:S05]  /*37530*/  BSYNC B0 ;  /* 0x0000000000007941 */ /* 0x000fea0003800000 */
.L_x_1802:
[----:B------:R-:W-:Y:S02]  /*37540*/  IMAD.MOV.U32 R3, RZ, RZ, R14 ;  /* 0x000000ffff037224 */ /* 0x000fe400078e000e */
[----:B------:R-:W-:Y:S02]  /*37550*/  IMAD.MOV.U32 R12, RZ, RZ, 0x2 ;  /* 0x00000002ff0c7424 */ /* 0x000fe400078e00ff */
[----:B------:R-:W-:Y:S01]  /*37560*/  IMAD.MOV.U32 R11, RZ, RZ, RZ ;  /* 0x000000ffff0b7224 */ /* 0x000fe200078e00ff */
[----:B------:R-:W-:Y:S01]  /*37570*/  SEL R3, R3, RZ, P1 ;  /* 0x000000ff03037207 */ /* 0x000fe20000800000 */
[----:B------:R-:W-:-:S04]  /*37580*/  IMAD.MOV.U32 R15, RZ, RZ, -0x1 ;  /* 0xffffffffff0f7424 */ /* 0x000fc800078e00ff */
[----:B------:R-:W-:-:S04]  /*37590*/  IMAD.IADD R3, R2, 0x1, R3 ;  /* 0x0000000102037824 */ /* 0x000fc800078e0203 */
[----:B------:R-:W-:-:S07]  /*375a0*/  IMAD.MOV.U32 R13, RZ, RZ, R3 ;  /* 0x000000ffff0d7224 */ /* 0x000fce00078e0003 */
[----:B------:R-:W-:Y:S05]  /*375b0*/  WARPSYNC.COLLECTIVE R15, `(.L_x_1804) ;  /* 0x000000000f087348 */ /* 0x000fea0003c00000 */
[----:B------:R0:W1:Y:S02]  /*375c0*/  SHFL.UP P6, R14, R13, R12, R11 ;  /* 0x0400000c0d0e7389 */ /* 0x00006400000c000b */
[----:B01----:R-:W-:Y:S01]  /*375d0*/  ENDCOLLECTIVE ;  /* 0x000000000000791b */ /* 0x003fe20003800000 */
.L_x_1804:
        /* <DEDUP_REMOVED lines=8> */
.L_x_1805:
        /* <DEDUP_REMOVED lines=8> */
.L_x_1806:
        /* <DEDUP_REMOVED lines=8> */
.L_x_1807:
        /* <DEDUP_REMOVED lines=9> */
.L_x_1808:
[----:B------:R-:W-:Y:S01]  /*377f0*/  IMAD.MOV.U32 R16, RZ, RZ, R14 ;  /* 0x000000ffff107224 */ /* 0x000fe200078e000e */
[----:B------:R-:W-:Y:S06]  /*37800*/  BRA `(.L_x_1809) ;  /* 0xffffffb800447947 */ /* 0x000fec000383ffff */
.L_x_1652:
[----:B------:R-:W-:Y:S01]  /*37810*/  BSSY B0, `(.L_x_1810) ;  /* 0x0000006000007945 */ /* 0x000fe20003800000 */
[----:B------:R-:W-:Y:S01]  /*37820*/  PLOP3.LUT P6, PT, P6, PT, PT, 0x8, 0x0 ;  /* 0x000000000000781c */ /* 0x000fe200037ce170 */
[----:B------:R-:W-:-:S12]  /*37830*/  IMAD.MOV.U32 R15, RZ, RZ, -0x1 ;  /* 0xffffffffff0f7424 */ /* 0x000fd800078e00ff */
[----:B01----:R-:W-:Y:S05]  /*37840*/  WARPSYNC.COLLECTIVE R15, `(.L_x_1811) ;  /* 0x000000000f087348 */ /* 0x003fea0003c00000 */
[----:B------:R-:W-:Y:S01]  /*37850*/  VOTE.ANY R14, PT, P6 ;  /* 0x00000000000e7806 */ /* 0x000fe200030e0100 */
[----:B01----:R-:W-:Y:S06]  /*37860*/  ENDCOLLECTIVE ;  /* 0x000000000000791b */ /* 0x003fec0003800000 */
.L_x_1811:
[----:B------:R-:W-:Y:S05]  /*37870*/  BSYNC B0 ;  /* 0x0000000000007941 */ /* 0x000fea0003800000 */
.L_x_1810:
[----:B------:R-:W-:Y:S02]  /*37880*/  IMAD.MOV.U32 R6, RZ, RZ, R14 ;  /* 0x000000ffff067224 */ /* 0x000fe400078e000e */
[----:B------:R-:W-:Y:S02]  /*37890*/  IMAD.MOV.U32 R13, RZ, RZ, R2 ;  /* 0x000000ffff0d7224 */ /* 0x000fe400078e0002 */
[----:B------:R-:W0:Y:S01]  /*378a0*/  POPC R5, R6 ;  /* 0x0000000600057309 */ /* 0x000e220000000000 */
[----:B------:R-:W-:Y:S02]  /*378b0*/  IMAD.MOV.U32 R11, RZ, RZ, 0x1f ;  /* 0x0000001fff0b7424 */ /* 0x000fe400078e00ff */
[----:B------:R-:W-:Y:S02]  /*378c0*/  IMAD.MOV.U32 R15, RZ, RZ, -0x1 ;  /* 0xffffffffff0f7424 */ /* 0x000fe400078e00ff */
[----:B0-----:R-:W-:-:S07]  /*378d0*/  IMAD.MOV.U32 R12, RZ, RZ, R5 ;  /* 0x000000ffff0c7224 */ /* 0x001fce00078e0005 */
[----:B------:R-:W-:Y:S05]  /*378e0*/  WARPSYNC.COLLECTIVE R15, `(.L_x_1812) ;  /* 0x000000000f087348 */ /* 0x000fea0003c00000 */
[----:B------:R0:W1:Y:S02]  /*378f0*/  SHFL.IDX P6, R14, R13, R12, R11 ;  /* 0x0000000c0d0e7389 */ /* 0x00006400000c000b */
[----:B01----:R-:W-:Y:S01]  /*37900*/  ENDCOLLECTIVE ;  /* 0x000000000000791b */ /* 0x003fe20003800000 */
.L_x_1812:
[----:B------:R-:W-:Y:S01]  /*37910*/  IMAD.MOV.U32 R17, RZ, RZ, R14 ;  /* 0x000000ffff117224 */ /* 0x000fe200078e000e */
[----:B------:R-:W-:Y:S06]  /*37920*/  BRA `(.L_x_1813) ;  /* 0xffffffb800347947 */ /* 0x000fec000383ffff */
.L_x_1654:
[----:B------:R-:W-:Y:S01]  /*37930*/  BSSY B0, `(.L_x_1814) ;  /* 0x0000007000007945 */ /* 0x000fe20003800000 */
[----:B------:R-:W-:Y:S02]  /*37940*/  IMAD.MOV.U32 R13, RZ, RZ, R3 ;  /* 0x000000ffff0d7224 */ /* 0x000fe400078e0003 */
[----:B0-----:R-:W-:Y:S02]  /*37950*/  IMAD.MOV.U32 R11, RZ, RZ, 0x1f ;  /* 0x0000001fff0b7424 */ /* 0x001fe400078e00ff */
[----:B------:R-:W-:-:S07]  /*37960*/  IMAD.MOV.U32 R15, RZ, RZ, -0x1 ;  /* 0xffffffffff0f7424 */ /* 0x000fce00078e00ff */
[----:B-1-3--:R-:W-:Y:S05]  /*37970*/  WARPSYNC.COLLECTIVE R15, `(.L_x_1815) ;  /* 0x000000000f087348 */ /* 0x00afea0003c00000 */
[----:B------:R0:W2:Y:S02]  /*37980*/  SHFL.IDX P6, R14, R13, R12, R11 ;  /* 0x0000000c0d0e7389 */ /* 0x0000a400000c000b */
[----:B0123--:R-:W-:Y:S01]  /*37990*/  ENDCOLLECTIVE ;  /* 0x000000000000791b */ /* 0x00ffe20003800000 */
.L_x_1815:
[----:B------:R-:W-:Y:S05]  /*379a0*/  BSYNC B0 ;  /* 0x0000000000007941 */ /* 0x000fea0003800000 */
.L_x_1814:
[----:B------:R-:W-:Y:S01]  /*379b0*/  IMAD.MOV.U32 R2, RZ, RZ, R14 ;  /* 0x000000ffff027224 */ /* 0x000fe200078e000e */
[----:B------:R-:W-:Y:S06]  /*379c0*/  BRA `(.L_x_1653) ;  /* 0xffffffb800287947 */ /* 0x000fec000383ffff */
.L_x_1658:
[----:B0-----:R0:W1:Y:S02]  /*379d0*/  SYNCS.PHASECHK.TRANS64.TRYWAIT P0, [R0+URZ+0x2e820], R3 ;  /* 0x02e82003000075a7 */ /* 0x001064000800017f */
[----:B-1----:R-:W-:Y:S05]  /*379e0*/  @!P0 NANOSLEEP.SYNCS 0x989680 ;  /* 0x009896800000895d */ /* 0x002fea0003900000 */
[----:B------:R-:W1:Y:S02]  /*379f0*/  @!P0 SYNCS.PHASECHK.TRANS64 P0, [R0+URZ+0x2e820], R3 ;  /* 0x02e82003000085a7 */ /* 0x000e64000800007f */
[----:B-1----:R-:W-:Y:S05]  /*37a00*/  @!P0 BRA `(.L_x_1658) ;  /* 0xfffffffc00f08947 */ /* 0x002fea000383ffff */
[----:B------:R-:W-:Y:S05]  /*37a10*/  BRA `(.L_x_1816) ;  /* 0xffffffbc00b07947 */ /* 0x000fea000383ffff */
.L_x_1659:
        /* <DEDUP_REMOVED lines=11> */
.L_x_1818:
[----:B------:R-:W-:Y:S05]  /*37ad0*/  BSYNC B0 ;  /* 0x0000000000007941 */ /* 0x000fea0003800000 */
.L_x_1817:
[----:B------:R-:W-:Y:S05]  /*37ae0*/  BRA `(.L_x_1819) ;  /* 0xffffffbc00987947 */ /* 0x000fea000383ffff */
.L_x_1660:
[----:B------:R-:W-:Y:S01]  /*37af0*/  BSSY B0, `(.L_x_1820) ;  /* 0x0000006000007945 */ /* 0x000fe20003800000 */
[----:B------:R-:W-:-:S07]  /*37b00*/  IMAD.MOV.U32 R15, RZ, RZ, -0x1 ;  /* 0xffffffffff0f7424 */ /* 0x000fce00078e00ff */
[----:B01----:R-:W-:Y:S05]  /*37b10*/  WARPSYNC.COLLECTIVE R15, `(.L_x_1821) ;  /* 0x000000000f0c7348 */ /* 0x003fea0003c00000 */
[----:B------:R-:W-:Y:S02]  /*37b20*/  ELECT P6, UR62, PT ;  /* 0x00000000003e782f */ /* 0x000fe400038c0000 */
[----:B------:R-:W-:Y:S01]  /*37b30*/  MOV R14, UR62 ;  /* 0x0000003e000e7c02 */ /* 0x000fe20008000f00 */
[----:B01----:R-:W-:Y:S10]  /*37b40*/  ENDCOLLECTIVE ;  /* 0x000000000000791b */ /* 0x003ff40003800000 */
.L_x_1821:
[----:B------:R-:W-:Y:S05]  /*37b50*/  BSYNC B0 ;  /* 0x0000000000007941 */ /* 0x000fea0003800000 */
.L_x_1820:
[----:B------:R-:W-:Y:S05]  /*37b60*/  BRA `(.L_x_1822) ;  /* 0xffffffbc008c7947 */ /* 0x000fea000383ffff */
.L_x_1662:
[----:B0-----:R0:W1:Y:S02]  /*37b70*/  SYNCS.PHASECHK.TRANS64.TRYWAIT P1, [R6+URZ], R5 ;  /* 0x00000005060075a7 */ /* 0x001064000802017f */
[----:B-1----:R-:W-:Y:S05]  /*37b80*/  @!P1 NANOSLEEP.SYNCS 0x989680 ;  /* 0x009896800000995d */ /* 0x002fea0003900000 */
[----:B------:R-:W1:Y:S02]  /*37b90*/  @!P1 SYNCS.PHASECHK.TRANS64 P1, [R6+URZ], R5 ;  /* 0x00000005060095a7 */ /* 0x000e64000802007f */
[----:B-1----:R-:W-:Y:S05]  /*37ba0*/  @!P1 BRA `(.L_x_1662) ;  /* 0xfffffffc00f09947 */ /* 0x002fea000383ffff */
[----:B------:R-:W-:Y:S05]  /*37bb0*/  BRA `(.L_x_1823) ;  /* 0xffffffbc00d07947 */ /* 0x000fea000383ffff */
.L_x_1663:
[----:B-1----:R1:W2:Y:S02]  /*37bc0*/  SYNCS.PHASECHK.TRANS64.TRYWAIT P1, [R7+URZ], R2 ;  /* 0x00000002070075a7 */ /* 0x0022a4000802017f */
[----:B--2---:R-:W-:Y:S05]  /*37bd0*/  @!P1 NANOSLEEP.SYNCS 0x989680 ;  /* 0x009896800000995d */ /* 0x004fea0003900000 */
[----:B------:R-:W2:Y:S02]  /*37be0*/  @!P1 SYNCS.PHASECHK.TRANS64 P1, [R7+URZ], R2 ;  /* 0x00000002070095a7 */ /* 0x000ea4000802007f */
[----:B--2---:R-:W-:Y:S05]  /*37bf0*/  @!P1 BRA `(.L_x_1663) ;  /* 0xfffffffc00f09947 */ /* 0x004fea000383ffff */
[----:B------:R-:W-:Y:S05]  /*37c00*/  BRA `(.L_x_1824) ;  /* 0xffffffbc00c47947 */ /* 0x000fea000383ffff */
.L_x_1665:
[----:B--2---:R2:W3:Y:S02]  /*37c10*/  SYNCS.PHASECHK.TRANS64.TRYWAIT P1, [R4+URZ+0x2e860], R5 ;  /* 0x02e86005040075a7 */ /* 0x0044e4000802017f */
[----:B---3--:R-:W-:Y:S05]  /*37c20*/  @!P1 NANOSLEEP.SYNCS 0x989680 ;  /* 0x009896800000995d */ /* 0x008fea0003900000 */
[----:B------:R-:W3:Y:S02]  /*37c30*/  @!P1 SYNCS.PHASECHK.TRANS64 P1, [R4+URZ+0x2e860], R5 ;  /* 0x02e86005040095a7 */ /* 0x000ee4000802007f */
[----:B---3--:R-:W-:Y:S05]  /*37c40*/  @!P1 BRA `(.L_x_1665) ;  /* 0xfffffffc00f09947 */ /* 0x008fea000383ffff */
[----:B------:R-:W-:Y:S05]  /*37c50*/  BRA `(.L_x_1825) ;  /* 0xffffffbc00c87947 */ /* 0x000fea000383ffff */
.L_x_1667:
[----:B---3--:R3:W4:Y:S02]  /*37c60*/  SYNCS.PHASECHK.TRANS64.TRYWAIT P1, [R3+URZ+0x2e860], R2 ;  /* 0x02e86002030075a7 */ /* 0x008724000802017f */
[----:B----4-:R-:W-:Y:S05]  /*37c70*/  @!P1 NANOSLEEP.SYNCS 0x989680 ;  /* 0x009896800000995d */ /* 0x010fea0003900000 */
[----:B------:R-:W4:Y:S02]  /*37c80*/  @!P1 SYNCS.PHASECHK.TRANS64 P1, [R3+URZ+0x2e860], R2 ;  /* 0x02e86002030095a7 */ /* 0x000f24000802007f */
[----:B----4-:R-:W-:Y:S05]  /*37c90*/  @!P1 BRA `(.L_x_1667) ;  /* 0xfffffffc00f09947 */ /* 0x010fea000383ffff */
[----:B------:R-:W-:Y:S05]  /*37ca0*/  BRA `(.L_x_1826) ;  /* 0xffffffbc00c87947 */ /* 0x000fea000383ffff */
.L_x_1669:
[----:B----4-:R4:W0:Y:S02]  /*37cb0*/  SYNCS.PHASECHK.TRANS64.TRYWAIT P0, [R4+URZ+0x2e880], R5 ;  /* 0x02e88005040075a7 */ /* 0x010824000800017f */
[----:B0-----:R-:W-:Y:S05]  /*37cc0*/  @!P0 NANOSLEEP.SYNCS 0x989680 ;  /* 0x009896800000895d */ /* 0x001fea0003900000 */
[----:B------:R-:W0:Y:S02]  /*37cd0*/  @!P0 SYNCS.PHASECHK.TRANS64 P0, [R4+URZ+0x2e880], R5 ;  /* 0x02e88005040085a7 */ /* 0x000e24000800007f */
[----:B0-----:R-:W-:Y:S05]  /*37ce0*/  @!P0 BRA `(.L_x_1669) ;  /* 0xfffffffc00f08947 */ /* 0x001fea000383ffff */
[----:B------:R-:W-:Y:S05]  /*37cf0*/  BRA `(.L_x_1670) ;  /* 0xffffffbc00c47947 */ /* 0x000fea000383ffff */
.L_x_1827:
        /* <DEDUP_REMOVED lines=16> */
.L_x_2699:


//--------------------- .text._ZN7cutlass13device_kernelIN5flash11enable_sm90INS1_16FlashAttnFwdSm90INS1_25CollectiveMainloopFwdSm90ILi2EN4cute5tupleIJNS5_1CILi1EEES8_S8_EEENS6_IJNS7_ILi128EEENS7_ILi224EEESA_EEELi128ENS_12float_e4m3_tEfNS_4arch4Sm90ELb1ELb0ELb0ELb0ELb0ELb0ELb0ELb1ELb1ELb1ELb0ELb0EEENS1_21CollectiveEpilogueFwdINS6_IJSA_SA_SB_EEES9_NS_10bfloat16_tESF_Li256ELb0ELb1ELb0ELb1EEENS1_30DynamicPersistentTileSchedulerILi256ELi128ELb0ELb1ELb1EEEEEEEEEvNT_6ParamsE --------------------------
	.section	.text._ZN7cutlass13device_kernelIN5flash11enable_sm90INS1_16FlashAttnFwdSm90INS1_25CollectiveMainloopFwdSm90ILi2EN4cute5tupleIJNS5_1CILi1EEES8_S8_EEENS6_IJNS7_ILi128EEENS7_ILi224EEESA_EEELi128ENS_12float_e4m3_tEfNS_4arch4Sm90ELb1ELb0ELb0ELb0ELb0ELb0ELb0ELb1ELb1ELb1ELb0ELb0EEENS1_21CollectiveEpilogueFwdINS6_IJSA_SA_SB_EEES9_NS_10bfloat16_tESF_Li256ELb0ELb1ELb0ELb1EEENS1_30DynamicPersistentTileSchedulerILi256ELi128ELb0ELb1ELb1EEEEEEEEEvNT_6ParamsE,"ax",@progbits
	.align	128
.text._ZN7cutlass13device_kernelIN5flash11enable_sm90INS1_16FlashAttnFwdSm90INS1_25CollectiveMainloopFwdSm90ILi2EN4cute5tupleIJNS5_1CILi1EEES8_S8_EEENS6_IJNS7_ILi128EEENS7_ILi224EEESA_EEELi128ENS_12float_e4m3_tEfNS_4arch4Sm90ELb1ELb0ELb0ELb0ELb0ELb0ELb0ELb1ELb1ELb1ELb0ELb0EEENS1_21CollectiveEpilogueFwdINS6_IJSA_SA_SB_EEES9_NS_10bfloat16_tESF_Li256ELb0ELb1ELb0ELb1EEENS1_30DynamicPersistentTileSchedulerILi256ELi128ELb0ELb1ELb1EEEEEEEEEvNT_6ParamsE:
        .type           _ZN7cutlass13device_kernelIN5flash11enable_sm90INS1_16FlashAttnFwdSm90INS1_25CollectiveMainloopFwdSm90ILi2EN4cute5tupleIJNS5_1CILi1EEES8_S8_EEENS6_IJNS7_ILi128EEENS7_ILi224EEESA_EEELi128ENS_12float_e4m3_tEfNS_4arch4Sm90ELb1ELb0ELb0ELb0ELb0ELb0ELb0ELb1ELb1ELb1ELb0ELb0EEENS1_21CollectiveEpilogueFwdINS6_IJSA_SA_SB_EEES9_NS_10bfloat16_tESF_Li256ELb0ELb1ELb0ELb1EEENS1_30DynamicPersistentTileSchedulerILi256ELi128ELb0ELb1ELb1EEEEEEEEEvNT_6ParamsE,@function
        .size           _ZN7cutlass13device_kernelIN5flash11enable_sm90INS1_16FlashAttnFwdSm90INS1_25CollectiveMainloopFwdSm90ILi2EN4cute5tupleIJNS5_1CILi1EEES8_S8_EEENS6_IJNS7_ILi128EEENS7_ILi224EEESA_EEELi128ENS_12float_e4m3_tEfNS_4arch4Sm90ELb1ELb0ELb0ELb0ELb0ELb0ELb0ELb1ELb1ELb1ELb0ELb0EEENS1_21CollectiveEpilogueFwdINS6_IJSA_SA_SB_EEES9_NS_10bfloat16_tESF_Li256ELb0ELb1ELb0ELb1EEENS1_30DynamicPersistentTileSchedulerILi256ELi128ELb0ELb1ELb1EEEEEEEEEvNT_6ParamsE,(.L_x_2700 - _ZN7cutlass13device_kernelIN5flash11enable_sm90INS1_16FlashAttnFwdSm90INS1_25CollectiveMainloopFwdSm90ILi2EN4cute5tupleIJNS5_1CILi1EEES8_S8_EEENS6_IJNS7_ILi128EEENS7_ILi224EEESA_EEELi128ENS_12float_e4m3_tEfNS_4arch4Sm90ELb1ELb0ELb0ELb0ELb0ELb0ELb0ELb1ELb1ELb1ELb0ELb0EEENS1_21CollectiveEpilogueFwdINS6_IJSA_SA_SB_EEES9_NS_10bfloat16_tESF_Li256ELb0ELb1ELb0ELb1EEENS1_30DynamicPersistentTileSchedulerILi256ELi128ELb0ELb1ELb1EEEEEEEEEvNT_6ParamsE)
        .other          _ZN7cutlass13device_kernelIN5flash11enable_sm90INS1_16FlashAttnFwdSm90INS1_25CollectiveMainloopFwdSm90ILi2EN4cute5tupleIJNS5_1CILi1EEES8_S8_EEENS6_IJNS7_ILi128EEENS7_ILi224EEESA_EEELi128ENS_12float_e4m3_tEfNS_4arch4Sm90ELb1ELb0ELb0ELb0ELb0ELb0ELb0ELb1ELb1ELb1ELb0ELb0EEENS1_21CollectiveEpilogueFwdINS6_IJSA_SA_SB_EEES9_NS_10bfloat16_tESF_Li256ELb0ELb1ELb0ELb1EEENS1_30DynamicPersistentTileSchedulerILi256ELi128ELb0ELb1ELb1EEEEEEEEEvNT_6ParamsE,@"STO_CUDA_ENTRY STV_DEFAULT"
_ZN7cutlass13device_kernelIN5flash11enable_sm90INS1_16FlashAttnFwdSm90INS1_25CollectiveMainloopFwdSm90ILi2EN4cute5tupleIJNS5_1CILi1EEES8_S8_EEENS6_IJNS7_ILi128EEENS7_ILi224EEESA_EEELi128ENS_12float_e4m3_tEfNS_4arch4Sm90ELb1ELb0ELb0ELb0ELb0ELb0ELb0ELb1ELb1ELb1ELb0ELb0EEENS1_21CollectiveEpilogueFwdINS6_IJSA_SA_SB_EEES9_NS_10bfloat16_tESF_Li256ELb0ELb1ELb0ELb1EEENS1_30DynamicPersistentTileSchedulerILi256ELi128ELb0ELb1ELb1EEEEEEEEEvNT_6ParamsE:
        /* <DEDUP_REMOVED lines=18> */
.L_x_1829:
[----:B------:R-:W-:Y:S05]  /*0120*/  BSYNC B0 ;  /* 0x0000000000007941 */ /* 0x000fea0003800000 */
.L_x_1828:
        /* <DEDUP_REMOVED lines=41> */
.L_x_1830:
        /* <DEDUP_REMOVED lines=22> */
.L_x_1831:
        /* <DEDUP_REMOVED lines=18> */
.L_x_1832:
        /* <DEDUP_REMOVED lines=22> */
.L_x_1833:
        /* <DEDUP_REMOVED lines=22> */
.L_x_1834:
[----:B------:R-:W-:Y:S01]  /*0900*/  PLOP3.LUT P0, PT, PT, PT, UP0, 0x80, 0x0 ;  /* 0x000000000000781c */ /* 0x000fe20003f0f008 */
[----:B------:R-:W-:Y:S01]  /*0910*/  UMOV UR38, 0x1 ;  /* 0x0000000100267882 */ /* 0x000fe20000000000 */
[----:B------:R-:W-:Y:S01]  /*0920*/  NOP ;  /* 0x0000000000007918 */ /* 0x000fe20000000000 */
[----:B------:R-:W-:Y:S01]  /*0930*/  USEL UR38, UR38, 0x2, !UP0 ;  /* 0x0000000226267887 */ /* 0x000fe2000c000000 */
[----:B------:R-:W-:Y:S01]  /*0940*/  ULDC.64 UR50, c[0x0][0x208] ;  /* 0x0000820000327ab9 */ /* 0x000fe20000000a00 */
[----:B012-4-:R-:W-:Y:S08]  /*0950*/  BAR.SYNC.DEFER_BLOCKING 0x0 ;  /* 0x0000000000007b1d */ /* 0x017ff00000010000 */
[----:B------:R-:W-:Y:S05]  /*0960*/  @!P0 BRA `(.L_x_1835) ;  /* 0x000000f800948947 */ /* 0x000fea0003800000 */
.L_x_1836:
        /* <DEDUP_REMOVED lines=23> */
[----:B------:R-:W-:Y:S01]  /*0ae0*/  LEA.HI R2, R3, R234, RZ, 0x4 ;  /* 0x000000ea03027211 */ /* 0x000fe200078f20ff */
[----:B------:R-:W-:Y:S01]  /*0af0*/  IMAD.SHL.U32 R4, R4, 0x20, RZ ;  /* 0x0000002004047824 */ /* 0x000fe200078e00ff */
[----:B------:R-:W-:Y:S01]  /*0b00*/  SHF.R.S32.HI R229, RZ, 0x7, R0 ;  /* 0x00000007ffe57819 */ /* 0x000fe20000011400 */
[----:B------:R-:W-:Y:S01]  /*0b10*/  IMAD.IADD R228, R234, 0x1, -R5 ;  /* 0x00000001eae47824 */ /* 0x000fe200078e0a05 */
[----:B------:R-:W-:-:S02]  /*0b20*/  SHF.R.S32.HI R7, RZ, 0x4, R2 ;  /* 0x00000004ff077819 */ /* 0x000fc40000011402 */
[----:B------:R-:W-:Y:S02]  /*0b30*/  LOP3.LUT R5, R2, 0x3fffff0, RZ, 0xc0, !PT ;  /* 0x03fffff002057812 */ /* 0x000fe400078ec0ff */
[----:B------:R-:W-:Y:S02]  /*0b40*/  SHF.R.S32.HI R9, RZ, 0x1f, R228 ;  /* 0x0000001fff097819 */ /* 0x000fe400000114e4 */
[----:B------:R-:W-:Y:S01]  /*0b50*/  LOP3.LUT R4, R4, 0xfffffc00, RZ, 0xc0, !PT ;  /* 0xfffffc0004047812 */ /* 0x000fe200078ec0ff */
[----:B------:R-:W-:Y:S01]  /*0b60*/  IMAD.IADD R5, R234, 0x1, -R5 ;  /* 0x00000001ea057824 */ /* 0x000fe200078e0a05 */
[----:B------:R-:W-:Y:S02]  /*0b70*/  LEA.HI R2, R2, R7, RZ, 0x1 ;  /* 0x0000000702027211 */ /* 0x000fe400078f08ff */
[----:B------:R-:W-:Y:S01]  /*0b80*/  LEA.HI R6, R9, R228, RZ, 0x2 ;  /* 0x000000e409067211 */ /* 0x000fe200078f10ff */
[----:B------:R-:W-:Y:S01]  /*0b90*/  IMAD R5, R5, 0x40, R4 ;  /* 0x0000004005057824 */ /* 0x000fe200078e0204 */
[----:B------:R-:W-:-:S02]  /*0ba0*/  LOP3.LUT R2, R2, 0x1ffffffe, RZ, 0xc0, !PT ;  /* 0x1ffffffe02027812 */ /* 0x000fc400078ec0ff */
[-C--:B------:R-:W-:Y:S02]  /*0bb0*/  LEA.HI R4, R3, R234.reuse, RZ, 0x2 ;  /* 0x000000ea03047211 */ /* 0x080fe400078f10ff */
[----:B------:R-:W-:Y:S01]  /*0bc0*/  SHF.R.S32.HI R8, RZ, 0x2, R6 ;  /* 0x00000002ff087819 */ /* 0x000fe20000011406 */
[----:B------:R-:W-:Y:S01]  /*0bd0*/  IMAD.IADD R2, R7, 0x1, -R2 ;  /* 0x0000000107027824 */ /* 0x000fe200078e0a02 */
[----:B------:R-:W-:Y:S02]  /*0be0*/  SHF.R.S32.HI R11, RZ, 0x1f, R6 ;  /* 0x0000001fff0b7819 */ /* 0x000fe40000011406 */
[----:B------:R-:W-:Y:S01]  /*0bf0*/  LOP3.LUT R7, R4, 0xfffffffc, RZ, 0xc0, !PT ;  /* 0xfffffffc04077812 */ /* 0x000fe200078ec0ff */
[----:B------:R-:W-:Y:S01]  /*0c00*/  IMAD R231, R2, 0x8, R5 ;  /* 0x0000000802e77824 */ /* 0x000fe200078e0205 */
[----:B------:R-:W-:Y:S02]  /*0c10*/  LEA.HI R3, R3, R234, RZ, 0x3 ;  /* 0x000000ea03037211 */ /* 0x000fe400078f18ff */
[----:B------:R-:W-:Y:S01]  /*0c20*/  LEA.HI R11, R11, R8, RZ, 0x3 ;  /* 0x000000080b0b7211 */ /* 0x000fe200078f18ff */
[----:B------:R-:W-:Y:S01]  /*0c30*/  IMAD.IADD R7, R234, 0x1, -R7 ;  /* 0x00000001ea077824 */ /* 0x000fe200078e0a07 */
[----:B------:R-:W-:-:S02]  /*0c40*/  LOP3.LUT R5, R3, 0xfffffff8, RZ, 0xc0, !PT ;  /* 0xfffffff803057812 */ /* 0x000fc400078ec0ff */
[----:B------:R-:W-:Y:S02]  /*0c50*/  LOP3.LUT R11, R11, 0xfffffff8, RZ, 0xc0, !PT ;  /* 0xfffffff80b0b7812 */ /* 0x000fe400078ec0ff */
[----:B------:R-:W-:Y:S01]  /*0c60*/  LEA.HI R9, R9, R228, RZ, 0x5 ;  /* 0x000000e409097211 */ /* 0x000fe200078f28ff */
[----:B------:R-:W-:Y:S01]  /*0c70*/  IMAD.IADD R22, R234, 0x1, -R5 ;  /* 0x00000001ea167824 */ /* 0x000fe200078e0a05 */
[----:B------:R-:W-:Y:S01]  /*0c80*/  LEA.HI R0, R0, R229, RZ, 0x1 ;  /* 0x000000e500007211 */ /* 0x000fe200078f08ff */
[----:B------:R-:W-:Y:S01]  /*0c90*/  IMAD.IADD R8, R8, 0x1, -R11 ;  /* 0x0000000108087824 */ /* 0x000fe200078e0a0b */
[----:B------:R-:W-:Y:S01]  /*0ca0*/  LEA.HI R2, R7, R7, RZ, 0x1 ;  /* 0x0000000707027211 */ /* 0x000fe200078f08ff */
[----:B------:R-:W-:Y:S01]  /*0cb0*/  IMAD.SHL.U32 R16, R22, 0x8, RZ ;  /* 0x0000000816107824 */ /* 0x000fe200078e00ff */
[----:B------:R-:W-:Y:S02]  /*0cc0*/  SHF.R.S32.HI R9, RZ, 0x5, R9 ;  /* 0x00000005ff097819 */ /* 0x000fe40000011409 */
        /* <DEDUP_REMOVED lines=9> */
[----:B------:R-:W-:Y:S01]  /*0d60*/  IMAD R230, R0, 0x40, R9 ;  /* 0x0000004000e67824 */ /* 0x000fe200078e0209 */
[----:B------:R-:W-:Y:S01]  /*0d70*/  SHF.R.S32.HI R232, RZ, 0x1f, R19 ;  /* 0x0000001fffe87819 */ /* 0x000fe20000011413 */
[----:B------:R-:W-:-:S02]  /*0d80*/  IMAD.IADD R17, R228, 0x1, -R17 ;  /* 0x00000001e4117824 */ /* 0x000fc400078e0a11 */
[----:B------:R-:W-:-:S07]  /*0d90*/  IMAD R18, R7, 0x8, R230 ;  /* 0x0000000807127824 */ /* 0x000fce00078e02e6 */
.L_x_1890:
        /* <DEDUP_REMOVED lines=21> */
.L_x_1837:
[----:B------:R-:W-:Y:S01]  /*0ef0*/  ULDC UR6, c[0x0][0xc54] ;  /* 0x0003150000067ab9 */ /* 0x000fe20000000800 */
[----:B------:R-:W-:Y:S01]  /*0f00*/  UMOV UR8, UR7 ;  /* 0x0000000700087c82 */ /* 0x000fe20008000000 */
[----:B------:R-:W-:-:S11]  /*0f10*/  UISETP.NE.AND UP0, UPT, UR6, 0x1, UPT ;  /* 0x000000010600788c */ /* 0x000fd6000bf05270 */
[----:B------:R-:W-:Y:S02]  /*0f20*/  @UP0 ULDC.64 UR10, c[0x0][0xc58] ;  /* 0x00031600000a0ab9 */ /* 0x000fe40000000a00 */
[----:B------:R-:W-:-:S04]  /*0f30*/  UIMAD.WIDE.U32 UR4, UR7, UR10, URZ ;  /* 0x0000000a070472a5 */ /* 0x000fc8000f8e003f */
[----:B------:R-:W-:-:S04]  /*0f40*/  @UP0 USHF.R.U32.HI UR8, URZ, UR11, UR5 ;  /* 0x0000000b3f080299 */ /* 0x000fc80008011605 */
[----:B------:R-:W-:-:S12]  /*0f50*/  UIMAD UR4, UR8, UR6, URZ ;  /* 0x00000006080472a4 */ /* 0x000fd8000f8e023f */
.L_x_1838:
[----:B------:R-:W-:Y:S01]  /*0f60*/  ULDC UR36, c[0x0][0xc48] ;  /* 0x0003120000247ab9 */ /* 0x000fe20000000800 */
[----:B------:R-:W-:Y:S01]  /*0f70*/  UIADD3 UR6, UR7, -UR4, URZ ;  /* 0x8000000407067290 */ /* 0x000fe2000fffe03f */
[----:B------:R-:W-:Y:S01]  /*0f80*/  IMAD.MOV.U32 R7, RZ, RZ, 0x3f800000 ;  /* 0x3f800000ff077424 */ /* 0x000fe200078e00ff */
[----:B------:R-:W-:Y:S01]  /*0f90*/  UISETP.NE.AND UP2, UPT, UR36, 0x1, UPT ;  /* 0x000000012400788c */ /* 0x000fe2000bf45270 */
[----:B------:R-:W-:Y:S01]  /*0fa0*/  IMAD.MOV.U32 R0, RZ, RZ, 0x3f800000 ;  /* 0x3f800000ff007424 */ /* 0x000fe200078e00ff */
[----:B------:R-:W-:Y:S01]  /*0fb0*/  ULDC.64 UR4, c[0x0][0x990] ;  /* 0x0002640000047ab9 */ /* 0x000fe20000000a00 */
[----:B------:R-:W-:Y:S01]  /*0fc0*/  ULDC UR18, c[0x0][0xc54] ;  /* 0x0003150000127ab9 */ /* 0x000fe20000000800 */
[----:B------:R-:W-:Y:S02]  /*0fd0*/  UISETP.NE.U32.AND UP0, UPT, UR4, URZ, UPT ;  /* 0x0000003f0400728c */ /* 0x000fe4000bf05070 */
[----:B------:R-:W-:Y:S02]  /*0fe0*/  UIMAD UR18, UR9, UR18, UR6 ;  /* 0x00000012091272a4 */ /* 0x000fe4000f8e0206 */
[----:B------:R-:W-:Y:S01]  /*0ff0*/  UISETP.NE.AND.EX UP0, UPT, UR5, URZ, UPT, UP0 ;  /* 0x0000003f0500728c */ /* 0x000fe2000bf05300 */
[----:B------:R-:W-:-:S02]  /*1000*/  ULDC.64 UR6, c[0x0][0x998] ;  /* 0x0002660000067ab9 */ /* 0x000fc40000000a00 */
[----:B------:R-:W-:Y:S01]  /*1010*/  @UP2 ULDC UR10, c[0x0][0xc4c] ;  /* 0x00031300000a2ab9 */ /* 0x000fe20000000800 */
[----:B------:R-:W-:Y:S02]  /*1020*/  UISETP.NE.U32.AND UP1, UPT, UR6, URZ, UPT ;  /* 0x0000003f0600728c */ /* 0x000fe4000bf25070 */
[----:B------:R-:W-:Y:S01]  /*1030*/  UIMAD.WIDE.U32 UR10, UR18, UR10, URZ ;  /* 0x0000000a120a72a5 */ /* 0x000fe2000f8e003f */
[----:B------:R-:W-:Y:S01]  /*1040*/  PLOP3.LUT P0, PT, PT, PT, UP0, 0x80, 0x0 ;  /* 0x000000000000781c */ /* 0x000fe20003f0f008 */
[----:B------:R-:W-:Y:S01]  /*1050*/  @UP2 ULDC UR9, c[0x0][0xc50] ;  /* 0x0003140000092ab9 */ /* 0x000fe20000000800 */
[----:B------:R-:W-:Y:S01]  /*1060*/  UISETP.NE.AND.EX UP1, UPT, UR7, URZ, UPT, UP1 ;  /* 0x0000003f0700728c */ /* 0x000fe2000bf25310 */
[----:B------:R-:W-:Y:S01]  /*1070*/  UMOV UR43, UR18 ;  /* 0x00000012002b7c82 */ /* 0x000fe20008000000 */
[----:B------:R-:W-:Y:S02]  /*1080*/  @UP2 USHF.R.U32.HI UR43, URZ, UR9, UR11 ;  /* 0x000000093f2b2299 */ /* 0x000fe4000801160b */
[----:B------:R-:W-:-:S02]  /*1090*/  ULOP3.LUT UR8, UR8, 0x1ffffff, URZ, 0x3c, !UPT ;  /* 0x01ffffff08087892 */ /* 0x000fc4000f8e3c3f */
[----:B------:R-:W-:Y:S01]  /*10a0*/  PLOP3.LUT P1, PT, PT, PT, UP1, 0x80, 0x0 ;  /* 0x000000000000781c */ /* 0x000fe20003f2f018 */
[----:B------:R-:W-:Y:S01]  /*10b0*/  @UP0 USHF.R.S32.HI UR9, URZ, 0x1f, UR43 ;  /* 0x0000001f3f090899 */ /* 0x000fe2000801142b */
[----:B------:R-:W-:Y:S01]  /*10c0*/  @UP0 ULDC.64 UR10, c[0x0][0x9a8] ;  /* 0x00026a00000a0ab9 */ /* 0x000fe20000000a00 */
[----:B------:R-:W-:Y:S02]  /*10d0*/  UIADD3 UR15, -UR43, URZ, URZ ;  /* 0x0000003f2b0f7290 */ /* 0x000fe4000fffe13f */
[----:B------:R-:W-:Y:S02]  /*10e0*/  @UP0 UIMAD UR9, UR9, UR10, URZ ;  /* 0x0000000a090902a4 */ /* 0x000fe4000f8e023f */
[----:B------:R-:W-:Y:S02]  /*10f0*/  @UP0 UIMAD.WIDE.U32 UR12, UR43, UR10, URZ ;  /* 0x0000000a2b0c02a5 */ /* 0x000fe4000f8e003f */
[----:B------:R-:W-:Y:S01]  /*1100*/  @UP1 USHF.R.S32.HI UR10, URZ, 0x1f, UR43 ;  /* 0x0000001f3f0a1899 */ /* 0x000fe2000801142b */
[----:B------:R-:W-:Y:S01]  /*1110*/  @UP1 ULDC.64 UR16, c[0x0][0x9b8] ;  /* 0x00026e0000101ab9 */ /* 0x000fe20000000a00 */
[----:B------:R-:W-:-:S02]  /*1120*/  @UP0 UIMAD UR14, UR43, UR11, UR9 ;  /* 0x0000000b2b0e02a4 */ /* 0x000fc4000f8e0209 */
[----:B------:R-:W-:Y:S02]  /*1130*/  @UP1 UIMAD UR9, UR10, UR16, URZ ;  /* 0x000000100a0912a4 */ /* 0x000fe4000f8e023f */
[----:B------:R-:W-:Y:S02]  /*1140*/  UIMAD UR36, UR36, UR15, UR18 ;  /* 0x0000000f242472a4 */ /* 0x000fe4000f8e0212 */
[----:B------:R-:W-:Y:S02]  /*1150*/  @UP1 UIMAD UR15, UR43, UR17, UR9 ;  /* 0x000000112b0f12a4 */ /* 0x000fe4000f8e0209 */
[----:B------:R-:W-:Y:S02]  /*1160*/  @UP0 USHF.R.S32.HI UR9, URZ, 0x1f, UR36 ;  /* 0x0000001f3f090899 */ /* 0x000fe40008011424 */
[----:B------:R-:W-:Y:S02]  /*1170*/  @UP1 UIMAD.WIDE.U32 UR10, UR43, UR16, URZ ;  /* 0x000000102b0a12a5 */ /* 0x000fe4000f8e003f */
[----:B------:R-:W-:Y:S01]  /*1180*/  @UP1 USHF.R.S32.HI UR20, URZ, 0x1f, UR36 ;  /* 0x0000001f3f141899 */ /* 0x000fe20008011424 */
[----:B------:R-:W-:Y:S01]  /*1190*/  @UP0 ULDC.64 UR16, c[0x0][0x9b0] ;  /* 0x00026c0000100ab9 */ /* 0x000fe20000000a00 */
[----:B------:R-:W-:Y:S01]  /*11a0*/  @UP1 ULDC.64 UR18, c[0x0][0x9c0] ;  /* 0x0002700000121ab9 */ /* 0x000fe20000000a00 */
[----:B------:R-:W-:-:S02]  /*11b0*/  @UP0 UIADD3 UR13, UR13, UR14, URZ ;  /* 0x0000000e0d0d0290 */ /* 0x000fc4000fffe03f */
[----:B------:R-:W-:Y:S02]  /*11c0*/  @UP0 UIMAD UR9, UR9, UR16, URZ ;  /* 0x00000010090902a4 */ /* 0x000fe4000f8e023f */
[----:B------:R-:W-:Y:S02]  /*11d0*/  @UP1 UIADD3 UR11, UR11, UR15, URZ ;  /* 0x0000000f0b0b1290 */ /* 0x000fe4000fffe03f */
[----:B------:R-:W-:Y:S02]  /*11e0*/  @UP1 UIMAD UR14, UR20, UR18, URZ ;  /* 0x00000012140e12a4 */ /* 0x000fe4000f8e023f */
[----:B------:R-:W-:Y:S02]  /*11f0*/  @UP0 UIMAD UR9, UR36, UR17, UR9 ;  /* 0x00000011240902a4 */ /* 0x000fe4000f8e0209 */
[----:B------:R-:W-:Y:S02]  /*1200*/  @UP0 UIMAD.WIDE.U32 UR12, UR36, UR16, UR12 ;  /* 0x00000010240c02a5 */ /* 0x000fe4000f8e000c */
[----:B------:R-:W-:-:S02]  /*1210*/  @UP1 UIMAD UR14, UR36, UR19, UR14 ;  /* 0x00000013240e12a4 */ /* 0x000fc4000f8e020e */
[----:B------:R-:W-:Y:S02]  /*1220*/  @UP1 UIMAD.WIDE.U32 UR10, UR36, UR18, UR10 ;  /* 0x00000012240a12a5 */ /* 0x000fe4000f8e000a */
        /* <DEDUP_REMOVED lines=8> */
[----:B------:R-:W-:Y:S01]  /*12b0*/  ULDC UR4, c[0x0][0x988] ;  /* 0x0002620000047ab9 */ /* 0x000fe20000000800 */
[----:B------:R-:W-:Y:S01]  /*12c0*/  IMAD.U32 R3, RZ, RZ, UR5 ;  /* 0x00000005ff037e24 */ /* 0x000fe2000f8e00ff */
[----:B------:R-:W-:Y:S01]  /*12d0*/  ULDC UR5, c[0x0][0x448] ;  /* 0x0001120000057ab9 */ /* 0x000fe20000000800 */
[----:B------:R-:W-:Y:S01]  /*12e0*/  IMAD.U32 R5, RZ, RZ, UR7 ;  /* 0x00000007ff057e24 */ /* 0x000fe2000f8e00ff */
[----:B------:R-:W-:Y:S01]  /*12f0*/  ULDC UR47, c[0x0][0x424] ;  /* 0x00010900002f7ab9 */ /* 0x000fe20000000800 */
[----:B------:R-:W-:Y:S01]  /*1300*/  ULDC UR9, c[0x0][0x2f0] ;  /* 0x0000bc0000097ab9 */ /* 0x000fe20000000800 */
[----:B------:R0:W2:Y:S01]  /*1310*/  @P0 LDG.E R7, desc[UR50][R2.64] ;  /* 0x0000003202070981 */ /* 0x0000a2000c1e1900 */
[----:B------:R-:W-:Y:S01]  /*1320*/  UISETP.NE.AND UP1, UPT, UR5, 0x1, UPT ;  /* 0x000000010500788c */ /* 0x000fe2000bf25270 */
[----:B------:R-:W-:Y:S02]  /*1330*/  ULDC.64 UR6, c[0x0][0x418] ;  /* 0x0001060000067ab9 */ /* 0x000fe40000000a00 */
[----:B------:R1:W2:Y:S01]  /*1340*/  @P1 LDG.E R0, desc[UR50][R4.64] ;  /* 0x0000003204001981 */ /* 0x0002a2000c1e1900 */
[----:B------:R-:W-:Y:S01]  /*1350*/  UISETP.NE.U32.AND UP0, UPT, UR6, URZ, UPT ;  /* 0x0000003f0600728c */ /* 0x000fe2000bf05070 */
[----:B------:R-:W-:-:S02]  /*1360*/  PLOP3.LUT P0, PT, PT, PT, PT, 0x80, 0x0 ;  /* 0x000000000000781c */ /* 0x000fc40003f0f070 */
[----:B------:R-:W-:Y:S02]  /*1370*/  CS2R R86, SRZ ;  /* 0x0000000000567805 */ /* 0x000fe4000001ff00 */
[----:B------:R-:W-:Y:S01]  /*1380*/  CS2R R84, SRZ ;  /* 0x0000000000547805 */ /* 0x000fe2000001ff00 */
[----:B------:R-:W-:Y:S01]  /*1390*/  UISETP.NE.AND.EX UP0, UPT, UR7, URZ, UPT, UP0 ;  /* 0x0000003f0700728c */ /* 0x000fe2000bf05300 */
[----:B0-----:R-:W-:Y:S02]  /*13a0*/  CS2R R2, SRZ ;  /* 0x0000000000027805 */ /* 0x001fe4000001ff00 */
[----:B------:R-:W-:Y:S01]  /*13b0*/  CS2R R78, SRZ ;  /* 0x00000000004e7805 */ /* 0x000fe2000001ff00 */
[----:B------:R-:W-:Y:S01]  /*13c0*/  ULDC UR7, c[0x0][0x288] ;  /* 0x0000a20000077ab9 */ /* 0x000fe20000000800 */
[----:B------:R-:W-:Y:S01]  /*13d0*/  USEL UR47, UR47, 0x1, UP0 ;  /* 0x000000012f2f7887 */ /* 0x000fe20008000000 */
[----:B-1----:R-:W-:Y:S01]  /*13e0*/  CS2R R4, SRZ ;  /* 0x0000000000047805 */ /* 0x002fe2000001ff00 */
[----:B------:R-:W-:Y:S01]  /*13f0*/  UIADD3 UR7, -UR7, 0xe0, URZ ;  /* 0x000000e007077890 */ /* 0x000fe2000fffe13f */
[----:B------:R-:W-:-:S02]  /*1400*/  CS2R R8, SRZ ;  /* 0x0000000000087805 */ /* 0x000fc4000001ff00 */
[----:B------:R-:W-:Y:S02]  /*1410*/  CS2R R76, SRZ ;  /* 0x00000000004c7805 */ /* 0x000fe4000001ff00 */
[----:B------:R-:W-:Y:S01]  /*1420*/  CS2R R10, SRZ ;  /* 0x00000000000a7805 */ /* 0x000fe2000001ff00 */
[----:B------:R-:W-:Y:S01]  /*1430*/  UIMAD UR7, UR47, UR9, UR7 ;  /* 0x000000092f0772a4 */ /* 0x000fe2000f8e0207 */
        /* <DEDUP_REMOVED lines=18> */
[----:B------:R-:W-:Y:S02]  /*1560*/  CS2R R88, SRZ ;  /* 0x0000000000587805 */ /* 0x000fe4000001ff00 */
[----:B------:R-:W-:Y:S02]  /*1570*/  CS2R R40, SRZ ;  /* 0x0000000000287805 */ /* 0x000fe4000001ff00 */
[----:B------:R-:W-:Y:S02]  /*1580*/  CS2R R90, SRZ ;  /* 0x00000000005a7805 */ /* 0x000fe4000001ff00 */
[----:B------:R-:W-:Y:S02]  /*1590*/  CS2R R48, SRZ ;  /* 0x0000000000307805 */ /* 0x000fe4000001ff00 */
[----:B------:R-:W-:Y:S01]  /*15a0*/  CS2R R92, SRZ ;  /* 0x00000000005c7805 */ /* 0x000fe2000001ff00 */
[----:B------:R-:W-:Y:S01]  /*15b0*/  IMAD.MOV.U32 R57, RZ, RZ, RZ ;  /* 0x000000ffff397224 */ /* 0x000fe200078e00ff */
[----:B------:R-:W-:Y:S01]  /*15c0*/  CS2R R94, SRZ ;  /* 0x00000000005e7805 */ /* 0x000fe2000001ff00 */
[----:B--2---:R-:W-:Y:S01]  /*15d0*/  FMUL.FTZ R0, R7, R0 ;  /* 0x0000000007007220 */ /* 0x004fe20000410000 */
[----:B------:R-:W-:-:S03]  /*15e0*/  CS2R R6, SRZ ;  /* 0x0000000000067805 */ /* 0x000fc6000001ff00 */
[----:B------:R-:W-:Y:S01]  /*15f0*/  FMUL.FTZ R0, R0, UR4 ;  /* 0x0000000400007c20 */ /* 0x000fe20008410000 */
[----:B------:R-:W-:Y:S02]  /*1600*/  ULDC UR4, c[0x0][0xc3c] ;  /* 0x00030f0000047ab9 */ /* 0x000fe40000000800 */
[----:B------:R-:W-:Y:S02]  /*1610*/  UIADD3 UR4, UR8, UR4, URZ ;  /* 0x0000000408047290 */ /* 0x000fe4000fffe03f */
[----:B------:R-:W-:Y:S01]  /*1620*/  R2UR UR37, R0 ;  /* 0x00000000002572ca */ /* 0x000fe200000e0000 */
[----:B------:R-:W-:Y:S01]  /*1630*/  @UP1 ULDC UR8, c[0x0][0x450] ;  /* 0x0001140000081ab9 */ /* 0x000fe20000000800 */
[----:B------:R-:W-:-:S03]  /*1640*/  USHF.L.U32 UR39, UR4, 0x7, URZ ;  /* 0x0000000704277899 */ /* 0x000fc6000800063f */
[----:B------:R-:W-:Y:S01]  /*1650*/  @UP1 ULDC UR4, c[0x0][0x44c] ;  /* 0x0001130000041ab9 */ /* 0x000fe20000000800 */
[----:B------:R-:W-:-:S04]  /*1660*/  UIADD3 UR6, UR39, 0x7f, URZ ;  /* 0x0000007f27067890 */ /* 0x000fc8000fffe03f */
[----:B------:R-:W-:-:S04]  /*1670*/  UIMAD.WIDE.U32 UR4, UR6, UR4, URZ ;  /* 0x00000004060472a5 */ /* 0x000fc8000f8e003f */
[----:B------:R-:W-:Y:S02]  /*1680*/  @UP1 USHF.R.U32.HI UR6, URZ, UR8, UR5 ;  /* 0x000000083f061299 */ /* 0x000fe40008011605 */
[----:B------:R-:W-:Y:S02]  /*1690*/  UIMAD UR5, UR47, UR9, 0xdf ;  /* 0x000000df2f0574a4 */ /* 0x000fe4000f8e0209 */
[----:B------:R-:W-:Y:S01]  /*16a0*/  UIADD3 UR7, UR7, UR6, URZ ;  /* 0x0000000607077290 */ /* 0x000fe2000fffe03f */
[----:B------:R-:W-:Y:S02]  /*16b0*/  UMOV UR4, URZ ;  /* 0x0000003f00047c82 */ /* 0x000fe40008000000 */
[----:B------:R-:W-:Y:S01]  /*16c0*/  UMOV UR6, URZ ;  /* 0x0000003f00067c82 */ /* 0x000fe20008000000 */
[----:B------:R-:W-:Y:S02]  /*16d0*/  UIMAD.WIDE UR4, UR5, -0x6db6db6d, UR4 ;  /* 0x92492493050478a5 */ /* 0x000fe4000f8e0204 */
[----:B------:R-:W-:-:S02]  /*16e0*/  UIMAD.WIDE UR6, UR7, -0x6db6db6d, UR6 ;  /* 0x92492493070678a5 */ /* 0x000fc4000f8e0206 */
[----:B------:R-:W-:Y:S02]  /*16f0*/  USHF.R.U32.HI UR4, URZ, 0x1f, UR5 ;  /* 0x0000001f3f047899 */ /* 0x000fe40008011605 */
[----:B------:R-:W-:Y:S02]  /*1700*/  USHF.R.U32.HI UR6, URZ, 0x1f, UR7 ;  /* 0x0000001f3f067899 */ /* 0x000fe40008011607 */
[----:B------:R-:W-:Y:S02]  /*1710*/  ULEA.HI.SX32 UR4, UR5, UR4, 0x19 ;  /* 0x0000000405047291 */ /* 0x000fe4000f8fca3f */
[----:B------:R-:W-:-:S04]  /*1720*/  ULEA.HI.SX32 UR6, UR7, UR6, 0x19 ;  /* 0x0000000607067291 */ /* 0x000fc8000f8fca3f */
[----:B------:R-:W-:-:S04]  /*1730*/  UISETP.LT.AND UP0, UPT, UR4, UR6, UPT ;  /* 0x000000060400728c */ /* 0x000fc8000bf01270 */
[----:B------:R-:W-:-:S04]  /*1740*/  USEL UR49, UR4, UR6, UP0 ;  /* 0x0000000604317287 */ /* 0x000fc80008000000 */
[----:B------:R-:W-:-:S06]  /*1750*/  UISETP.GE.AND UP0, UPT, UR49, 0x1, UPT ;  /* 0x000000013100788c */ /* 0x000fcc000bf06270 */
[----:B------:R-:W-:-:S13]  /*1760*/  PLOP3.LUT P1, PT, PT, PT, UP0, 0x80, 0x0 ;  /* 0x000000000000781c */ /* 0x000fda0003f2f008 */
[----:B------:R-:W-:Y:S05]  /*1770*/  @!P1 BRA `(.L_x_1839) ;  /* 0x000000c800309947 */ /* 0x000fea0003800000 */
        /* <DEDUP_REMOVED lines=31> */
.L_x_1840:
        /* <DEDUP_REMOVED lines=9> */
.L_x_1967:
[----:B------:R-:W-:Y:S05]  /*1a00*/  @!P0 BRA `(.L_x_1842) ;  /* 0x0000000000048947 */ /* 0x000fea0003800000 */
[----:B------:R-:W-:Y:S01]  /*1a10*/  BPT.TRAP 0x1 ;  /* 0x000000040000795c */ /* 0x000fe20000300000 */
.L_x_1842:
[----:B------:R-:W-:Y:S02]  /*1a20*/  IMAD.U32 R2, RZ, RZ, UR48 ;  /* 0x00000030ff027e24 */ /* 0x000fe4000f8e00ff */
[----:B0-----:R-:W-:-:S03]  /*1a30*/  IMAD.U32 R3, RZ, RZ, UR44 ;  /* 0x0000002cff037e24 */ /* 0x001fc6000f8e00ff */
[----:B------:R-:W-:Y:S02]  /*1a40*/  LEA R2, R2, UR41, 0x3 ;  /* 0x0000002902027c11 */ /* 0x000fe4000f8e18ff */
[----:B------:R-:W-:-:S04]  /*1a50*/  SHF.L.U32 R3, R3, 0x1f, RZ ;  /* 0x0000001f03037819 */ /* 0x000fc800000006ff */
[----:B------:R0:W1:Y:S01]  /*1a60*/  SYNCS.PHASECHK.TRANS64.TRYWAIT P1, [R2+URZ+0x2e830], R3 ;  /* 0x02e83003020075a7 */ /* 0x000062000802017f */
[----:B------:R-:W-:Y:S05]  /*1a70*/  @!P0 BRA `(.L_x_1843) ;  /* 0x0000000000048947 */ /* 0x000fea0003800000 */
[----:B------:R-:W-:Y:S01]  /*1a80*/  BPT.TRAP 0x1 ;  /* 0x000000040000795c */ /* 0x000fe20000300000 */
.L_x_1843:
[----:B-1----:R-:W-:Y:S05]  /*1a90*/  @P1 BRA `(.L_x_1844) ;  /* 0x0000000000081947 */ /* 0x002fea0003800000 */
[----:B------:R-:W1:Y:S02]  /*1aa0*/  SYNCS.PHASECHK.TRANS64.TRYWAIT P1, [R2+URZ+0x2e830], R3 ;  /* 0x02e83003020075a7 */ /* 0x000e64000802017f */
[----:B-1----:R-:W-:Y:S05]  /*1ab0*/  @!P1 BRA `(.L_x_1845) ;  /* 0x00000128009c9947 */ /* 0x002fea0003800000 */
.L_x_1844:
[----:B------:R-:W2:Y:S01]  /*1ac0*/  S2R R0, SR_TID.X ;  /* 0x0000000000007919 */ /* 0x000ea20000002100 */
[----:B------:R-:W-:-:S04]  /*1ad0*/  UIADD3 UR4, UR41, 0x20400, URZ ;  /* 0x0002040029047890 */ /* 0x000fc8000fffe03f */
        /* <DEDUP_REMOVED lines=13> */
[----:B------:R-:W-:Y:S01]  /*1bb0*/  UMOV UR7, 0x40000040 ;  /* 0x4000004000077882 */ /* 0x000fe20000000000 */
[----:B------:R-:W-:Y:S01]  /*1bc0*/  UMOV UR16, UR12 ;  /* 0x0000000c00107c82 */ /* 0x000fe20008000000 */
[----:B------:R-:W-:-:S02]  /*1bd0*/  UIADD3 UR10, UR12, 0x4, URZ ;  /* 0x000000040c0a7890 */ /* 0x000fc4000fffe03f */
[----:B01----:R-:W-:Y:S01]  /*1be0*/  @!P1 VIADD R2, R2, 0x2e840 ;  /* 0x0002e84002029836 */ /* 0x003fe20000000000 */
[----:B------:R-:W-:Y:S01]  /*1bf0*/  UMOV UR11, 0x40000040 ;  /* 0x40000040000b7882 */ /* 0x000fe20000000000 */
[----:B------:R-:W-:Y:S02]  /*1c00*/  UIADD3 UR12, UR12, 0x6, URZ ;  /* 0x000000060c0c7890 */ /* 0x000fe4000fffe03f */
[----:B------:R-:W-:Y:S01]  /*1c10*/  UIMAD UR20, UR48, 0x700, UR20 ;  /* 0x00000700301478a4 */ /* 0x000fe2000f8e0214 */
[----:B------:R-:W-:Y:S01]  /*1c20*/  UMOV UR15, 0x40000040 ;  /* 0x40000040000f7882 */ /* 0x000fe20000000000 */
[----:B------:R-:W-:Y:S02]  /*1c30*/  UIADD3 UR52, UR49, -0x2, URZ ;  /* 0xfffffffe31347890 */ /* 0x000fe4000fffe03f */
[----:B------:R-:W-:-:S03]  /*1c40*/  UIADD3 UR4, UR20, 0x300, URZ ;  /* 0x0000030014047890 */ /* 0x000fc6000fffe03f */
[----:B------:R-:W-:Y:S01]  /*1c50*/  UMOV UR18, UR20 ;  /* 0x0000001400127c82 */ /* 0x000fe20008000000 */
[----:B------:R-:W-:Y:S01]  /*1c60*/  UIADD3 UR5, UR20, 0x400, URZ ;  /* 0x0000040014057890 */ /* 0x000fe2000fffe03f */
[----:B------:R-:W-:Y:S01]  /*1c70*/  QGMMA.64x32x32.F32.E4M3.E4M3 R120, gdesc[UR16], RZ, !UPT, gsb0 ;  /* 0x00600000107879f3 */ /* 0x000fe2000c0008ff */
[----:B------:R-:W-:Y:S01]  /*1c80*/  UIADD3 UR18, UR20, 0x100, URZ ;  /* 0x0000010014127890 */ /* 0x000fe2000fffe03f */
[----:B------:R-:W-:Y:S01]  /*1c90*/  UMOV UR19, 0x40000040 ;  /* 0x4000004000137882 */ /* 0x000fe20000000000 */
[----:B------:R-:W-:Y:S02]  /*1ca0*/  UIADD3 UR8, UR20, 0x2, URZ ;  /* 0x0000000214087890 */ /* 0x000fe4000fffe03f */
[----:B------:R-:W-:Y:S02]  /*1cb0*/  UIADD3 UR9, UR20, 0x402, URZ ;  /* 0x0000040214097890 */ /* 0x000fe4000fffe03f */
[----:B------:R-:W-:Y:S02]  /*1cc0*/  UIADD3 UR13, UR20, 0x4, URZ ;  /* 0x00000004140d7890 */ /* 0x000fe4000fffe03f */
[----:B------:R-:W-:Y:S01]  /*1cd0*/  UIADD3 UR14, UR20, 0x6, URZ ;  /* 0x00000006140e7890 */ /* 0x000fe2000fffe03f */
        /* <DEDUP_REMOVED lines=22> */
[----:B------:R-:W-:Y:S01]  /*1e40*/  UMOV UR4, UR6 ;  /* 0x0000000600047c82 */ /* 0x000fe20008000000 */
[----:B------:R-:W-:Y:S01]  /*1e50*/  UMOV UR6, UR8 ;  /* 0x0000000800067c82 */ /* 0x000fe20008000000 */
        /* <DEDUP_REMOVED lines=10> */
[----:B------:R-:W-:Y:S02]  /*1f00*/  ULDC UR18, c[0x0][0x288] ;  /* 0x0000a20000127ab9 */ /* 0x000fe40000000800 */
        /* <DEDUP_REMOVED lines=29> */
[----:B------:R-:W-:Y:S02]  /*20e0*/  ULDC UR13, c[0x0][0x448] ;  /* 0x00011200000d7ab9 */ /* 0x000fe40000000800 */
[----:B------:R-:W-:-:S03]  /*20f0*/  UISETP.NE.AND UP0, UPT, UR13, 0x1, UPT ;  /* 0x000000010d00788c */ /* 0x000fc6000bf05270 */
[----:B------:R-:W-:-:S03]  /*2100*/  UMOV UR13, 0x40000040 ;  /* 0x40000040000d7882 */ /* 0x000fc60000000000 */
[----:B------:R-:W-:Y:S01]  /*2110*/  PLOP3.LUT P2, PT, PT, PT, UP0, 0x80, 0x0 ;  /* 0x000000000000781c */ /* 0x000fe20003f4f008 */
        /* <DEDUP_REMOVED lines=38> */
[----:B------:R-:W-:Y:S02]  /*2380*/  @UP0 ULDC UR6, c[0x0][0x44c] ;  /* 0x0001130000060ab9 */ /* 0x000fe40000000800 */
[----:B------:R-:W-:Y:S01]  /*2390*/  @P2 IMAD.HI.U32 R0, R139, UR6, RZ ;  /* 0x000000068b002c27 */ /* 0x000fe2000f8e00ff */
[----:B------:R-:W-:-:S04]  /*23a0*/  @UP0 ULDC UR6, c[0x0][0x450] ;  /* 0x0001140000060ab9 */ /* 0x000fc80000000800 */
[----:B------:R-:W-:Y:S01]  /*23b0*/  @P2 SHF.R.U32.HI R139, RZ, UR6, R0 ;  /* 0x00000006ff8b2c19 */ /* 0x000fe20008011600 */
[----:B------:R-:W-:Y:S02]  /*23c0*/  ULDC UR6, c[0x0][0x2f0] ;  /* 0x0000bc0000067ab9 */ /* 0x000fe40000000800 */
[----:B------:R-:W-:Y:S02]  /*23d0*/  IMAD.U32 R6, RZ, RZ, UR6 ;  /* 0x00000006ff067e24 */ /* 0x000fe4000f8e00ff */
[----:B------:R-:W0:Y:S01]  /*23e0*/  SHFL.IDX PT, R3, R139, RZ, 0x1c1f ;  /* 0x001c1fff8b037589 */ /* 0x000e2200000e0000 */
[----:B------:R-:W-:Y:S02]  /*23f0*/  WARPGROUP.DEPBAR.LE gsb0, 0x0 ;  /* 0x00008000000079c5 */ /* 0x000fe40000010000 */
[----:B------:R-:W-:-:S06]  /*2400*/  WARPGROUP.ARRIVE ;  /* 0x00000000000079c5 */ /* 0x000fcc0000000000 */
[----:B------:R-:W-:Y:S01]  /*2410*/  QGMMA.64x32x32.F32.E4M3.E4M3 R40, gdesc[UR8], R40, gsb0 ;  /* 0x00600000082879f3 */ /* 0x000fe20008000828 */
[----:B------:R-:W-:Y:S01]  /*2420*/  UMOV UR10, UR7 ;  /* 0x00000007000a7c82 */ /* 0x000fe20008000000 */
[----:B------:R-:W-:Y:S01]  /*2430*/  UMOV UR11, 0x40000040 ;  /* 0x40000040000b7882 */ /* 0x000fe20000000000 */
[----:B------:R-:W-:Y:S01]  /*2440*/  UIMAD UR7, UR49, -0xe0, URZ ;  /* 0xffffff20310778a4 */ /* 0x000fe2000f8e023f */
[----:B------:R-:W-:Y:S02]  /*2450*/  WARPGROUP.DEPBAR.LE gsb0, 0x0 ;  /* 0x00008000000079c5 */ /* 0x000fe40000010000 */
[----:B------:R-:W-:-:S06]  /*2460*/  WARPGROUP.ARRIVE ;  /* 0x00000000000079c5 */ /* 0x000fcc0000000000 */
[----:B------:R-:W-:Y:S01]  /*2470*/  QGMMA.64x32x32.F32.E4M3.E4M3 R24, gdesc[UR8], R24, gsb0 ;  /* 0x00600000081879f3 */ /* 0x000fe20008000818 */
[----:B------:R-:W-:Y:S02]  /*2480*/  UIADD3 UR10, UR7, 0xe1, URZ ;  /* 0x000000e1070a7890 */ /* 0x000fe4000fffe03f */
[----:B------:R-:W-:Y:S02]  /*2490*/  UIMAD UR7, UR47, UR6, UR7 ;  /* 0x000000062f0772a4 */ /* 0x000fe4000f8e0207 */
[----:B------:R-:W-:Y:S02]  /*24a0*/  UIMAD UR6, UR47, UR6, -UR18 ;  /* 0x000000062f0672a4 */ /* 0x000fe4000f8e0a12 */
[----:B------:R-:W-:Y:S01]  /*24b0*/  IMAD.U32 R0, RZ, RZ, UR10 ;  /* 0x0000000aff007e24 */ /* 0x000fe2000f8e00ff */
[----:B------:R-:W-:Y:S01]  /*24c0*/  UIADD3 UR7, UR7, 0xe0, URZ ;  /* 0x000000e007077890 */ /* 0x000fe2000fffe03f */
[----:B------:R-:W-:Y:S02]  /*24d0*/  @UP0 ULDC UR10, c[0x0][0x44c] ;  /* 0x00011300000a0ab9 */ /* 0x000fe40000000800 */
[----:B------:R-:W-:Y:S01]  /*24e0*/  IMAD R137, R17, -0x2, R0 ;  /* 0xfffffffe11897824 */ /* 0x000fe200078e0200 */
[----:B------:R-:W-:-:S02]  /*24f0*/  UIMAD.WIDE.U32 UR10, UR39, UR10, URZ ;  /* 0x0000000a270a72a5 */ /* 0x000fc4000f8e003f */
[----:B------:R-:W-:Y:S01]  /*2500*/  IMAD.U32 R0, RZ, RZ, UR7 ;  /* 0x00000007ff007e24 */ /* 0x000fe2000f8e00ff */
[----:B------:R-:W-:Y:S01]  /*2510*/  UMOV UR7, UR39 ;  /* 0x0000002700077c82 */ /* 0x000fe20008000000 */
[----:B------:R-:W-:Y:S02]  /*2520*/  IMAD R137, R6, UR47, R137 ;  /* 0x0000002f06897c24 */ /* 0x000fe4000f8e0289 */
[----:B------:R-:W-:Y:S02]  /*2530*/  IMAD R7, R17, -0x2, R0 ;  /* 0xfffffffe11077824 */ /* 0x000fe400078e0200 */
[----:B------:R-:W-:-:S05]  /*2540*/  VIADD R0, R137, -UR18 ;  /* 0x8000001289007c36 */ /* 0x000fca0008000000 */
[----:B0-----:R-:W-:-:S04]  /*2550*/  VIADDMNMX R0, R3, R0, R7, PT ;  /* 0x0000000003007246 */ /* 0x001fc80003800107 */
[C---:B------:R-:W-:Y:S02]  /*2560*/  ISETP.GT.AND P3, PT, R0.reuse, RZ, PT ;  /* 0x000000ff0000720c */ /* 0x040fe40003f64270 */
[C---:B------:R-:W-:Y:S02]  /*2570*/  ISETP.GT.AND P4, PT, R0.reuse, 0x1, PT ;  /* 0x000000010000780c */ /* 0x040fe40003f84270 */
[----:B------:R-:W-:Y:S01]  /*2580*/  ISETP.GT.AND P5, PT, R0, 0x8, PT ;  /* 0x000000080000780c */ /* 0x000fe20003fa4270 */
        /* <DEDUP_REMOVED lines=9> */
[----:B------:R-:W-:Y:S01]  /*2620*/  ISETP.GT.AND P3, PT, R0, 0x9, PT ;  /* 0x000000090000780c */ /* 0x000fe20003f64270 */
[----:B------:R-:W-:Y:S01]  /*2630*/  QGMMA.64x32x32.F32.E4M3.E4M3 R104, gdesc[UR12], R104, gsb0 ;  /* 0x006000000c6879f3 */ /* 0x000fe20008000868 */
[----:B------:R-:W-:Y:S01]  /*2640*/  UIADD3 UR14, UR20, 0x206, URZ ;  /* 0x00000206140e7890 */ /* 0x000fe2000fffe03f */
[----:B------:R-:W-:Y:S01]  /*2650*/  FSEL R12, R124, -INF , P5 ;  /* 0xff8000007c0c7808 */ /* 0x000fe20002800000 */
[----:B------:R-:W-:Y:S01]  /*2660*/  UMOV UR15, 0x40000040 ;  /* 0x40000040000f7882 */ /* 0x000fe20000000000 */
[----:B------:R-:W-:-:S02]  /*2670*/  FMNMX.FTZ R3, R8, R14, !PT ;  /* 0x0000000e08037209 */ /* 0x000fc40007810000 */
[----:B------:R-:W-:Y:S02]  /*2680*/  ISETP.GT.AND P4, PT, R0, 0x10, PT ;  /* 0x000000100000780c */ /* 0x000fe40003f84270 */
[----:B------:R-:W-:Y:S02]  /*2690*/  FSEL R10, R125, -INF , P3 ;  /* 0xff8000007d0a7808 */ /* 0x000fe40001800000 */
[----:B------:R-:W-:Y:S02]  /*26a0*/  FMNMX.FTZ R3, R12, R3, !PT ;  /* 0x000000030c037209 */ /* 0x000fe40007810000 */
[----:B------:R-:W-:Y:S02]  /*26b0*/  ISETP.GT.AND P3, PT, R0, 0x11, PT ;  /* 0x000000110000780c */ /* 0x000fe40003f64270 */
[----:B------:R-:W-:Y:S02]  /*26c0*/  FSEL R20, R128, -INF , P4 ;  /* 0xff80000080147808 */ /* 0x000fe40002000000 */
        /* <DEDUP_REMOVED lines=11> */
[----:B------:R-:W-:Y:S01]  /*2780*/  FMNMX.FTZ R3, R162, R3, !PT ;  /* 0x00000003a2037209 */ /* 0x000fe20007810000 */
[----:B------:R-:W-:Y:S02]  /*2790*/  WARPGROUP.DEPBAR.LE gsb0, 0x0 ;  /* 0x00008000000079c5 */ /* 0x000fe40000010000 */
[----:B------:R-:W-:Y:S01]  /*27a0*/  WARPGROUP.ARRIVE ;  /* 0x00000000000079c5 */ /* 0x000fe20000000000 */
[----:B------:R-:W-:-:S02]  /*27b0*/  FSEL R158, R104, -INF , P4 ;  /* 0xff800000689e7808 */ /* 0x000fc40002000000 */
[----:B------:R-:W-:Y:S02]  /*27c0*/  ISETP.GT.AND P4, PT, R0, 0x28, PT ;  /* 0x000000280000780c */ /* 0x000fe40003f84270 */
[----:B------:R-:W-:Y:S01]  /*27d0*/  FSEL R164, R105, -INF , P3 ;  /* 0xff80000069a47808 */ /* 0x000fe20001800000 */
[----:B------:R-:W-:Y:S01]  /*27e0*/  QGMMA.64x32x32.F32.E4M3.E4M3 R88, gdesc[UR12], R88, gsb0 ;  /* 0x006000000c5879f3 */ /* 0x000fe20008000858 */
[----:B------:R-:W-:Y:S01]  /*27f0*/  UIADD3 UR14, UR20, 0x306, URZ ;  /* 0x00000306140e7890 */ /* 0x000fe2000fffe03f */
[----:B------:R-:W-:Y:S01]  /*2800*/  FMNMX.FTZ R3, R158, R3, !PT ;  /* 0x000000039e037209 */ /* 0x000fe20007810000 */
[----:B------:R-:W-:Y:S01]  /*2810*/  UMOV UR15, 0x40000040 ;  /* 0x40000040000f7882 */ /* 0x000fe20000000000 */
        /* <DEDUP_REMOVED lines=89> */
[----:B------:R-:W-:Y:S01]  /*2db0*/  FMNMX.FTZ R3, R100, R3, !PT ;  /* 0x0000000364037209 */ /* 0x000fe20007810000 */
[----:B------:R-:W0:Y:S01]  /*2dc0*/  SHFL.IDX PT, R60, R139, 0x1, 0x1c1f ;  /* 0x003c1f008b3c7f89 */ /* 0x000e2200000e0000 */
[----:B------:R-:W-:-:S02]  /*2dd0*/  ISETP.GT.AND P4, PT, R0, 0x90, PT ;  /* 0x000000900000780c */ /* 0x000fc40003f84270 */
[----:B------:R-:W-:Y:S02]  /*2de0*/  FSEL R92, R61, -INF , P3 ;  /* 0xff8000003d5c7808 */ /* 0x000fe40001800000 */
[----:B------:R-:W-:Y:S02]  /*2df0*/  FMNMX.FTZ R3, R96, R3, !PT ;  /* 0x0000000360037209 */ /* 0x000fe40007810000 */
[----:B------:R-:W-:Y:S02]  /*2e00*/  ISETP.GT.AND P3, PT, R0, 0x91, PT ;  /* 0x000000910000780c */ /* 0x000fe40003f64270 */
[----:B------:R-:W-:Y:S02]  /*2e10*/  FSEL R88, R64, -INF , P4 ;  /* 0xff80000040587808 */ /* 0x000fe40002000000 */
[----:B------:R-:W-:Y:S02]  /*2e20*/  FMNMX.FTZ R3, R92, R3, !PT ;  /* 0x000000035c037209 */ /* 0x000fe40007810000 */
        /* <DEDUP_REMOVED lines=10> */
[----:B------:R-:W-:Y:S02]  /*2ed0*/  FMNMX.FTZ R3, R69, R6, !PT ;  /* 0x0000000645037209 */ /* 0x000fe40007810000 */
[----:B0-----:R-:W-:-:S04]  /*2ee0*/  IADD3 R60, R60, -UR18, R137 ;  /* 0x800000123c3c7c10 */ /* 0x001fc8000fffe089 */
[----:B------:R-:W-:-:S04]  /*2ef0*/  VIMNMX R7, R7, R60, PT ;  /* 0x0000003c07077248 */ /* 0x000fc80003fe0100 */
[----:B------:R-:W-:-:S04]  /*2f00*/  ISETP.GT.AND P5, PT, R7, 0x8, PT ;  /* 0x000000080700780c */ /* 0x000fc80003fa4270 */
[----:B------:R-:W-:Y:S01]  /*2f10*/  FSEL R126, R126, -INF , P5 ;  /* 0xff8000007e7e7808 */ /* 0x000fe20002800000 */
[----:B------:R-:W-:Y:S02]  /*2f20*/  WARPGROUP.DEPBAR.LE gsb0, 0x0 ;  /* 0x00008000000079c5 */ /* 0x000fe40000010000 */
[----:B------:R-:W-:Y:S01]  /*2f30*/  WARPGROUP.ARRIVE ;  /* 0x00000000000079c5 */ /* 0x000fe20000000000 */
[----:B------:R-:W-:Y:S02]  /*2f40*/  FSEL R40, R40, -INF , P4 ;  /* 0xff80000028287808 */ /* 0x000fe40002000000 */
[----:B------:R-:W-:Y:S02]  /*2f50*/  ISETP.GT.AND P4, PT, R0, 0xa8, PT ;  /* 0x000000a80000780c */ /* 0x000fe40003f84270 */
[----:B------:R-:W-:Y:S01]  /*2f60*/  FSEL R41, R41, -INF , P3 ;  /* 0xff80000029297808 */ /* 0x000fe20001800000 */
[----:B------:R-:W-:Y:S01]  /*2f70*/  QGMMA.64x32x32.F32.E4M3.E4M3 R24, gdesc[UR12], R24, gsb0 ;  /* 0x006000000c1879f3 */ /* 0x000fe20008000818 */
[----:B------:R-:W-:Y:S01]  /*2f80*/  FMNMX.FTZ R6, R40, R3, !PT ;  /* 0x0000000328067209 */ /* 0x000fe20007810000 */
[----:B------:R-:W-:Y:S01]  /*2f90*/  @UP0 ULDC UR14, c[0x0][0x450] ;  /* 0x00011400000e0ab9 */ /* 0x000fe20000000800 */
[----:B------:R-:W-:Y:S01]  /*2fa0*/  ISETP.GT.AND P3, PT, R0, 0xa9, PT ;  /* 0x000000a90000780c */ /* 0x000fe20003f64270 */
[----:B------:R-:W-:Y:S01]  /*2fb0*/  @UP0 USHF.R.U32.HI UR7, URZ, UR14, UR11 ;  /* 0x0000000e3f070299 */ /* 0x000fe2000801160b */
[----:B------:R-:W-:-:S02]  /*2fc0*/  FSEL R44, R44, -INF , P4 ;  /* 0xff8000002c2c7808 */ /* 0x000fc40002000000 */
[----:B------:R-:W-:Y:S01]  /*2fd0*/  FMNMX.FTZ R3, R41, R6, !PT ;  /* 0x0000000629037209 */ /* 0x000fe20007810000 */
[----:B------:R-:W-:Y:S01]  /*2fe0*/  UIADD3 UR7, UR6, UR7, URZ ;  /* 0x0000000706077290 */ /* 0x000fe2000fffe03f */
[----:B------:R-:W-:Y:S02]  /*2ff0*/  ISETP.GT.AND P4, PT, R0, 0xb0, PT ;  /* 0x000000b00000780c */ /* 0x000fe40003f84270 */
[----:B------:R-:W-:Y:S01]  /*3000*/  FSEL R45, R45, -INF , P3 ;  /* 0xff8000002d2d7808 */ /* 0x000fe20001800000 */
[----:B------:R-:W-:Y:S01]  /*3010*/  UMOV UR6, URZ ;  /* 0x0000003f00067c82 */ /* 0x000fe20008000000 */
[----:B------:R-:W-:Y:S01]  /*3020*/  FMNMX.FTZ R6, R44, R3, !PT ;  /* 0x000000032c067209 */ /* 0x000fe20007810000 */
[----:B------:R-:W-:Y:S01]  /*3030*/  UIMAD.WIDE UR6, UR7, -0x6db6db6d, UR6 ;  /* 0x92492493070678a5 */ /* 0x000fe2000f8e0206 */
[----:B------:R-:W-:Y:S02]  /*3040*/  ISETP.GT.AND P3, PT, R0, 0xb1, PT ;  /* 0x000000b10000780c */ /* 0x000fe40003f64270 */
[----:B------:R-:W-:Y:S01]  /*3050*/  FSEL R48, R48, -INF , P4 ;  /* 0xff80000030307808 */ /* 0x000fe20002000000 */
[----:B------:R-:W-:Y:S01]  /*3060*/  USHF.R.U32.HI UR6, URZ, 0x1f, UR7 ;  /* 0x0000001f3f067899 */ /* 0x000fe20008011607 */
[----:B------:R-:W-:-:S02]  /*3070*/  FMNMX.FTZ R3, R45, R6, !PT ;  /* 0x000000062d037209 */ /* 0x000fc40007810000 */
[----:B------:R-:W-:Y:S01]  /*3080*/  ISETP.GT.AND P4, PT, R0, 0xb8, PT ;  /* 0x000000b80000780c */ /* 0x000fe20003f84270 */
[----:B------:R-:W-:Y:S01]  /*3090*/  ULEA.HI.SX32 UR6, UR7, UR6, 0x19 ;  /* 0x0000000607067291 */ /* 0x000fe2000f8fca3f */
[----:B------:R-:W-:Y:S02]  /*30a0*/  FSEL R49, R49, -INF , P3 ;  /* 0xff80000031317808 */ /* 0x000fe40001800000 */
[----:B------:R-:W-:Y:S01]  /*30b0*/  FMNMX.FTZ R6, R48, R3, !PT ;  /* 0x0000000330067209 */ /* 0x000fe20007810000 */
[----:B------:R-:W-:Y:S01]  /*30c0*/  UISETP.LT.AND UP1, UPT, URZ, UR6, UPT ;  /* 0x000000063f00728c */ /* 0x000fe2000bf21270 */
[----:B------:R-:W-:Y:S02]  /*30d0*/  ISETP.GT.AND P3, PT, R0, 0xb9, PT ;  /* 0x000000b90000780c */ /* 0x000fe40003f64270 */
[----:B------:R-:W-:Y:S01]  /*30e0*/  FSEL R52, R52, -INF , P4 ;  /* 0xff80000034347808 */ /* 0x000fe20002000000 */
[----:B------:R-:W-:Y:S01]  /*30f0*/  USEL UR49, URZ, UR6, !UP1 ;  /* 0x000000063f317287 */ /* 0x000fe2000c800000 */
[----:B------:R-:W-:-:S02]  /*3100*/  FMNMX.FTZ R3, R49, R6, !PT ;  /* 0x0000000631037209 */ /* 0x000fc40007810000 */
[----:B------:R-:W-:Y:S01]  /*3110*/  ISETP.GT.AND P4, PT, R0, 0xc0, PT ;  /* 0x000000c00000780c */ /* 0x000fe20003f84270 */
[----:B------:R-:W-:Y:S01]  /*3120*/  UISETP.GE.AND UP1, UPT, UR52, UR49, UPT ;  /* 0x000000313400728c */ /* 0x000fe2000bf26270 */
[----:B------:R-:W-:Y:S02]  /*3130*/  FSEL R53, R53, -INF , P3 ;  /* 0xff80000035357808 */ /* 0x000fe40001800000 */
[----:B------:R-:W-:Y:S02]  /*3140*/  FMNMX.FTZ R6, R52, R3, !PT ;  /* 0x0000000334067209 */ /* 0x000fe40007810000 */
[----:B------:R-:W-:Y:S02]  /*3150*/  ISETP.GT.AND P3, PT, R0, 0xc1, PT ;  /* 0x000000c10000780c */ /* 0x000fe40003f64270 */
[----:B------:R-:W-:Y:S01]  /*3160*/  FMNMX.FTZ R3, R53, R6, !PT ;  /* 0x0000000635037209 */ /* 0x000fe20007810000 */
[----:B------:R-:W-:Y:S02]  /*3170*/  WARPGROUP.DEPBAR.LE gsb0, 0x0 ;  /* 0x00008000000079c5 */ /* 0x000fe40000010000 */
[----:B------:R-:W-:-:S02]  /*3180*/  FSEL R24, R24, -INF , P4 ;  /* 0xff80000018187808 */ /* 0x000fc40002000000 */
        /* <DEDUP_REMOVED lines=18> */
[----:B------:R-:W-:Y:S02]  /*32b0*/  FSEL R6, R37, -INF , P3 ;  /* 0xff80000025067808 */ /* 0x000fe40001800000 */
[----:B------:R-:W-:Y:S02]  /*32c0*/  FMNMX.FTZ R3, R36, R3, !PT ;  /* 0x0000000324037209 */ /* 0x000fe40007810000 */
[----:B------:R-:W-:Y:S02]  /*32d0*/  ISETP.GT.AND P4, PT, R7, 0x1, PT ;  /* 0x000000010700780c */ /* 0x000fe40003f84270 */
[----:B------:R-:W-:Y:S01]  /*32e0*/  FMNMX.FTZ R9, R6, R3, !PT ;  /* 0x0000000306097209 */ /* 0x000fe20007810000 */
[----:B------:R-:W-:Y:S01]  /*32f0*/  IMAD.U32 R3, RZ, RZ, UR37 ;  /* 0x00000025ff037e24 */ /* 0x000fe2000f8e00ff */
[----:B------:R-:W-:Y:S02]  /*3300*/  FSEL R123, R123, -INF , P4 ;  /* 0xff8000007b7b7808 */ /* 0x000fe40002000000 */
[----:B------:R-:W-:Y:S01]  /*3310*/  ISETP.GT.AND P4, PT, R7, 0x10, PT ;  /* 0x000000100700780c */ /* 0x000fe20003f84270 */
[----:B------:R-:W0:Y:S03]  /*3320*/  SHFL.BFLY PT, R0, R9, 0x2, 0x1f ;  /* 0x0c401f0009007f89 */ /* 0x000e2600000e0000 */
[----:B------:R-:W-:-:S02]  /*3330*/  FSEL R130, R130, -INF , P4 ;  /* 0xff80000082827808 */ /* 0x000fc40002000000 */
[----:B------:R-:W-:-:S04]  /*3340*/  ISETP.GT.AND P4, PT, R7, 0x18, PT ;  /* 0x000000180700780c */ /* 0x000fc80003f84270 */
[----:B------:R-:W-:Y:S02]  /*3350*/  FSEL R134, R134, -INF , P4 ;  /* 0xff80000086867808 */ /* 0x000fe40002000000 */
[----:B------:R-:W-:-:S04]  /*3360*/  ISETP.GT.AND P4, PT, R7, 0x21, PT ;  /* 0x000000210700780c */ /* 0x000fc80003f84270 */
[----:B------:R-:W-:Y:S02]  /*3370*/  FSEL R107, R107, -INF , P4 ;  /* 0xff8000006b6b7808 */ /* 0x000fe40002000000 */
[----:B------:R-:W-:-:S04]  /*3380*/  ISETP.GT.AND P4, PT, R7, 0x29, PT ;  /* 0x000000290700780c */ /* 0x000fc80003f84270 */
[----:B------:R-:W-:Y:S02]  /*3390*/  FSEL R111, R111, -INF , P4 ;  /* 0xff8000006f6f7808 */ /* 0x000fe40002000000 */
[----:B------:R-:W-:Y:S02]  /*33a0*/  ISETP.GT.AND P4, PT, R7, 0x31, PT ;  /* 0x000000310700780c */ /* 0x000fe40003f84270 */
[----:B0-----:R-:W-:Y:S02]  /*33b0*/  FMNMX.FTZ R11, R9, R0, !PT ;  /* 0x00000000090b7209 */ /* 0x001fe40007810000 */
        /* <DEDUP_REMOVED lines=13> */
[C---:B------:R-:W-:Y:S01]  /*3490*/  FSETP.NEU.FTZ.AND P3, PT, R0.reuse, -INF , PT ;  /* 0xff8000000000780b */ /* 0x040fe20003f7d000 */
[----:B------:R-:W-:-:S01]  /*34a0*/  FFMA.FTZ R3, R0, R3, -8 ;  /* 0xc100000000037423 */ /* 0x000fc20000010003 */
[----:B------:R-:W-:-:S04]  /*34b0*/  ISETP.GT.AND P4, PT, R7, 0x61, PT ;  /* 0x000000610700780c */ /* 0x000fc80003f84270 */
[----:B------:R-:W-:Y:S02]  /*34c0*/  FSEL R3, R3, RZ, P3 ;  /* 0x000000ff03037208 */ /* 0x000fe40001800000 */
[----:B------:R-:W-:-:S03]  /*34d0*/  ISETP.GT.AND P3, PT, R7, RZ, PT ;  /* 0x000000ff0700720c */ /* 0x000fc60003f64270 */
[--C-:B------:R-:W-:Y:S01]  /*34e0*/  FFMA.FTZ R93, R136, UR37, -R3.reuse ;  /* 0x00000025885d7c23 */ /* 0x100fe20008010803 */
[----:B------:R-:W-:Y:S01]  /*34f0*/  FSEL R122, R122, -INF , P3 ;  /* 0xff8000007a7a7808 */ /* 0x000fe20001800000 */
[--C-:B------:R-:W-:Y:S01]  /*3500*/  FFMA.FTZ R101, R132, UR37, -R3.reuse ;  /* 0x0000002584657c23 */ /* 0x100fe20008010803 */
[----:B------:R-:W-:Y:S01]  /*3510*/  ISETP.GT.AND P3, PT, R7, 0x9, PT ;  /* 0x000000090700780c */ /* 0x000fe20003f64270 */
[--C-:B------:R-:W-:Y:S01]  /*3520*/  FFMA.FTZ R109, R120, UR37, -R3.reuse ;  /* 0x00000025786d7c23 */ /* 0x100fe20008010803 */
[----:B------:R-:W-:Y:S01]  /*3530*/  FMNMX.FTZ R61, R122, R123, !PT ;  /* 0x0000007b7a3d7209 */ /* 0x000fe20007810000 */
[--C-:B------:R-:W-:Y:S01]  /*3540*/  FFMA.FTZ R113, R116, UR37, -R3.reuse ;  /* 0x0000002574717c23 */ /* 0x100fe20008010803 */
[----:B------:R-:W-:Y:S01]  /*3550*/  FSEL R127, R127, -INF , P3 ;  /* 0xff8000007f7f7808 */ /* 0x000fe20001800000 */
[--C-:B------:R-:W-:Y:S01]  /*3560*/  FFMA.FTZ R121, R69, UR37, -R3.reuse ;  /* 0x0000002545797c23 */ /* 0x100fe20008010803 */
[----:B------:R-:W-:Y:S01]  /*3570*/  FMNMX.FTZ R72, R126, R61, !PT ;  /* 0x0000003d7e487209 */ /* 0x000fe20007810000 */
        /* <DEDUP_REMOVED lines=62> */
[----:B------:R-:W-:Y:S01]  /*3960*/  FFMA.FTZ R84, R138, UR37, -R3 ;  /* 0x000000258a547c23 */ /* 0x000fe20008010803 */
[----:B------:R-:W-:Y:S01]  /*3970*/  ISETP.GT.AND P3, PT, R7, 0x50, PT ;  /* 0x000000500700780c */ /* 0x000fe20003f64270 */
[----:B------:R-:W-:Y:S01]  /*3980*/  MUFU.EX2 R5, R5 ;  /* 0x0000000500057308 */ /* 0x000fe20000000800 */
[----:B------:R-:W-:-:S02]  /*3990*/  FMNMX.FTZ R138, R94, R85, !PT ;  /* 0x000000555e8a7209 */ /* 0x000fc40007810000 */
[----:B------:R-:W-:Y:S02]  /*39a0*/  FSEL R98, R98, -INF , P3 ;  /* 0xff80000062627808 */ /* 0x000fe40001800000 */
[----:B------:R-:W-:Y:S02]  /*39b0*/  FMNMX.FTZ R85, R95, R138, !PT ;  /* 0x0000008a5f557209 */ /* 0x000fe40007810000 */
[----:B------:R-:W-:Y:S01]  /*39c0*/  ISETP.GT.AND P3, PT, R7, 0x58, PT ;  /* 0x000000580700780c */ /* 0x000fe20003f64270 */
[----:B------:R-:W-:Y:S01]  /*39d0*/  MUFU.EX2 R8, R8 ;  /* 0x0000000800087308 */ /* 0x000fe20000000800 */
[----:B------:R-:W-:Y:S02]  /*39e0*/  FMNMX.FTZ R136, R98, R85, !PT ;  /* 0x0000005562887209 */ /* 0x000fe40007810000 */
[----:B------:R-:W-:Y:S02]  /*39f0*/  FSEL R102, R102, -INF , P3 ;  /* 0xff80000066667808 */ /* 0x000fe40001800000 */
[----:B------:R-:W-:-:S02]  /*3a00*/  FMNMX.FTZ R89, R99, R136, !PT ;  /* 0x0000008863597209 */ /* 0x000fc40007810000 */
[----:B------:R-:W-:Y:S01]  /*3a10*/  ISETP.GT.AND P3, PT, R7, 0x60, PT ;  /* 0x000000600700780c */ /* 0x000fe20003f64270 */
[----:B------:R0:W-:Y:S01]  /*3a20*/  MUFU.EX2 R85, R93 ;  /* 0x0000005d00557308 */ /* 0x0001e20000000800 */
[----:B------:R-:W-:Y:S02]  /*3a30*/  FMNMX.FTZ R132, R102, R89, !PT ;  /* 0x0000005966847209 */ /* 0x000fe40007810000 */
[----:B------:R-:W-:Y:S02]  /*3a40*/  FSEL R89, R74, -INF , P3 ;  /* 0xff8000004a597808 */ /* 0x000fe40001800000 */
[----:B------:R-:W-:Y:S02]  /*3a50*/  FMNMX.FTZ R132, R103, R132, !PT ;  /* 0x0000008467847209 */ /* 0x000fe40007810000 */
[----:B------:R-:W-:Y:S01]  /*3a60*/  ISETP.GT.AND P3, PT, R7, 0x68, PT ;  /* 0x000000680700780c */ /* 0x000fe20003f64270 */
[----:B------:R1:W-:Y:S01]  /*3a70*/  MUFU.EX2 R74, R101 ;  /* 0x00000065004a7308 */ /* 0x0003e20000000800 */
[----:B0-----:R-:W-:-:S02]  /*3a80*/  FSEL R93, R75, -INF , P4 ;  /* 0xff8000004b5d7808 */ /* 0x001fc40002000000 */
[----:B------:R-:W-:Y:S02]  /*3a90*/  FMNMX.FTZ R132, R89, R132, !PT ;  /* 0x0000008459847209 */ /* 0x000fe40007810000 */
[----:B------:R-:W-:Y:S02]  /*3aa0*/  ISETP.GT.AND P4, PT, R7, 0x69, PT ;  /* 0x000000690700780c */ /* 0x000fe40003f84270 */
[----:B------:R-:W-:Y:S01]  /*3ab0*/  FSEL R97, R78, -INF , P3 ;  /* 0xff8000004e617808 */ /* 0x000fe20001800000 */
[----:B------:R-:W-:Y:S01]  /*3ac0*/  MUFU.EX2 R9, R9 ;  /* 0x0000000900097308 */ /* 0x000fe20000000800 */
[----:B------:R-:W-:Y:S02]  /*3ad0*/  FMNMX.FTZ R132, R93, R132, !PT ;  /* 0x000000845d847209 */ /* 0x000fe40007810000 */
[----:B------:R-:W-:Y:S02]  /*3ae0*/  ISETP.GT.AND P3, PT, R7, 0x70, PT ;  /* 0x000000700700780c */ /* 0x000fe40003f64270 */
[----:B-1----:R-:W-:Y:S01]  /*3af0*/  FSEL R101, R79, -INF , P4 ;  /* 0xff8000004f657808 */ /* 0x002fe20002000000 */
[----:B------:R-:W-:Y:S01]  /*3b00*/  FFMA.FTZ R79, R124, UR37, -R3 ;  /* 0x000000257c4f7c23 */ /* 0x000fe20008010803 */
[----:B------:R-:W-:Y:S01]  /*3b10*/  FMNMX.FTZ R132, R97, R132, !PT ;  /* 0x0000008461847209 */ /* 0x000fe20007810000 */
[----:B------:R-:W0:Y:S01]  /*3b20*/  MUFU.EX2 R10, R10 ;  /* 0x0000000a000a7308 */ /* 0x000e220000000800 */
[----:B------:R-:W-:-:S02]  /*3b30*/  ISETP.GT.AND P4, PT, R7, 0x71, PT ;  /* 0x000000710700780c */ /* 0x000fc40003f84270 */
[----:B------:R-:W-:Y:S02]  /*3b40*/  FSEL R82, R82, -INF , P3 ;  /* 0xff80000052527808 */ /* 0x000fe40001800000 */
[----:B------:R-:W-:Y:S02]  /*3b50*/  FMNMX.FTZ R75, R101, R132, !PT ;  /* 0x00000084654b7209 */ /* 0x000fe40007810000 */
[----:B------:R-:W-:Y:S01]  /*3b60*/  ISETP.GT.AND P3, PT, R7, 0x78, PT ;  /* 0x000000780700780c */ /* 0x000fe20003f64270 */
[----:B------:R-:W-:Y:S01]  /*3b70*/  MUFU.EX2 R11, R11 ;  /* 0x0000000b000b7308 */ /* 0x000fe20000000800 */
[----:B------:R-:W-:Y:S02]  /*3b80*/  FSEL R83, R83, -INF , P4 ;  /* 0xff80000053537808 */ /* 0x000fe40002000000 */
[----:B------:R-:W-:Y:S02]  /*3b90*/  FMNMX.FTZ R120, R82, R75, !PT ;  /* 0x0000004b52787209 */ /* 0x000fe40007810000 */
[----:B------:R-:W-:-:S02]  /*3ba0*/  ISETP.GT.AND P4, PT, R7, 0x79, PT ;  /* 0x000000790700780c */ /* 0x000fc40003f84270 */
[----:B------:R-:W-:Y:S01]  /*3bb0*/  FSEL R86, R86, -INF , P3 ;  /* 0xff80000056567808 */ /* 0x000fe20001800000 */
[----:B------:R1:W-:Y:S01]  /*3bc0*/  MUFU.EX2 R75, R109 ;  /* 0x0000006d004b7308 */ /* 0x0003e20000000800 */
[----:B------:R-:W-:Y:S01]  /*3bd0*/  FMNMX.FTZ R105, R83, R120, !PT ;  /* 0x0000007853697209 */ /* 0x000fe20007810000 */
[----:B------:R-:W-:Y:S01]  /*3be0*/  FFMA.FTZ R120, R68, UR37, -R3 ;  /* 0x0000002544787c23 */ /* 0x000fe20008010803 */
[----:B------:R-:W-:Y:S02]  /*3bf0*/  FSEL R87, R87, -INF , P4 ;  /* 0xff80000057577808 */ /* 0x000fe40002000000 */
[C---:B------:R-:W-:Y:S02]  /*3c00*/  ISETP.GT.AND P3, PT, R7.reuse, 0x80, PT ;  /* 0x000000800700780c */ /* 0x040fe40003f64270 */
[----:B------:R-:W-:Y:S01]  /*3c10*/  FMNMX.FTZ R116, R86, R105, !PT ;  /* 0x0000006956747209 */ /* 0x000fe20007810000 */
[----:B------:R-:W-:Y:S01]  /*3c20*/  MUFU.EX2 R12, R12 ;  /* 0x0000000c000c7308 */ /* 0x000fe20000000800 */
[----:B------:R-:W-:-:S02]  /*3c30*/  ISETP.GT.AND P4, PT, R7, 0x81, PT ;  /* 0x000000810700780c */ /* 0x000fc40003f84270 */
[----:B------:R-:W-:Y:S02]  /*3c40*/  FSEL R105, R58, -INF , P3 ;  /* 0xff8000003a697808 */ /* 0x000fe40001800000 */
[----:B------:R-:W-:Y:S02]  /*3c50*/  FMNMX.FTZ R116, R87, R116, !PT ;  /* 0x0000007457747209 */ /* 0x000fe40007810000 */
[----:B------:R-:W-:Y:S01]  /*3c60*/  ISETP.GT.AND P3, PT, R7, 0x88, PT ;  /* 0x000000880700780c */ /* 0x000fe20003f64270 */
[----:B------:R2:W-:Y:S01]  /*3c70*/  MUFU.EX2 R58, R113 ;  /* 0x00000071003a7308 */ /* 0x0005e20000000800 */
[----:B-1----:R-:W-:Y:S01]  /*3c80*/  FSEL R109, R59, -INF , P4 ;  /* 0xff8000003b6d7808 */ /* 0x002fe20002000000 */
[----:B------:R-:W-:Y:S01]  /*3c90*/  FFMA.FTZ R59, R112, UR37, -R3 ;  /* 0x00000025703b7c23 */ /* 0x000fe20008010803 */
[----:B------:R-:W-:Y:S02]  /*3ca0*/  FMNMX.FTZ R116, R105, R116, !PT ;  /* 0x0000007469747209 */ /* 0x000fe40007810000 */
[----:B------:R-:W-:-:S02]  /*3cb0*/  ISETP.GT.AND P4, PT, R7, 0x89, PT ;  /* 0x000000890700780c */ /* 0x000fc40003f84270 */
[----:B------:R-:W-:Y:S01]  /*3cc0*/  FSEL R112, R62, -INF , P3 ;  /* 0xff8000003e707808 */ /* 0x000fe20001800000 */
[----:B------:R-:W-:Y:S01]  /*3cd0*/  MUFU.EX2 R13, R13 ;  /* 0x0000000d000d7308 */ /* 0x000fe20000000800 */
[----:B------:R-:W-:Y:S01]  /*3ce0*/  FMNMX.FTZ R117, R109, R116, !PT ;  /* 0x000000746d757209 */ /* 0x000fe20007810000 */
[----:B------:R-:W-:Y:S01]  /*3cf0*/  FFMA.FTZ R116, R108, UR37, -R3 ;  /* 0x000000256c747c23 */ /* 0x000fe20008010803 */
[----:B------:R-:W-:Y:S02]  /*3d00*/  ISETP.GT.AND P3, PT, R7, 0x90, PT ;  /* 0x000000900700780c */ /* 0x000fe40003f64270 */
[----:B--2---:R-:W-:Y:S02]  /*3d10*/  FSEL R113, R63, -INF , P4 ;  /* 0xff8000003f717808 */ /* 0x004fe40002000000 */
[----:B------:R-:W-:Y:S01]  /*3d20*/  FMNMX.FTZ R62, R112, R117, !PT ;  /* 0x00000075703e7209 */ /* 0x000fe20007810000 */
[----:B------:R-:W-:Y:S01]  /*3d30*/  MUFU.EX2 R78, R128 ;  /* 0x00000080004e7308 */ /* 0x000fe20000000800 */
[----:B------:R-:W-:-:S02]  /*3d40*/  ISETP.GT.AND P4, PT, R7, 0x91, PT ;  /* 0x000000910700780c */ /* 0x000fc40003f84270 */
[----:B------:R-:W-:Y:S02]  /*3d50*/  FSEL R108, R66, -INF , P3 ;  /* 0xff800000426c7808 */ /* 0x000fe40001800000 */
[----:B------:R-:W-:Y:S01]  /*3d60*/  FMNMX.FTZ R63, R113, R62, !PT ;  /* 0x0000003e713f7209 */ /* 0x000fe20007810000 */
[----:B------:R-:W-:Y:S01]  /*3d70*/  FFMA.FTZ R62, R104, UR37, -R3 ;  /* 0x00000025683e7c23 */ /* 0x000fe20008010803 */
[----:B------:R-:W-:Y:S01]  /*3d80*/  ISETP.GT.AND P3, PT, R7, 0x98, PT ;  /* 0x000000980700780c */ /* 0x000fe20003f64270 */
[----:B------:R1:W-:Y:S01]  /*3d90*/  MUFU.EX2 R66, R116 ;  /* 0x0000007400427308 */ /* 0x0003e20000000800 */
[----:B------:R-:W-:Y:S02]  /*3da0*/  FSEL R67, R67, -INF , P4 ;  /* 0xff80000043437808 */ /* 0x000fe40002000000 */
[----:B------:R-:W-:Y:S02]  /*3db0*/  FMNMX.FTZ R104, R108, R63, !PT ;  /* 0x0000003f6c687209 */ /* 0x000fe40007810000 */
[----:B------:R-:W-:-:S02]  /*3dc0*/  ISETP.GT.AND P4, PT, R7, 0x99, PT ;  /* 0x000000990700780c */ /* 0x000fc40003f84270 */
[----:B------:R-:W-:Y:S01]  /*3dd0*/  FSEL R70, R70, -INF , P3 ;  /* 0xff80000046467808 */ /* 0x000fe20001800000 */
[----:B------:R-:W2:Y:S01]  /*3de0*/  MUFU.EX2 R14, R14 ;  /* 0x0000000e000e7308 */ /* 0x000ea20000000800 */
[----:B------:R-:W-:Y:S01]  /*3df0*/  FMNMX.FTZ R63, R67, R104, !PT ;  /* 0x00000068433f7209 */ /* 0x000fe20007810000 */
[----:B-1----:R-:W-:Y:S01]  /*3e00*/  FFMA.FTZ R116, R100, UR37, -R3 ;  /* 0x0000002564747c23 */ /* 0x002fe20008010803 */
[----:B------:R-:W-:Y:S02]  /*3e10*/  FSEL R71, R71, -INF , P4 ;  /* 0xff80000047477808 */ /* 0x000fe40002000000 */
[C---:B------:R-:W-:Y:S02]  /*3e20*/  ISETP.GT.AND P3, PT, R7.reuse, 0xa0, PT ;  /* 0x000000a00700780c */ /* 0x040fe40003f64270 */
[----:B------:R-:W-:Y:S01]  /*3e30*/  FMNMX.FTZ R104, R70, R63, !PT ;  /* 0x0000003f46687209 */ /* 0x000fe20007810000 */
[----:B------:R-:W-:Y:S01]  /*3e40*/  MUFU.EX2 R15, R15 ;  /* 0x0000000f000f7308 */ /* 0x000fe20000000800 */
[----:B------:R-:W-:-:S02]  /*3e50*/  ISETP.GT.AND P4, PT, R7, 0xa1, PT ;  /* 0x000000a10700780c */ /* 0x000fc40003f84270 */
[----:B------:R-:W-:Y:S01]  /*3e60*/  FSEL R100, R42, -INF , P3 ;  /* 0xff8000002a647808 */ /* 0x000fe20001800000 */
[----:B------:R-:W-:-:S01]  /*3e70*/  FFMA.FTZ R42, R96, UR37, -R3 ;  /* 0x00000025602a7c23 */ /* 0x000fc20008010803 */
[----:B------:R-:W-:Y:S02]  /*3e80*/  FMNMX.FTZ R117, R71, R104, !PT ;  /* 0x0000006847757209 */ /* 0x000fe40007810000 */
[----:B------:R-:W-:Y:S01]  /*3e90*/  ISETP.GT.AND P3, PT, R7, 0xa8, PT ;  /* 0x000000a80700780c */ /* 0x000fe20003f64270 */
[----:B------:R1:W-:Y:S01]  /*3ea0*/  MUFU.EX2 R63, R116 ;  /* 0x00000074003f7308 */ /* 0x0003e20000000800 */
[----:B------:R-:W-:Y:S01]  /*3eb0*/  FSEL R104, R43, -INF , P4 ;  /* 0xff8000002b687808 */ /* 0x000fe20002000000 */
[--C-:B------:R-:W-:Y:S01]  /*3ec0*/  FFMA.FTZ R43, R92, UR37, -R3.reuse ;  /* 0x000000255c2b7c23 */ /* 0x100fe20008010803 */
[----:B------:R-:W-:Y:S01]  /*3ed0*/  FMNMX.FTZ R117, R100, R117, !PT ;  /* 0x0000007564757209 */ /* 0x000fe20007810000 */
[----:B------:R-:W-:Y:S01]  /*3ee0*/  FFMA.FTZ R92, R65, UR37, -R3 ;  /* 0x00000025415c7c23 */ /* 0x000fe20008010803 */
[----:B------:R-:W-:-:S02]  /*3ef0*/  ISETP.GT.AND P4, PT, R7, 0xa9, PT ;  /* 0x000000a90700780c */ /* 0x000fc40003f84270 */
[----:B------:R-:W-:Y:S01]  /*3f00*/  FSEL R96, R46, -INF , P3 ;  /* 0xff8000002e607808 */ /* 0x000fe20001800000 */
[----:B------:R-:W-:-:S01]  /*3f10*/  FFMA.FTZ R46, R88, UR37, -R3 ;  /* 0x00000025582e7c23 */ /* 0x000fc20008010803 */
[----:B------:R-:W-:Y:S01]  /*3f20*/  FMNMX.FTZ R117, R104, R117, !PT ;  /* 0x0000007568757209 */ /* 0x000fe20007810000 */
[----:B------:R-:W-:Y:S01]  /*3f30*/  MUFU.EX2 R20, R20 ;  /* 0x0000001400147308 */ /* 0x000fe20000000800 */
[----:B------:R-:W-:Y:S02]  /*3f40*/  ISETP.GT.AND P3, PT, R7, 0xb0, PT ;  /* 0x000000b00700780c */ /* 0x000fe40003f64270 */
[----:B-1----:R-:W-:Y:S02]  /*3f50*/  FSEL R116, R47, -INF , P4 ;  /* 0xff8000002f747808 */ /* 0x002fe40002000000 */
[----:B------:R-:W-:Y:S02]  /*3f60*/  FMNMX.FTZ R117, R96, R117, !PT ;  /* 0x0000007560757209 */ /* 0x000fe40007810000 */
[----:B------:R-:W-:Y:S01]  /*3f70*/  ISETP.GT.AND P4, PT, R7, 0xb1, PT ;  /* 0x000000b10700780c */ /* 0x000fe20003f84270 */
[----:B------:R-:W-:Y:S01]  /*3f80*/  MUFU.EX2 R21, R21 ;  /* 0x0000001500157308 */ /* 0x000fe20000000800 */
[----:B------:R-:W-:-:S02]  /*3f90*/  FSEL R50, R50, -INF , P3 ;  /* 0xff80000032327808 */ /* 0x000fc40001800000 */
[----:B------:R-:W-:Y:S02]  /*3fa0*/  FMNMX.FTZ R117, R116, R117, !PT ;  /* 0x0000007574757209 */ /* 0x000fe40007810000 */
[----:B------:R-:W-:Y:S02]  /*3fb0*/  ISETP.GT.AND P3, PT, R7, 0xb8, PT ;  /* 0x000000b80700780c */ /* 0x000fe40003f64270 */
[----:B------:R-:W-:Y:S01]  /*3fc0*/  FSEL R51, R51, -INF , P4 ;  /* 0xff80000033337808 */ /* 0x000fe20002000000 */
[----:B------:R-:W1:Y:S01]  /*3fd0*/  MUFU.EX2 R56, R56 ;  /* 0x0000003800387308 */ /* 0x000e620000000800 */
[----:B------:R-:W-:Y:S02]  /*3fe0*/  FMNMX.FTZ R88, R50, R117, !PT ;  /* 0x0000007532587209 */ /* 0x000fe40007810000 */
[----:B------:R-:W-:Y:S02]  /*3ff0*/  ISETP.GT.AND P4, PT, R7, 0xb9, PT ;  /* 0x000000b90700780c */ /* 0x000fe40003f84270 */
[----:B------:R-:W-:-:S02]  /*4000*/  FSEL R54, R54, -INF , P3 ;  /* 0xff80000036367808 */ /* 0x000fc40001800000 */
[----:B------:R-:W-:Y:S01]  /*4010*/  FMNMX.FTZ R47, R51, R88, !PT ;  /* 0x00000058332f7209 */ /* 0x000fe20007810000 */
[----:B------:R-:W-:Y:S01]  /*4020*/  MUFU.EX2 R37, R37 ;  /* 0x0000002500257308 */ /* 0x000fe20000000800 */
[----:B------:R-:W-:Y:S02]  /*4030*/  ISETP.GT.AND P3, PT, R7, 0xc0, PT ;  /* 0x000000c00700780c */ /* 0x000fe40003f64270 */
[----:B------:R-:W-:Y:S02]  /*4040*/  FSEL R55, R55, -INF , P4 ;  /* 0xff80000037377808 */ /* 0x000fe40002000000 */
[----:B------:R-:W-:Y:S02]  /*4050*/  FMNMX.FTZ R88, R54, R47, !PT ;  /* 0x0000002f36587209 */ /* 0x000fe40007810000 */
[----:B------:R-:W-:Y:S01]  /*4060*/  ISETP.GT.AND P4, PT, R7, 0xc1, PT ;  /* 0x000000c10700780c */ /* 0x000fe20003f84270 */
[----:B------:R3:W-:Y:S01]  /*4070*/  MUFU.EX2 R47, R92 ;  /* 0x0000005c002f7308 */ /* 0x0007e20000000800 */
[----:B------:R-:W-:-:S02]  /*4080*/  FSEL R65, R26, -INF , P3 ;  /* 0xff8000001a417808 */ /* 0x000fc40001800000 */
[----:B------:R-:W-:Y:S02]  /*4090*/  FMNMX.FTZ R26, R55, R88, !PT ;  /* 0x00000058371a7209 */ /* 0x000fe40007810000 */
[----:B------:R-:W-:Y:S02]  /*40a0*/  FSEL R88, R27, -INF , P4 ;  /* 0xff8000001b587808 */ /* 0x000fe40002000000 */
[----:B------:R-:W-:Y:S01]  /*40b0*/  ISETP.GT.AND P3, PT, R7, 0xc8, PT ;  /* 0x000000c80700780c */ /* 0x000fe20003f64270 */
[----:B------:R-:W-:Y:S01]  /*40c0*/  MUFU.EX2 R60, R60 ;  /* 0x0000003c003c7308 */ /* 0x000fe20000000800 */
[----:B------:R-:W-:Y:S02]  /*40d0*/  FMNMX.FTZ R27, R65, R26, !PT ;  /* 0x0000001a411b7209 */ /* 0x000fe40007810000 */
[----:B------:R-:W-:Y:S02]  /*40e0*/  ISETP.GT.AND P4, PT, R7, 0xc9, PT ;  /* 0x000000c90700780c */ /* 0x000fe40003f84270 */
[----:B------:R-:W-:-:S02]  /*40f0*/  FSEL R68, R30, -INF , P3 ;  /* 0xff8000001e447808 */ /* 0x000fc40001800000 */
[----:B------:R-:W-:Y:S01]  /*4100*/  FMNMX.FTZ R27, R88, R27, !PT ;  /* 0x0000001b581b7209 */ /* 0x000fe20007810000 */
[----:B------:R4:W-:Y:S01]  /*4110*/  MUFU.EX2 R26, R120 ;  /* 0x00000078001a7308 */ /* 0x0009e20000000800 */
[----:B------:R-:W-:Y:S02]  /*4120*/  ISETP.GT.AND P3, PT, R7, 0xd0, PT ;  /* 0x000000d00700780c */ /* 0x000fe40003f64270 */
[----:B------:R-:W-:Y:S02]  /*4130*/  FSEL R31, R31, -INF , P4 ;  /* 0xff8000001f1f7808 */ /* 0x000fe40002000000 */
[----:B------:R-:W-:Y:S02]  /*4140*/  FMNMX.FTZ R30, R68, R27, !PT ;  /* 0x0000001b441e7209 */ /* 0x000fe40007810000 */
[----:B------:R-:W-:Y:S01]  /*4150*/  ISETP.GT.AND P4, PT, R7, 0xd1, PT ;  /* 0x000000d10700780c */ /* 0x000fe20003f84270 */
[----:B------:R-:W-:Y:S01]  /*4160*/  MUFU.EX2 R27, R121 ;  /* 0x00000079001b7308 */ /* 0x000fe20000000800 */
[----:B------:R-:W-:-:S02]  /*4170*/  FSEL R34, R34, -INF , P3 ;  /* 0xff80000022227808 */ /* 0x000fc40001800000 */
[----:B------:R-:W-:Y:S01]  /*4180*/  FMNMX.FTZ R117, R31, R30, !PT ;  /* 0x0000001e1f757209 */ /* 0x000fe20007810000 */
[----:B------:R-:W-:-:S01]  /*4190*/  FFMA.FTZ R30, R40, UR37, -R3 ;  /* 0x00000025281e7c23 */ /* 0x000fc20008010803 */
[----:B------:R-:W-:Y:S02]  /*41a0*/  ISETP.GT.AND P3, PT, R7, 0xd8, PT ;  /* 0x000000d80700780c */ /* 0x000fe40003f64270 */
[----:B------:R-:W-:Y:S01]  /*41b0*/  FSEL R69, R35, -INF , P4 ;  /* 0xff80000023457808 */ /* 0x000fe20002000000 */
[--C-:B------:R-:W-:Y:S01]  /*41c0*/  FFMA.FTZ R35, R41, UR37, -R3.reuse ;  /* 0x0000002529237c23 */ /* 0x100fe20008010803 */
[----:B---3--:R-:W-:Y:S01]  /*41d0*/  FMNMX.FTZ R92, R34, R117, !PT ;  /* 0x00000075225c7209 */ /* 0x008fe20007810000 */
[--C-:B------:R-:W-:Y:S01]  /*41e0*/  FFMA.FTZ R41, R48, UR37, -R3.reuse ;  /* 0x0000002530297c23 */ /* 0x100fe20008010803 */
[----:B------:R-:W-:Y:S01]  /*41f0*/  ISETP.GT.AND P4, PT, R7, 0xd9, PT ;  /* 0x000000d90700780c */ /* 0x000fe20003f84270 */
[--C-:B------:R-:W-:Y:S01]  /*4200*/  FFMA.FTZ R48, R53, UR37, -R3.reuse ;  /* 0x0000002535307c23 */ /* 0x100fe20008010803 */
[----:B------:R-:W-:Y:S01]  /*4210*/  FSEL R40, R38, -INF , P3 ;  /* 0xff80000026287808 */ /* 0x000fe20001800000 */
[--C-:B------:R-:W-:Y:S01]  /*4220*/  FFMA.FTZ R38, R44, UR37, -R3.reuse ;  /* 0x000000252c267c23 */ /* 0x100fe20008010803 */
[----:B------:R-:W-:Y:S01]  /*4230*/  FMNMX.FTZ R7, R69, R92, !PT ;  /* 0x0000005c45077209 */ /* 0x000fe20007810000 */
[--C-:B------:R-:W-:Y:S01]  /*4240*/  FFMA.FTZ R44, R49, UR37, -R3.reuse ;  /* 0x00000025312c7c23 */ /* 0x100fe20008010803 */
[----:B------:R-:W-:Y:S01]  /*4250*/  FSEL R92, R39, -INF , P4 ;  /* 0xff800000275c7808 */ /* 0x000fe20002000000 */
[--C-:B------:R-:W-:Y:S01]  /*4260*/  FFMA.FTZ R39, R45, UR37, -R3.reuse ;  /* 0x000000252d277c23 */ /* 0x100fe20008010803 */
[----:B------:R-:W-:Y:S01]  /*4270*/  FMNMX.FTZ R7, R40, R7, !PT ;  /* 0x0000000728077209 */ /* 0x000fe20007810000 */
[----:B------:R-:W-:Y:S01]  /*4280*/  FFMA.FTZ R45, R52, UR37, -R3 ;  /* 0x00000025342d7c23 */ /* 0x000fe20008010803 */
[----:B------:R-:W-:-:S02]  /*4290*/  IMAD.U32 R52, RZ, RZ, UR37 ;  /* 0x00000025ff347e24 */ /* 0x000fc4000f8e00ff */
[----:B------:R-:W-:Y:S01]  /*42a0*/  FFMA.FTZ R3, R6, UR37, -R3 ;  /* 0x0000002506037c23 */ /* 0x000fe20008010803 */
[----:B------:R-:W-:Y:S01]  /*42b0*/  FMNMX.FTZ R7, R92, R7, !PT ;  /* 0x000000075c077209 */ /* 0x000fe20007810000 */
[----:B------:R-:W-:Y:S01]  /*42c0*/  MUFU.EX2 R57, R57 ;  /* 0x0000003900397308 */ /* 0x000fe20000000800 */
[----:B0-----:R-:W-:Y:S02]  /*42d0*/  F2FP.SATFINITE.E4M3.F32.PACK_AB_MERGE_C R224, R10, R9, RZ ;  /* 0x000000090ae0723e */ /* 0x001fe400048070ff */
[----:B--2---:R-:W-:Y:S01]  /*42e0*/  F2FP.SATFINITE.E4M3.F32.PACK_AB_MERGE_C R226, R14, R13, RZ ;  /* 0x0000000d0ee2723e */ /* 0x004fe200048070ff */
[----:B----4-:R-:W0:Y:S01]  /*42f0*/  SHFL.BFLY PT, R120, R7, 0x2, 0x1f ;  /* 0x0c401f0007787f89 */ /* 0x010e2200000e0000 */
[----:B-1----:R-:W-:Y:S02]  /*4300*/  F2FP.SATFINITE.E4M3.F32.PACK_AB_MERGE_C R220, R56, R21, RZ ;  /* 0x0000001538dc723e */ /* 0x002fe400048070ff */
[----:B------:R-:W-:Y:S01]  /*4310*/  F2FP.SATFINITE.E4M3.F32.PACK_AB_MERGE_C R224, R8, R5, R224 ;  /* 0x0000000508e0723e */ /* 0x000fe200048070e0 */
[----:B------:R-:W1:Y:S01]  /*4320*/  MUFU.EX2 R64, R64 ;  /* 0x0000004000407308 */ /* 0x000e620000000800 */
[----:B------:R-:W-:-:S02]  /*4330*/  F2FP.SATFINITE.E4M3.F32.PACK_AB_MERGE_C R226, R12, R11, R226 ;  /* 0x0000000b0ce2723e */ /* 0x000fc400048070e2 */
[----:B------:R-:W-:-:S05]  /*4340*/  F2FP.SATFINITE.E4M3.F32.PACK_AB_MERGE_C R220, R20, R15, R220 ;  /* 0x0000000f14dc723e */ /* 0x000fca00048070dc */
[----:B------:R-:W-:Y:S08]  /*4350*/  MUFU.EX2 R61, R152 ;  /* 0x00000098003d7308 */ /* 0x000ff00000000800 */
[----:B------:R-:W-:Y:S01]  /*4360*/  MUFU.EX2 R72, R72 ;  /* 0x0000004800487308 */ /* 0x000fe20000000800 */
[----:B-1----:R-:W-:Y:S02]  /*4370*/  F2FP.SATFINITE.E4M3.F32.PACK_AB_MERGE_C R222, R64, R57, RZ ;  /* 0x0000003940de723e */ /* 0x002fe400048070ff */
[----:B0-----:R-:W-:-:S02]  /*4380*/  FMNMX.FTZ R120, R7, R120, !PT ;  /* 0x0000007807787209 */ /* 0x001fc40007810000 */
[----:B------:R-:W-:-:S03]  /*4390*/  F2FP.SATFINITE.E4M3.F32.PACK_AB_MERGE_C R222, R60, R37, R222 ;  /* 0x000000253cde723e */ /* 0x000fc600048070de */
[----:B------:R-:W-:Y:S01]  /*43a0*/  MUFU.EX2 R73, R148 ;  /* 0x0000009400497308 */ /* 0x000fe20000000800 */
[----:B------:R-:W0:Y:S07]  /*43b0*/  SHFL.BFLY PT, R7, R120, 0x1, 0x1f ;  /* 0x0c201f0078077f89 */ /* 0x000e2e00000e0000 */
[----:B------:R-:W1:Y:S08]  /*43c0*/  MUFU.EX2 R76, R76 ;  /* 0x0000004c004c7308 */ /* 0x000e700000000800 */
[----:B------:R-:W-:Y:S08]  /*43d0*/  MUFU.EX2 R77, R144 ;  /* 0x00000090004d7308 */ /* 0x000ff00000000800 */
[----:B------:R-:W-:Y:S01]  /*43e0*/  MUFU.EX2 R80, R80 ;  /* 0x0000005000507308 */ /* 0x000fe20000000800 */
[----:B0-----:R-:W-:-:S02]  /*43f0*/  FMNMX.FTZ R7, R120, R7, !PT ;  /* 0x0000000778077209 */ /* 0x001fc40007810000 */
[----:B-1----:R-:W-:Y:S02]  /*4400*/  F2FP.SATFINITE.E4M3.F32.PACK_AB_MERGE_C R216, R76, R73, RZ ;  /* 0x000000494cd8723e */ /* 0x002fe400048070ff */
[C---:B------:R-:W-:Y:S01]  /*4410*/  FSETP.NEU.FTZ.AND P3, PT, R7.reuse, -INF , PT ;  /* 0xff8000000700780b */ /* 0x040fe20003f7d000 */
[----:B------:R-:W-:Y:S01]  /*4420*/  FFMA.FTZ R52, R7, R52, -8 ;  /* 0xc100000007347423 */ /* 0x000fe20000010034 */
[----:B------:R-:W-:Y:S01]  /*4430*/  F2FP.SATFINITE.E4M3.F32.PACK_AB_MERGE_C R216, R72, R61, R216 ;  /* 0x0000003d48d8723e */ /* 0x000fe200048070d8 */
[----:B------:R-:W-:Y:S03]  /*4440*/  MUFU.EX2 R81, R140 ;  /* 0x0000008c00517308 */ /* 0x000fe60000000800 */
[----:B------:R-:W-:Y:S02]  /*4450*/  FSEL R52, R52, RZ, P3 ;  /* 0x000000ff34347208 */ /* 0x000fe40001800000 */
[----:B------:R-:W-:-:S03]  /*4460*/  PLOP3.LUT P3, PT, PT, PT, UP1, 0x80, 0x0 ;  /* 0x000000000000781c */ /* 0x000fc60003f6f018 */
        /* <DEDUP_REMOVED lines=12> */
[----:B------:R-:W-:Y:S01]  /*4530*/  FFMA.FTZ R94, R98, UR37, -R52 ;  /* 0x00000025625e7c23 */ /* 0x000fe20008010834 */
[----:B------:R-:W-:-:S01]  /*4540*/  FADD.FTZ R130, R5, R8 ;  /* 0x0000000805827221 */ /* 0x000fc20000010000 */
[----:B------:R-:W0:Y:S01]  /*4550*/  MUFU.EX2 R49, R49 ;  /* 0x0000003100317308 */ /* 0x000e220000000800 */
[----:B------:R-:W-:-:S01]  /*4560*/  FFMA.FTZ R98, R93, UR37, -R52 ;  /* 0x000000255d627c23 */ /* 0x000fc20008010834 */
[--C-:B------:R-:W-:Y:S01]  /*4570*/  FFMA.FTZ R93, R97, UR37, -R52.reuse ;  /* 0x00000025615d7c23 */ /* 0x100fe20008010834 */
[----:B------:R-:W-:-:S01]  /*4580*/  FFMA.FTZ R124, R135, UR37, -R52 ;  /* 0x00000025877c7c23 */ /* 0x000fc20008010834 */
[----:B------:R-:W-:Y:S01]  /*4590*/  FFMA.FTZ R97, R87, UR37, -R52 ;  /* 0x0000002557617c23 */ /* 0x000fe20008010834 */
[----:B------:R-:W-:-:S01]  /*45a0*/  FADD.FTZ R87, R9, R130 ;  /* 0x0000008209577221 */ /* 0x000fc20000010000 */
[--C-:B------:R-:W-:Y:S01]  /*45b0*/  FFMA.FTZ R128, R101, UR37, -R52.reuse ;  /* 0x0000002565807c23 */ /* 0x100fe20008010834 */
[----:B------:R-:W-:-:S01]  /*45c0*/  FFMA.FTZ R106, R106, UR37, -R52 ;  /* 0x000000256a6a7c23 */ /* 0x000fc20008010834 */
[----:B------:R-:W1:Y:S01]  /*45d0*/  MUFU.EX2 R117, R117 ;  /* 0x0000007500757308 */ /* 0x000e620000000800 */
[----:B------:R-:W-:-:S01]  /*45e0*/  FFMA.FTZ R126, R111, UR37, -R52 ;  /* 0x000000256f7e7c23 */ /* 0x000fc20008010834 */
[----:B------:R-:W-:Y:S01]  /*45f0*/  FFMA.FTZ R111, R115, UR37, -R52 ;  /* 0x00000025736f7c23 */ /* 0x000fe20008010834 */
[----:B------:R-:W-:-:S01]  /*4600*/  FADD.FTZ R130, R10, R87 ;  /* 0x000000570a827221 */ /* 0x000fc20000010000 */
        /* <DEDUP_REMOVED lines=8> */
[----:B------:R-:W-:Y:S01]  /*4690*/  FFMA.FTZ R105, R105, UR37, -R52 ;  /* 0x0000002569697c23 */ /* 0x000fe20008010834 */
[----:B------:R-:W-:Y:S01]  /*46a0*/  @!P1 PRMT R87, RZ, 0x654, R2 ;  /* 0x00000654ff579816 */ /* 0x000fe20000000002 */
[--C-:B------:R-:W-:Y:S01]  /*46b0*/  FFMA.FTZ R90, R90, UR37, -R52.reuse ;  /* 0x000000255a5a7c23 */ /* 0x100fe20008010834 */
[----:B------:R-:W-:-:S01]  /*46c0*/  FFMA.FTZ R91, R91, UR37, -R52 ;  /* 0x000000255b5b7c23 */ /* 0x000fc20008010834 */
[----:B------:R-:W0:Y:S01]  /*46d0*/  MUFU.EX2 R53, R53 ;  /* 0x0000003500357308 */ /* 0x000e220000000800 */
[----:B-1----:R-:W-:-:S01]  /*46e0*/  FADD.FTZ R101, R117, R132 ;  /* 0x0000008475657221 */ /* 0x002fc20000010000 */
[----:B------:R1:W-:Y:S01]  /*46f0*/  @!P1 SYNCS.ARRIVE.TRANS64.RED.A1T0 RZ, [R87+URZ], RZ ;  /* 0x000000ff57ff99a7 */ /* 0x0003e2000810043f */
[----:B------:R-:W-:-:S01]  /*4700*/  FFMA.FTZ R113, R113, UR37, -R52 ;  /* 0x0000002571717c23 */ /* 0x000fc20008010834 */
[--C-:B------:R-:W-:Y:S01]  /*4710*/  FFMA.FTZ R108, R108, UR37, -R52.reuse ;  /* 0x000000256c6c7c23 */ /* 0x100fe20008010834 */
[----:B------:R-:W-:-:S01]  /*4720*/  FFMA.FTZ R89, R89, UR37, -R52 ;  /* 0x0000002559597c23 */ /* 0x000fc20008010834 */
[--C-:B------:R-:W-:Y:S01]  /*4730*/  FFMA.FTZ R82, R82, UR37, -R52.reuse ;  /* 0x0000002552527c23 */ /* 0x100fe20008010834 */
[----:B------:R-:W-:-:S01]  /*4740*/  FFMA.FTZ R83, R83, UR37, -R52 ;  /* 0x0000002553537c23 */ /* 0x000fc20008010834 */
[----:B------:R-:W3:Y:S01]  /*4750*/  MUFU.EX2 R120, R120 ;  /* 0x0000007800787308 */ /* 0x000ee20000000800 */
[----:B--2---:R-:W-:-:S01]  /*4760*/  FADD.FTZ R132, R122, R101 ;  /* 0x000000657a847221 */ /* 0x004fc20000010000 */
[----:B------:R-:W-:Y:S01]  /*4770*/  FADD.FTZ R101, R11, R130 ;  /* 0x000000820b657221 */ /* 0x000fe20000010000 */
[----:B-1----:R-:W-:-:S01]  /*4780*/  FFMA.FTZ R87, R109, UR37, -R52 ;  /* 0x000000256d577c23 */ /* 0x002fc20008010834 */
[--C-:B------:R-:W-:Y:S01]  /*4790*/  FFMA.FTZ R86, R86, UR37, -R52.reuse ;  /* 0x0000002556567c23 */ /* 0x100fe20008010834 */
[----:B------:R-:W-:-:S01]  /*47a0*/  FFMA.FTZ R71, R71, UR37, -R52 ;  /* 0x0000002547477c23 */ /* 0x000fc20008010834 */
[----:B------:R-:W-:Y:S01]  /*47b0*/  FADD.FTZ R130, R12, R101 ;  /* 0x000000650c827221 */ /* 0x000fe20000010000 */
[----:B------:R-:W-:-:S01]  /*47c0*/  FFMA.FTZ R101, R112, UR37, -R52 ;  /* 0x0000002570657c23 */ /* 0x000fc20008010834 */
[----:B------:R-:W-:Y:S01]  /*47d0*/  MUFU.EX2 R121, R121 ;  /* 0x0000007900797308 */ /* 0x000fe20000000800 */
        /* <DEDUP_REMOVED lines=9> */
[----:B------:R-:W-:Y:S01]  /*4870*/  FADD.FTZ R103, R13, R130 ;  /* 0x000000820d677221 */ /* 0x000fe20000010000 */
[----:B------:R-:W-:-:S01]  /*4880*/  FFMA.FTZ R65, R65, UR37, -R52 ;  /* 0x0000002541417c23 */ /* 0x000fc20008010834 */
[--C-:B------:R-:W-:Y:S01]  /*4890*/  FFMA.FTZ R88, R88, UR37, -R52.reuse ;  /* 0x0000002558587c23 */ /* 0x100fe20008010834 */
[----:B------:R-:W-:-:S01]  /*48a0*/  FFMA.FTZ R68, R68, UR37, -R52 ;  /* 0x0000002544447c23 */ /* 0x000fc20008010834 */
[--C-:B------:R-:W-:Y:S01]  /*48b0*/  FFMA.FTZ R34, R34, UR37, -R52.reuse ;  /* 0x0000002522227c23 */ /* 0x100fe20008010834 */
[----:B------:R-:W-:-:S01]  /*48c0*/  FFMA.FTZ R69, R69, UR37, -R52 ;  /* 0x0000002545457c23 */ /* 0x000fc20008010834 */
[----:B------:R-:W1:Y:S01]  /*48d0*/  MUFU.EX2 R106, R106 ;  /* 0x0000006a006a7308 */ /* 0x000e620000000800 */
[----:B------:R-:W-:-:S01]  /*48e0*/  FFMA.FTZ R40, R40, UR37, -R52 ;  /* 0x0000002528287c23 */ /* 0x000fc20008010834 */
[----:B------:R-:W-:-:S04]  /*48f0*/  F2FP.SATFINITE.E4M3.F32.PACK_AB_MERGE_C R225, R122, R117, RZ ;  /* 0x000000757ae1723e */ /* 0x000fc800048070ff */
[----:B------:R-:W-:Y:S02]  /*4900*/  F2FP.SATFINITE.E4M3.F32.PACK_AB_MERGE_C R225, R49, R6, R225 ;  /* 0x0000000631e1723e */ /* 0x000fe400048070e1 */
[----:B------:R-:W2:Y:S01]  /*4910*/  MUFU.EX2 R107, R107 ;  /* 0x0000006b006b7308 */ /* 0x000ea20000000800 */
[----:B0-----:R-:W-:-:S04]  /*4920*/  F2FP.SATFINITE.E4M3.F32.PACK_AB_MERGE_C R227, R124, R121, RZ ;  /* 0x000000797ce3723e */ /* 0x001fc800048070ff */
[----:B------:R-:W-:-:S03]  /*4930*/  F2FP.SATFINITE.E4M3.F32.PACK_AB_MERGE_C R227, R120, R53, R227 ;  /* 0x0000003578e3723e */ /* 0x000fc600048070e3 */
[----:B------:R-:W0:Y:S08]  /*4940*/  MUFU.EX2 R123, R123 ;  /* 0x0000007b007b7308 */ /* 0x000e300000000800 */
[----:B------:R3:W-:Y:S08]  /*4950*/  MUFU.EX2 R2, R105 ;  /* 0x0000006900027308 */ /* 0x0007f00000000800 */
[----:B------:R-:W4:Y:S01]  /*4960*/  MUFU.EX2 R126, R126 ;  /* 0x0000007e007e7308 */ /* 0x000f220000000800 */
[----:B---3--:R-:W-:-:S01]  /*4970*/  FADD.FTZ R105, R121, R112 ;  /* 0x0000007079697221 */ /* 0x008fc20000010000 */
[----:B------:R-:W-:Y:S01]  /*4980*/  FADD.FTZ R112, R14, R103 ;  /* 0x000000670e707221 */ /* 0x000fe20000010000 */
[----:B------:R-:W-:-:S02]  /*4990*/  FFMA.FTZ R103, R67, UR37, -R52 ;  /* 0x0000002543677c23 */ /* 0x000fc40008010834 */
[----:B------:R-:W-:Y:S01]  /*49a0*/  FADD.FTZ R67, R124, R105 ;  /* 0x000000697c437221 */ /* 0x000fe20000010000 */
[----:B------:R-:W-:-:S01]  /*49b0*/  FADD.FTZ R109, R15, R112 ;  /* 0x000000700f6d7221 */ /* 0x000fc20000010000 */
[----:B------:R-:W-:Y:S01]  /*49c0*/  FFMA.FTZ R105, R70, UR37, -R52 ;  /* 0x0000002546697c23 */ /* 0x000fe20008010834 */
[----:B------:R-:W3:Y:S01]  /*49d0*/  MUFU.EX2 R110, R110 ;  /* 0x0000006e006e7308 */ /* 0x000ee20000000800 */
[----:B-1----:R-:W-:-:S01]  /*49e0*/  FADD.FTZ R70, R106, R67 ;  /* 0x000000436a467221 */ /* 0x002fc20000010000 */
[----:B------:R-:W-:-:S03]  /*49f0*/  FADD.FTZ R112, R20, R109 ;  /* 0x0000006d14707221 */ /* 0x000fc60000010000 */
[----:B--2---:R-:W-:Y:S01]  /*4a00*/  FADD.FTZ R130, R107, R70 ;  /* 0x000000466b827221 */ /* 0x004fe20000010000 */
[----:B------:R-:W-:-:S02]  /*4a10*/  FADD.FTZ R67, R21, R112 ;  /* 0x0000007015437221 */ /* 0x000fc40000010000 */
[----:B------:R-:W-:Y:S01]  /*4a20*/  MUFU.EX2 R111, R111 ;  /* 0x0000006f006f7308 */ /* 0x000fe20000000800 */
[----:B0-----:R-:W-:-:S01]  /*4a30*/  FADD.FTZ R109, R123, R130 ;  /* 0x000000827b6d7221 */ /* 0x001fc20000010000 */
[----:B------:R-:W-:Y:S01]  /*4a40*/  FADD.FTZ R112, R56, R67 ;  /* 0x0000004338707221 */ /* 0x000fe20000010000 */
[C---:B----4-:R-:W-:Y:S02]  /*4a50*/  F2FP.SATFINITE.E4M3.F32.PACK_AB_MERGE_C R221, R126.reuse, R123, RZ ;  /* 0x0000007b7edd723e */ /* 0x050fe400048070ff */
[----:B------:R-:W-:Y:S01]  /*4a60*/  FADD.FTZ R125, R126, R109 ;  /* 0x0000006d7e7d7221 */ /* 0x000fe20000010000 */
[----:B------:R-:W-:-:S01]  /*4a70*/  FADD.FTZ R127, R37, R112 ;  /* 0x00000070257f7221 */ /* 0x000fc20000010000 */
[----:B------:R-:W-:Y:S01]  /*4a80*/  FFMA.FTZ R109, R50, UR37, -R52 ;  /* 0x00000025326d7c23 */ /* 0x000fe20008010834 */
[----:B------:R-:W-:Y:S01]  /*4a90*/  MUFU.EX2 R114, R114 ;  /* 0x0000007200727308 */ /* 0x000fe20000000800 */
[----:B---3--:R-:W-:-:S01]  /*4aa0*/  FADD.FTZ R50, R110, R125 ;  /* 0x0000007d6e327221 */ /* 0x008fc20000010000 */
[----:B------:R-:W-:Y:S01]  /*4ab0*/  FADD.FTZ R130, R60, R127 ;  /* 0x0000007f3c827221 */ /* 0x000fe20000010000 */
[----:B------:R-:W-:-:S01]  /*4ac0*/  FFMA.FTZ R112, R54, UR37, -R52 ;  /* 0x0000002536707c23 */ /* 0x000fc20008010834 */
[----:B------:R-:W-:-:S02]  /*4ad0*/  F2FP.SATFINITE.E4M3.F32.PACK_AB_MERGE_C R221, R107, R106, R221 ;  /* 0x0000006a6bdd723e */ /* 0x000fc400048070dd */
[----:B------:R-:W-:-:S02]  /*4ae0*/  FADD.FTZ R125, R57, R130 ;  /* 0x00000082397d7221 */ /* 0x000fc40000010000 */
[----:B------:R-:W0:Y:S08]  /*4af0*/  MUFU.EX2 R115, R115 ;  /* 0x0000007300737308 */ /* 0x000e300000000800 */
[----:B------:R-:W1:Y:S08]  /*4b00*/  MUFU.EX2 R90, R90 ;  /* 0x0000005a005a7308 */ /* 0x000e700000000800 */
[----:B------:R-:W2:Y:S01]  /*4b10*/  MUFU.EX2 R91, R91 ;  /* 0x0000005b005b7308 */ /* 0x000ea20000000800 */
[----:B0-----:R-:W-:-:S04]  /*4b20*/  F2FP.SATFINITE.E4M3.F32.PACK_AB_MERGE_C R223, R115, R114, RZ ;  /* 0x0000007273df723e */ /* 0x001fc800048070ff */
[----:B------:R-:W-:-:S03]  /*4b30*/  F2FP.SATFINITE.E4M3.F32.PACK_AB_MERGE_C R223, R111, R110, R223 ;  /* 0x0000006e6fdf723e */ /* 0x000fc600048070df */
[----:B------:R0:W-:Y:S08]  /*4b40*/  MUFU.EX2 R70, R113 ;  /* 0x0000007100467308 */ /* 0x0001f00000000800 */
[----:B------:R-:W3:Y:S01]  /*4b50*/  MUFU.EX2 R118, R118 ;  /* 0x0000007600767308 */ /* 0x000ee20000000800 */
[----:B0-----:R-:W-:-:S04]  /*4b60*/  FADD.FTZ R113, R111, R50 ;  /* 0x000000326f717221 */ /* 0x001fc80000010000 */
[----:B------:R-:W-:-:S03]  /*4b70*/  FADD.FTZ R54, R114, R113 ;  /* 0x0000007172367221 */ /* 0x000fc60000010000 */
[----:B------:R0:W-:Y:S01]  /*4b80*/  MUFU.EX2 R67, R108 ;  /* 0x0000006c00437308 */ /* 0x0001e20000000800 */
[----:B------:R-:W-:-:S04]  /*4b90*/  FADD.FTZ R113, R115, R54 ;  /* 0x0000003673717221 */ /* 0x000fc80000010000 */
[----:B-1----:R-:W-:-:S03]  /*4ba0*/  FADD.FTZ R54, R90, R113 ;  /* 0x000000715a367221 */ /* 0x002fc60000010000 */
[----:B------:R-:W1:Y:S01]  /*4bb0*/  MUFU.EX2 R119, R119 ;  /* 0x0000007700777308 */ /* 0x000e620000000800 */
[----:B0-----:R-:W-:-:S04]  /*4bc0*/  FADD.FTZ R108, R64, R125 ;  /* 0x0000007d406c7221 */ /* 0x001fc80000010000 */
[----:B------:R-:W-:Y:S01]  /*4bd0*/  FADD.FTZ R125, R61, R108 ;  /* 0x0000006c3d7d7221 */ /* 0x000fe20000010000 */
[----:B------:R-:W-:Y:S02]  /*4be0*/  CS2R R60, SRZ ;  /* 0x00000000003c7805 */ /* 0x000fe4000001ff00 */
[----:B------:R-:W0:Y:S01]  /*4bf0*/  MUFU.EX2 R94, R94 ;  /* 0x0000005e005e7308 */ /* 0x000e220000000800 */
[----:B------:R-:W-:-:S04]  /*4c00*/  FADD.FTZ R108, R72, R125 ;  /* 0x0000007d486c7221 */ /* 0x000fc80000010000 */
[----:B------:R-:W-:Y:S01]  /*4c10*/  FADD.FTZ R113, R73, R108 ;  /* 0x0000006c49717221 */ /* 0x000fe20000010000 */
[----:B------:R-:W-:Y:S02]  /*4c20*/  CS2R R72, SRZ ;  /* 0x0000000000487805 */ /* 0x000fe4000001ff00 */
[----:B------:R4:W-:Y:S01]  /*4c30*/  MUFU.EX2 R50, R103 ;  /* 0x0000006700327308 */ /* 0x0009e20000000800 */
[----:B------:R-:W-:-:S04]  /*4c40*/  FADD.FTZ R130, R76, R113 ;  /* 0x000000714c827221 */ /* 0x000fc80000010000 */
[----:B------:R-:W-:-:S03]  /*4c50*/  FADD.FTZ R125, R77, R130 ;  /* 0x000000824d7d7221 */ /* 0x000fc60000010000 */
[----:B------:R-:W5:Y:S01]  /*4c60*/  MUFU.EX2 R95, R95 ;  /* 0x0000005f005f7308 */ /* 0x000f620000000800 */
[----:B----4-:R-:W-:-:S01]  /*4c70*/  FFMA.FTZ R103, R31, UR37, -R52 ;  /* 0x000000251f677c23 */ /* 0x010fc20008010834 */
[----:B--2---:R-:W-:Y:S01]  /*4c80*/  FADD.FTZ R31, R91, R54 ;  /* 0x000000365b1f7221 */ /* 0x004fe20000010000 */
[----:B------:R-:W-:-:S01]  /*4c90*/  FFMA.FTZ R52, R92, UR37, -R52 ;  /* 0x000000255c347c23 */ /* 0x000fc20008010834 */
[----:B------:R-:W-:Y:S02]  /*4ca0*/  FADD.FTZ R92, R80, R125 ;  /* 0x0000007d505c7221 */ /* 0x000fe40000010000 */
[----:B---3--:R-:W-:-:S01]  /*4cb0*/  FADD.FTZ R108, R118, R31 ;  /* 0x0000001f766c7221 */ /* 0x008fc20000010000 */
[----:B-1----:R-:W-:Y:S01]  /*4cc0*/  F2FP.SATFINITE.E4M3.F32.PACK_AB_MERGE_C R118, R119, R118, RZ ;  /* 0x000000767776723e */ /* 0x002fe200048070ff */
[----:B------:R-:W1:Y:S01]  /*4cd0*/  MUFU.EX2 R99, R99 ;  /* 0x0000006300637308 */ /* 0x000e620000000800 */
[----:B------:R-:W-:-:S01]  /*4ce0*/  FADD.FTZ R9, R81, R92 ;  /* 0x0000005c51097221 */ /* 0x000fc20000010000 */
[----:B------:R-:W-:Y:S01]  /*4cf0*/  FADD.FTZ R113, R119, R108 ;  /* 0x0000006c77717221 */ /* 0x000fe20000010000 */
[----:B------:R-:W-:-:S03]  /*4d00*/  F2FP.SATFINITE.E4M3.F32.PACK_AB_MERGE_C R217, R91, R90, R118 ;  /* 0x0000005a5bd9723e */ /* 0x000fc60004807076 */
[----:B0-----:R-:W-:Y:S02]  /*4d10*/  FADD.FTZ R10, R94, R113 ;  /* 0x000000715e0a7221 */ /* 0x001fe40000010000 */
[----:B------:R-:W0:Y:S02]  /*4d20*/  MUFU.EX2 R84, R84 ;  /* 0x0000005400547308 */ /* 0x000e240000000800 */
[----:B-----5:R-:W-:-:S06]  /*4d30*/  FADD.FTZ R14, R95, R10 ;  /* 0x0000000a5f0e7221 */ /* 0x020fcc0000010000 */
[----:B------:R-:W2:Y:S01]  /*4d40*/  MUFU.EX2 R102, R102 ;  /* 0x0000006600667308 */ /* 0x000ea20000000800 */
[----:B-1----:R-:W-:-:S07]  /*4d50*/  FADD.FTZ R13, R99, R14 ;  /* 0x0000000e630d7221 */ /* 0x002fce0000010000 */
[----:B------:R-:W1:Y:S01]  /*4d60*/  MUFU.EX2 R89, R89 ;  /* 0x0000005900597308 */ /* 0x000e620000000800 */
[----:B0-----:R-:W-:-:S01]  /*4d70*/  FADD.FTZ R14, R84, R9 ;  /* 0x00000009540e7221 */ /* 0x001fc20000010000 */
[----:B------:R-:W-:-:S03]  /*4d80*/  F2FP.SATFINITE.E4M3.F32.PACK_AB_MERGE_C R81, R84, R81, RZ ;  /* 0x000000515451723e */ /* 0x000fc600048070ff */
[----:B------:R-:W-:Y:S01]  /*4d90*/  FADD.FTZ R9, R85, R14 ;  /* 0x0000000e55097221 */ /* 0x000fe20000010000 */
[----:B------:R-:W-:Y:S02]  /*4da0*/  F2FP.SATFINITE.E4M3.F32.PACK_AB_MERGE_C R218, R80, R77, R81 ;  /* 0x0000004d50da723e */ /* 0x000fe40004807051 */
[----:B------:R-:W-:Y:S01]  /*4db0*/  CS2R R80, SRZ ;  /* 0x0000000000507805 */ /* 0x000fe2000001ff00 */
[----:B------:R-:W0:Y:S01]  /*4dc0*/  MUFU.EX2 R98, R98 ;  /* 0x0000006200627308 */ /* 0x000e220000000800 */
[----:B--2---:R-:W-:-:S01]  /*4dd0*/  FADD.FTZ R56, R102, R13 ;  /* 0x0000000d66387221 */ /* 0x004fc20000010000 */
[----:B------:R-:W-:Y:S01]  /*4de0*/  FADD.FTZ R21, R74, R9 ;  /* 0x000000094a157221 */ /* 0x000fe20000010000 */
[----:B------:R-:W-:Y:S02]  /*4df0*/  F2FP.SATFINITE.E4M3.F32.PACK_AB_MERGE_C R99, R102, R99, RZ ;  /* 0x000000636663723e */ /* 0x000fe400048070ff */
[----:B------:R-:W-:Y:S02]  /*4e00*/  CS2R R76, SRZ ;  /* 0x00000000004c7805 */ /* 0x000fe4000001ff00 */
[----:B------:R-:W-:Y:S01]  /*4e10*/  F2FP.SATFINITE.E4M3.F32.PACK_AB_MERGE_C R219, R95, R94, R99 ;  /* 0x0000005e5fdb723e */ /* 0x000fe20004807063 */
[----:B------:R-:W2:Y:S01]  /*4e20*/  MUFU.EX2 R93, R93 ;  /* 0x0000005d005d7308 */ /* 0x000ea20000000800 */
[----:B-1----:R-:W-:-:S01]  /*4e30*/  FADD.FTZ R13, R89, R56 ;  /* 0x00000038590d7221 */ /* 0x002fc20000010000 */
[----:B------:R-:W-:-:S06]  /*4e40*/  FADD.FTZ R56, R78, R21 ;  /* 0x000000154e387221 */ /* 0x000fcc0000010000 */
[----:B------:R-:W1:Y:S01]  /*4e50*/  MUFU.EX2 R79, R79 ;  /* 0x0000004f004f7308 */ /* 0x000e620000000800 */
[----:B0-----:R-:W-:-:S07]  /*4e60*/  FADD.FTZ R14, R98, R13 ;  /* 0x0000000d620e7221 */ /* 0x001fce0000010000 */
[----:B------:R-:W0:Y:S01]  /*4e70*/  MUFU.EX2 R128, R128 ;  /* 0x0000008000807308 */ /* 0x000e220000000800 */
[----:B--2---:R-:W-:-:S07]  /*4e80*/  FADD.FTZ R13, R93, R14 ;  /* 0x0000000e5d0d7221 */ /* 0x004fce0000010000 */
[----:B------:R-:W2:Y:S01]  /*4e90*/  MUFU.EX2 R82, R82 ;  /* 0x0000005200527308 */ /* 0x000ea20000000800 */
[----:B-1----:R-:W-:-:S01]  /*4ea0*/  FADD.FTZ R56, R79, R56 ;  /* 0x000000384f387221 */ /* 0x002fc20000010000 */
[----:B------:R-:W-:-:S03]  /*4eb0*/  F2FP.SATFINITE.E4M3.F32.PACK_AB_MERGE_C R78, R79, R78, RZ ;  /* 0x0000004e4f4e723e */ /* 0x000fc600048070ff */
[----:B------:R-:W-:Y:S01]  /*4ec0*/  FADD.FTZ R21, R75, R56 ;  /* 0x000000384b157221 */ /* 0x000fe20000010000 */
[----:B------:R-:W-:Y:S02]  /*4ed0*/  F2FP.SATFINITE.E4M3.F32.PACK_AB_MERGE_C R212, R74, R85, R78 ;  /* 0x000000554ad4723e */ /* 0x000fe4000480704e */
[----:B------:R-:W-:Y:S01]  /*4ee0*/  CS2R R84, SRZ ;  /* 0x0000000000547805 */ /* 0x000fe2000001ff00 */
[----:B------:R-:W1:Y:S01]  /*4ef0*/  MUFU.EX2 R83, R83 ;  /* 0x0000005300537308 */ /* 0x000e620000000800 */
[----:B0-----:R-:W-:-:S01]  /*4f00*/  FADD.FTZ R13, R128, R13 ;  /* 0x0000000d800d7221 */ /* 0x001fc20000010000 */
[----:B------:R-:W-:Y:S01]  /*4f10*/  FADD.FTZ R56, R58, R21 ;  /* 0x000000153a387221 */ /* 0x000fe20000010000 */
[----:B------:R-:W-:Y:S02]  /*4f20*/  F2FP.SATFINITE.E4M3.F32.PACK_AB_MERGE_C R93, R128, R93, RZ ;  /* 0x0000005d805d723e */ /* 0x000fe400048070ff */
[----:B------:R-:W-:Y:S02]  /*4f30*/  CS2R R78, SRZ ;  /* 0x00000000004e7805 */ /* 0x000fe4000001ff00 */
[----:B------:R-:W-:Y:S01]  /*4f40*/  F2FP.SATFINITE.E4M3.F32.PACK_AB_MERGE_C R213, R98, R89, R93 ;  /* 0x0000005962d5723e */ /* 0x000fe2000480705d */
[----:B------:R-:W0:Y:S01]  /*4f50*/  MUFU.EX2 R59, R59 ;  /* 0x0000003b003b7308 */ /* 0x000e220000000800 */
[----:B--2---:R-:W-:-:S07]  /*4f60*/  FADD.FTZ R14, R82, R13 ;  /* 0x0000000d520e7221 */ /* 0x004fce0000010000 */
[----:B------:R-:W2:Y:S01]  /*4f70*/  MUFU.EX2 R86, R86 ;  /* 0x0000005600567308 */ /* 0x000ea20000000800 */
[----:B-1----:R-:W-:-:S07]  /*4f80*/  FADD.FTZ R5, R83, R14 ;  /* 0x0000000e53057221 */ /* 0x002fce0000010000 */
[----:B------:R-:W1:Y:S01]  /*4f90*/  MUFU.EX2 R97, R97 ;  /* 0x0000006100617308 */ /* 0x000e620000000800 */
[----:B0-----:R-:W-:-:S01]  /*4fa0*/  FADD.FTZ R13, R59, R56 ;  /* 0x000000383b0d7221 */ /* 0x001fc20000010000 */
[C---:B------:R-:W-:Y:S02]  /*4fb0*/  F2FP.SATFINITE.E4M3.F32.PACK_AB_MERGE_C R59, R66.reuse, R59, RZ ;  /* 0x0000003b423b723e */ /* 0x040fe400048070ff */
[----:B------:R-:W-:Y:S01]  /*4fc0*/  CS2R R56, SRZ ;  /* 0x0000000000387805 */ /* 0x000fe2000001ff00 */
[----:B------:R-:W-:Y:S01]  /*4fd0*/  FADD.FTZ R13, R66, R13 ;  /* 0x0000000d420d7221 */ /* 0x000fe20000010000 */
[----:B------:R-:W-:Y:S02]  /*4fe0*/  F2FP.SATFINITE.E4M3.F32.PACK_AB_MERGE_C R214, R58, R75, R59 ;  /* 0x0000004b3ad6723e */ /* 0x000fe4000480703b */
[----:B------:R-:W-:Y:S01]  /*4ff0*/  CS2R R74, SRZ ;  /* 0x00000000004a7805 */ /* 0x000fe2000001ff00 */
[----:B------:R-:W0:Y:S01]  /*5000*/  MUFU.EX2 R62, R62 ;  /* 0x0000003e003e7308 */ /* 0x000e220000000800 */
[----:B--2---:R-:W-:-:S01]  /*5010*/  FADD.FTZ R6, R86, R5 ;  /* 0x0000000556067221 */ /* 0x004fc20000010000 */
[----:B------:R-:W-:-:S06]  /*5020*/  CS2R R58, SRZ ;  /* 0x00000000003a7805 */ /* 0x000fcc000001ff00 */
[----:B------:R-:W2:Y:S01]  /*5030*/  MUFU.EX2 R87, R87 ;  /* 0x0000005700577308 */ /* 0x000ea20000000800 */
[C---:B-1----:R-:W-:Y:S01]  /*5040*/  F2FP.SATFINITE.E4M3.F32.PACK_AB_MERGE_C R86, R97.reuse, R86, RZ ;  /* 0x000000566156723e */ /* 0x042fe200048070ff */
[----:B------:R-:W-:-:S03]  /*5050*/  FADD.FTZ R97, R97, R6 ;  /* 0x0000000661617221 */ /* 0x000fc60000010000 */
[----:B------:R-:W-:Y:S01]  /*5060*/  F2FP.SATFINITE.E4M3.F32.PACK_AB_MERGE_C R215, R83, R82, R86 ;  /* 0x0000005253d7723e */ /* 0x000fe20004807056 */
[----:B------:R-:W-:-:S01]  /*5070*/  FADD.FTZ R12, R2, R97 ;  /* 0x00000061020c7221 */ /* 0x000fc20000010000 */
[----:B------:R-:W-:Y:S01]  /*5080*/  CS2R R82, SRZ ;  /* 0x0000000000527805 */ /* 0x000fe2000001ff00 */
[----:B------:R-:W1:Y:S01]  /*5090*/  MUFU.EX2 R42, R42 ;  /* 0x0000002a002a7308 */ /* 0x000e620000000800 */
[----:B0-----:R-:W-:-:S04]  /*50a0*/  FADD.FTZ R6, R62, R13 ;  /* 0x0000000d3e067221 */ /* 0x001fc80000010000 */
[----:B------:R-:W-:-:S03]  /*50b0*/  FADD.FTZ R5, R63, R6 ;  /* 0x000000063f057221 */ /* 0x000fc60000010000 */
[----:B------:R-:W0:Y:S01]  /*50c0*/  MUFU.EX2 R101, R101 ;  /* 0x0000006500657308 */ /* 0x000e220000000800 */
[----:B--2---:R-:W-:-:S07]  /*50d0*/  FADD.FTZ R12, R87, R12 ;  /* 0x0000000c570c7221 */ /* 0x004fce0000010000 */
        /* <DEDUP_REMOVED lines=9> */
[C---:B--2---:R-:W-:Y:S01]  /*5170*/  F2FP.SATFINITE.E4M3.F32.PACK_AB_MERGE_C R42, R43.reuse, R42, RZ ;  /* 0x0000002a2b2a723e */ /* 0x044fe200048070ff */
[----:B------:R-:W-:Y:S01]  /*5180*/  FADD.FTZ R43, R43, R6 ;  /* 0x000000062b2b7221 */ /* 0x000fe20000010000 */
[----:B------:R-:W-:-:S02]  /*5190*/  FADD.FTZ R5, R67, R70 ;  /* 0x0000004643057221 */ /* 0x000fc40000010000 */
[----:B------:R-:W-:Y:S02]  /*51a0*/  F2FP.SATFINITE.E4M3.F32.PACK_AB_MERGE_C R208, R63, R62, R42 ;  /* 0x0000003e3fd0723e */ /* 0x000fe4000480702a */
[----:B------:R-:W-:Y:S01]  /*51b0*/  CS2R R62, SRZ ;  /* 0x00000000003e7805 */ /* 0x000fe2000001ff00 */
[----:B------:R2:W3:Y:S01]  /*51c0*/  MUFU.EX2 R54, R71 ;  /* 0x0000004700367308 */ /* 0x0004e20000000800 */
[----:B-1----:R-:W-:-:S01]  /*51d0*/  FADD.FTZ R6, R46, R43 ;  /* 0x0000002b2e067221 */ /* 0x002fc20000010000 */
[----:B------:R-:W-:-:S03]  /*51e0*/  CS2R R42, SRZ ;  /* 0x00000000002a7805 */ /* 0x000fc6000001ff00 */
[----:B------:R-:W-:Y:S01]  /*51f0*/  FADD.FTZ R11, R47, R6 ;  /* 0x000000062f0b7221 */ /* 0x000fe20000010000 */
[----:B------:R-:W-:-:S02]  /*5200*/  FADD.FTZ R6, R50, R5 ;  /* 0x0000000532067221 */ /* 0x000fc40000010000 */
[----:B------:R-:W1:Y:S01]  /*5210*/  MUFU.EX2 R30, R30 ;  /* 0x0000001e001e7308 */ /* 0x000e620000000800 */
[----:B------:R-:W-:-:S01]  /*5220*/  FADD.FTZ R12, R26, R11 ;  /* 0x0000000b1a0c7221 */ /* 0x000fc20000010000 */
[----:B0-----:R-:W-:Y:S01]  /*5230*/  FADD.FTZ R5, R105, R6 ;  /* 0x0000000669057221 */ /* 0x001fe20000010000 */
[C---:B------:R-:W-:Y:S02]  /*5240*/  F2FP.SATFINITE.E4M3.F32.PACK_AB_MERGE_C R26, R27.reuse, R26, RZ ;  /* 0x0000001a1b1a723e */ /* 0x040fe400048070ff */
[----:B--2---:R-:W-:Y:S01]  /*5250*/  CS2R R70, SRZ ;  /* 0x0000000000467805 */ /* 0x004fe2000001ff00 */
[----:B------:R-:W-:-:S01]  /*5260*/  FADD.FTZ R27, R27, R12 ;  /* 0x0000000c1b1b7221 */ /* 0x000fc20000010000 */
[----:B------:R-:W-:Y:S01]  /*5270*/  F2FP.SATFINITE.E4M3.F32.PACK_AB_MERGE_C R210, R47, R46, R26 ;  /* 0x0000002e2fd2723e */ /* 0x000fe2000480701a */
[----:B------:R-:W0:Y:S01]  /*5280*/  MUFU.EX2 R31, R100 ;  /* 0x00000064001f7308 */ /* 0x000e220000000800 */
[C---:B---3--:R-:W-:Y:S01]  /*5290*/  F2FP.SATFINITE.E4M3.F32.PACK_AB_MERGE_C R105, R54.reuse, R105, RZ ;  /* 0x000000693669723e */ /* 0x048fe200048070ff */
[----:B------:R-:W-:Y:S01]  /*52a0*/  FADD.FTZ R54, R54, R5 ;  /* 0x0000000536367221 */ /* 0x000fe20000010000 */
[----:B------:R-:W-:-:S02]  /*52b0*/  CS2R R46, SRZ ;  /* 0x00000000002e7805 */ /* 0x000fc4000001ff00 */
[----:B------:R-:W-:Y:S02]  /*52c0*/  F2FP.SATFINITE.E4M3.F32.PACK_AB_MERGE_C R211, R50, R67, R105 ;  /* 0x0000004332d3723e */ /* 0x000fe40004807069 */
[----:B------:R-:W-:Y:S01]  /*52d0*/  CS2R R66, SRZ ;  /* 0x0000000000427805 */ /* 0x000fe2000001ff00 */
[----:B------:R-:W2:Y:S01]  /*52e0*/  MUFU.EX2 R35, R35 ;  /* 0x0000002300237308 */ /* 0x000ea20000000800 */
[----:B-1----:R-:W-:-:S01]  /*52f0*/  FADD.FTZ R6, R30, R27 ;  /* 0x0000001b1e067221 */ /* 0x002fc20000010000 */
[----:B------:R-:W-:-:S06]  /*5300*/  CS2R R26, SRZ ;  /* 0x00000000001a7805 */ /* 0x000fcc000001ff00 */
        /* <DEDUP_REMOVED lines=12> */
[----:B------:R-:W-:-:S04]  /*53d0*/  F2FP.SATFINITE.E4M3.F32.PACK_AB_MERGE_C R38, R39, R38, RZ ;  /* 0x000000262726723e */ /* 0x000fc800048070ff */
[----:B------:R-:W-:Y:S02]  /*53e0*/  F2FP.SATFINITE.E4M3.F32.PACK_AB_MERGE_C R204, R35, R30, R38 ;  /* 0x0000001e23cc723e */ /* 0x000fe40004807026 */
[----:B------:R-:W-:Y:S01]  /*53f0*/  CS2R R38, SRZ ;  /* 0x0000000000267805 */ /* 0x000fe2000001ff00 */
[----:B------:R-:W1:Y:S01]  /*5400*/  MUFU.EX2 R109, R109 ;  /* 0x0000006d006d7308 */ /* 0x000e620000000800 */
[----:B0-----:R-:W-:-:S01]  /*5410*/  FADD.FTZ R12, R9, R12 ;  /* 0x0000000c090c7221 */ /* 0x001fc20000010000 */
[----:B------:R-:W-:-:S04]  /*5420*/  F2FP.SATFINITE.E4M3.F32.PACK_AB_MERGE_C R96, R9, R96, RZ ;  /* 0x000000600960723e */ /* 0x000fc800048070ff */
[----:B------:R-:W-:Y:S02]  /*5430*/  F2FP.SATFINITE.E4M3.F32.PACK_AB_MERGE_C R205, R10, R31, R96 ;  /* 0x0000001f0acd723e */ /* 0x000fe40004807060 */
[----:B------:R-:W-:Y:S01]  /*5440*/  CS2R R30, SRZ ;  /* 0x00000000001e7805 */ /* 0x000fe2000001ff00 */
[----:B------:R-:W0:Y:S01]  /*5450*/  MUFU.EX2 R44, R44 ;  /* 0x0000002c002c7308 */ /* 0x000e220000000800 */
[----:B--2---:R-:W-:-:S07]  /*5460*/  FADD.FTZ R5, R41, R6 ;  /* 0x0000000629057221 */ /* 0x004fce0000010000 */
[----:B------:R2:W3:Y:S01]  /*5470*/  MUFU.EX2 R8, R51 ;  /* 0x0000003300087308 */ /* 0x0004e20000000800 */
[----:B-1----:R-:W-:-:S07]  /*5480*/  FADD.FTZ R9, R109, R12 ;  /* 0x0000000c6d097221 */ /* 0x002fce0000010000 */
[----:B------:R-:W1:Y:S01]  /*5490*/  MUFU.EX2 R45, R45 ;  /* 0x0000002d002d7308 */ /* 0x000e620000000800 */
[----:B0-----:R-:W-:-:S01]  /*54a0*/  FADD.FTZ R6, R44, R5 ;  /* 0x000000052c067221 */ /* 0x001fc20000010000 */
[----:B--2---:R-:W-:-:S06]  /*54b0*/  CS2R R50, SRZ ;  /* 0x0000000000327805 */ /* 0x004fcc000001ff00 */
[----:B------:R-:W0:Y:S01]  /*54c0*/  MUFU.EX2 R112, R112 ;  /* 0x0000007000707308 */ /* 0x000e220000000800 */
[----:B---3--:R-:W-:-:S07]  /*54d0*/  FADD.FTZ R9, R8, R9 ;  /* 0x0000000908097221 */ /* 0x008fce0000010000 */
[----:B------:R-:W2:Y:S01]  /*54e0*/  MUFU.EX2 R48, R48 ;  /* 0x0000003000307308 */ /* 0x000ea20000000800 */
[----:B-1----:R-:W-:-:S07]  /*54f0*/  FADD.FTZ R5, R45, R6 ;  /* 0x000000062d057221 */ /* 0x002fce0000010000 */
[----:B------:R-:W1:Y:S01]  /*5500*/  MUFU.EX2 R55, R55 ;  /* 0x0000003700377308 */ /* 0x000e620000000800 */
[----:B0-----:R-:W-:-:S07]  /*5510*/  FADD.FTZ R2, R112, R9 ;  /* 0x0000000970027221 */ /* 0x001fce0000010000 */
[----:B------:R-:W0:Y:S01]  /*5520*/  MUFU.EX2 R24, R24 ;  /* 0x0000001800187308 */ /* 0x000e220000000800 */
[----:B--2---:R-:W-:-:S01]  /*5530*/  FADD.FTZ R5, R48, R5 ;  /* 0x0000000530057221 */ /* 0x004fc20000010000 */
[----:B------:R-:W-:Y:S02]  /*5540*/  F2FP.SATFINITE.E4M3.F32.PACK_AB_MERGE_C R45, R48, R45, RZ ;  /* 0x0000002d302d723e */ /* 0x000fe400048070ff */
[----:B------:R-:W-:Y:S02]  /*5550*/  CS2R R48, SRZ ;  /* 0x0000000000307805 */ /* 0x000fe4000001ff00 */
[----:B------:R-:W-:Y:S02]  /*5560*/  F2FP.SATFINITE.E4M3.F32.PACK_AB_MERGE_C R206, R44, R41, R45 ;  /* 0x000000292cce723e */ /* 0x000fe4000480702d */
[----:B------:R-:W-:Y:S01]  /*5570*/  CS2R R44, SRZ ;  /* 0x00000000002c7805 */ /* 0x000fe2000001ff00 */
[----:B------:R-:W2:Y:S01]  /*5580*/  MUFU.EX2 R65, R65 ;  /* 0x0000004100417308 */ /* 0x000ea20000000800 */
[----:B-1----:R-:W-:-:S01]  /*5590*/  FADD.FTZ R2, R55, R2 ;  /* 0x0000000237027221 */ /* 0x002fc20000010000 */
[----:B------:R-:W-:-:S02]  /*55a0*/  F2FP.SATFINITE.E4M3.F32.PACK_AB_MERGE_C R112, R55, R112, RZ ;  /* 0x000000703770723e */ /* 0x000fc400048070ff */
[----:B------:R-:W-:Y:S02]  /*55b0*/  CS2R R54, SRZ ;  /* 0x0000000000367805 */ /* 0x000fe4000001ff00 */
[----:B------:R-:W-:Y:S02]  /*55c0*/  F2FP.SATFINITE.E4M3.F32.PACK_AB_MERGE_C R207, R8, R109, R112 ;  /* 0x0000006d08cf723e */ /* 0x000fe40004807070 */
        /* <DEDUP_REMOVED lines=13> */
[C---:B0-----:R-:W-:Y:S01]  /*56a0*/  F2FP.SATFINITE.E4M3.F32.PACK_AB_MERGE_C R28, R29.reuse, R28, RZ ;  /* 0x0000001c1d1c723e */ /* 0x041fe200048070ff */
[----:B------:R-:W-:-:S03]  /*56b0*/  FADD.FTZ R29, R29, R2 ;  /* 0x000000021d1d7221 */ /* 0x000fc60000010000 */
[----:B------:R-:W-:Y:S02]  /*56c0*/  F2FP.SATFINITE.E4M3.F32.PACK_AB_MERGE_C R200, R25, R24, R28 ;  /* 0x0000001819c8723e */ /* 0x000fe4000480701c */
[----:B------:R-:W-:Y:S01]  /*56d0*/  CS2R R24, SRZ ;  /* 0x0000000000187805 */ /* 0x000fe2000001ff00 */
[----:B------:R-:W0:Y:S01]  /*56e0*/  MUFU.EX2 R34, R34 ;  /* 0x0000002200227308 */ /* 0x000e220000000800 */
[C---:B--2---:R-:W-:Y:S01]  /*56f0*/  F2FP.SATFINITE.E4M3.F32.PACK_AB_MERGE_C R68, R103.reuse, R68, RZ ;  /* 0x000000446744723e */ /* 0x044fe200048070ff */
[----:B------:R-:W-:-:S03]  /*5700*/  FADD.FTZ R103, R103, R6 ;  /* 0x0000000667677221 */ /* 0x000fc60000010000 */
[----:B------:R-:W-:Y:S02]  /*5710*/  F2FP.SATFINITE.E4M3.F32.PACK_AB_MERGE_C R201, R88, R65, R68 ;  /* 0x0000004158c9723e */ /* 0x000fe40004807044 */
[----:B------:R-:W-:Y:S01]  /*5720*/  CS2R R64, SRZ ;  /* 0x0000000000407805 */ /* 0x000fe2000001ff00 */
[----:B------:R-:W2:Y:S01]  /*5730*/  MUFU.EX2 R33, R33 ;  /* 0x0000002100217308 */ /* 0x000ea20000000800 */
[----:B-1----:R-:W-:-:S01]  /*5740*/  FADD.FTZ R2, R32, R29 ;  /* 0x0000001d20027221 */ /* 0x002fc20000010000 */
[----:B------:R-:W-:-:S06]  /*5750*/  CS2R R28, SRZ ;  /* 0x00000000001c7805 */ /* 0x000fcc000001ff00 */
[----:B------:R-:W1:Y:S01]  /*5760*/  MUFU.EX2 R69, R69 ;  /* 0x0000004500457308 */ /* 0x000e620000000800 */
[----:B0-----:R-:W-:-:S07]  /*5770*/  FADD.FTZ R6, R34, R103 ;  /* 0x0000006722067221 */ /* 0x001fce0000010000 */
[----:B------:R-:W-:Y:S01]  /*5780*/  MUFU.EX2 R36, R36 ;  /* 0x0000002400247308 */ /* 0x000fe20000000800 */
[----:B--2---:R-:W-:-:S07]  /*5790*/  FADD.FTZ R9, R33, R2 ;  /* 0x0000000221097221 */ /* 0x004fce0000010000 */
[----:B------:R-:W0:Y:S01]  /*57a0*/  MUFU.EX2 R3, R3 ;  /* 0x0000000300037308 */ /* 0x000e220000000800 */
[----:B-1----:R-:W-:-:S07]  /*57b0*/  FADD.FTZ R11, R69, R6 ;  /* 0x00000006450b7221 */ /* 0x002fce0000010000 */
[----:B------:R-:W1:Y:S08]  /*57c0*/  MUFU.EX2 R40, R40 ;  /* 0x0000002800287308 */ /* 0x000e700000000800 */
[----:B------:R2:W3:Y:S01]  /*57d0*/  MUFU.EX2 R5, R52 ;  /* 0x0000003400057308 */ /* 0x0004e20000000800 */
[----:B0-----:R-:W-:Y:S01]  /*57e0*/  F2FP.SATFINITE.E4M3.F32.PACK_AB_MERGE_C R6, R3, R36, RZ ;  /* 0x000000240306723e */ /* 0x001fe200048070ff */
[----:B------:R-:W-:-:S03]  /*57f0*/  FADD.FTZ R36, R36, R9 ;  /* 0x0000000924247221 */ /* 0x000fc60000010000 */
[----:B------:R-:W-:Y:S01]  /*5800*/  F2FP.SATFINITE.E4M3.F32.PACK_AB_MERGE_C R202, R33, R32, R6 ;  /* 0x0000002021ca723e */ /* 0x000fe20004807006 */
[----:B------:R-:W-:-:S01]  /*5810*/  FADD.FTZ R3, R3, R36 ;  /* 0x0000002403037221 */ /* 0x000fc20000010000 */
[----:B------:R-:W-:Y:S02]  /*5820*/  CS2R R36, SRZ ;  /* 0x0000000000247805 */ /* 0x000fe4000001ff00 */
[----:B------:R-:W-:Y:S01]  /*5830*/  CS2R R32, SRZ ;  /* 0x0000000000207805 */ /* 0x000fe2000001ff00 */
[----:B-1----:R-:W-:Y:S01]  /*5840*/  FADD.FTZ R2, R40, R11 ;  /* 0x0000000b28027221 */ /* 0x002fe20000010000 */
[----:B--2---:R-:W-:Y:S02]  /*5850*/  CS2R R52, SRZ ;  /* 0x0000000000347805 */ /* 0x004fe4000001ff00 */
[C---:B---3--:R-:W-:Y:S01]  /*5860*/  F2FP.SATFINITE.E4M3.F32.PACK_AB_MERGE_C R8, R5.reuse, R40, RZ ;  /* 0x000000280508723e */ /* 0x048fe200048070ff */
[----:B------:R-:W-:-:S01]  /*5870*/  FADD.FTZ R2, R5, R2 ;  /* 0x0000000205027221 */ /* 0x000fc20000010000 */
[----:B------:R-:W-:-:S02]  /*5880*/  CS2R R40, SRZ ;  /* 0x0000000000287805 */ /* 0x000fc4000001ff00 */
[----:B------:R-:W-:Y:S02]  /*5890*/  F2FP.SATFINITE.E4M3.F32.PACK_AB_MERGE_C R203, R69, R34, R8 ;  /* 0x0000002245cb723e */ /* 0x000fe40004807008 */
[----:B------:R-:W-:Y:S02]  /*58a0*/  CS2R R68, SRZ ;  /* 0x0000000000447805 */ /* 0x000fe4000001ff00 */
[----:B------:R-:W-:Y:S01]  /*58b0*/  CS2R R34, SRZ ;  /* 0x0000000000227805 */ /* 0x000fe2000001ff00 */
[----:B------:R-:W-:Y:S06]  /*58c0*/  @!P3 BRA `(.L_x_1846) ;  /* 0x00000044007cb947 */ /* 0x000fec0003800000 */
[----:B------:R-:W-:Y:S01]  /*58d0*/  IMAD.MOV.U32 R6, RZ, RZ, R7 ;  /* 0x000000ffff067224 */ /* 0x000fe200078e0007 */
[----:B------:R-:W-:Y:S01]  /*58e0*/  UMOV UR54, UR48 ;  /* 0x0000003000367c82 */ /* 0x000fe20008000000 */
[----:B------:R-:W-:Y:S01]  /*58f0*/  IMAD.MOV.U32 R5, RZ, RZ, R0 ;  /* 0x000000ffff057224 */ /* 0x000fe200078e0000 */
[----:B------:R-:W-:Y:S01]  /*5900*/  UMOV UR55, UR44 ;  /* 0x0000002c00377c82 */ /* 0x000fe20008000000 */
[----:B------:R-:W-:Y:S01]  /*5910*/  IMAD.MOV.U32 R87, RZ, RZ, RZ ;  /* 0x000000ffff577224 */ /* 0x000fe200078e00ff */
[----:B------:R-:W-:-:S06]  /*5920*/  ULDC UR48, c[0x0][0x288] ;  /* 0x0000a20000307ab9 */ /* 0x000fcc0000000800 */
.L_x_1856:
[----:B------:R-:W-:Y:S01]  /*5930*/  ISETP.NE.AND P4, PT, RZ, UR42, PT ;  /* 0x0000002aff007c0c */ /* 0x000fe2000bf85270 */
[----:B------:R-:W-:-:S04]  /*5940*/  UISETP.NE.AND UP1, UPT, UR54, 0x1, UPT ;  /* 0x000000013600788c */ /* 0x000fc8000bf25270 */
[----:B------:R-:W-:-:S04]  /*5950*/  USEL UR44, URZ, 0x1, UP1 ;  /* 0x000000013f2c7887 */ /* 0x000fc80008800000 */
[----:B------:R-:W-:-:S04]  /*5960*/  ULOP3.LUT UR44, UR55, UR44, URZ, 0x3c, !UPT ;  /* 0x0000002c372c7292 */ /* 0x000fc8000f8e3c3f */
[----:B------:R-:W-:Y:S08]  /*5970*/  @P4 BRA `(.L_x_1847) ;  /* 0x0000000000384947 */ /* 0x000ff00003800000 */
[----:B------:R-:W-:Y:S05]  /*5980*/  @!P0 BRA `(.L_x_1848) ;  /* 0x0000000000048947 */ /* 0x000fea0003800000 */
[----:B------:R-:W-:Y:S01]  /*5990*/  BPT.TRAP 0x1 ;  /* 0x000000040000795c */ /* 0x000fe20000300000 */
.L_x_1848:
        /* <DEDUP_REMOVED lines=9> */
.L_x_1849:
[----:B-1----:R-:W-:Y:S05]  /*5a30*/  @P3 BRA `(.L_x_1847) ;  /* 0x0000000000083947 */ /* 0x002fea0003800000 */
[----:B------:R-:W1:Y:S02]  /*5a40*/  SYNCS.PHASECHK.TRANS64.TRYWAIT P3, [UR6+0x2e830], R0 ;  /* 0x02e83000ff0075a7 */ /* 0x000e640008060146 */
[----:B-1----:R-:W-:Y:S05]  /*5a50*/  @!P3 BRA `(.L_x_1850) ;  /* 0x000000e800c8b947 */ /* 0x002fea0003800000 */
.L_x_1847:
[----:B-1----:R-:W1:Y:S01]  /*5a60*/  S2R R7, SR_TID.X ;  /* 0x0000000000077919 */ /* 0x002e620000002100 */
[----:B------:R-:W-:Y:S01]  /*5a70*/  R2UR UR56, R4 ;  /* 0x00000000043872ca */ /* 0x000fe200000e0000 */
[----:B------:R-:W-:Y:S01]  /*5a80*/  UIADD3 UR53, UR54, 0x1, URZ ;  /* 0x0000000136357890 */ /* 0x000fe2000fffe03f */
[----:B------:R-:W-:Y:S01]  /*5a90*/  UMOV UR19, 0x40000040 ;  /* 0x4000004000137882 */ /* 0x000fe20000000000 */
[----:B------:R-:W-:Y:S02]  /*5aa0*/  UMOV UR20, UR16 ;  /* 0x0000001000147c82 */ /* 0x000fe40008000000 */
[----:B------:R-:W-:Y:S01]  /*5ab0*/  UISETP.NE.AND UP1, UPT, UR53, 0x2, UPT ;  /* 0x000000023500788c */ /* 0x000fe2000bf25270 */
[----:B------:R-:W-:Y:S01]  /*5ac0*/  UMOV UR21, UR17 ;  /* 0x0000001100157c82 */ /* 0x000fe20008000000 */
[----:B------:R-:W-:Y:S02]  /*5ad0*/  UMOV UR23, 0x40000040 ;  /* 0x4000004000177882 */ /* 0x000fe40000000000 */
[----:B------:R-:W-:Y:S01]  /*5ae0*/  USEL UR53, UR53, URZ, UP1 ;  /* 0x0000003f35357287 */ /* 0x000fe20008800000 */
[----:B------:R-:W-:Y:S01]  /*5af0*/  UMOV UR24, UR16 ;  /* 0x0000001000187c82 */ /* 0x000fe20008000000 */
[----:B------:R-:W-:-:S02]  /*5b00*/  UMOV UR25, UR17 ;  /* 0x0000001100197c82 */ /* 0x000fc40008000000 */
[----:B------:R-:W-:Y:S01]  /*5b10*/  UIMAD UR56, UR53, 0x700, UR56 ;  /* 0x00000700353878a4 */ /* 0x000fe2000f8e0238 */
[----:B------:R-:W-:Y:S01]  /*5b20*/  UMOV UR27, 0x40000040 ;  /* 0x40000040001b7882 */ /* 0x000fe20000000000 */
[----:B------:R-:W-:Y:S02]  /*5b30*/  UMOV UR28, UR16 ;  /* 0x00000010001c7c82 */ /* 0x000fe40008000000 */
[----:B------:R-:W-:Y:S02]  /*5b40*/  UIADD3 UR22, UR56, 0x100, URZ ;  /* 0x0000010038167890 */ /* 0x000fe4000fffe03f */
[----:B------:R-:W-:Y:S02]  /*5b50*/  UIADD3 UR26, UR56, 0x200, URZ ;  /* 0x00000200381a7890 */ /* 0x000fe4000fffe03f */
[----:B------:R-:W-:Y:S01]  /*5b60*/  UMOV UR18, UR56 ;  /* 0x0000003800127c82 */ /* 0x000fe20008000000 */
[----:B------:R-:W-:Y:S01]  /*5b70*/  UIADD3 UR30, UR56, 0x300, URZ ;  /* 0x00000300381e7890 */ /* 0x000fe2000fffe03f */
[----:B------:R-:W-:Y:S01]  /*5b80*/  UMOV UR29, UR17 ;  /* 0x00000011001d7c82 */ /* 0x000fe20008000000 */
[----:B------:R-:W-:Y:S01]  /*5b90*/  UMOV UR31, 0x40000040 ;  /* 0x40000040001f7882 */ /* 0x000fe20000000000 */
[----:B------:R-:W-:Y:S01]  /*5ba0*/  UIADD3 UR34, UR56, 0x400, URZ ;  /* 0x0000040038227890 */ /* 0x000fe2000fffe03f */
[----:B------:R-:W-:Y:S01]  /*5bb0*/  UMOV UR32, UR16 ;  /* 0x0000001000207c82 */ /* 0x000fe20008000000 */
[----:B------:R-:W-:Y:S01]  /*5bc0*/  UMOV UR33, UR17 ;  /* 0x0000001100217c82 */ /* 0x000fe20008000000 */
[----:B------:R-:W-:Y:S01]  /*5bd0*/  UMOV UR35, 0x40000040 ;  /* 0x4000004000237882 */ /* 0x000fe20000000000 */
[----:B-1----:R-:W-:Y:S01]  /*5be0*/  SHF.R.U32.HI R7, RZ, 0x7, R7 ;  /* 0x00000007ff077819 */ /* 0x002fe20000011607 */
[----:B------:R-:W-:Y:S01]  /*5bf0*/  UIADD3 UR6, UR56, 0x600, URZ ;  /* 0x0000060038067890 */ /* 0x000fe2000fffe03f */
[----:B------:R-:W-:Y:S01]  /*5c00*/  UMOV UR7, 0x40000040 ;  /* 0x4000004000077882 */ /* 0x000fe20000000000 */
[----:B------:R-:W-:-:S02]  /*5c10*/  UIADD3 UR10, UR56, 0x602, URZ ;  /* 0x00000602380a7890 */ /* 0x000fc4000fffe03f */
[----:B0-----:R-:W-:Y:S01]  /*5c20*/  VIADD R0, R7, 0x8 ;  /* 0x0000000807007836 */ /* 0x001fe20000000000 */
[----:B------:R-:W-:Y:S01]  /*5c30*/  UMOV UR11, 0x40000040 ;  /* 0x40000040000b7882 */ /* 0x000fe20000000000 */
[----:B------:R-:W-:Y:S01]  /*5c40*/  UIADD3 UR14, UR56, 0x6, URZ ;  /* 0x00000006380e7890 */ /* 0x000fe2000fffe03f */
[----:B------:R-:W-:Y:S02]  /*5c50*/  UMOV UR15, 0x40000040 ;  /* 0x40000040000f7882 */ /* 0x000fe40000000000 */
[----:B------:R0:W-:Y:S06]  /*5c60*/  BAR.SYNC.DEFER_BLOCKING R0, 0x100 ;  /* 0x000400000000751d */ /* 0x0001ec0000010000 */
[----:B------:R-:W-:-:S06]  /*5c70*/  WARPGROUP.ARRIVE ;  /* 0x00000000000079c5 */ /* 0x000fcc0000000000 */
[----:B------:R-:W-:Y:S01]  /*5c80*/  QGMMA.64x32x32.F32.E4M3.E4M3 R184, gdesc[UR16], RZ, !UPT, gsb0 ;  /* 0x0060000010b879f3 */ /* 0x000fe2000c0008ff */
        /* <DEDUP_REMOVED lines=153> */
.L_x_1852:
[----:B------:R-:W-:Y:S01]  /*6620*/  ULEA UR6, UR54, UR41, 0x3 ;  /* 0x0000002936067291 */ /* 0x000fe2000f8e183f */
[----:B------:R-:W-:-:S05]  /*6630*/  IMAD.U32 R0, RZ, RZ, UR55 ;  /* 0x00000037ff007e24 */ /* 0x000fca000f8e00ff */
[----:B------:R-:W-:-:S04]  /*6640*/  SHF.L.U32 R0, R0, 0x1f, RZ ;  /* 0x0000001f00007819 */ /* 0x000fc800000006ff */
[----:B------:R0:W1:Y:S01]  /*6650*/  SYNCS.PHASECHK.TRANS64.TRYWAIT P3, [UR6+0x2e850], R0 ;  /* 0x02e85000ff0075a7 */ /* 0x0000620008060146 */
[----:B------:R-:W-:Y:S05]  /*6660*/  @!P0 BRA `(.L_x_1853) ;  /* 0x0000000000048947 */ /* 0x000fea0003800000 */
[----:B------:R-:W-:Y:S01]  /*6670*/  BPT.TRAP 0x1 ;  /* 0x000000040000795c */ /* 0x000fe20000300000 */
.L_x_1853:
[----:B-1----:R-:W-:Y:S05]  /*6680*/  @P3 BRA `(.L_x_1851) ;  /* 0x0000000000083947 */ /* 0x002fea0003800000 */
[----:B------:R-:W1:Y:S02]  /*6690*/  SYNCS.PHASECHK.TRANS64.TRYWAIT P3, [UR6+0x2e850], R0 ;  /* 0x02e85000ff0075a7 */ /* 0x000e640008060146 */
[----:B-1----:R-:W-:Y:S05]  /*66a0*/  @!P3 BRA `(.L_x_1854) ;  /* 0x000000dc00ccb947 */ /* 0x002fea0003800000 */
.L_x_1851:
[----:B------:R-:W-:Y:S01]  /*66b0*/  UIADD3 UR6, UR41, 0x400, URZ ;  /* 0x0000040029067890 */ /* 0x000fe2000fffe03f */
[----:B------:R-:W-:Y:S01]  /*66c0*/  WARPGROUP.ARRIVE ;  /* 0x00000000000079c5 */ /* 0x000fe20000000000 */
[----:B------:R-:W-:Y:S01]  /*66d0*/  UMOV UR7, 0xc0000010 ;  /* 0xc000001000077882 */ /* 0x000fe20000000000 */
[----:B-1----:R-:W-:Y:S01]  /*66e0*/  VIADD R7, R18, UR39 ;  /* 0x0000002712077c36 */ /* 0x002fe20008000000 */
[----:B------:R-:W-:Y:S01]  /*66f0*/  USHF.R.U32.HI UR6, URZ, 0x4, UR6 ;  /* 0x000000043f067899 */ /* 0x000fe20008011606 */
[----:B------:R-:W1:Y:S01]  /*6700*/  LDC R11, c[0x0][0x2f0] ;  /* 0x0000bc00ff0b7b82 */ /* 0x000e620000000800 */
[----:B------:R-:W-:Y:S01]  /*6710*/  IMAD.MOV.U32 R8, RZ, RZ, -0x2 ;  /* 0xfffffffeff087424 */ /* 0x000fe200078e00ff */
[----:B------:R-:W2:Y:S01]  /*6720*/  S2R R235, SR_TID.X ;  /* 0x0000000000eb7919 */ /* 0x000ea20000002100 */
[----:B------:R-:W-:-:S04]  /*6730*/  ULOP3.LUT UR6, UR6, 0x3fff, URZ, 0xc0, !UPT ;  /* 0x00003fff06067892 */ /* 0x000fc8000f8ec03f */
[----:B------:R-:W-:-:S04]  /*6740*/  ULOP3.LUT UR6, UR6, 0x10000, URZ, 0xfc, !UPT ;  /* 0x0001000006067892 */ /* 0x000fc8000f8efc3f */
[----:B------:R-:W-:-:S07]  /*6750*/  UIMAD UR10, UR54, 0x700, UR6 ;  /* 0x00000700360a78a4 */ /* 0x000fce000f8e0206 */
[----:B------:R-:W-:Y:S02]  /*6760*/  UMOV UR6, UR10 ;  /* 0x0000000a00067c82 */ /* 0x000fe40008000000 */
[----:B------:R-:W-:Y:S01]  /*6770*/  QGMMA.64x128x32.F32.E4M3.E4M3 R24, R224, gdesc[UR4], R24, gsb0 ;  /* 0x01e00004e0187df3 */ /* 0x000fe20008000818 */
[----:B------:R-:W-:Y:S01]  /*6780*/  @UP0 ULDC UR6, c[0x0][0x44c] ;  /* 0x0001130000060ab9 */ /* 0x000fe20000000800 */
[----:B------:R-:W-:Y:S01]  /*6790*/  UMOV UR7, 0xc0000010 ;  /* 0xc000001000077882 */ /* 0x000fe20000000000 */
[----:B0-----:R-:W-:Y:S01]  /*67a0*/  @P2 IMAD.HI.U32 R0, R7, UR6, RZ ;  /* 0x0000000607002c27 */ /* 0x001fe2000f8e00ff */
[----:B------:R-:W-:-:S04]  /*67b0*/  @UP0 ULDC UR6, c[0x0][0x450] ;  /* 0x0001140000060ab9 */ /* 0x000fc80000000800 */
[----:B------:R-:W-:Y:S01]  /*67c0*/  @P2 SHF.R.U32.HI R7, RZ, UR6, R0 ;  /* 0x00000006ff072c19 */ /* 0x000fe20008011600 */
[----:B------:R-:W-:Y:S02]  /*67d0*/  UMOV UR6, 0x1 ;  /* 0x0000000100067882 */ /* 0x000fe40000000000 */
[----:B------:R-:W-:Y:S02]  /*67e0*/  UIMAD UR6, UR52, -0xe0, UR6 ;  /* 0xffffff20340678a4 */ /* 0x000fe4000f8e0206 */
[----:B------:R-:W0:Y:S01]  /*67f0*/  SHFL.IDX PT, R9, R7, RZ, 0x1c1f ;  /* 0x001c1fff07097589 */ /* 0x000e2200000e0000 */
[----:B--2---:R-:W-:-:S03]  /*6800*/  SHF.R.U32.HI R235, RZ, 0x7, R235 ;  /* 0x00000007ffeb7819 */ /* 0x004fc600000116eb */
[----:B------:R-:W-:Y:S01]  /*6810*/  IMAD R8, R17, R8, UR6 ;  /* 0x0000000611087e24 */ /* 0x000fe2000f8e0208 */
[----:B------:R-:W-:Y:S01]  /*6820*/  UIADD3 UR6, UR10, 0x100, URZ ;  /* 0x000001000a067890 */ /* 0x000fe2000fffe03f */
[----:B------:R-:W2:Y:S02]  /*6830*/  SHFL.IDX PT, R7, R7, 0x1, 0x1c1f ;  /* 0x003c1f0007077f89 */ /* 0x000ea400000e0000 */
[----:B-1----:R-:W-:-:S05]  /*6840*/  IMAD R8, R11, UR47, R8 ;  /* 0x0000002f0b087c24 */ /* 0x002fca000f8e0208 */
[----:B0-----:R-:W-:-:S04]  /*6850*/  IADD3 R0, R9, -UR48, R8 ;  /* 0x8000003009007c10 */ /* 0x001fc8000fffe008 */
[C---:B------:R-:W-:Y:S02]  /*6860*/  ISETP.GT.AND P3, PT, R0.reuse, RZ, PT ;  /* 0x000000ff0000720c */ /* 0x040fe40003f64270 */
[----:B------:R-:W-:Y:S02]  /*6870*/  ISETP.GT.AND P4, PT, R0, 0x1, PT ;  /* 0x000000010000780c */ /* 0x000fe40003f84270 */
[----:B------:R-:W-:Y:S02]  /*6880*/  FSEL R184, R184, -INF , P3 ;  /* 0xff800000b8b87808 */ /* 0x000fe40001800000 */
        /* <DEDUP_REMOVED lines=47> */
[----:B------:R-:W-:Y:S01]  /*6b80*/  FMNMX.FTZ R9, R181, R10, !PT ;  /* 0x0000000ab5097209 */ /* 0x000fe20007810000 */
[----:B------:R-:W-:Y:S02]  /*6b90*/  WARPGROUP.DEPBAR.LE gsb0, 0x0 ;  /* 0x00008000000079c5 */ /* 0x000fe40000010000 */
[----:B------:R-:W-:Y:S01]  /*6ba0*/  ISETP.GT.AND P3, PT, R0, 0x48, PT ;  /* 0x000000480000780c */ /* 0x000fe20003f64270 */
[----:B------:R-:W-:Y:S01]  /*6bb0*/  WARPGROUP.ARRIVE ;  /* 0x00000000000079c5 */ /* 0x000fe20000000000 */
[----:B------:R-:W-:Y:S02]  /*6bc0*/  FSEL R153, R153, -INF , P4 ;  /* 0xff80000099997808 */ /* 0x000fe40002000000 */
[----:B------:R-:W-:-:S02]  /*6bd0*/  FMNMX.FTZ R10, R152, R9, !PT ;  /* 0x00000009980a7209 */ /* 0x000fc40007810000 */
[----:B------:R-:W-:Y:S01]  /*6be0*/  ISETP.GT.AND P4, PT, R0, 0x49, PT ;  /* 0x000000490000780c */ /* 0x000fe20003f84270 */
[----:B------:R-:W-:Y:S01]  /*6bf0*/  QGMMA.64x128x32.F32.E4M3.E4M3 R24, R220, gdesc[UR4], R24, gsb0 ;  /* 0x01e00004dc187df3 */ /* 0x000fe20008000818 */
[----:B------:R-:W-:Y:S01]  /*6c00*/  FSEL R156, R156, -INF , P3 ;  /* 0xff8000009c9c7808 */ /* 0x000fe20001800000 */
        /* <DEDUP_REMOVED lines=71> */
[----:B------:R-:W-:Y:S01]  /*7080*/  FMNMX.FTZ R10, R104, R9, !PT ;  /* 0x00000009680a7209 */ /* 0x000fe20007810000 */
[----:B------:R-:W-:-:S02]  /*7090*/  WARPGROUP.DEPBAR.LE gsb0, 0x0 ;  /* 0x00008000000079c5 */ /* 0x000fc40000010000 */
[----:B------:R-:W-:Y:S01]  /*70a0*/  ISETP.GT.AND P4, PT, R0, 0xa9, PT ;  /* 0x000000a90000780c */ /* 0x000fe20003f84270 */
[----:B------:R-:W-:Y:S01]  /*70b0*/  WARPGROUP.ARRIVE ;  /* 0x00000000000079c5 */ /* 0x000fe20000000000 */
[----:B------:R-:W-:Y:S02]  /*70c0*/  FSEL R108, R108, -INF , P3 ;  /* 0xff8000006c6c7808 */ /* 0x000fe40001800000 */
[----:B------:R-:W-:Y:S02]  /*70d0*/  FMNMX.FTZ R9, R105, R10, !PT ;  /* 0x0000000a69097209 */ /* 0x000fe40007810000 */
[----:B------:R-:W-:Y:S01]  /*70e0*/  ISETP.GT.AND P3, PT, R0, 0xb0, PT ;  /* 0x000000b00000780c */ /* 0x000fe20003f64270 */
[----:B------:R-:W-:Y:S01]  /*70f0*/  QGMMA.64x128x32.F32.E4M3.E4M3 R24, R216, gdesc[UR4], R24, gsb0 ;  /* 0x01e00004d8187df3 */ /* 0x000fe20008000818 */
[----:B------:R-:W-:Y:S01]  /*7100*/  FSEL R109, R109, -INF , P4 ;  /* 0xff8000006d6d7808 */ /* 0x000fe20002000000 */
[----:B------:R-:W-:Y:S01]  /*7110*/  UIADD3 UR6, UR10, 0x300, URZ ;  /* 0x000003000a067890 */ /* 0x000fe2000fffe03f */
[----:B------:R-:W-:Y:S01]  /*7120*/  FMNMX.FTZ R10, R108, R9, !PT ;  /* 0x000000096c0a7209 */ /* 0x000fe20007810000 */
[----:B------:R-:W-:Y:S01]  /*7130*/  UMOV UR7, 0xc0000010 ;  /* 0xc000001000077882 */ /* 0x000fe20000000000 */
        /* <DEDUP_REMOVED lines=21> */
[----:B------:R-:W-:Y:S02]  /*7290*/  FSEL R93, R93, -INF , P5 ;  /* 0xff8000005d5d7808 */ /* 0x000fe40002800000 */
[C---:B------:R-:W-:Y:S02]  /*72a0*/  ISETP.GT.AND P3, PT, R0.reuse, 0xd0, PT ;  /* 0x000000d00000780c */ /* 0x040fe40003f64270 */
[C---:B------:R-:W-:Y:S02]  /*72b0*/  ISETP.GT.AND P4, PT, R0.reuse, 0xd1, PT ;  /* 0x000000d10000780c */ /* 0x040fe40003f84270 */
[----:B------:R-:W-:-:S02]  /*72c0*/  ISETP.GT.AND P6, PT, R0, 0xd8, PT ;  /* 0x000000d80000780c */ /* 0x000fc40003fc4270 */
[----:B------:R-:W-:Y:S02]  /*72d0*/  ISETP.GT.AND P5, PT, R0, 0xd9, PT ;  /* 0x000000d90000780c */ /* 0x000fe40003fa4270 */
[----:B------:R-:W-:Y:S02]  /*72e0*/  FMNMX.FTZ R0, R92, R9, !PT ;  /* 0x000000095c007209 */ /* 0x000fe40007810000 */
[----:B------:R-:W-:Y:S02]  /*72f0*/  FSEL R96, R96, -INF , P3 ;  /* 0xff80000060607808 */ /* 0x000fe40001800000 */
[----:B------:R-:W-:Y:S02]  /*7300*/  FMNMX.FTZ R9, R93, R0, !PT ;  /* 0x000000005d097209 */ /* 0x000fe40007810000 */
[----:B------:R-:W-:Y:S02]  /*7310*/  FSEL R97, R97, -INF , P4 ;  /* 0xff80000061617808 */ /* 0x000fe40002000000 */
[----:B------:R-:W-:-:S02]  /*7320*/  FMNMX.FTZ R0, R96, R9, !PT ;  /* 0x0000000960007209 */ /* 0x000fc40007810000 */
[----:B------:R-:W-:Y:S02]  /*7330*/  FSEL R100, R100, -INF , P6 ;  /* 0xff80000064647808 */ /* 0x000fe40003000000 */
[----:B------:R-:W-:Y:S02]  /*7340*/  FMNMX.FTZ R9, R97, R0, !PT ;  /* 0x0000000061097209 */ /* 0x000fe40007810000 */
[----:B------:R-:W-:Y:S02]  /*7350*/  FSEL R101, R101, -INF , P5 ;  /* 0xff80000065657808 */ /* 0x000fe40002800000 */
[----:B------:R-:W-:Y:S02]  /*7360*/  FMNMX.FTZ R0, R100, R9, !PT ;  /* 0x0000000964007209 */ /* 0x000fe40007810000 */
[----:B--2---:R-:W-:Y:S02]  /*7370*/  IADD3 R8, R7, -UR48, R8 ;  /* 0x8000003007087c10 */ /* 0x004fe4000fffe008 */
[----:B------:R-:W-:-:S02]  /*7380*/  FMNMX.FTZ R10, R101, R0, !PT ;  /* 0x00000000650a7209 */ /* 0x000fc40007810000 */
[C---:B------:R-:W-:Y:S02]  /*7390*/  ISETP.GT.AND P4, PT, R8.reuse, RZ, PT ;  /* 0x000000ff0800720c */ /* 0x040fe40003f84270 */
[C---:B------:R-:W-:Y:S01]  /*73a0*/  ISETP.GT.AND P5, PT, R8.reuse, 0x1, PT ;  /* 0x000000010800780c */ /* 0x040fe20003fa4270 */
[----:B------:R-:W0:Y:S03]  /*73b0*/  SHFL.BFLY PT, R9, R10, 0x2, 0x1f ;  /* 0x0c401f000a097f89 */ /* 0x000e2600000e0000 */
[----:B------:R-:W-:Y:S02]  /*73c0*/  FSEL R187, R187, -INF , P5 ;  /* 0xff800000bbbb7808 */ /* 0x000fe40002800000 */
[----:B------:R-:W-:-:S04]  /*73d0*/  ISETP.GT.AND P5, PT, R8, 0x9, PT ;  /* 0x000000090800780c */ /* 0x000fc80003fa4270 */
[----:B------:R-:W-:Y:S02]  /*73e0*/  FSEL R191, R191, -INF , P5 ;  /* 0xff800000bfbf7808 */ /* 0x000fe40002800000 */
[----:B------:R-:W-:-:S04]  /*73f0*/  ISETP.GT.AND P5, PT, R8, 0x11, PT ;  /* 0x000000110800780c */ /* 0x000fc80003fa4270 */
[----:B------:R-:W-:Y:S02]  /*7400*/  FSEL R195, R195, -INF , P5 ;  /* 0xff800000c3c37808 */ /* 0x000fe40002800000 */
[----:B------:R-:W-:-:S04]  /*7410*/  ISETP.GT.AND P5, PT, R8, 0x19, PT ;  /* 0x000000190800780c */ /* 0x000fc80003fa4270 */
[----:B------:R-:W-:Y:S02]  /*7420*/  FSEL R199, R199, -INF , P5 ;  /* 0xff800000c7c77808 */ /* 0x000fe40002800000 */
[----:B------:R-:W-:Y:S02]  /*7430*/  ISETP.GT.AND P5, PT, R8, 0x21, PT ;  /* 0x000000210800780c */ /* 0x000fe40003fa4270 */
[----:B0-----:R-:W-:Y:S01]  /*7440*/  FMNMX.FTZ R11, R10, R9, !PT ;  /* 0x000000090a0b7209 */ /* 0x001fe20007810000 */
        /* <DEDUP_REMOVED lines=16> */
[----:B------:R-:W-:Y:S01]  /*7550*/  ISETP.GT.AND P5, PT, R8, 0x51, PT ;  /* 0x000000510800780c */ /* 0x000fe20003fa4270 */
[----:B------:R-:W-:-:S02]  /*7560*/  WARPGROUP.DEPBAR.LE gsb0, 0x0 ;  /* 0x00008000000079c5 */ /* 0x000fc40000010000 */
[----:B------:R-:W-:Y:S01]  /*7570*/  WARPGROUP.ARRIVE ;  /* 0x00000000000079c5 */ /* 0x000fe20000000000 */
[----:B------:R-:W-:Y:S02]  /*7580*/  FSEL R9, R9, RZ, P3 ;  /* 0x000000ff09097208 */ /* 0x000fe40001800000 */
[----:B------:R-:W-:Y:S02]  /*7590*/  FSEL R163, R163, -INF , P5 ;  /* 0xff800000a3a37808 */ /* 0x000fe40002800000 */
[----:B------:R-:W-:Y:S01]  /*75a0*/  ISETP.GT.AND P5, PT, R8, 0x59, PT ;  /* 0x000000590800780c */ /* 0x000fe20003fa4270 */
[--C-:B------:R-:W-:Y:S01]  /*75b0*/  FFMA.FTZ R11, R185, UR37, -R9.reuse ;  /* 0x00000025b90b7c23 */ /* 0x100fe20008010809 */
[----:B------:R-:W-:Y:S01]  /*75c0*/  FSEL R185, R186, -INF , P4 ;  /* 0xff800000bab97808 */ /* 0x000fe20002000000 */
[--C-:B------:R-:W-:Y:S01]  /*75d0*/  FFMA.FTZ R10, R184, UR37, -R9.reuse ;  /* 0x00000025b80a7c23 */ /* 0x100fe20008010809 */
[----:B------:R-:W-:Y:S01]  /*75e0*/  ISETP.GT.AND P4, PT, R8, 0x8, PT ;  /* 0x000000080800780c */ /* 0x000fe20003f84270 */
[----:B------:R-:W-:Y:S01]  /*75f0*/  QGMMA.64x128x32.F32.E4M3.E4M3 R24, R212, gdesc[UR4], R24, gsb0 ;  /* 0x01e00004d4187df3 */ /* 0x000fe20008000818 */
[----:B------:R-:W-:Y:S01]  /*7600*/  FMNMX.FTZ R184, R185, R6, !PT ;  /* 0x00000006b9b87209 */ /* 0x000fe20007810000 */
[--C-:B------:R-:W-:Y:S01]  /*7610*/  FFMA.FTZ R186, R128, UR37, -R9.reuse ;  /* 0x0000002580ba7c23 */ /* 0x100fe20008010809 */
[----:B------:R-:W-:Y:S01]  /*7620*/  FSEL R190, R190, -INF , P4 ;  /* 0xff800000bebe7808 */ /* 0x000fe20002000000 */
[----:B------:R-:W-:Y:S01]  /*7630*/  UIADD3 UR6, UR10, 0x400, URZ ;  /* 0x000004000a067890 */ /* 0x000fe2000fffe03f */
[----:B------:R-:W-:Y:S01]  /*7640*/  FMNMX.FTZ R7, R187, R184, !PT ;  /* 0x000000b8bb077209 */ /* 0x000fe20007810000 */
[----:B------:R-:W-:Y:S01]  /*7650*/  UMOV UR7, 0xc0000010 ;  /* 0xc000001000077882 */ /* 0x000fe20000000000 */
        /* <DEDUP_REMOVED lines=86> */
[----:B------:R-:W-:Y:S01]  /*7bc0*/  ISETP.GT.AND P5, PT, R8, 0x61, PT ;  /* 0x000000610800780c */ /* 0x000fe20003fa4270 */
[--C-:B------:R-:W-:Y:S01]  /*7bd0*/  FFMA.FTZ R93, R93, UR37, -R9.reuse ;  /* 0x000000255d5d7c23 */ /* 0x100fe20008010809 */
[----:B------:R-:W-:Y:S01]  /*7be0*/  FSEL R138, R138, -INF , P4 ;  /* 0xff8000008a8a7808 */ /* 0x000fe20002000000 */
[--C-:B------:R-:W-:Y:S01]  /*7bf0*/  FFMA.FTZ R96, R96, UR37, -R9.reuse ;  /* 0x0000002560607c23 */ /* 0x100fe20008010809 */
[----:B------:R-:W-:Y:S01]  /*7c00*/  FMNMX.FTZ R7, R167, R184, !PT ;  /* 0x000000b8a7077209 */ /* 0x000fe20007810000 */
[--C-:B------:R-:W-:Y:S01]  /*7c10*/  FFMA.FTZ R97, R97, UR37, -R9.reuse ;  /* 0x0000002561617c23 */ /* 0x100fe20008010809 */
[----:B------:R-:W-:Y:S01]  /*7c20*/  ISETP.GT.AND P4, PT, R8, 0x68, PT ;  /* 0x000000680800780c */ /* 0x000fe20003f84270 */
[----:B------:R-:W-:Y:S01]  /*7c30*/  FFMA.FTZ R100, R100, UR37, -R9 ;  /* 0x0000002564647c23 */ /* 0x000fe20008010809 */
[----:B------:R-:W-:Y:S01]  /*7c40*/  FSEL R139, R139, -INF , P5 ;  /* 0xff8000008b8b7808 */ /* 0x000fe20002800000 */
[----:B------:R-:W-:Y:S01]  /*7c50*/  MUFU.EX2 R10, R10 ;  /* 0x0000000a000a7308 */ /* 0x000fe20000000800 */
[----:B------:R-:W-:-:S02]  /*7c60*/  FMNMX.FTZ R184, R138, R7, !PT ;  /* 0x000000078ab87209 */ /* 0x000fc40007810000 */
[----:B------:R-:W-:Y:S02]  /*7c70*/  ISETP.GT.AND P5, PT, R8, 0x69, PT ;  /* 0x000000690800780c */ /* 0x000fe40003fa4270 */
[----:B------:R-:W-:Y:S02]  /*7c80*/  FSEL R142, R142, -INF , P4 ;  /* 0xff8000008e8e7808 */ /* 0x000fe40002000000 */
[----:B------:R-:W-:Y:S01]  /*7c90*/  FMNMX.FTZ R7, R139, R184, !PT ;  /* 0x000000b88b077209 */ /* 0x000fe20007810000 */
[----:B------:R-:W-:Y:S01]  /*7ca0*/  MUFU.EX2 R11, R11 ;  /* 0x0000000b000b7308 */ /* 0x000fe20000000800 */
[----:B------:R-:W-:Y:S02]  /*7cb0*/  ISETP.GT.AND P4, PT, R8, 0x70, PT ;  /* 0x000000700800780c */ /* 0x000fe40003f84270 */
[----:B------:R-:W-:Y:S02]  /*7cc0*/  FSEL R143, R143, -INF , P5 ;  /* 0xff8000008f8f7808 */ /* 0x000fe40002800000 */
[----:B------:R-:W-:-:S02]  /*7cd0*/  FMNMX.FTZ R184, R142, R7, !PT ;  /* 0x000000078eb87209 */ /* 0x000fc40007810000 */
[----:B------:R-:W-:Y:S01]  /*7ce0*/  ISETP.GT.AND P5, PT, R8, 0x71, PT ;  /* 0x000000710800780c */ /* 0x000fe20003fa4270 */
[----:B------:R-:W-:Y:S01]  /*7cf0*/  MUFU.EX2 R12, R12 ;  /* 0x0000000c000c7308 */ /* 0x000fe20000000800 */
[----:B------:R-:W-:Y:S02]  /*7d00*/  FSEL R146, R146, -INF , P4 ;  /* 0xff80000092927808 */ /* 0x000fe40002000000 */
[----:B------:R-:W-:Y:S02]  /*7d10*/  FMNMX.FTZ R7, R143, R184, !PT ;  /* 0x000000b88f077209 */ /* 0x000fe40007810000 */
[----:B------:R-:W-:Y:S02]  /*7d20*/  ISETP.GT.AND P4, PT, R8, 0x78, PT ;  /* 0x000000780800780c */ /* 0x000fe40003f84270 */
[----:B------:R-:W-:Y:S01]  /*7d30*/  FSEL R147, R147, -INF , P5 ;  /* 0xff80000093937808 */ /* 0x000fe20002800000 */
[----:B------:R-:W-:Y:S01]  /*7d40*/  MUFU.EX2 R13, R13 ;  /* 0x0000000d000d7308 */ /* 0x000fe20000000800 */
[----:B------:R-:W-:-:S02]  /*7d50*/  FMNMX.FTZ R184, R146, R7, !PT ;  /* 0x0000000792b87209 */ /* 0x000fc40007810000 */
[----:B------:R-:W-:Y:S02]  /*7d60*/  ISETP.GT.AND P5, PT, R8, 0x79, PT ;  /* 0x000000790800780c */ /* 0x000fe40003fa4270 */
[----:B------:R-:W-:Y:S02]  /*7d70*/  FSEL R150, R150, -INF , P4 ;  /* 0xff80000096967808 */ /* 0x000fe40002000000 */
[----:B------:R-:W-:Y:S01]  /*7d80*/  FMNMX.FTZ R7, R147, R184, !PT ;  /* 0x000000b893077209 */ /* 0x000fe20007810000 */
[----:B------:R-:W-:Y:S01]  /*7d90*/  MUFU.EX2 R14, R14 ;  /* 0x0000000e000e7308 */ /* 0x000fe20000000800 */
[----:B------:R-:W-:Y:S02]  /*7da0*/  FSEL R151, R151, -INF , P5 ;  /* 0xff80000097977808 */ /* 0x000fe40002800000 */
[----:B------:R-:W-:Y:S02]  /*7db0*/  ISETP.GT.AND P4, PT, R8, 0x80, PT ;  /* 0x000000800800780c */ /* 0x000fe40003f84270 */
[----:B------:R-:W-:-:S02]  /*7dc0*/  FMNMX.FTZ R184, R150, R7, !PT ;  /* 0x0000000796b87209 */ /* 0x000fc40007810000 */
[----:B------:R-:W-:Y:S01]  /*7dd0*/  ISETP.GT.AND P5, PT, R8, 0x81, PT ;  /* 0x000000810800780c */ /* 0x000fe20003fa4270 */
[----:B------:R-:W-:Y:S02]  /*7de0*/  WARPGROUP.DEPBAR.LE gsb0, 0x0 ;  /* 0x00008000000079c5 */ /* 0x000fe40000010000 */
[----:B------:R-:W-:Y:S01]  /*7df0*/  FSEL R122, R122, -INF , P4 ;  /* 0xff8000007a7a7808 */ /* 0x000fe20002000000 */
[----:B------:R-:W-:Y:S01]  /*7e00*/  WARPGROUP.ARRIVE ;  /* 0x00000000000079c5 */ /* 0x000fe20000000000 */
[----:B------:R-:W-:Y:S01]  /*7e10*/  FMNMX.FTZ R7, R151, R184, !PT ;  /* 0x000000b897077209 */ /* 0x000fe20007810000 */
[----:B------:R-:W-:Y:S01]  /*7e20*/  MUFU.EX2 R15, R15 ;  /* 0x0000000f000f7308 */ /* 0x000fe20000000800 */
[----:B------:R-:W-:Y:S02]  /*7e30*/  ISETP.GT.AND P4, PT, R8, 0x88, PT ;  /* 0x000000880800780c */ /* 0x000fe40003f84270 */
[----:B------:R-:W-:Y:S01]  /*7e40*/  FSEL R123, R123, -INF , P5 ;  /* 0xff8000007b7b7808 */ /* 0x000fe20002800000 */
[----:B------:R-:W-:Y:S01]  /*7e50*/  QGMMA.64x128x32.F32.E4M3.E4M3 R24, R208, gdesc[UR4], R24, gsb0 ;  /* 0x01e00004d0187df3 */ /* 0x000fe20008000818 */
[----:B------:R-:W-:Y:S01]  /*7e60*/  FMNMX.FTZ R184, R122, R7, !PT ;  /* 0x000000077ab87209 */ /* 0x000fe20007810000 */
[----:B------:R-:W-:Y:S01]  /*7e70*/  UIADD3 UR6, UR10, 0x500, URZ ;  /* 0x000005000a067890 */ /* 0x000fe2000fffe03f */
[----:B------:R-:W-:Y:S01]  /*7e80*/  ISETP.GT.AND P5, PT, R8, 0x89, PT ;  /* 0x000000890800780c */ /* 0x000fe20003fa4270 */
[----:B------:R-:W-:Y:S01]  /*7e90*/  UMOV UR7, 0xc0000010 ;  /* 0xc000001000077882 */ /* 0x000fe20000000000 */
        /* <DEDUP_REMOVED lines=18> */
[----:B------:R-:W-:Y:S02]  /*7fc0*/  FSEL R135, R135, -INF , P5 ;  /* 0xff80000087877808 */ /* 0x000fe40002800000 */
[----:B------:R-:W-:Y:S02]  /*7fd0*/  ISETP.GT.AND P4, PT, R8, 0xa0, PT ;  /* 0x000000a00800780c */ /* 0x000fe40003f84270 */
        /* <DEDUP_REMOVED lines=21> */
[----:B------:R0:W-:Y:S01]  /*8130*/  MUFU.EX2 R114, R186 ;  /* 0x000000ba00727308 */ /* 0x0001e20000000800 */
[----:B------:R-:W-:Y:S02]  /*8140*/  FSEL R115, R115, -INF , P5 ;  /* 0xff80000073737808 */ /* 0x000fe40002800000 */
[----:B------:R-:W-:Y:S02]  /*8150*/  FMNMX.FTZ R184, R128, R7, !PT ;  /* 0x0000000780b87209 */ /* 0x000fe40007810000 */
[----:B------:R-:W-:Y:S02]  /*8160*/  ISETP.GT.AND P5, PT, R8, 0xb9, PT ;  /* 0x000000b90800780c */ /* 0x000fe40003fa4270 */
[----:B------:R-:W-:Y:S01]  /*8170*/  FSEL R118, R118, -INF , P4 ;  /* 0xff80000076767808 */ /* 0x000fe20002000000 */
[----:B------:R-:W-:Y:S01]  /*8180*/  MUFU.EX2 R180, R180 ;  /* 0x000000b400b47308 */ /* 0x000fe20000000800 */
[----:B------:R-:W-:Y:S01]  /*8190*/  FMNMX.FTZ R7, R115, R184, !PT ;  /* 0x000000b873077209 */ /* 0x000fe20007810000 */
[----:B0-----:R-:W-:Y:S01]  /*81a0*/  FFMA.FTZ R186, R132, UR37, -R9 ;  /* 0x0000002584ba7c23 */ /* 0x001fe20008010809 */
[----:B------:R-:W-:-:S02]  /*81b0*/  FSEL R119, R119, -INF , P5 ;  /* 0xff80000077777808 */ /* 0x000fc40002800000 */
[----:B------:R-:W-:Y:S02]  /*81c0*/  ISETP.GT.AND P4, PT, R8, 0xc0, PT ;  /* 0x000000c00800780c */ /* 0x000fe40003f84270 */
        /* <DEDUP_REMOVED lines=9> */
[----:B------:R-:W-:Y:S02]  /*8260*/  ISETP.GT.AND P5, PT, R8, 0xc9, PT ;  /* 0x000000c90800780c */ /* 0x000fe40003fa4270 */
[----:B------:R-:W-:Y:S01]  /*8270*/  FSEL R94, R94, -INF , P4 ;  /* 0xff8000005e5e7808 */ /* 0x000fe20002000000 */
[----:B------:R-:W-:Y:S01]  /*8280*/  MUFU.EX2 R152, R152 ;  /* 0x0000009800987308 */ /* 0x000fe20000000800 */
[----:B------:R-:W-:Y:S01]  /*8290*/  FMNMX.FTZ R7, R91, R184, !PT ;  /* 0x000000b85b077209 */ /* 0x000fe20007810000 */
[----:B0-----:R-:W-:Y:S01]  /*82a0*/  FFMA.FTZ R186, R104, UR37, -R9 ;  /* 0x0000002568ba7c23 */ /* 0x001fe20008010809 */
        /* <DEDUP_REMOVED lines=11> */
[----:B------:R-:W-:Y:S01]  /*8360*/  ISETP.GT.AND P5, PT, R8, 0xd9, PT ;  /* 0x000000d90800780c */ /* 0x000fe20003fa4270 */
[----:B------:R-:W-:Y:S01]  /*8370*/  FFMA.FTZ R8, R108, UR37, -R9 ;  /* 0x000000256c087c23 */ /* 0x000fe20008010809 */
[----:B------:R-:W-:Y:S01]  /*8380*/  FSEL R102, R102, -INF , P4 ;  /* 0xff80000066667808 */ /* 0x000fe20002000000 */
[----:B------:R-:W-:Y:S01]  /*8390*/  MUFU.EX2 R156, R156 ;  /* 0x0000009c009c7308 */ /* 0x000fe20000000800 */
[----:B------:R-:W-:Y:S02]  /*83a0*/  FMNMX.FTZ R7, R99, R184, !PT ;  /* 0x000000b863077209 */ /* 0x000fe40007810000 */
[----:B------:R-:W-:Y:S02]  /*83b0*/  FSEL R103, R103, -INF , P5 ;  /* 0xff80000067677808 */ /* 0x000fe40002800000 */
[----:B------:R-:W-:-:S02]  /*83c0*/  FMNMX.FTZ R108, R102, R7, !PT ;  /* 0x00000007666c7209 */ /* 0x000fc40007810000 */
[----:B------:R-:W-:Y:S01]  /*83d0*/  FSEL R192, R0, RZ, P3 ;  /* 0x000000ff00c07208 */ /* 0x000fe20001800000 */
[----:B------:R-:W-:Y:S01]  /*83e0*/  MUFU.EX2 R157, R157 ;  /* 0x0000009d009d7308 */ /* 0x000fe20000000800 */
[----:B------:R-:W-:Y:S01]  /*83f0*/  FMNMX.FTZ R7, R103, R108, !PT ;  /* 0x0000006c67077209 */ /* 0x000fe20007810000 */
[--C-:B------:R-:W-:Y:S01]  /*8400*/  FFMA.FTZ R108, R112, UR37, -R9.reuse ;  /* 0x00000025706c7c23 */ /* 0x100fe20008010809 */
[----:B------:R-:W-:-:S01]  /*8410*/  FFMA.FTZ R112, R116, UR37, -R9 ;  /* 0x0000002574707c23 */ /* 0x000fc20008010809 */
[----:B------:R-:W-:Y:S02]  /*8420*/  IMAD.U32 R116, RZ, RZ, UR37 ;  /* 0x00000025ff747e24 */ /* 0x000fe4000f8e00ff */
[----:B------:R-:W-:-:S01]  /*8430*/  FADD.FTZ R192, -R192, R5 ;  /* 0x00000005c0c07221 */ /* 0x000fc20000010100 */
[----:B------:R-:W1:Y:S01]  /*8440*/  SHFL.BFLY PT, R184, R7, 0x2, 0x1f ;  /* 0x0c401f0007b87f89 */ /* 0x000e6200000e0000 */
[----:B------:R-:W-:-:S01]  /*8450*/  FFMA.FTZ R9, R101, UR37, -R9 ;  /* 0x0000002565097c23 */ /* 0x000fc20008010809 */
[----:B------:R-:W-:-:S02]  /*8460*/  WARPGROUP.DEPBAR.LE gsb0, 0x0 ;  /* 0x00008000000079c5 */ /* 0x000fc40000010000 */
[----:B------:R-:W-:Y:S01]  /*8470*/  WARPGROUP.ARRIVE ;  /* 0x00000000000079c5 */ /* 0x000fe20000000000 */
[----:B------:R-:W-:Y:S05]  /*8480*/  MUFU.EX2 R160, R160 ;  /* 0x000000a000a07308 */ /* 0x000fea0000000800 */
[----:B------:R-:W-:Y:S01]  /*8490*/  QGMMA.64x128x32.F32.E4M3.E4M3 R24, R204, gdesc[UR4], R24, gsb0 ;  /* 0x01e00004cc187df3 */ /* 0x000fe20008000818 */
[----:B------:R-:W-:Y:S02]  /*84a0*/  UIADD3 UR6, UR10, 0x600, URZ ;  /* 0x000006000a067890 */ /* 0x000fe4000fffe03f */
[----:B------:R-:W-:Y:S01]  /*84b0*/  MUFU.EX2 R161, R161 ;  /* 0x000000a100a17308 */ /* 0x000fe20000000800 */
[----:B------:R-:W-:-:S07]  /*84c0*/  UMOV UR7, 0xc0000010 ;  /* 0xc000001000077882 */ /* 0x000fce0000000000 */
[----:B------:R-:W-:Y:S01]  /*84d0*/  MUFU.EX2 R164, R164 ;  /* 0x000000a400a47308 */ /* 0x000fe20000000800 */
[----:B-1----:R-:W-:-:S05]  /*84e0*/  FMNMX.FTZ R184, R7, R184, !PT ;  /* 0x000000b807b87209 */ /* 0x002fca0007810000 */
[----:B------:R-:W1:Y:S02]  /*84f0*/  SHFL.BFLY PT, R7, R184, 0x1, 0x1f ;  /* 0x0c201f00b8077f89 */ /* 0x000e6400000e0000 */
[----:B------:R-:W-:Y:S08]  /*8500*/  MUFU.EX2 R165, R165 ;  /* 0x000000a500a57308 */ /* 0x000ff00000000800 */
[----:B------:R-:W-:Y:S08]  /*8510*/  MUFU.EX2 R136, R136 ;  /* 0x0000008800887308 */ /* 0x000ff00000000800 */
[----:B------:R-:W-:Y:S01]  /*8520*/  MUFU.EX2 R137, R137 ;  /* 0x0000008900897308 */ /* 0x000fe20000000800 */
[----:B-1----:R-:W-:-:S07]  /*8530*/  FMNMX.FTZ R7, R184, R7, !PT ;  /* 0x00000007b8077209 */ /* 0x002fce0007810000 */
[----:B------:R-:W-:Y:S01]  /*8540*/  MUFU.EX2 R140, R140 ;  /* 0x0000008c008c7308 */ /* 0x000fe20000000800 */
[C---:B------:R-:W-:Y:S01]  /*8550*/  FSETP.NEU.FTZ.AND P4, PT, R7.reuse, -INF , PT ;  /* 0xff8000000700780b */ /* 0x040fe20003f9d000 */
[----:B------:R-:W-:-:S03]  /*8560*/  FFMA.FTZ R116, R7, R116, -8 ;  /* 0xc100000007747423 */ /* 0x000fc60000010074 */
[----:B------:R-:W-:-:S03]  /*8570*/  FSEL R193, R7, RZ, P4 ;  /* 0x000000ff07c17208 */ /* 0x000fc60002000000 */
[----:B------:R-:W-:Y:S01]  /*8580*/  MUFU.EX2 R141, R141 ;  /* 0x0000008d008d7308 */ /* 0x000fe20000000800 */
[----:B------:R-:W-:Y:S01]  /*8590*/  FSEL R116, R116, RZ, P4 ;  /* 0x000000ff74747208 */ /* 0x000fe20002000000 */
[----:B------:R-:W-:-:S04]  /*85a0*/  FADD.FTZ R193, -R193, R6 ;  /* 0x00000006c1c17221 */ /* 0x000fc80000010100 */
[--C-:B0-----:R-:W-:Y:S01]  /*85b0*/  FFMA.FTZ R186, R191, UR37, -R116.reuse ;  /* 0x00000025bfba7c23 */ /* 0x101fe20008010874 */
[----:B------:R-:W-:Y:S01]  /*85c0*/  FMUL.FTZ R191, R192, UR37 ;  /* 0x00000025c0bf7c20 */ /* 0x000fe20008410000 */
[--C-:B------:R-:W-:Y:S01]  /*85d0*/  FFMA.FTZ R101, R185, UR37, -R116.reuse ;  /* 0x00000025b9657c23 */ /* 0x100fe20008010874 */
[----:B------:R-:W-:Y:S01]  /*85e0*/  FMUL.FTZ R6, R193, UR37 ;  /* 0x00000025c1067c20 */ /* 0x000fe20008410000 */
[--C-:B------:R-:W-:Y:S01]  /*85f0*/  FFMA.FTZ R184, R187, UR37, -R116.reuse ;  /* 0x00000025bbb87c23 */ /* 0x100fe20008010874 */
[----:B------:R-:W-:-:S01]  /*8600*/  FFMA.FTZ R185, R190, UR37, -R116 ;  /* 0x00000025beb97c23 */ /* 0x000fc20008010874 */
[--C-:B------:R-:W-:Y:S01]  /*8610*/  FFMA.FTZ R187, R194, UR37, -R116.reuse ;  /* 0x00000025c2bb7c23 */ /* 0x100fe20008010874 */
        /* <DEDUP_REMOVED lines=33> */
[----:B-1----:R-:W-:-:S01]  /*8830*/  FFMA.FTZ R3, R6, R2, R101 ;  /* 0x0000000206037223 */ /* 0x002fc20000010065 */
[----:B------:R-:W-:Y:S01]  /*8840*/  FADD.FTZ R192, R14, R151 ;  /* 0x000000970ec07221 */ /* 0x000fe20000010000 */
[----:B------:R-:W-:-:S01]  /*8850*/  FFMA.FTZ R167, R167, UR37, -R116 ;  /* 0x00000025a7a77c23 */ /* 0x000fc20008010874 */
[--C-:B------:R-:W-:Y:S01]  /*8860*/  FFMA.FTZ R138, R138, UR37, -R116.reuse ;  /* 0x000000258a8a7c23 */ /* 0x100fe20008010874 */
[----:B------:R-:W-:-:S01]  /*8870*/  FFMA.FTZ R139, R139, UR37, -R116 ;  /* 0x000000258b8b7c23 */ /* 0x000fc20008010874 */
[----:B------:R-:W-:Y:S01]  /*8880*/  FADD.FTZ R151, R15, R192 ;  /* 0x000000c00f977221 */ /* 0x000fe20000010000 */
[----:B------:R-:W-:-:S01]  /*8890*/  FFMA.FTZ R122, R122, UR37, -R116 ;  /* 0x000000257a7a7c23 */ /* 0x000fc20008010874 */
[----:B------:R-:W1:Y:S01]  /*88a0*/  MUFU.EX2 R186, R186 ;  /* 0x000000ba00ba7308 */ /* 0x000e620000000800 */
[----:B0-----:R-:W-:-:S01]  /*88b0*/  FADD.FTZ R2, R184, R3 ;  /* 0x00000003b8027221 */ /* 0x001fc20000010000 */
[----:B------:R-:W-:Y:S01]  /*88c0*/  FADD.FTZ R192, R20, R151 ;  /* 0x0000009714c07221 */ /* 0x000fe20000010000 */
[----:B------:R-:W-:-:S01]  /*88d0*/  FFMA.FTZ R123, R123, UR37, -R116 ;  /* 0x000000257b7b7c23 */ /* 0x000fc20008010874 */
[--C-:B------:R-:W-:Y:S01]  /*88e0*/  FFMA.FTZ R126, R126, UR37, -R116.reuse ;  /* 0x000000257e7e7c23 */ /* 0x100fe20008010874 */
[----:B------:R-:W-:-:S01]  /*88f0*/  FFMA.FTZ R127, R127, UR37, -R116 ;  /* 0x000000257f7f7c23 */ /* 0x000fc20008010874 */
[----:B------:R-:W-:Y:S01]  /*8900*/  FADD.FTZ R151, R21, R192 ;  /* 0x000000c015977221 */ /* 0x000fe20000010000 */
        /* <DEDUP_REMOVED lines=23> */
[----:B------:R-:W-:-:S02]  /*8a80*/  IMAD.U32 R193, RZ, RZ, UR53 ;  /* 0x00000035ffc17e24 */ /* 0x000fc4000f8e00ff */
[----:B------:R-:W-:-:S01]  /*8a90*/  FFMA.FTZ R99, R99, UR37, -R116 ;  /* 0x0000002563637c23 */ /* 0x000fc20008010874 */
[----:B------:R-:W0:Y:S01]  /*8aa0*/  MUFU.EX2 R190, R190 ;  /* 0x000000be00be7308 */ /* 0x000e220000000800 */
[----:B--2---:R-:W-:-:S01]  /*8ab0*/  FADD.FTZ R2, R188, R3 ;  /* 0x00000003bc027221 */ /* 0x004fc20000010000 */
[--C-:B------:R-:W-:Y:S01]  /*8ac0*/  FFMA.FTZ R102, R102, UR37, -R116.reuse ;  /* 0x0000002566667c23 */ /* 0x100fe20008010874 */
[----:B------:R-:W-:Y:S01]  /*8ad0*/  @!P1 LEA R193, R193, UR41, 0x3 ;  /* 0x00000029c1c19c11 */ /* 0x000fe2000f8e18ff */
[----:B------:R-:W-:Y:S01]  /*8ae0*/  FFMA.FTZ R103, R103, UR37, -R116 ;  /* 0x0000002567677c23 */ /* 0x000fe20008010874 */
[----:B------:R-:W-:Y:S02]  /*8af0*/  WARPGROUP.DEPBAR.LE gsb0, 0x0 ;  /* 0x00008000000079c5 */ /* 0x000fe40000010000 */
[----:B------:R-:W-:Y:S01]  /*8b00*/  WARPGROUP.ARRIVE ;  /* 0x00000000000079c5 */ /* 0x000fe20000000000 */
[----:B------:R-:W2:Y:S01]  /*8b10*/  MUFU.EX2 R170, R170 ;  /* 0x000000aa00aa7308 */ /* 0x000ea20000000800 */
[----:B-1----:R-:W-:-:S01]  /*8b20*/  FADD.FTZ R3, R189, R2 ;  /* 0x00000002bd037221 */ /* 0x002fc20000010000 */
[----:B------:R-:W-:-:S03]  /*8b30*/  FADD.FTZ R2, R168, R151 ;  /* 0x00000097a8027221 */ /* 0x000fc60000010000 */
[----:B------:R-:W-:Y:S03]  /*8b40*/  QGMMA.64x128x32.F32.E4M3.E4M3 R24, R200, gdesc[UR4], R24, gsb0 ;  /* 0x01e00004c8187df3 */ /* 0x000fe60008000818 */
[----:B------:R-:W1:Y:S01]  /*8b50*/  MUFU.EX2 R171, R171 ;  /* 0x000000ab00ab7308 */ /* 0x000e620000000800 */
[----:B0-----:R-:W-:-:S07]  /*8b60*/  FADD.FTZ R3, R190, R3 ;  /* 0x00000003be037221 */ /* 0x001fce0000010000 */
        /* <DEDUP_REMOVED lines=52> */
[----:B------:R-:W-:Y:S01]  /*8eb0*/  FADD.FTZ R151, R141, R2 ;  /* 0x000000028d977221 */ /* 0x000fe20000010000 */
[----:B------:R-:W-:-:S05]  /*8ec0*/  WARPGROUP.DEPBAR.LE gsb0, 0x0 ;  /* 0x00008000000079c5 */ /* 0x000fca0000010000 */
        /* <DEDUP_REMOVED lines=35> */
[----:B-1----:R-:W-:-:S04]  /*9100*/  FADD.FTZ R3, R125, R2 ;  /* 0x000000027d037221 */ /* 0x002fc80000010000 */
[----:B------:R-:W-:-:S03]  /*9110*/  FADD.FTZ R2, R114, R3 ;  /* 0x0000000372027221 */ /* 0x000fc60000010000 */
        /* <DEDUP_REMOVED lines=28> */
[----:B------:R-:W-:-:S05]  /*92e0*/  IADD3 R2, -R235, 0xb, RZ ;  /* 0x0000000beb027810 */ /* 0x000fca0007ffe1ff */
[----:B------:R0:W-:Y:S06]  /*92f0*/  BAR.ARV R2, 0x100 ;  /* 0x000400020000751d */ /* 0x0001ec0000002000 */
[----:B------:R-:W3:Y:S01]  /*9300*/  MUFU.EX2 R128, R128 ;  /* 0x0000008000807308 */ /* 0x000ee20000000800 */
[----:B--2---:R-:W-:-:S01]  /*9310*/  FADD.FTZ R151, R111, R192 ;  /* 0x000000c06f977221 */ /* 0x004fc20000010000 */
[----:B0-----:R-:W-:Y:S02]  /*9320*/  @!P1 VIADD R2, R193, 0x2e840 ;  /* 0x0002e840c1029836 */ /* 0x001fe40000000000 */
[----:B-1----:R-:W-:-:S03]  /*9330*/  FADD.FTZ R192, R108, R3 ;  /* 0x000000036cc07221 */ /* 0x002fc60000010000 */
        /* <DEDUP_REMOVED lines=49> */
.L_x_1855:
[----:B------:R-:W-:Y:S01]  /*9650*/  UISETP.GT.AND UP1, UPT, UR52, UR49, UPT ;  /* 0x000000313400728c */ /* 0x000fe2000bf24270 */
[----:B------:R-:W-:Y:S01]  /*9660*/  F2FP.SATFINITE.E4M3.F32.PACK_AB_MERGE_C R5, R142, R5, RZ ;  /* 0x000000058e05723e */ /* 0x000fe200048070ff */
[----:B------:R-:W-:Y:S01]  /*9670*/  ULEA UR6, UR54, UR41, 0x3 ;  /* 0x0000002936067291 */ /* 0x000fe2000f8e183f */
[----:B------:R-:W-:Y:S01]  /*9680*/  F2FP.SATFINITE.E4M3.F32.PACK_AB_MERGE_C R12, R13, R12, RZ ;  /* 0x0000000c0d0c723e */ /* 0x000fe200048070ff */
[----:B------:R-:W-:Y:S01]  /*9690*/  UIADD3 UR7, UR52, -0x1, URZ ;  /* 0xffffffff34077890 */ /* 0x000fe2000fffe03f */
[----:B------:R-:W-:Y:S01]  /*96a0*/  F2FP.SATFINITE.E4M3.F32.PACK_AB_MERGE_C R185, R186, R185, RZ ;  /* 0x000000b9bab9723e */ /* 0x000fe200048070ff */
[----:B------:R-:W-:Y:S01]  /*96b0*/  UIADD3 UR6, UR6, 0x2e860, URZ ;  /* 0x0002e86006067890 */ /* 0x000fe2000fffe03f */
[----:B------:R-:W-:Y:S01]  /*96c0*/  PLOP3.LUT P3, PT, PT, PT, UP1, 0x80, 0x0 ;  /* 0x000000000000781c */ /* 0x000fe20003f6f018 */
        /* <DEDUP_REMOVED lines=125> */
[----:B------:R-:W-:Y:S01]  /*9ea0*/  UMOV UR48, UR53 ;  /* 0x0000003500307c82 */ /* 0x000fe20008000000 */
[----:B------:R-:W-:-:S05]  /*9eb0*/  UMOV UR52, UR7 ;  /* 0x0000000700347c82 */ /* 0x000fca0008000000 */
.L_x_1846:
[----:B------:R-:W-:-:S13]  /*9ec0*/  ISETP.LE.AND P2, PT, RZ, UR52, PT ;  /* 0x00000034ff007c0c */ /* 0x000fda000bf43270 */
[----:B------:R-:W-:Y:S05]  /*9ed0*/  @!P2 BRA `(.L_x_1857) ;  /* 0x000000340084a947 */ /* 0x000fea0003800000 */
[----:B------:R-:W-:Y:S01]  /*9ee0*/  IMAD.MOV.U32 R6, RZ, RZ, R7 ;  /* 0x000000ffff067224 */ /* 0x000fe200078e0007 */
[----:B------:R-:W-:Y:S01]  /*9ef0*/  UMOV UR49, UR44 ;  /* 0x0000002c00317c82 */ /* 0x000fe20008000000 */
[----:B------:R-:W-:Y:S01]  /*9f00*/  IMAD.MOV.U32 R5, RZ, RZ, R0 ;  /* 0x000000ffff057224 */ /* 0x000fe200078e0000 */
[----:B------:R-:W-:-:S06]  /*9f10*/  UMOV UR47, UR48 ;  /* 0x00000030002f7c82 */ /* 0x000fcc0008000000 */
.L_x_1867:
        /* <DEDUP_REMOVED lines=9> */
.L_x_1859:
[----:B------:R-:W-:Y:S01]  /*9fb0*/  ULEA UR6, UR48, UR41, 0x3 ;  /* 0x0000002930067291 */ /* 0x000fe2000f8e183f */
[----:B------:R-:W-:-:S05]  /*9fc0*/  IMAD.U32 R0, RZ, RZ, UR44 ;  /* 0x0000002cff007e24 */ /* 0x000fca000f8e00ff */
[----:B------:R-:W-:-:S04]  /*9fd0*/  SHF.L.U32 R0, R0, 0x1f, RZ ;  /* 0x0000001f00007819 */ /* 0x000fc800000006ff */
[----:B------:R0:W1:Y:S01]  /*9fe0*/  SYNCS.PHASECHK.TRANS64.TRYWAIT P2, [UR6+0x2e830], R0 ;  /* 0x02e83000ff0075a7 */ /* 0x0000620008040146 */
[----:B------:R-:W-:Y:S05]  /*9ff0*/  @!P0 BRA `(.L_x_1860) ;  /* 0x0000000000048947 */ /* 0x000fea0003800000 */
[----:B------:R-:W-:Y:S01]  /*a000*/  BPT.TRAP 0x1 ;  /* 0x000000040000795c */ /* 0x000fe20000300000 */
.L_x_1860:
[----:B-1----:R-:W-:Y:S05]  /*a010*/  @P2 BRA `(.L_x_1858) ;  /* 0x0000000000082947 */ /* 0x002fea0003800000 */
[----:B------:R-:W1:Y:S02]  /*a020*/  SYNCS.PHASECHK.TRANS64.TRYWAIT P2, [UR6+0x2e830], R0 ;  /* 0x02e83000ff0075a7 */ /* 0x000e640008040146 */
[----:B-1----:R-:W-:Y:S05]  /*a030*/  @!P2 BRA `(.L_x_1861) ;  /* 0x000000a40080a947 */ /* 0x002fea0003800000 */
.L_x_1858:
[----:B-1----:R-:W1:Y:S01]  /*a040*/  S2R R7, SR_TID.X ;  /* 0x0000000000077919 */ /* 0x002e620000002100 */
[----:B------:R-:W-:Y:S01]  /*a050*/  R2UR UR53, R4 ;  /* 0x00000000043572ca */ /* 0x000fe200000e0000 */
[----:B------:R-:W-:Y:S01]  /*a060*/  UMOV UR19, 0x40000040 ;  /* 0x4000004000137882 */ /* 0x000fe20000000000 */
[----:B------:R-:W-:Y:S01]  /*a070*/  UMOV UR20, UR16 ;  /* 0x0000001000147c82 */ /* 0x000fe20008000000 */
[----:B------:R-:W-:Y:S01]  /*a080*/  UMOV UR21, UR17 ;  /* 0x0000001100157c82 */ /* 0x000fe20008000000 */
        /* <DEDUP_REMOVED lines=9> */
[----:B------:R-:W-:Y:S01]  /*a120*/  UIMAD UR53, UR48, 0x700, UR53 ;  /* 0x00000700303578a4 */ /* 0x000fe2000f8e0235 */
[----:B------:R-:W-:Y:S01]  /*a130*/  UMOV UR35, 0x40000040 ;  /* 0x4000004000237882 */ /* 0x000fe20000000000 */
[----:B------:R-:W-:-:S02]  /*a140*/  UMOV UR7, 0x40000040 ;  /* 0x4000004000077882 */ /* 0x000fc40000000000 */
[----:B------:R-:W-:Y:S02]  /*a150*/  UIADD3 UR22, UR53, 0x100, URZ ;  /* 0x0000010035167890 */ /* 0x000fe4000fffe03f */
[----:B------:R-:W-:Y:S02]  /*a160*/  UIADD3 UR26, UR53, 0x200, URZ ;  /* 0x00000200351a7890 */ /* 0x000fe4000fffe03f */
[----:B------:R-:W-:Y:S01]  /*a170*/  UMOV UR18, UR53 ;  /* 0x0000003500127c82 */ /* 0x000fe20008000000 */
[----:B------:R-:W-:Y:S02]  /*a180*/  UIADD3 UR30, UR53, 0x300, URZ ;  /* 0x00000300351e7890 */ /* 0x000fe4000fffe03f */
[----:B------:R-:W-:Y:S02]  /*a190*/  UIADD3 UR34, UR53, 0x400, URZ ;  /* 0x0000040035227890 */ /* 0x000fe4000fffe03f */
[----:B------:R-:W-:Y:S02]  /*a1a0*/  UIADD3 UR6, UR53, 0x600, URZ ;  /* 0x0000060035067890 */ /* 0x000fe4000fffe03f */
[----:B------:R-:W-:Y:S01]  /*a1b0*/  UIADD3 UR10, UR53, 0x602, URZ ;  /* 0x00000602350a7890 */ /* 0x000fe2000fffe03f */
[----:B------:R-:W-:Y:S01]  /*a1c0*/  UMOV UR11, 0x40000040 ;  /* 0x40000040000b7882 */ /* 0x000fe20000000000 */
[----:B-1----:R-:W-:Y:S01]  /*a1d0*/  SHF.R.U32.HI R7, RZ, 0x7, R7 ;  /* 0x00000007ff077819 */ /* 0x002fe20000011607 */
[----:B------:R-:W-:Y:S01]  /*a1e0*/  UIADD3 UR14, UR53, 0x6, URZ ;  /* 0x00000006350e7890 */ /* 0x000fe2000fffe03f */
[----:B------:R-:W-:-:S03]  /*a1f0*/  UMOV UR15, 0x40000040 ;  /* 0x40000040000f7882 */ /* 0x000fc60000000000 */
[----:B0-----:R-:W-:-:S05]  /*a200*/  VIADD R0, R7, 0x8 ;  /* 0x0000000807007836 */ /* 0x001fca0000000000 */
        /* <DEDUP_REMOVED lines=156> */
.L_x_1863:
[----:B------:R-:W-:Y:S01]  /*abd0*/  ULEA UR6, UR47, UR41, 0x3 ;  /* 0x000000292f067291 */ /* 0x000fe2000f8e183f */
[----:B------:R-:W-:-:S05]  /*abe0*/  IMAD.U32 R0, RZ, RZ, UR49 ;  /* 0x00000031ff007e24 */ /* 0x000fca000f8e00ff */
[----:B------:R-:W-:-:S04]  /*abf0*/  SHF.L.U32 R0, R0, 0x1f, RZ ;  /* 0x0000001f00007819 */ /* 0x000fc800000006ff */
[----:B------:R0:W1:Y:S01]  /*ac00*/  SYNCS.PHASECHK.TRANS64.TRYWAIT P2, [UR6+0x2e850], R0 ;  /* 0x02e85000ff0075a7 */ /* 0x0000620008040146 */
[----:B------:R-:W-:Y:S05]  /*ac10*/  @!P0 BRA `(.L_x_1864) ;  /* 0x0000000000048947 */ /* 0x000fea0003800000 */
[----:B------:R-:W-:Y:S01]  /*ac20*/  BPT.TRAP 0x1 ;  /* 0x000000040000795c */ /* 0x000fe20000300000 */
.L_x_1864:
[----:B-1----:R-:W-:Y:S05]  /*ac30*/  @P2 BRA `(.L_x_1862) ;  /* 0x0000000000082947 */ /* 0x002fea0003800000 */
[----:B------:R-:W1:Y:S02]  /*ac40*/  SYNCS.PHASECHK.TRANS64.TRYWAIT P2, [UR6+0x2e850], R0 ;  /* 0x02e85000ff0075a7 */ /* 0x000e640008040146 */
[----:B-1----:R-:W-:Y:S05]  /*ac50*/  @!P2 BRA `(.L_x_1865) ;  /* 0x000000980090a947 */ /* 0x002fea0003800000 */
.L_x_1862:
        /* <DEDUP_REMOVED lines=129> */
[----:B0-----:R-:W-:Y:S01]  /*b470*/  SHF.R.U32.HI R235, RZ, 0x7, R235 ;  /* 0x00000007ffeb7819 */ /* 0x001fe200000116eb */
[----:B------:R-:W0:Y:S04]  /*b480*/  SHFL.BFLY PT, R0, R9, 0x2, 0x1f ;  /* 0x0c401f0009007f89 */ /* 0x000e2800000e0000 */
[----:B------:R-:W1:Y:S01]  /*b490*/  SHFL.BFLY PT, R7, R8, 0x2, 0x1f ;  /* 0x0c401f0008077f89 */ /* 0x000e6200000e0000 */
[----:B0-----:R-:W-:Y:S01]  /*b4a0*/  FMNMX.FTZ R10, R9, R0, !PT ;  /* 0x00000000090a7209 */ /* 0x001fe20007810000 */
[----:B------:R-:W-:Y:S01]  /*b4b0*/  IMAD.U32 R9, RZ, RZ, UR37 ;  /* 0x00000025ff097e24 */ /* 0x000fe2000f8e00ff */
[----:B-1----:R-:W-:-:S03]  /*b4c0*/  FMNMX.FTZ R11, R8, R7, !PT ;  /* 0x00000007080b7209 */ /* 0x002fc60007810000 */
[----:B------:R-:W0:Y:S04]  /*b4d0*/  SHFL.BFLY PT, R7, R10, 0x1, 0x1f ;  /* 0x0c201f000a077f89 */ /* 0x000e2800000e0000 */
[----:B------:R-:W1:Y:S01]  /*b4e0*/  SHFL.BFLY PT, R12, R11, 0x1, 0x1f ;  /* 0x0c201f000b0c7f89 */ /* 0x000e6200000e0000 */
[----:B0-----:R-:W-:Y:S02]  /*b4f0*/  FMNMX.FTZ R0, R10, R7, !PT ;  /* 0x000000070a007209 */ /* 0x001fe40007810000 */
[----:B-1----:R-:W-:-:S03]  /*b500*/  FMNMX.FTZ R7, R11, R12, !PT ;  /* 0x0000000c0b077209 */ /* 0x002fc60007810000 */
[C---:B------:R-:W-:Y:S01]  /*b510*/  FFMA.FTZ R8, R0.reuse, R9, -8 ;  /* 0xc100000000087423 */ /* 0x040fe20000010009 */
[----:B------:R-:W-:-:S03]  /*b520*/  FADD.FTZ R5, -R0, R5 ;  /* 0x0000000500057221 */ /* 0x000fc60000010100 */
[--C-:B------:R-:W-:Y:S01]  /*b530*/  FFMA.FTZ R21, R168, UR37, -R8.reuse ;  /* 0x00000025a8157c23 */ /* 0x100fe20008010808 */
[----:B------:R-:W-:-:S01]  /*b540*/  FFMA.FTZ R168, R169, UR37, -R8 ;  /* 0x00000025a9a87c23 */ /* 0x000fc20008010808 */
[--C-:B------:R-:W-:Y:S01]  /*b550*/  FFMA.FTZ R169, R172, UR37, -R8.reuse ;  /* 0x00000025aca97c23 */ /* 0x100fe20008010808 */
[----:B------:R-:W-:-:S01]  /*b560*/  FFMA.FTZ R9, R184, UR37, -R8 ;  /* 0x00000025b8097c23 */ /* 0x000fc20008010808 */
[--C-:B------:R-:W-:Y:S01]  /*b570*/  FFMA.FTZ R172, R173, UR37, -R8.reuse ;  /* 0x00000025adac7c23 */ /* 0x100fe20008010808 */
[----:B------:R-:W-:-:S01]  /*b580*/  FFMA.FTZ R173, R176, UR37, -R8 ;  /* 0x00000025b0ad7c23 */ /* 0x000fc20008010808 */
[----:B------:R-:W-:Y:S02]  /*b590*/  IMAD.U32 R184, RZ, RZ, UR37 ;  /* 0x00000025ffb87e24 */ /* 0x000fe4000f8e00ff */
[----:B------:R-:W-:-:S01]  /*b5a0*/  FFMA.FTZ R176, R177, UR37, -R8 ;  /* 0x00000025b1b07c23 */ /* 0x000fc20008010808 */
[--C-:B------:R-:W-:Y:S01]  /*b5b0*/  FFMA.FTZ R177, R180, UR37, -R8.reuse ;  /* 0x00000025b4b17c23 */ /* 0x100fe20008010808 */
[----:B------:R-:W-:Y:S01]  /*b5c0*/  FMUL.FTZ R12, R5, UR37 ;  /* 0x00000025050c7c20 */ /* 0x000fe20008410000 */
        /* <DEDUP_REMOVED lines=53> */
[C---:B------:R-:W-:Y:S01]  /*b920*/  FADD.FTZ R5, -R7.reuse, R6 ;  /* 0x0000000607057221 */ /* 0x040fe20000010100 */
[----:B------:R-:W-:-:S01]  /*b930*/  FFMA.FTZ R8, R7, R184, -8 ;  /* 0xc100000007087423 */ /* 0x000fc200000100b8 */
        /* <DEDUP_REMOVED lines=64> */
[----:B------:R2:W3:Y:S01]  /*bd40*/  MUFU.EX2 R12, R189 ;  /* 0x000000bd000c7308 */ /* 0x0004e20000000800 */
[----:B-1----:R-:W-:-:S01]  /*bd50*/  FADD.FTZ R3, R11, R192 ;  /* 0x000000c00b037221 */ /* 0x002fc20000010000 */
[--C-:B------:R-:W-:Y:S01]  /*bd60*/  FFMA.FTZ R95, R95, UR37, -R8.reuse ;  /* 0x000000255f5f7c23 */ /* 0x100fe20008010808 */
[----:B------:R-:W-:-:S01]  /*bd70*/  FFMA.FTZ R98, R98, UR37, -R8 ;  /* 0x0000002562627c23 */ /* 0x000fc20008010808 */
[----:B------:R-:W-:-:S02]  /*bd80*/  IMAD.U32 R194, RZ, RZ, UR48 ;  /* 0x00000030ffc27e24 */ /* 0x000fc4000f8e00ff */
[----:B------:R-:W-:-:S01]  /*bd90*/  FFMA.FTZ R99, R99, UR37, -R8 ;  /* 0x0000002563637c23 */ /* 0x000fc20008010808 */
[--C-:B------:R-:W-:Y:S01]  /*bda0*/  FFMA.FTZ R102, R102, UR37, -R8.reuse ;  /* 0x0000002566667c23 */ /* 0x100fe20008010808 */
[----:B------:R-:W1:Y:S01]  /*bdb0*/  MUFU.EX2 R186, R186 ;  /* 0x000000ba00ba7308 */ /* 0x000e620000000800 */
[----:B--2---:R-:W-:-:S01]  /*bdc0*/  FFMA.FTZ R189, R198, UR37, -R8 ;  /* 0x00000025c6bd7c23 */ /* 0x004fc20008010808 */
[----:B0-----:R-:W-:Y:S01]  /*bdd0*/  FADD.FTZ R191, R185, R2 ;  /* 0x00000002b9bf7221 */ /* 0x001fe20000010000 */
[----:B------:R-:W-:-:S05]  /*bde0*/  FFMA.FTZ R8, R103, UR37, -R8 ;  /* 0x0000002567087c23 */ /* 0x000fca0008010808 */
[----:B------:R-:W0:Y:S01]  /*bdf0*/  MUFU.EX2 R13, R13 ;  /* 0x0000000d000d7308 */ /* 0x000e220000000800 */
[----:B---3--:R-:W-:-:S07]  /*be00*/  FADD.FTZ R2, R12, R3 ;  /* 0x000000030c027221 */ /* 0x008fce0000010000 */
        /* <DEDUP_REMOVED lines=93> */
[----:B0-----:R-:W-:-:S01]  /*c3e0*/  FADD.FTZ R191, R167, R192 ;  /* 0x000000c0a7bf7221 */ /* 0x001fc20000010000 */
[----:B------:R-:W-:-:S04]  /*c3f0*/  UIADD3 UR6, UR10, 0x600, URZ ;  /* 0x000006000a067890 */ /* 0x000fc8000fffe03f */
        /* <DEDUP_REMOVED lines=100> */
[----:B------:R-:W-:-:S05]  /*ca40*/  @!P1 LEA R2, R194, UR41, 0x3 ;  /* 0x00000029c2029c11 */ /* 0x000fca000f8e18ff */
[----:B------:R-:W-:Y:S01]  /*ca50*/  @!P1 VIADD R2, R2, 0x2e840 ;  /* 0x0002e84002029836 */ /* 0x000fe20000000000 */
[----:B------:R-:W0:Y:S01]  /*ca60*/  MUFU.EX2 R90, R90 ;  /* 0x0000005a005a7308 */ /* 0x000e220000000800 */
[----:B-1----:R-:W-:-:S03]  /*ca70*/  FADD.FTZ R191, R119, R192 ;  /* 0x000000c077bf7221 */ /* 0x002fc60000010000 */
[----:B------:R-:W-:Y:S01]  /*ca80*/  @!P1 PRMT R2, RZ, 0x654, R2 ;  /* 0x00000654ff029816 */ /* 0x000fe20000000002 */
        /* <DEDUP_REMOVED lines=14> */
[----:B------:R-:W2:Y:S01]  /*cb70*/  MUFU.EX2 R96, R96 ;  /* 0x0000006000607308 */ /* 0x000ea20000000800 */
[----:B0-----:R-:W-:-:S07]  /*cb80*/  FADD.FTZ R3, R93, R192 ;  /* 0x000000c05d037221 */ /* 0x001fce0000010000 */
[----:B------:R-:W0:Y:S01]  /*cb90*/  MUFU.EX2 R98, R98 ;  /* 0x0000006200627308 */ /* 0x000e220000000800 */
[----:B----4-:R-:W-:-:S07]  /*cba0*/  FADD.FTZ R103, R95, R194 ;  /* 0x000000c25f677221 */ /* 0x010fce0000010000 */
[----:B------:R-:W3:Y:S01]  /*cbb0*/  MUFU.EX2 R97, R97 ;  /* 0x0000006100617308 */ /* 0x000ee20000000800 */
[----:B--2---:R-:W-:-:S07]  /*cbc0*/  FADD.FTZ R2, R96, R3 ;  /* 0x0000000360027221 */ /* 0x004fce0000010000 */
[----:B------:R-:W2:Y:S01]  /*cbd0*/  MUFU.EX2 R99, R99 ;  /* 0x0000006300637308 */ /* 0x000ea20000000800 */
[----:B0-----:R-:W-:-:S07]  /*cbe0*/  FADD.FTZ R192, R98, R103 ;  /* 0x0000006762c07221 */ /* 0x001fce0000010000 */
[----:B------:R-:W0:Y:S01]  /*cbf0*/  MUFU.EX2 R100, R100 ;  /* 0x0000006400647308 */ /* 0x000e220000000800 */
[----:B---3--:R-:W-:-:S07]  /*cc00*/  FADD.FTZ R3, R97, R2 ;  /* 0x0000000261037221 */ /* 0x008fce0000010000 */
[----:B------:R-:W3:Y:S01]  /*cc10*/  MUFU.EX2 R102, R102 ;  /* 0x0000006600667308 */ /* 0x000ee20000000800 */
[----:B--2---:R-:W-:-:S07]  /*cc20*/  FADD.FTZ R103, R99, R192 ;  /* 0x000000c063677221 */ /* 0x004fce0000010000 */
[----:B------:R-:W2:Y:S01]  /*cc30*/  MUFU.EX2 R101, R101 ;  /* 0x0000006500657308 */ /* 0x000ea20000000800 */
[----:B0-----:R-:W-:-:S07]  /*cc40*/  FADD.FTZ R2, R100, R3 ;  /* 0x0000000364027221 */ /* 0x001fce0000010000 */
[----:B------:R-:W0:Y:S01]  /*cc50*/  MUFU.EX2 R8, R8 ;  /* 0x0000000800087308 */ /* 0x000e220000000800 */
[----:B---3--:R-:W-:-:S01]  /*cc60*/  FADD.FTZ R103, R102, R103 ;  /* 0x0000006766677221 */ /* 0x008fc20000010000 */
[----:B--2---:R-:W-:-:S03]  /*cc70*/  FADD.FTZ R3, R101, R2 ;  /* 0x0000000265037221 */ /* 0x004fc60000010000 */
[----:B0-----:R-:W-:Y:S01]  /*cc80*/  FADD.FTZ R2, R8, R103 ;  /* 0x0000006708027221 */ /* 0x001fe20000010000 */
[----:B-1----:R-:W-:Y:S06]  /*cc90*/  @!P0 BRA `(.L_x_1866) ;  /* 0x0000000000048947 */ /* 0x002fec0003800000 */
[----:B------:R-:W-:Y:S01]  /*cca0*/  BPT.TRAP 0x1 ;  /* 0x000000040000795c */ /* 0x000fe20000300000 */
.L_x_1866:
        /* <DEDUP_REMOVED lines=130> */
[----:B------:R-:W-:Y:S01]  /*d4d0*/  F2FP.SATFINITE.E4M3.F32.PACK_AB_MERGE_C R203, R99, R98, R102 ;  /* 0x0000006263cb723e */ /* 0x000fe20004807066 */
[----:B------:R-:W-:Y:S06]  /*d4e0*/  @P2 BRA `(.L_x_1867) ;  /* 0xffffffc8008c2947 */ /* 0x000fec000383ffff */
.L_x_1857:
[----:B------:R-:W-:Y:S06]  /*d4f0*/  BAR.ARV 0x8, 0x180 ;  /* 0x0206000000007b1d */ /* 0x000fec0000002000 */
[----:B------:R-:W-:Y:S05]  /*d500*/  @!P0 BRA `(.L_x_1868) ;  /* 0x0000000000048947 */ /* 0x000fea0003800000 */
[----:B------:R-:W-:Y:S01]  /*d510*/  BPT.TRAP 0x1 ;  /* 0x000000040000795c */ /* 0x000fe20000300000 */
.L_x_1868:
[----:B------:R-:W-:Y:S01]  /*d520*/  ULEA UR4, UR48, UR41, 0x3 ;  /* 0x0000002930047291 */ /* 0x000fe2000f8e183f */
[----:B------:R-:W-:-:S05]  /*d530*/  IMAD.U32 R4, RZ, RZ, UR44 ;  /* 0x0000002cff047e24 */ /* 0x000fca000f8e00ff */
[----:B------:R-:W-:-:S04]  /*d540*/  SHF.L.U32 R4, R4, 0x1f, RZ ;  /* 0x0000001f04047819 */ /* 0x000fc800000006ff */
[----:B------:R0:W1:Y:S01]  /*d550*/  SYNCS.PHASECHK.TRANS64.TRYWAIT P1, [UR4+0x2e850], R4 ;  /* 0x02e85004ff0075a7 */ /* 0x0000620008020144 */
[----:B------:R-:W-:Y:S05]  /*d560*/  @!P0 BRA `(.L_x_1869) ;  /* 0x0000000000048947 */ /* 0x000fea0003800000 */
[----:B------:R-:W-:Y:S01]  /*d570*/  BPT.TRAP 0x1 ;  /* 0x000000040000795c */ /* 0x000fe20000300000 */
.L_x_1869:
[----:B-1----:R-:W-:Y:S05]  /*d580*/  @P1 BRA `(.L_x_1870) ;  /* 0x0000000000081947 */ /* 0x002fea0003800000 */
[----:B------:R-:W1:Y:S02]  /*d590*/  SYNCS.PHASECHK.TRANS64.TRYWAIT P1, [UR4+0x2e850], R4 ;  /* 0x02e85004ff0075a7 */ /* 0x000e640008020144 */
[----:B-1----:R-:W-:Y:S05]  /*d5a0*/  @!P1 BRA `(.L_x_1871) ;  /* 0x0000007000549947 */ /* 0x002fea0003800000 */
.L_x_1870:
[----:B------:R-:W-:Y:S01]  /*d5b0*/  UIADD3 UR41, UR41, 0x400, URZ ;  /* 0x0000040029297890 */ /* 0x000fe2000fffe03f */
[----:B------:R-:W-:Y:S01]  /*d5c0*/  WARPGROUP.ARRIVE ;  /* 0x00000000000079c5 */ /* 0x000fe20000000000 */
[----:B------:R-:W-:Y:S01]  /*d5d0*/  UMOV UR11, 0xc0000010 ;  /* 0xc0000010000b7882 */ /* 0x000fe20000000000 */
[----:B------:R-:W-:Y:S01]  /*d5e0*/  UMOV UR7, 0xc0000010 ;  /* 0xc000001000077882 */ /* 0x000fe20000000000 */
[----:B------:R-:W-:Y:S01]  /*d5f0*/  USHF.R.U32.HI UR41, URZ, 0x4, UR41 ;  /* 0x000000043f297899 */ /* 0x000fe20008011629 */
[----:B------:R-:W-:Y:S01]  /*d600*/  IMAD.MOV.U32 R6, RZ, RZ, 0x3f800000 ;  /* 0x3f800000ff067424 */ /* 0x000fe200078e00ff */
        /* <DEDUP_REMOVED lines=36> */
[----:B01----:R-:W-:Y:S01]  /*d850*/  IMAD.U32 R4, RZ, RZ, UR8 ;  /* 0x00000008ff047e24 */ /* 0x003fe2000f8e00ff */
        /* <DEDUP_REMOVED lines=30> */
[----:B------:R-:W-:-:S06]  /*da40*/  IMAD.MOV.U32 R11, RZ, RZ, RZ ;  /* 0x000000ffff0b7224 */ /* 0x000fcc00078e00ff */
[----:B------:R-:W0:Y:S01]  /*da50*/  @P2 MUFU.LG2 R4, R13 ;  /* 0x0000000d00042308 */ /* 0x000e220000000c00 */
[----:B------:R-:W-:Y:S02]  /*da60*/  WARPGROUP.DEPBAR.LE gsb0, 0x0 ;  /* 0x00008000000079c5 */ /* 0x000fe40000010000 */
[----:B------:R-:W-:-:S06]  /*da70*/  WARPGROUP.ARRIVE ;  /* 0x00000000000079c5 */ /* 0x000fcc0000000000 */
[----:B------:R-:W-:Y:S01]  /*da80*/  QGMMA.64x128x32.F32.E4M3.E4M3 R24, R200, gdesc[UR8], R24, gsb0 ;  /* 0x01e00008c8187df3 */ /* 0x000fe20008000818 */
        /* <DEDUP_REMOVED lines=17> */
.L_x_1872:
        /* <DEDUP_REMOVED lines=74> */
.L_x_1839:
[----:B------:R-:W0:Y:S01]  /*e040*/  S2R R25, SR_CgaCtaId ;  /* 0x0000000000197919 */ /* 0x000e220000008800 */
[----:B------:R-:W-:Y:S01]  /*e050*/  MOV R0, 0x400 ;  /* 0x0000040000007802 */ /* 0x000fe20000000f00 */
[----:B------:R-:W-:Y:S01]  /*e060*/  BSSY B0, `(.L_x_1873) ;  /* 0x0000230000007945 */ /* 0x000fe20003800000 */
[----:B------:R-:W-:Y:S02]  /*e070*/  BAR.SYNC.DEFER_BLOCKING 0x5, 0x180 ;  /* 0x0146000000007b1d */ /* 0x000fe40000010000 */
[----:B0-----:R-:W-:-:S05]  /*e080*/  LEA R0, R25, R0, 0x18 ;  /* 0x0000000019007211 */ /* 0x001fca00078ec0ff */
[----:B------:R-:W0:Y:S02]  /*e090*/  LDS R24, [R0+0x2e8d0] ;  /* 0x02e8d00000187984 */ /* 0x000e240000000800 */
[----:B0-----:R-:W-:Y:S01]  /*e0a0*/  R2UR UR4, R24 ;  /* 0x00000000180472ca */ /* 0x001fe200000e0000 */
[----:B------:R-:W-:Y:S06]  /*e0b0*/  BAR.ARV 0x4, 0x180 ;  /* 0x0106000000007b1d */ /* 0x000fec0000002000 */
[----:B------:R-:W-:Y:S08]  /*e0c0*/  @P0 BRA `(.L_x_1874) ;  /* 0x0000001800500947 */ /* 0x000ff00003800000 */
[----:B------:R-:W0:Y:S01]  /*e0d0*/  S2R R42, SR_TID.X ;  /* 0x00000000002a7919 */ /* 0x000e220000002100 */
[----:B------:R-:W-:Y:S01]  /*e0e0*/  ULDC.64 UR6, c[0x4][0x38] ;  /* 0x01000e0000067ab9 */ /* 0x000fe20000000a00 */
[----:B------:R-:W1:Y:S01]  /*e0f0*/  S2R R35, SR_SWINHI ;  /* 0x0000000000237919 */ /* 0x000e620000002f00 */
        /* <DEDUP_REMOVED lines=14> */
[----:B0-----:R-:W-:Y:S01]  /*e1e0*/  IMAD.SHL.U32 R24, R42, 0x4, RZ ;  /* 0x000000042a187824 */ /* 0x001fe200078e00ff */
        /* <DEDUP_REMOVED lines=21> */
[----:B------:R-:W-:Y:S01]  /*e340*/  USHF.R.S32.HI UR13, URZ, 0x1f, UR43 ;  /* 0x0000001f3f0d7899 */ /* 0x000fe2000801142b */
[----:B------:R-:W-:Y:S01]  /*e350*/  BAR.SYNC.DEFER_BLOCKING 0x1, 0x100 ;  /* 0x0044000000007b1d */ /* 0x000fe20000010000 */
[----:B------:R-:W-:-:S05]  /*e360*/  IADD3 R24, P0, R24, UR6, RZ ;  /* 0x0000000618187c10 */ /* 0x000fca000ff1e0ff */
[----:B------:R-:W-:Y:S01]  /*e370*/  IMAD.X R25, RZ, RZ, UR7, P0 ;  /* 0x00000007ff197e24 */ /* 0x000fe200080e06ff */
[----:B------:R-:W-:-:S04]  /*e380*/  ULDC.64 UR10, c[0x0][0xb98] ;  /* 0x0002e600000a7ab9 */ /* 0x000fc80000000a00 */
[----:B------:R0:W2:Y:S01]  /*e390*/  LDG.E.CONSTANT R24, desc[UR50][R24.64] ;  /* 0x0000003218187981 */ /* 0x0000a2000c1e9900 */
[----:B------:R-:W-:Y:S02]  /*e3a0*/  MOV R4, R0 ;  /* 0x0000000000047202 */ /* 0x000fe40000000f00 */
[----:B-1----:R-:W-:Y:S01]  /*e3b0*/  MOV R5, R35 ;  /* 0x0000002300057202 */ /* 0x002fe20000000f00 */
[----:B------:R-:W-:Y:S02]  /*e3c0*/  UIMAD UR5, UR12, UR8, URZ ;  /* 0x000000080c0572a4 */ /* 0x000fe4000f8e023f */
[----:B------:R-:W-:Y:S02]  /*e3d0*/  UIMAD.WIDE.U32 UR6, UR36, UR8, URZ ;  /* 0x00000008240672a5 */ /* 0x000fe4000f8e003f */
[----:B------:R-:W-:Y:S02]  /*e3e0*/  UIMAD UR5, UR36, UR9, UR5 ;  /* 0x00000009240572a4 */ /* 0x000fe4000f8e0205 */
[----:B------:R-:W-:Y:S01]  /*e3f0*/  UIMAD UR8, UR13, UR10, URZ ;  /* 0x0000000a0d0872a4 */ /* 0x000fe2000f8e023f */
[----:B0-----:R-:W-:Y:S01]  /*e400*/  LOP3.LUT P0, R25, R42, 0x3, RZ, 0xc0, !PT ;  /* 0x000000032a197812 */ /* 0x001fe2000780c0ff */
[----:B------:R-:W-:-:S02]  /*e410*/  UIADD3 UR7, UR7, UR5, URZ ;  /* 0x0000000507077290 */ /* 0x000fc4000fffe03f */
[----:B------:R-:W-:Y:S01]  /*e420*/  UIMAD UR8, UR43, UR11, UR8 ;  /* 0x0000000b2b0872a4 */ /* 0x000fe2000f8e0208 */
[----:B------:R-:W-:Y:S01]  /*e430*/  ISETP.EQ.OR P0, PT, R25, 0x3, !P0 ;  /* 0x000000031900780c */ /* 0x000fe20004702670 */
[----:B------:R-:W-:Y:S01]  /*e440*/  UIMAD.WIDE.U32 UR6, UR43, UR10, UR6 ;  /* 0x0000000a2b0672a5 */ /* 0x000fe2000f8e0006 */
[----:B------:R-:W-:Y:S02]  /*e450*/  ULDC UR5, c[0x0][0xa88] ;  /* 0x0002a20000057ab9 */ /* 0x000fe40000000800 */
[----:B------:R-:W-:Y:S01]  /*e460*/  SEL R61, R7, R6, P0 ;  /* 0x00000006073d7207 */ /* 0x000fe20000000000 */
[----:B------:R-:W-:Y:S01]  /*e470*/  ULDC.64 UR10, c[0x0][0xaf0] ;  /* 0x0002bc00000a7ab9 */ /* 0x000fe20000000a00 */
[----:B------:R-:W-:Y:S01]  /*e480*/  SEL R58, R6, R7, P0 ;  /* 0x00000007063a7207 */ /* 0x000fe20000000000 */
[----:B------:R-:W-:Y:S01]  /*e490*/  IMAD.WIDE R6, R231, 0x2, R4 ;  /* 0x00000002e7067825 */ /* 0x000fe200078e0204 */
[----:B------:R-:W-:Y:S02]  /*e4a0*/  SEL R53, R33, R32, P0 ;  /* 0x0000002021357207 */ /* 0x000fe40000000000 */
[----:B------:R-:W-:-:S02]  /*e4b0*/  SEL R50, R32, R33, P0 ;  /* 0x0000002120327207 */ /* 0x000fc40000000000 */
[----:B------:R-:W-:Y:S02]  /*e4c0*/  IADD3 R33, P6, R6, 0x4060, RZ ;  /* 0x0000406006217810 */ /* 0x000fe40007fde0ff */
[----:B------:R-:W-:Y:S02]  /*e4d0*/  SEL R55, R29, R28, P0 ;  /* 0x0000001c1d377207 */ /* 0x000fe40000000000 */
[----:B------:R-:W-:Y:S02]  /*e4e0*/  LOP3.LUT R32, R33, 0x380, RZ, 0xc0, !PT ;  /* 0x0000038021207812 */ /* 0x000fe400078ec0ff */
[----:B------:R-:W-:Y:S01]  /*e4f0*/  SEL R52, R28, R29, P0 ;  /* 0x0000001d1c347207 */ /* 0x000fe20000000000 */
[----:B------:R-:W-:Y:S01]  /*e500*/  IMAD R29, R23, 0x40, R16 ;  /* 0x00000040171d7824 */ /* 0x000fe200078e0210 */
[----:B------:R-:W-:Y:S02]  /*e510*/  SHF.R.U64 R32, R32, 0x3, RZ ;  /* 0x0000000320207819 */ /* 0x000fe400000012ff */
[----:B------:R-:W-:Y:S01]  /*e520*/  SEL R65, R31, R30, P0 ;  /* 0x0000001e1f417207 */ /* 0x000fe20000000000 */
[----:B------:R-:W-:Y:S01]  /*e530*/  IMAD.WIDE R28, R29, 0x2, R4 ;  /* 0x000000021d1c7825 */ /* 0x000fe200078e0204 */
[----:B------:R-:W-:-:S02]  /*e540*/  SEL R62, R30, R31, P0 ;  /* 0x0000001f1e3e7207 */ /* 0x000fc40000000000 */
[----:B------:R-:W0:Y:S01]  /*e550*/  LDC R30, c[0x0][0xbe8] ;  /* 0x0002fa00ff1e7b82 */ /* 0x000e220000000800 */
[----:B------:R-:W-:Y:S01]  /*e560*/  LOP3.LUT R32, R32, R33, RZ, 0x3c, !PT ;  /* 0x0000002120207212 */ /* 0x000fe200078e3cff */
[--C-:B------:R-:W-:Y:S01]  /*e570*/  IMAD.X R33, RZ, RZ, R7.reuse, P6 ;  /* 0x000000ffff217224 */ /* 0x100fe200030e0607 */
[----:B------:R-:W-:Y:S02]  /*e580*/  SEL R73, R9, R8, P0 ;  /* 0x0000000809497207 */ /* 0x000fe40000000000 */
[----:B------:R-:W-:Y:S02]  /*e590*/  SEL R72, R8, R9, P0 ;  /* 0x0000000908487207 */ /* 0x000fe40000000000 */
[C---:B------:R-:W-:Y:S02]  /*e5a0*/  IADD3 R5, P2, R6.reuse, 0x20, RZ ;  /* 0x0000002006057810 */ /* 0x040fe40007f5e0ff */
[----:B------:R-:W-:Y:S02]  /*e5b0*/  IADD3 R9, P6, R6, 0x40, RZ ;  /* 0x0000004006097810 */ /* 0x000fe40007fde0ff */
[----:B------:R-:W-:Y:S01]  /*e5c0*/  SEL R67, R27, R26, P0 ;  /* 0x0000001a1b437207 */ /* 0x000fe20000000000 */
[--C-:B------:R-:W-:Y:S01]  /*e5d0*/  IMAD.X R43, RZ, RZ, R7.reuse, P2 ;  /* 0x000000ffff2b7224 */ /* 0x100fe200010e0607 */
[----:B------:R-:W-:Y:S01]  /*e5e0*/  SEL R64, R26, R27, P0 ;  /* 0x0000001b1a407207 */ /* 0x000fe20000000000 */
[----:B------:R-:W-:Y:S01]  /*e5f0*/  IMAD.X R27, RZ, RZ, R7, P6 ;  /* 0x000000ffff1b7224 */ /* 0x000fe200030e0607 */
[----:B------:R-:W-:-:S02]  /*e600*/  SEL R57, R15, R14, P0 ;  /* 0x0000000e0f397207 */ /* 0x000fc40000000000 */
[----:B------:R-:W-:Y:S02]  /*e610*/  SEL R54, R14, R15, P0 ;  /* 0x0000000f0e367207 */ /* 0x000fe40000000000 */
[----:B------:R-:W-:Y:S02]  /*e620*/  SEL R69, R21, R20, P0 ;  /* 0x0000001415457207 */ /* 0x000fe40000000000 */
[----:B------:R-:W-:Y:S02]  /*e630*/  SEL R66, R20, R21, P0 ;  /* 0x0000001514427207 */ /* 0x000fe40000000000 */
[----:B------:R-:W-:Y:S02]  /*e640*/  LOP3.LUT R4, R5, 0x380, RZ, 0xc0, !PT ;  /* 0x0000038005047812 */ /* 0x000fe400078ec0ff */
[C---:B------:R-:W-:Y:S02]  /*e650*/  IADD3 R21, P6, R28.reuse, 0x1000, RZ ;  /* 0x000010001c157810 */ /* 0x040fe40007fde0ff */
[----:B------:R-:W-:-:S02]  /*e660*/  IADD3 R15, P2, R28, 0x2000, RZ ;  /* 0x000020001c0f7810 */ /* 0x000fc40007f5e0ff */
[----:B------:R-:W-:Y:S02]  /*e670*/  SHF.R.U64 R4, R4, 0x3, RZ ;  /* 0x0000000304047819 */ /* 0x000fe400000012ff */
[----:B------:R-:W-:Y:S02]  /*e680*/  LOP3.LUT R20, R21, 0x380, RZ, 0xc0, !PT ;  /* 0x0000038015147812 */ /* 0x000fe400078ec0ff */
[----:B------:R-:W-:Y:S02]  /*e690*/  LOP3.LUT R14, R15, 0x380, RZ, 0xc0, !PT ;  /* 0x000003800f0e7812 */ /* 0x000fe400078ec0ff */
[----:B------:R-:W-:Y:S02]  /*e6a0*/  LOP3.LUT R42, R4, R5, RZ, 0x3c, !PT ;  /* 0x00000005042a7212 */ /* 0x000fe400078e3cff */
[----:B------:R-:W-:Y:S02]  /*e6b0*/  SHF.R.U64 R20, R20, 0x3, RZ ;  /* 0x0000000314147819 */ /* 0x000fe400000012ff */
[----:B------:R-:W-:-:S02]  /*e6c0*/  SHF.R.U64 R14, R14, 0x3, RZ ;  /* 0x000000030e0e7819 */ /* 0x000fc400000012ff */
[----:B------:R-:W-:Y:S02]  /*e6d0*/  LOP3.LUT R4, R9, 0x380, RZ, 0xc0, !PT ;  /* 0x0000038009047812 */ /* 0x000fe400078ec0ff */
[----:B------:R-:W-:Y:S01]  /*e6e0*/  LOP3.LUT R20, R20, R21, RZ, 0x3c, !PT ;  /* 0x0000001514147212 */ /* 0x000fe200078e3cff */
[--C-:B------:R-:W-:Y:S01]  /*e6f0*/  IMAD.X R21, RZ, RZ, R29.reuse, P6 ;  /* 0x000000ffff157224 */ /* 0x100fe200030e061d */
[----:B------:R-:W-:Y:S01]  /*e700*/  LOP3.LUT R14, R14, R15, RZ, 0x3c, !PT ;  /* 0x0000000f0e0e7212 */ /* 0x000fe200078e3cff */
[----:B------:R-:W-:Y:S01]  /*e710*/  IMAD.X R15, RZ, RZ, R29, P2 ;  /* 0x000000ffff0f7224 */ /* 0x000fe200010e061d */
[----:B------:R-:W-:Y:S02]  /*e720*/  SHF.R.U64 R4, R4, 0x3, RZ ;  /* 0x0000000304047819 */ /* 0x000fe400000012ff */
[----:B------:R-:W-:Y:S02]  /*e730*/  IADD3 R31, P6, R28, 0x7000, RZ ;  /* 0x000070001c1f7810 */ /* 0x000fe40007fde0ff */
[----:B0-----:R-:W-:-:S02]  /*e740*/  ISETP.NE.AND P2, PT, R30, 0x1, PT ;  /* 0x000000011e00780c */ /* 0x001fc40003f45270 */
[----:B------:R-:W-:Y:S02]  /*e750*/  LOP3.LUT R26, R4, R9, RZ, 0x3c, !PT ;  /* 0x00000009041a7212 */ /* 0x000fe400078e3cff */
[----:B------:R-:W-:Y:S02]  /*e760*/  LOP3.LUT R4, R31, 0x380, RZ, 0xc0, !PT ;  /* 0x000003801f047812 */ /* 0x000fe400078ec0ff */
[----:B------:R-:W-:Y:S02]  /*e770*/  SEL R71, R13, R12, P0 ;  /* 0x0000000c0d477207 */ /* 0x000fe40000000000 */
[----:B------:R-:W-:Y:S02]  /*e780*/  SHF.R.U64 R4, R4, 0x3, RZ ;  /* 0x0000000304047819 */ /* 0x000fe400000012ff */
[----:B------:R-:W-:Y:S02]  /*e790*/  SEL R70, R12, R13, P0 ;  /* 0x0000000d0c467207 */ /* 0x000fe40000000000 */
[----:B------:R-:W-:-:S02]  /*e7a0*/  LOP3.LUT R4, R4, R31, RZ, 0x3c, !PT ;  /* 0x0000001f04047212 */ /* 0x000fc400078e3cff */
[----:B------:R-:W0:Y:S01]  /*e7b0*/  @P2 LDC R31, c[0x0][0xbec] ;  /* 0x0002fb00ff1f2b82 */ /* 0x000e220000000800 */
[C---:B------:R-:W-:Y:S02]  /*e7c0*/  IADD3 R13, P5, R6.reuse, 0x4040, RZ ;  /* 0x00004040060d7810 */ /* 0x040fe40007fbe0ff */
[----:B------:R-:W-:Y:S02]  /*e7d0*/  MOV R74, R32 ;  /* 0x00000020004a7202 */ /* 0x000fe40000000f00 */
[----:B------:R-:W-:Y:S01]  /*e7e0*/  LOP3.LUT R12, R13, 0x380, RZ, 0xc0, !PT ;  /* 0x000003800d0c7812 */ /* 0x000fe200078ec0ff */
[----:B------:R-:W-:Y:S01]  /*e7f0*/  IMAD.X R35, RZ, RZ, R7, P5 ;  /* 0x000000ffff237224 */ /* 0x000fe200028e0607 */
[----:B------:R-:W-:Y:S01]  /*e800*/  LOP3.LUT R45, R6, 0x380, RZ, 0xc0, !PT ;  /* 0x00000380062d7812 */ /* 0x000fe200078ec0ff */
[----:B------:R-:W1:Y:S01]  /*e810*/  @P2 LDC R32, c[0x0][0xbf0] ;  /* 0x0002fc00ff202b82 */ /* 0x000e620000000800 */
[----:B------:R-:W-:Y:S02]  /*e820*/  SHF.R.U64 R12, R12, 0x3, RZ ;  /* 0x000000030c0c7819 */ /* 0x000fe400000012ff */
[----:B------:R-:W-:-:S02]  /*e830*/  SHF.R.U64 R45, R45, 0x3, RZ ;  /* 0x000000032d2d7819 */ /* 0x000fc400000012ff */
[----:B------:R-:W-:Y:S02]  /*e840*/  LOP3.LUT R34, R12, R13, RZ, 0x3c, !PT ;  /* 0x0000000d0c227212 */ /* 0x000fe400078e3cff */
[----:B------:R-:W-:Y:S01]  /*e850*/  LOP3.LUT R44, R45, R6, RZ, 0x3c, !PT ;  /* 0x000000062d2c7212 */ /* 0x000fe200078e3cff */
[----:B------:R-:W-:Y:S01]  /*e860*/  IMAD.MOV.U32 R45, RZ, RZ, R7 ;  /* 0x000000ffff2d7224 */ /* 0x000fe200078e0007 */
[----:B------:R-:W-:Y:S02]  /*e870*/  SEL R59, R11, R10, P0 ;  /* 0x0000000a0b3b7207 */ /* 0x000fe40000000000 */
[----:B------:R-:W-:Y:S02]  /*e880*/  SEL R56, R10, R11, P0 ;  /* 0x0000000b0a387207 */ /* 0x000fe40000000000 */
[C---:B------:R-:W-:Y:S02]  /*e890*/  IADD3 R10, P4, R6.reuse, 0x4020, RZ ;  /* 0x00004020060a7810 */ /* 0x040fe40007f9e0ff */
[----:B------:R-:W-:-:S02]  /*e8a0*/  IADD3 R11, P3, R6, 0x4000, RZ ;  /* 0x00004000060b7810 */ /* 0x000fc40007f7e0ff */
[----:B------:R-:W-:Y:S02]  /*e8b0*/  IADD3 R8, P1, R6, 0x60, RZ ;  /* 0x0000006006087810 */ /* 0x000fe40007f3e0ff */
[----:B------:R-:W-:Y:S01]  /*e8c0*/  MOV R76, R34 ;  /* 0x00000022004c7202 */ /* 0x000fe20000000f00 */
[----:B------:R-:W-:Y:S01]  /*e8d0*/  VIADD R34, R18, UR39 ;  /* 0x0000002712227c36 */ /* 0x000fe20008000000 */
[----:B------:R-:W-:Y:S01]  /*e8e0*/  SEL R63, R48, R49, P0 ;  /* 0x00000031303f7207 */ /* 0x000fe20000000000 */
[--C-:B------:R-:W-:Y:S01]  /*e8f0*/  IMAD.X R41, RZ, RZ, R7.reuse, P1 ;  /* 0x000000ffff297224 */ /* 0x100fe200008e0607 */
[----:B------:R-:W-:Y:S02]  /*e900*/  SEL R48, R49, R48, P0 ;  /* 0x0000003031307207 */ /* 0x000fe40000000000 */
[----:B------:R-:W-:Y:S02]  /*e910*/  SEL R51, R37, R36, P0 ;  /* 0x0000002425337207 */ /* 0x000fe40000000000 */
[----:B------:R-:W-:Y:S01]  /*e920*/  SEL R46, R36, R37, P0 ;  /* 0x00000025242e7207 */ /* 0x000fe20000000000 */
[----:B------:R-:W-:Y:S01]  /*e930*/  IMAD.X R37, RZ, RZ, R7, P4 ;  /* 0x000000ffff257224 */ /* 0x000fe200020e0607 */
[----:B------:R-:W-:-:S02]  /*e940*/  SEL R49, R38, R39, P0 ;  /* 0x0000002726317207 */ /* 0x000fc40000000000 */
[----:B------:R-:W-:Y:S01]  /*e950*/  SEL R60, R39, R38, P0 ;  /* 0x00000026273c7207 */ /* 0x000fe20000000000 */
[----:B------:R-:W-:Y:S01]  /*e960*/  IMAD.X R39, RZ, RZ, R7, P3 ;  /* 0x000000ffff277224 */ /* 0x000fe200018e0607 */
[----:B------:R-:W-:Y:S02]  /*e970*/  LOP3.LUT R6, R11, 0x380, RZ, 0xc0, !PT ;  /* 0x000003800b067812 */ /* 0x000fe400078ec0ff */
[----:B------:R-:W-:Y:S02]  /*e980*/  MOV R81, R44 ;  /* 0x0000002c00517202 */ /* 0x000fe40000000f00 */
[----:B------:R-:W-:Y:S02]  /*e990*/  SEL R25, R94, R93, P0 ;  /* 0x0000005d5e197207 */ /* 0x000fe40000000000 */
[----:B------:R-:W-:Y:S02]  /*e9a0*/  SEL R47, R90, R89, P0 ;  /* 0x000000595a2f7207 */ /* 0x000fe40000000000 */
[----:B------:R-:W-:Y:S01]  /*e9b0*/  MOV R45, R26 ;  /* 0x0000001a002d7202 */ /* 0x000fe20000000f00 */
[----:B0-----:R-:W-:Y:S01]  /*e9c0*/  @P2 IMAD.HI.U32 R27, R34, R31, RZ ;  /* 0x0000001f221b2227 */ /* 0x001fe200078e00ff */
[----:B------:R-:W-:-:S02]  /*e9d0*/  SEL R94, R93, R94, P0 ;  /* 0x0000005e5d5e7207 */ /* 0x000fc40000000000 */
[----:B------:R-:W-:Y:S01]  /*e9e0*/  SEL R90, R89, R90, P0 ;  /* 0x0000005a595a7207 */ /* 0x000fe20000000000 */
[----:B------:R-:W-:Y:S01]  /*e9f0*/  IMAD.MOV.U32 R26, RZ, RZ, R34 ;  /* 0x000000ffff1a7224 */ /* 0x000fe200078e0022 */
[----:B------:R-:W-:Y:S02]  /*ea00*/  LOP3.LUT R7, R10, 0x380, RZ, 0xc0, !PT ;  /* 0x000003800a077812 */ /* 0x000fe400078ec0ff */
[----:B------:R-:W-:Y:S02]  /*ea10*/  SHF.R.U64 R6, R6, 0x3, RZ ;  /* 0x0000000306067819 */ /* 0x000fe400000012ff */
[----:B------:R-:W-:Y:S02]  /*ea20*/  SHF.R.U64 R7, R7, 0x3, RZ ;  /* 0x0000000307077819 */ /* 0x000fe400000012ff */
[----:B------:R-:W-:Y:S02]  /*ea30*/  LOP3.LUT R38, R6, R11, RZ, 0x3c, !PT ;  /* 0x0000000b06267212 */ /* 0x000fe400078e3cff */
[----:B------:R-:W-:-:S02]  /*ea40*/  IADD3 R13, P1, R28, 0x3000, RZ ;  /* 0x000030001c0d7810 */ /* 0x000fc40007f3e0ff */
[----:B------:R-:W-:Y:S02]  /*ea50*/  LOP3.LUT R6, R8, 0x380, RZ, 0xc0, !PT ;  /* 0x0000038008067812 */ /* 0x000fe400078ec0ff */
[----:B------:R-:W-:Y:S02]  /*ea60*/  LOP3.LUT R36, R7, R10, RZ, 0x3c, !PT ;  /* 0x0000000a07247212 */ /* 0x000fe400078e3cff */
[----:B-1----:R-:W-:Y:S01]  /*ea70*/  @P2 SHF.R.U32.HI R26, RZ, R32, R27 ;  /* 0x00000020ff1a2219 */ /* 0x002fe2000001161b */
[----:B------:R-:W-:Y:S01]  /*ea80*/  IMAD.U32 R27, RZ, RZ, UR8 ;  /* 0x00000008ff1b7e24 */ /* 0x000fe2000f8e00ff */
[----:B------:R-:W-:Y:S01]  /*ea90*/  LOP3.LUT R12, R13, 0x380, RZ, 0xc0, !PT ;  /* 0x000003800d0c7812 */ /* 0x000fe200078ec0ff */
[----:B------:R-:W-:Y:S01]  /*eaa0*/  ULDC.64 UR8, c[0x0][0xae8] ;  /* 0x0002ba0000087ab9 */ /* 0x000fe20000000a00 */
[----:B------:R-:W-:Y:S02]  /*eab0*/  SHF.R.U64 R5, R6, 0x3, RZ ;  /* 0x0000000306057819 */ /* 0x000fe400000012ff */
[----:B------:R-:W-:Y:S01]  /*eac0*/  MOV R77, R36 ;  /* 0x00000024004d7202 */ /* 0x000fe20000000f00 */
[----:B------:R-:W-:Y:S01]  /*ead0*/  IMAD.MOV R37, RZ, RZ, -R26 ;  /* 0x000000ffff257224 */ /* 0x000fe200078e0a1a */
[----:B------:R-:W-:-:S02]  /*eae0*/  SEL R75, R86, R87, P0 ;  /* 0x00000057564b7207 */ /* 0x000fc40000000000 */
[----:B------:R-:W-:Y:S01]  /*eaf0*/  SHF.R.U64 R12, R12, 0x3, RZ ;  /* 0x000000030c0c7819 */ /* 0x000fe200000012ff */
[----:B------:R-:W-:Y:S01]  /*eb00*/  IMAD R37, R30, R37, R34 ;  /* 0x000000251e257224 */ /* 0x000fe200078e0222 */
[----:B------:R-:W-:Y:S02]  /*eb10*/  LOP3.LUT R40, R5, R8, RZ, 0x3c, !PT ;  /* 0x0000000805287212 */ /* 0x000fe400078e3cff */
[----:B------:R-:W-:Y:S02]  /*eb20*/  SEL R86, R87, R86, P0 ;  /* 0x0000005657567207 */ /* 0x000fe40000000000 */
[----:B------:R-:W-:Y:S01]  /*eb30*/  LOP3.LUT R12, R12, R13, RZ, 0x3c, !PT ;  /* 0x0000000d0c0c7212 */ /* 0x000fe200078e3cff */
[----:B------:R-:W-:Y:S01]  /*eb40*/  IMAD.X R13, RZ, RZ, R29, P1 ;  /* 0x000000ffff0d7224 */ /* 0x000fe200008e061d */
[----:B------:R-:W-:Y:S02]  /*eb50*/  MOV R80, R42 ;  /* 0x0000002a00507202 */ /* 0x000fe40000000f00 */
[----:B------:R-:W-:-:S02]  /*eb60*/  MOV R79, R40 ;  /* 0x00000028004f7202 */ /* 0x000fc40000000f00 */
[----:B------:R-:W-:Y:S02]  /*eb70*/  IADD3 R40, P1, R26, UR6, RZ ;  /* 0x000000061a287c10 */ /* 0x000fe4000ff3e0ff */
[----:B------:R-:W-:Y:S02]  /*eb80*/  SHF.R.S32.HI R36, RZ, 0x1f, R37 ;  /* 0x0000001fff247819 */ /* 0x000fe40000011425 */
[C---:B------:R-:W-:Y:S02]  /*eb90*/  IADD3 R9, P4, R28.reuse, 0x5000, RZ ;  /* 0x000050001c097810 */ /* 0x040fe40007f9e0ff */
[----:B------:R-:W-:Y:S02]  /*eba0*/  IADD3 R11, P3, R28, 0x4000, RZ ;  /* 0x000040001c0b7810 */ /* 0x000fe40007f7e0ff */
[----:B------:R-:W-:Y:S02]  /*ebb0*/  LOP3.LUT R8, R9, 0x380, RZ, 0xc0, !PT ;  /* 0x0000038009087812 */ /* 0x000fe400078ec0ff */
[----:B------:R-:W-:-:S02]  /*ebc0*/  LOP3.LUT R10, R11, 0x380, RZ, 0xc0, !PT ;  /* 0x000003800b0a7812 */ /* 0x000fc400078ec0ff */
[----:B------:R-:W-:Y:S02]  /*ebd0*/  MOV R78, R38 ;  /* 0x00000026004e7202 */ /* 0x000fe40000000f00 */
[----:B------:R-:W-:Y:S02]  /*ebe0*/  SHF.R.U64 R8, R8, 0x3, RZ ;  /* 0x0000000308087819 */ /* 0x000fe400000012ff */
[----:B------:R-:W-:Y:S02]  /*ebf0*/  SHF.R.U64 R10, R10, 0x3, RZ ;  /* 0x000000030a0a7819 */ /* 0x000fe400000012ff */
[----:B------:R-:W-:Y:S01]  /*ec00*/  LOP3.LUT R8, R8, R9, RZ, 0x3c, !PT ;  /* 0x0000000908087212 */ /* 0x000fe200078e3cff */
[--C-:B------:R-:W-:Y:S01]  /*ec10*/  IMAD.X R9, RZ, RZ, R29.reuse, P4 ;  /* 0x000000ffff097224 */ /* 0x100fe200020e061d */
[----:B------:R-:W-:Y:S01]  /*ec20*/  LOP3.LUT R10, R10, R11, RZ, 0x3c, !PT ;  /* 0x0000000b0a0a7212 */ /* 0x000fe200078e3cff */
[----:B------:R-:W-:Y:S01]  /*ec30*/  IMAD.X R11, RZ, RZ, R29, P3 ;  /* 0x000000ffff0b7224 */ /* 0x000fe200018e061d */
[----:B------:R-:W-:-:S02]  /*ec40*/  IADD3 R7, P5, R28, 0x6000, RZ ;  /* 0x000060001c077810 */ /* 0x000fc40007fbe0ff */
[----:B------:R-:W-:Y:S02]  /*ec50*/  LOP3.LUT R5, R28, 0x380, RZ, 0xc0, !PT ;  /* 0x000003801c057812 */ /* 0x000fe400078ec0ff */
[----:B------:R-:W-:Y:S02]  /*ec60*/  LOP3.LUT R6, R7, 0x380, RZ, 0xc0, !PT ;  /* 0x0000038007067812 */ /* 0x000fe400078ec0ff */
[----:B------:R-:W-:Y:S02]  /*ec70*/  SHF.R.U64 R5, R5, 0x3, RZ ;  /* 0x0000000305057819 */ /* 0x000fe400000012ff */
[----:B------:R-:W-:Y:S02]  /*ec80*/  SHF.R.U64 R6, R6, 0x3, RZ ;  /* 0x0000000306067819 */ /* 0x000fe400000012ff */
[----:B------:R-:W-:Y:S01]  /*ec90*/  LOP3.LUT R28, R5, R28, RZ, 0x3c, !PT ;  /* 0x0000001c051c7212 */ /* 0x000fe200078e3cff */
[--C-:B------:R-:W-:Y:S01]  /*eca0*/  IMAD.X R5, RZ, RZ, R29.reuse, P6 ;  /* 0x000000ffff057224 */ /* 0x100fe200030e061d */
[----:B------:R-:W-:Y:S01]  /*ecb0*/  LOP3.LUT R6, R6, R7, RZ, 0x3c, !PT ;  /* 0x0000000706067212 */ /* 0x000fe200078e3cff */
[----:B------:R-:W-:Y:S01]  /*ecc0*/  IMAD.X R7, RZ, RZ, R29, P5 ;  /* 0x000000ffff077224 */ /* 0x000fe200028e061d */
[----:B--2---:R-:W-:Y:S01]  /*ecd0*/  LOP3.LUT R31, R24, 0x2, RZ, 0x3c, !PT ;  /* 0x00000002181f7812 */ /* 0x004fe200078e3cff */
[----:B------:R-:W-:Y:S04]  /*ece0*/  SHFL.IDX PT, R25, R25, R24, 0x1c1f ;  /* 0x001c1f1819197589 */ /* 0x000fe800000e0000 */
[----:B------:R-:W-:Y:S04]  /*ecf0*/  SHFL.IDX PT, R47, R47, R24, 0x1c1f ;  /* 0x001c1f182f2f7589 */ /* 0x000fe800000e0000 */
[----:B------:R-:W-:Y:S04]  /*ed00*/  SHFL.IDX PT, R94, R94, R31, 0x1c1f ;  /* 0x001c1f1f5e5e7589 */ /* 0x000fe800000e0000 */
[----:B------:R-:W0:Y:S04]  /*ed10*/  SHFL.IDX PT, R90, R90, R31, 0x1c1f ;  /* 0x001c1f1f5a5a7589 */ /* 0x000e2800000e0000 */
[----:B------:R-:W-:Y:S04]  /*ed20*/  SHFL.IDX PT, R63, R63, R24, 0x1c1f ;  /* 0x001c1f183f3f7589 */ /* 0x000fe800000e0000 */
[----:B------:R-:W-:Y:S04]  /*ed30*/  SHFL.IDX PT, R48, R48, R31, 0x1c1f ;  /* 0x001c1f1f30307589 */ /* 0x000fe800000e0000 */
[----:B------:R-:W-:Y:S04]  /*ed40*/  SHFL.IDX PT, R51, R51, R24, 0x1c1f ;  /* 0x001c1f1833337589 */ /* 0x000fe800000e0000 */
[----:B------:R-:W1:Y:S04]  /*ed50*/  SHFL.IDX PT, R46, R46, R31, 0x1c1f ;  /* 0x001c1f1f2e2e7589 */ /* 0x000e6800000e0000 */
[----:B------:R-:W-:Y:S04]  /*ed60*/  SHFL.IDX PT, R49, R49, R24, 0x1c1f ;  /* 0x001c1f1831317589 */ /* 0x000fe800000e0000 */
[----:B------:R-:W2:Y:S01]  /*ed70*/  SHFL.IDX PT, R60, R60, R31, 0x1c1f ;  /* 0x001c1f1f3c3c7589 */ /* 0x000ea200000e0000 */
[----:B0-----:R-:W-:-:S02]  /*ed80*/  SEL R32, R47, R90, P0 ;  /* 0x0000005a2f207207 */ /* 0x001fc40000000000 */
[----:B------:R-:W-:Y:S01]  /*ed90*/  SEL R34, R90, R47, P0 ;  /* 0x0000002f5a227207 */ /* 0x000fe20000000000 */
[----:B------:R-:W-:Y:S04]  /*eda0*/  SHFL.IDX PT, R65, R65, R24, 0x1c1f ;  /* 0x001c1f1841417589 */ /* 0x000fe800000e0000 */
[----:B------:R-:W0:Y:S04]  /*edb0*/  SHFL.IDX PT, R62, R62, R31, 0x1c1f ;  /* 0x001c1f1f3e3e7589 */ /* 0x000e2800000e0000 */
[----:B------:R-:W-:Y:S04]  /*edc0*/  SHFL.IDX PT, R53, R53, R24, 0x1c1f ;  /* 0x001c1f1835357589 */ /* 0x000fe800000e0000 */
[----:B------:R-:W-:Y:S01]  /*edd0*/  SHFL.IDX PT, R55, R55, R24, 0x1c1f ;  /* 0x001c1f1837377589 */ /* 0x000fe200000e0000 */
[----:B-1----:R-:W-:-:S03]  /*ede0*/  SEL R38, R46, R51, P0 ;  /* 0x000000332e267207 */ /* 0x002fc60000000000 */
[----:B------:R-:W-:Y:S04]  /*edf0*/  SHFL.IDX PT, R57, R57, R24, 0x1c1f ;  /* 0x001c1f1839397589 */ /* 0x000fe800000e0000 */
[----:B------:R-:W-:Y:S01]  /*ee00*/  SHFL.IDX PT, R59, R59, R24, 0x1c1f ;  /* 0x001c1f183b3b7589 */ /* 0x000fe200000e0000 */
[----:B--2---:R-:W-:Y:S02]  /*ee10*/  SEL R33, R49, R60, P0 ;  /* 0x0000003c31217207 */ /* 0x004fe40000000000 */
[----:B------:R-:W-:Y:S01]  /*ee20*/  SEL R35, R60, R49, P0 ;  /* 0x000000313c237207 */ /* 0x000fe20000000000 */
[----:B------:R-:W-:Y:S04]  /*ee30*/  SHFL.IDX PT, R42, R61, R24, 0x1c1f ;  /* 0x001c1f183d2a7589 */ /* 0x000fe800000e0000 */
[----:B------:R-:W-:Y:S01]  /*ee40*/  SHFL.IDX PT, R67, R67, R24, 0x1c1f ;  /* 0x001c1f1843437589 */ /* 0x000fe200000e0000 */
[----:B0-----:R-:W-:-:S03]  /*ee50*/  SEL R39, R62, R65, P0 ;  /* 0x000000413e277207 */ /* 0x001fc60000000000 */
[----:B------:R-:W-:Y:S04]  /*ee60*/  SHFL.IDX PT, R69, R69, R24, 0x1c1f ;  /* 0x001c1f1845457589 */ /* 0x000fe800000e0000 */
[----:B------:R-:W-:Y:S04]  /*ee70*/  SHFL.IDX PT, R71, R71, R24, 0x1c1f ;  /* 0x001c1f1847477589 */ /* 0x000fe800000e0000 */
[----:B------:R-:W-:Y:S04]  /*ee80*/  SHFL.IDX PT, R73, R73, R24, 0x1c1f ;  /* 0x001c1f1849497589 */ /* 0x000fe800000e0000 */
[----:B------:R0:W-:Y:S04]  /*ee90*/  SHFL.IDX PT, R75, R75, R24, 0x1c1f ;  /* 0x001c1f184b4b7589 */ /* 0x0001e800000e0000 */
[----:B------:R-:W-:Y:S04]  /*eea0*/  SHFL.IDX PT, R50, R50, R31, 0x1c1f ;  /* 0x001c1f1f32327589 */ /* 0x000fe800000e0000 */
[----:B------:R-:W-:Y:S01]  /*eeb0*/  SHFL.IDX PT, R52, R52, R31, 0x1c1f ;  /* 0x001c1f1f34347589 */ /* 0x000fe200000e0000 */
[----:B0-----:R-:W-:-:S03]  /*eec0*/  SHF.R.S32.HI R24, RZ, 0x1f, R26 ;  /* 0x0000001fff187819 */ /* 0x001fc6000001141a */
[----:B------:R-:W-:Y:S01]  /*eed0*/  SHFL.IDX PT, R44, R64, R31, 0x1c1f ;  /* 0x001c1f1f402c7589 */ /* 0x000fe200000e0000 */
[----:B------:R-:W-:Y:S02]  /*eee0*/  SEL R26, R94, R25, P0 ;  /* 0x000000195e1a7207 */ /* 0x000fe40000000000 */
[----:B------:R-:W-:Y:S01]  /*eef0*/  IADD3.X R41, R24, UR7, R27, P1, !PT ;  /* 0x0000000718297c10 */ /* 0x000fe20008ffe41b */
[----:B------:R-:W-:Y:S01]  /*ef00*/  SHFL.IDX PT, R54, R54, R31, 0x1c1f ;  /* 0x001c1f1f36367589 */ /* 0x000fe200000e0000 */
[----:B------:R-:W-:Y:S01]  /*ef10*/  ULDC.64 UR6, c[0x0][0xb88] ;  /* 0x0002e20000067ab9 */ /* 0x000fe20000000a00 */
[----:B------:R-:W-:Y:S01]  /*ef20*/  SEL R24, R25, R94, P0 ;  /* 0x0000005e19187207 */ /* 0x000fe20000000000 */
[----:B------:R-:W-:Y:S01]  /*ef30*/  IMAD R36, R36, UR6, RZ ;  /* 0x0000000624247c24 */ /* 0x000fe2000f8e02ff */
[----:B------:R-:W-:Y:S01]  /*ef40*/  SHFL.IDX PT, R68, R66, R31, 0x1c1f ;  /* 0x001c1f1f42447589 */ /* 0x000fe200000e0000 */
[----:B------:R-:W-:Y:S01]  /*ef50*/  SEL R25, R63, R48, P0 ;  /* 0x000000303f197207 */ /* 0x000fe20000000000 */
[C---:B------:R-:W-:Y:S01]  /*ef60*/  IMAD.WIDE.U32 R40, R37.reuse, UR6, R40 ;  /* 0x0000000625287c25 */ /* 0x040fe2000f8e0028 */
[----:B------:R-:W-:Y:S01]  /*ef70*/  SEL R27, R48, R63, P0 ;  /* 0x0000003f301b7207 */ /* 0x000fe20000000000 */
[----:B------:R-:W-:Y:S01]  /*ef80*/  SHFL.IDX PT, R70, R70, R31, 0x1c1f ;  /* 0x001c1f1f46467589 */ /* 0x000fe200000e0000 */
[----:B------:R-:W-:Y:S01]  /*ef90*/  LOP3.LUT P1, RZ, R228, 0x3, RZ, 0xc0, !PT ;  /* 0x00000003e4ff7812 */ /* 0x000fe2000782c0ff */
[----:B------:R-:W-:Y:S01]  /*efa0*/  IMAD R47, R37, UR7, R36 ;  /* 0x00000007252f7c24 */ /* 0x000fe2000f8e0224 */
[----:B------:R-:W-:Y:S01]  /*efb0*/  SEL R36, R51, R46, P0 ;  /* 0x0000002e33247207 */ /* 0x000fe20000000000 */
[----:B------:R-:W0:Y:S01]  /*efc0*/  SHFL.IDX PT, R56, R56, R31, 0x1c1f ;  /* 0x001c1f1f38387589 */ /* 0x000e2200000e0000 */
[----:B------:R-:W-:Y:S01]  /*efd0*/  VIADD R46, R230, UR39 ;  /* 0x00000027e62e7c36 */ /* 0x000fe20008000000 */
[----:B------:R-:W-:Y:S01]  /*efe0*/  ULDC.64 UR6, c[0x0][0xb50] ;  /* 0x0002d40000067ab9 */ /* 0x000fe20000000a00 */
[----:B------:R-:W-:Y:S01]  /*eff0*/  SEL R37, R65, R62, P0 ;  /* 0x0000003e41257207 */ /* 0x000fe20000000000 */
[----:B------:R-:W1:Y:S04]  /*f000*/  SHFL.IDX PT, R72, R72, R31, 0x1c1f ;  /* 0x001c1f1f48487589 */ /* 0x000e6800000e0000 */
[----:B------:R-:W2:Y:S04]  /*f010*/  SHFL.IDX PT, R43, R58, R31, 0x1c1f ;  /* 0x001c1f1f3a2b7589 */ /* 0x000ea800000e0000 */
[----:B------:R3:W4:Y:S04]  /*f020*/  SHFL.IDX PT, R86, R86, R31, 0x1c1f ;  /* 0x001c1f1f56567589 */ /* 0x00072800000e0000 */
[----:B------:R2:W-:Y:S04]  /*f030*/  STSM.16.M88.4 [R81], R24 ;  /* 0x0000001851007844 */ /* 0x0005e80000000200 */
[----:B------:R4:W-:Y:S01]  /*f040*/  STSM.16.M88.4 [R80], R32 ;  /* 0x0000002050007844 */ /* 0x0009e20000000200 */
[----:B---3--:R-:W-:Y:S01]  /*f050*/  IMAD R31, R30, UR5, RZ ;  /* 0x000000051e1f7c24 */ /* 0x008fe2000f8e02ff */
[----:B0-----:R-:W-:-:S02]  /*f060*/  SEL R48, R59, R56, P0 ;  /* 0x000000383b307207 */ /* 0x001fc40000000000 */
[----:B------:R-:W-:Y:S02]  /*f070*/  STSM.16.M88.4 [R45], R36 ;  /* 0x000000242d007844 */ /* 0x000fe40000000200 */
[----:B------:R-:W-:Y:S02]  /*f080*/  ISETP.GE.OR P3, PT, R46, R31, P1 ;  /* 0x0000001f2e00720c */ /* 0x000fe40000f66670 */
[----:B-1----:R-:W-:Y:S02]  /*f090*/  SEL R49, R73, R72, P0 ;  /* 0x0000004849317207 */ /* 0x002fe40000000000 */
[----:B------:R-:W-:Y:S01]  /*f0a0*/  SEL R51, R72, R73, P0 ;  /* 0x0000004948337207 */ /* 0x000fe20000000000 */
[----:B--2---:R-:W-:Y:S01]  /*f0b0*/  VIADD R24, R46, 0x8 ;  /* 0x000000082e187836 */ /* 0x004fe20000000000 */
[----:B------:R-:W-:Y:S01]  /*f0c0*/  SEL R26, R50, R53, P0 ;  /* 0x00000035321a7207 */ /* 0x000fe20000000000 */
[----:B------:R-:W-:Y:S01]  /*f0d0*/  IMAD.IADD R25, R41, 0x1, R47 ;  /* 0x0000000129197824 */ /* 0x000fe200078e022f */
[----:B------:R-:W-:-:S02]  /*f0e0*/  LEA R41, P4, R40, UR6, 0x2 ;  /* 0x0000000628297c11 */ /* 0x000fc4000f8810ff */
[----:B------:R-:W-:Y:S02]  /*f0f0*/  ISETP.GE.OR P1, PT, R24, R31, P1 ;  /* 0x0000001f1800720c */ /* 0x000fe40000f26670 */
[----:B------:R-:W-:Y:S01]  /*f100*/  LEA.HI.X R40, R40, UR7, R25, 0x2, P4 ;  /* 0x0000000728287c11 */ /* 0x000fe2000a0f1419 */
[----:B------:R-:W-:Y:S01]  /*f110*/  SHFL.IDX PT, R60, R41, RZ, 0x1c1f ;  /* 0x001c1fff293c7589 */ /* 0x000fe200000e0000 */
[----:B------:R-:W-:Y:S02]  /*f120*/  SEL R24, R53, R50, P0 ;  /* 0x0000003235187207 */ /* 0x000fe40000000000 */
[----:B----4-:R-:W-:Y:S01]  /*f130*/  SEL R32, R55, R52, P0 ;  /* 0x0000003437207207 */ /* 0x010fe20000000000 */
[----:B------:R-:W0:Y:S01]  /*f140*/  SHFL.IDX PT, R61, R40, RZ, 0x1c1f ;  /* 0x001c1fff283d7589 */ /* 0x000e2200000e0000 */
[----:B------:R-:W-:Y:S02]  /*f150*/  SEL R34, R52, R55, P0 ;  /* 0x0000003734227207 */ /* 0x000fe40000000000 */
[----:B------:R-:W-:Y:S01]  /*f160*/  SEL R25, R67, R44, P0 ;  /* 0x0000002c43197207 */ /* 0x000fe20000000000 */
[----:B------:R-:W-:Y:S01]  /*f170*/  SHFL.IDX PT, R62, R41, 0x1, 0x1c1f ;  /* 0x003c1f00293e7f89 */ /* 0x000fe200000e0000 */
[----:B------:R-:W-:-:S02]  /*f180*/  SEL R27, R44, R67, P0 ;  /* 0x000000432c1b7207 */ /* 0x000fc40000000000 */
[----:B------:R-:W-:Y:S01]  /*f190*/  SEL R52, R57, R54, P0 ;  /* 0x0000003639347207 */ /* 0x000fe20000000000 */
[----:B------:R-:W1:Y:S01]  /*f1a0*/  SHFL.IDX PT, R63, R40, 0x1, 0x1c1f ;  /* 0x003c1f00283f7f89 */ /* 0x000e6200000e0000 */
[----:B------:R-:W-:Y:S02]  /*f1b0*/  SEL R33, R69, R68, P0 ;  /* 0x0000004445217207 */ /* 0x000fe40000000000 */
[----:B------:R-:W-:Y:S01]  /*f1c0*/  SEL R35, R68, R69, P0 ;  /* 0x0000004544237207 */ /* 0x000fe20000000000 */
[----:B------:R-:W-:Y:S01]  /*f1d0*/  STSM.16.M88.4 [R79], R24 ;  /* 0x000000184f007844 */ /* 0x000fe20000000200 */
[----:B------:R-:W-:Y:S02]  /*f1e0*/  SEL R54, R54, R57, P0 ;  /* 0x0000003936367207 */ /* 0x000fe40000000000 */
[----:B------:R-:W-:Y:S01]  /*f1f0*/  SEL R53, R71, R70, P0 ;  /* 0x0000004647357207 */ /* 0x000fe20000000000 */
[----:B------:R-:W-:Y:S01]  /*f200*/  STSM.16.M88.4 [R78], R32 ;  /* 0x000000204e007844 */ /* 0x000fe20000000200 */
[----:B------:R-:W-:-:S02]  /*f210*/  SEL R55, R70, R71, P0 ;  /* 0x0000004746377207 */ /* 0x000fc40000000000 */
[----:B------:R-:W-:Y:S02]  /*f220*/  SEL R50, R56, R59, P0 ;  /* 0x0000003b38327207 */ /* 0x000fe40000000000 */
[----:B------:R-:W-:Y:S01]  /*f230*/  SEL R64, R42, R43, P0 ;  /* 0x0000002b2a407207 */ /* 0x000fe20000000000 */
[----:B------:R-:W-:Y:S01]  /*f240*/  STSM.16.M88.4 [R77], R52 ;  /* 0x000000344d007844 */ /* 0x000fe20000000200 */
[----:B------:R-:W-:Y:S02]  /*f250*/  SEL R66, R43, R42, P0 ;  /* 0x0000002a2b427207 */ /* 0x000fe40000000000 */
[----:B------:R-:W-:Y:S01]  /*f260*/  SEL R65, R75, R86, P0 ;  /* 0x000000564b417207 */ /* 0x000fe20000000000 */
[----:B------:R-:W-:Y:S01]  /*f270*/  STSM.16.M88.4 [R76], R48 ;  /* 0x000000304c007844 */ /* 0x000fe20000000200 */
[----:B------:R-:W-:-:S05]  /*f280*/  SEL R67, R86, R75, P0 ;  /* 0x0000004b56437207 */ /* 0x000fca0000000000 */
        /* <DEDUP_REMOVED lines=12> */
[----:B------:R-:W5:Y:S01]  /*f350*/  LD.E.128 R44, desc[UR50][R28.64] ;  /* 0x000000321c2c7980 */ /* 0x000f62000c101d00 */
[----:B---3--:R-:W-:Y:S01]  /*f360*/  VIADD R6, R2, UR39 ;  /* 0x0000002702067c36 */ /* 0x008fe20008000000 */
[----:B------:R-:W-:Y:S02]  /*f370*/  UIMAD UR8, UR13, UR10, URZ ;  /* 0x0000000a0d0872a4 */ /* 0x000fe4000f8e023f */
[----:B------:R-:W5:Y:S01]  /*f380*/  LD.E.128 R40, desc[UR50][R20.64] ;  /* 0x0000003214287980 */ /* 0x000f62000c101d00 */
[----:B--2---:R-:W-:Y:S01]  /*f390*/  @P2 IMAD.HI.U32 R2, R6, R65, RZ ;  /* 0x0000004106022227 */ /* 0x004fe200078e00ff */
[----:B------:R-:W-:Y:S02]  /*f3a0*/  UIADD3 UR7, UR7, UR5, URZ ;  /* 0x0000000507077290 */ /* 0x000fe4000fffe03f */
[----:B------:R-:W5:Y:S01]  /*f3b0*/  LD.E.128 R36, desc[UR50][R14.64] ;  /* 0x000000320e247980 */ /* 0x000f62000c101d00 */
[----:B-1----:R-:W-:Y:S01]  /*f3c0*/  IMAD.MOV.U32 R5, RZ, RZ, R6 ;  /* 0x000000ffff057224 */ /* 0x002fe200078e0006 */
[----:B------:R-:W-:-:S02]  /*f3d0*/  UIMAD UR5, UR43, UR11, UR8 ;  /* 0x0000000b2b0572a4 */ /* 0x000fc4000f8e0208 */
[----:B------:R-:W-:Y:S01]  /*f3e0*/  UIMAD.WIDE.U32 UR6, UR43, UR10, UR6 ;  /* 0x0000000a2b0672a5 */ /* 0x000fe2000f8e0006 */
[----:B------:R-:W5:Y:S01]  /*f3f0*/  LD.E.128 R24, desc[UR50][R12.64] ;  /* 0x000000320c187980 */ /* 0x000f62000c101d00 */
[----:B0-----:R-:W-:Y:S01]  /*f400*/  @P2 SHF.R.U32.HI R5, RZ, R3, R2 ;  /* 0x00000003ff052219 */ /* 0x001fe20000011602 */
[----:B------:R-:W-:Y:S01]  /*f410*/  ULDC.64 UR8, c[0x0][0xae0] ;  /* 0x0002b80000087ab9 */ /* 0x000fe20000000a00 */
[----:B------:R-:W-:Y:S01]  /*f420*/  UIADD3 UR5, UR7, UR5, URZ ;  /* 0x0000000507057290 */ /* 0x000fe2000fffe03f */
[----:B------:R-:W5:Y:S01]  /*f430*/  LD.E.128 R56, desc[UR50][R10.64] ;  /* 0x000000320a387980 */ /* 0x000f62000c101d00 */
[--C-:B------:R-:W-:Y:S01]  /*f440*/  SHF.R.S32.HI R4, RZ, 0x1f, R5.reuse ;  /* 0x0000001fff047819 */ /* 0x100fe20000011405 */
[----:B------:R-:W-:Y:S02]  /*f450*/  IMAD.MOV R7, RZ, RZ, -R5 ;  /* 0x000000ffff077224 */ /* 0x000fe400078e0a05 */
[----:B------:R-:W-:Y:S01]  /*f460*/  IMAD.U32 R3, RZ, RZ, UR7 ;  /* 0x00000007ff037e24 */ /* 0x000fe2000f8e00ff */
[----:B------:R0:W5:Y:S01]  /*f470*/  LD.E.128 R52, desc[UR50][R8.64] ;  /* 0x0000003208347980 */ /* 0x000162000c101d00 */
[----:B------:R-:W-:-:S02]  /*f480*/  IMAD R4, R4, UR8, RZ ;  /* 0x0000000804047c24 */ /* 0x000fc4000f8e02ff */
[----:B------:R-:W-:Y:S01]  /*f490*/  IMAD R7, R30, R7, R6 ;  /* 0x000000071e077224 */ /* 0x000fe200078e0206 */
[----:B------:R-:W-:Y:S01]  /*f4a0*/  @!PT LDS RZ, [RZ] ;  /* 0x00000000fffff984 */ /* 0x000fe20000000800 */
[----:B------:R-:W-:Y:S01]  /*f4b0*/  @!PT LDS RZ, [RZ] ;  /* 0x00000000fffff984 */ /* 0x000fe20000000800 */
[----:B------:R-:W-:Y:S01]  /*f4c0*/  @!PT LDS RZ, [RZ] ;  /* 0x00000000fffff984 */ /* 0x000fe20000000800 */
[----:B------:R-:W-:Y:S01]  /*f4d0*/  @!PT LDS RZ, [RZ] ;  /* 0x00000000fffff984 */ /* 0x000fe20000000800 */
[----:B------:R1:W-:Y:S06]  /*f4e0*/  MEMBAR.ALL.CTA ;  /* 0x0000000000007992 */ /* 0x0003ec0000008000 */
[----:B-1----:R-:W1:Y:S01]  /*f4f0*/  FENCE.VIEW.ASYNC.S ;  /* 0x00000000000073c6 */ /* 0x002e620000000000 */
[----:B------:R-:W-:Y:S01]  /*f500*/  IMAD.U32 R2, RZ, RZ, UR6 ;  /* 0x00000006ff027e24 */ /* 0x000fe2000f8e00ff */
[----:B------:R-:W-:Y:S01]  /*f510*/  ULDC.64 UR6, c[0x0][0xad8] ;  /* 0x0002b60000067ab9 */ /* 0x000fe20000000a00 */
[----:B------:R-:W-:-:S02]  /*f520*/  IMAD.U32 R3, RZ, RZ, UR5 ;  /* 0x00000005ff037e24 */ /* 0x000fc4000f8e00ff */
[C---:B0-----:R-:W-:Y:S01]  /*f530*/  IMAD R9, R5.reuse, UR9, R4 ;  /* 0x0000000905097c24 */ /* 0x041fe2000f8e0204 */
[----:B------:R-:W-:Y:S01]  /*f540*/  SHF.R.S32.HI R4, RZ, 0x1f, R7 ;  /* 0x0000001fff047819 */ /* 0x000fe20000011407 */
[----:B------:R-:W-:-:S04]  /*f550*/  IMAD.WIDE.U32 R2, R5, UR8, R2 ;  /* 0x0000000805027c25 */ /* 0x000fc8000f8e0002 */
[----:B------:R-:W-:Y:S02]  /*f560*/  IMAD.IADD R3, R3, 0x1, R9 ;  /* 0x0000000103037824 */ /* 0x000fe400078e0209 */
[----:B------:R-:W-:Y:S02]  /*f570*/  IMAD R6, R4, UR6, RZ ;  /* 0x0000000604067c24 */ /* 0x000fe4000f8e02ff */
[----:B------:R-:W-:Y:S02]  /*f580*/  VIADD R8, R23, UR39 ;  /* 0x0000002717087c36 */ /* 0x000fe40008000000 */
[C---:B------:R-:W-:Y:S02]  /*f590*/  IMAD R5, R7.reuse, UR7, R6 ;  /* 0x0000000707057c24 */ /* 0x040fe4000f8e0206 */
[----:B------:R-:W-:Y:S01]  /*f5a0*/  IMAD.WIDE.U32 R2, R7, UR6, R2 ;  /* 0x0000000607027c25 */ /* 0x000fe2000f8e0002 */
[----:B------:R-:W-:Y:S01]  /*f5b0*/  ISETP.GE.AND P2, PT, R8, R31, PT ;  /* 0x0000001f0800720c */ /* 0x000fe20003f46270 */
[----:B------:R-:W-:-:S02]  /*f5c0*/  ULDC.64 UR6, c[0x0][0xa80] ;  /* 0x0002a00000067ab9 */ /* 0x000fc40000000a00 */
[----:B------:R-:W-:Y:S02]  /*f5d0*/  VIADD R4, R8, 0x20 ;  /* 0x0000002008047836 */ /* 0x000fe40000000000 */
[----:B------:R-:W-:Y:S01]  /*f5e0*/  VIADD R0, R0, 0x2e820 ;  /* 0x0002e82000007836 */ /* 0x000fe20000000000 */
[----:B------:R-:W-:Y:S01]  /*f5f0*/  LEA R6, P3, R2, UR6, 0x1 ;  /* 0x0000000602067c11 */ /* 0x000fe2000f8608ff */
[----:B------:R-:W-:Y:S01]  /*f600*/  IMAD.IADD R3, R3, 0x1, R5 ;  /* 0x0000000103037824 */ /* 0x000fe200078e0205 */
[-C--:B------:R-:W-:Y:S01]  /*f610*/  ISETP.GE.AND P0, PT, R4, R31.reuse, PT ;  /* 0x0000001f0400720c */ /* 0x080fe20003f06270 */
[----:B------:R-:W-:Y:S01]  /*f620*/  VIADD R4, R8, 0x40 ;  /* 0x0000004008047836 */ /* 0x000fe20000000000 */
[----:B------:R-:W-:Y:S02]  /*f630*/  PRMT R0, RZ, 0x654, R0 ;  /* 0x00000654ff007816 */ /* 0x000fe40000000000 */
[----:B------:R-:W-:Y:S01]  /*f640*/  LEA.HI.X R7, R2, UR7, R3, 0x1, P3 ;  /* 0x0000000702077c11 */ /* 0x000fe200098f0c03 */
[----:B------:R-:W-:Y:S01]  /*f650*/  BSSY B1, `(.L_x_1875) ;  /* 0x000000f000017945 */ /* 0x000fe20003800000 */
[----:B------:R-:W-:Y:S01]  /*f660*/  ISETP.GE.AND P1, PT, R4, R31, PT ;  /* 0x0000001f0400720c */ /* 0x000fe20003f26270 */
[----:B-1----:R0:W-:Y:S01]  /*f670*/  SYNCS.ARRIVE.TRANS64.RED.A1T0 RZ, [R0+URZ], RZ ;  /* 0x000000ff00ff79a7 */ /* 0x0021e2000810043f */
[----:B------:R1:W2:Y:S04]  /*f680*/  SHFL.IDX PT, R4, R6, RZ, 0x181f ;  /* 0x00181fff06047589 */ /* 0x0002a800000e0000 */
[----:B0-----:R1:W0:Y:S01]  /*f690*/  SHFL.IDX PT, R0, R7, RZ, 0x181f ;  /* 0x00181fff07007589 */ /* 0x00122200000e0000 */
[----:B------:R-:W-:Y:S06]  /*f6a0*/  @P2 BRA `(.L_x_1876) ;  /* 0x0000000000242947 */ /* 0x000fec0003800000 */
[----:B------:R-:W-:Y:S02]  /*f6b0*/  ULDC UR5, c[0x0][0xac8] ;  /* 0x0002b20000057ab9 */ /* 0x000fe40000000800 */
[----:B------:R-:W-:Y:S02]  /*f6c0*/  ISETP.GE.AND P2, PT, R16, UR5, PT ;  /* 0x0000000510007c0c */ /* 0x000fe4000bf46270 */
[----:B------:R-:W-:-:S11]  /*f6d0*/  ISETP.GE.AND P3, PT, R19, UR5, PT ;  /* 0x0000000513007c0c */ /* 0x000fd6000bf66270 */
[CC--:B--2---:R-:W-:Y:S02]  /*f6e0*/  @!P2 LEA R2, P4, R16.reuse, R4.reuse, 0x1 ;  /* 0x000000041002a211 */ /* 0x0c4fe400078808ff */
[C---:B------:R-:W-:Y:S02]  /*f6f0*/  @!P3 LEA R4, P5, R19.reuse, R4, 0x1 ;  /* 0x000000041304b211 */ /* 0x040fe400078a08ff */
[-C--:B0-----:R-:W-:Y:S02]  /*f700*/  @!P2 LEA.HI.X R3, R16, R0.reuse, R233, 0x1, P4 ;  /* 0x000000001003a211 */ /* 0x081fe400020f0ce9 */
[----:B------:R-:W-:-:S03]  /*f710*/  @!P3 LEA.HI.X R5, R19, R0, R232, 0x1, P5 ;  /* 0x000000001305b211 */ /* 0x000fc600028f0ce8 */
[----:B-----5:R3:W-:Y:S04]  /*f720*/  @!P2 ST.E.128 desc[UR50][R2.64], R44 ;  /* 0x0000002c0200a985 */ /* 0x0207e8000c101d32 */
[----:B------:R3:W-:Y:S02]  /*f730*/  @!P3 ST.E.128 desc[UR50][R4.64], R56 ;  /* 0x000000380400b985 */ /* 0x0007e4000c101d32 */
.L_x_1876:
[----:B------:R-:W-:Y:S05]  /*f740*/  BSYNC B1 ;  /* 0x0000000000017941 */ /* 0x000fea0003800000 */
.L_x_1875:
[----:B0-----:R0:W4:Y:S01]  /*f750*/  SHFL.IDX PT, R0, R7, 0x1, 0x181f ;  /* 0x00381f0007007f89 */ /* 0x00112200000e0000 */
[----:B------:R-:W-:Y:S03]  /*f760*/  BSSY B1, `(.L_x_1877) ;  /* 0x000000c000017945 */ /* 0x000fe60003800000 */
[----:B--23--:R0:W2:Y:S01]  /*f770*/  SHFL.IDX PT, R4, R6, 0x1, 0x181f ;  /* 0x00381f0006047f89 */ /* 0x00c0a200000e0000 */
[----:B------:R-:W-:Y:S05]  /*f780*/  @P0 BRA `(.L_x_1878) ;  /* 0x0000000000240947 */ /* 0x000fea0003800000 */
[----:B------:R-:W-:Y:S02]  /*f790*/  ULDC UR5, c[0x0][0xac8] ;  /* 0x0002b20000057ab9 */ /* 0x000fe40000000800 */
[----:B------:R-:W-:Y:S02]  /*f7a0*/  ISETP.GE.AND P3, PT, R16, UR5, PT ;  /* 0x0000000510007c0c */ /* 0x000fe4000bf66270 */
[----:B------:R-:W-:-:S11]  /*f7b0*/  ISETP.GE.AND P4, PT, R19, UR5, PT ;  /* 0x0000000513007c0c */ /* 0x000fd6000bf86270 */
[CC--:B--2---:R-:W-:Y:S02]  /*f7c0*/  @!P3 LEA R2, P0, R16.reuse, R4.reuse, 0x1 ;  /* 0x000000041002b211 */ /* 0x0c4fe400078008ff */
[C---:B------:R-:W-:Y:S02]  /*f7d0*/  @!P4 LEA R4, P2, R19.reuse, R4, 0x1 ;  /* 0x000000041304c211 */ /* 0x040fe400078408ff */
[-C--:B----4-:R-:W-:Y:S02]  /*f7e0*/  @!P3 LEA.HI.X R3, R16, R0.reuse, R233, 0x1, P0 ;  /* 0x000000001003b211 */ /* 0x090fe400000f0ce9 */
[----:B------:R-:W-:-:S03]  /*f7f0*/  @!P4 LEA.HI.X R5, R19, R0, R232, 0x1, P2 ;  /* 0x000000001305c211 */ /* 0x000fc600010f0ce8 */
[----:B-----5:R3:W-:Y:S04]  /*f800*/  @!P3 ST.E.128 desc[UR50][R2.64], R40 ;  /* 0x000000280200b985 */ /* 0x0207e8000c101d32 */
[----:B------:R3:W-:Y:S02]  /*f810*/  @!P4 ST.E.128 desc[UR50][R4.64], R52 ;  /* 0x000000340400c985 */ /* 0x0007e4000c101d32 */
.L_x_1878:
[----:B------:R-:W-:Y:S05]  /*f820*/  BSYNC B1 ;  /* 0x0000000000017941 */ /* 0x000fea0003800000 */
.L_x_1877:
[----:B----4-:R4:W0:Y:S01]  /*f830*/  SHFL.IDX PT, R0, R7, 0x2, 0x181f ;  /* 0x00581f0007007f89 */ /* 0x01082200000e0000 */
        /* <DEDUP_REMOVED lines=12> */
.L_x_1880:
[----:B------:R-:W-:Y:S05]  /*f900*/  BSYNC B1 ;  /* 0x0000000000017941 */ /* 0x000fea0003800000 */
.L_x_1879:
[----:B0-----:R-:W-:Y:S01]  /*f910*/  VIADD R0, R8, 0x60 ;  /* 0x0000006008007836 */ /* 0x001fe20000000000 */
[----:B-1--4-:R-:W0:Y:S04]  /*f920*/  SHFL.IDX PT, R7, R7, 0x3, 0x181f ;  /* 0x00781f0007077f89 */ /* 0x012e2800000e0000 */
[----:B------:R-:W-:Y:S01]  /*f930*/  ISETP.GE.AND P0, PT, R0, R31, PT ;  /* 0x0000001f0000720c */ /* 0x000fe20003f06270 */
[----:B------:R-:W1:-:S12]  /*f940*/  SHFL.IDX PT, R6, R6, 0x3, 0x181f ;  /* 0x00781f0006067f89 */ /* 0x000e5800000e0000 */
[----:B------:R-:W-:Y:S05]  /*f950*/  @P0 BRA `(.L_x_1881) ;  /* 0x0000000800800947 */ /* 0x000fea0003800000 */
[----:B------:R-:W-:Y:S02]  /*f960*/  ULDC UR5, c[0x0][0xac8] ;  /* 0x0002b20000057ab9 */ /* 0x000fe40000000800 */
[----:B------:R-:W-:-:S13]  /*f970*/  ISETP.GE.AND P1, PT, R16, UR5, PT ;  /* 0x0000000510007c0c */ /* 0x000fda000bf26270 */
[----:B-1-3--:R-:W-:-:S04]  /*f980*/  @!P1 LEA R2, P0, R16, R6, 0x1 ;  /* 0x0000000610029211 */ /* 0x00afc800078008ff */
[----:B0-----:R-:W-:Y:S02]  /*f990*/  @!P1 LEA.HI.X R3, R16, R7, R233, 0x1, P0 ;  /* 0x0000000710039211 */ /* 0x001fe400000f0ce9 */
[----:B------:R-:W-:-:S03]  /*f9a0*/  ISETP.GE.AND P0, PT, R19, UR5, PT ;  /* 0x0000000513007c0c */ /* 0x000fc6000bf06270 */
[----:B-----5:R4:W-:Y:S10]  /*f9b0*/  @!P1 ST.E.128 desc[UR50][R2.64], R24 ;  /* 0x0000001802009985 */ /* 0x0209f4000c101d32 */
[----:B------:R-:W-:Y:S05]  /*f9c0*/  @P0 BRA `(.L_x_1881) ;  /* 0x0000000800640947 */ /* 0x000fea0003800000 */
[----:B----4-:R-:W-:-:S04]  /*f9d0*/  LEA R2, P0, R19, R6, 0x1 ;  /* 0x0000000613027211 */ /* 0x010fc800078008ff */
[----:B------:R-:W-:-:S05]  /*f9e0*/  LEA.HI.X R3, R19, R7, R232, 0x1, P0 ;  /* 0x0000000713037211 */ /* 0x000fca00000f0ce8 */
[----:B------:R0:W-:Y:S01]  /*f9f0*/  ST.E.128 desc[UR50][R2.64], R32 ;  /* 0x0000002002007985 */ /* 0x0001e2000c101d32 */
[----:B------:R-:W-:Y:S05]  /*fa00*/  BRA `(.L_x_1881) ;  /* 0x0000000800547947 */ /* 0x000fea0003800000 */
.L_x_1874:
        /* <DEDUP_REMOVED lines=10> */
[----:B------:R-:W2:Y:S01]  /*fab0*/  S2R R0, SR_TID.X ;  /* 0x0000000000007919 */ /* 0x000ea20000002100 */
[----:B------:R-:W3:Y:S01]  /*fac0*/  LDC R3, c[0x0][0xbe8] ;  /* 0x0002fa00ff037b82 */ /* 0x000ee20000000800 */
[----:B------:R-:W-:Y:S01]  /*fad0*/  IMAD.U32 R4, RZ, RZ, UR39 ;  /* 0x00000027ff047e24 */ /* 0x000fe2000f8e00ff */
[----:B------:R-:W-:Y:S02]  /*fae0*/  ULDC UR5, c[0x0][0xa88] ;  /* 0x0002a20000057ab9 */ /* 0x000fe40000000800 */
[----:B---3--:R-:W-:Y:S02]  /*faf0*/  IMAD R5, R3, UR5, RZ ;  /* 0x0000000503057c24 */ /* 0x008fe4000f8e02ff */
[----:B--2---:R-:W-:-:S04]  /*fb00*/  IADD3 R4, R4, -0x80, R0 ;  /* 0xffffff8004047810 */ /* 0x004fc80007ffe000 */
        /* <DEDUP_REMOVED lines=17> */
[----:B---3--:R-:W-:-:S05]  /*fc20*/  @P0 SHF.R.U32.HI R2, RZ, R7, R0 ;  /* 0x00000007ff020219 */ /* 0x008fca0000011600 */
[----:B------:R-:W-:-:S04]  /*fc30*/  IMAD.MOV R5, RZ, RZ, -R2 ;  /* 0x000000ffff057224 */ /* 0x000fc800078e0a02 */
[----:B------:R-:W-:Y:S01]  /*fc40*/  IMAD R5, R3, R5, R4 ;  /* 0x0000000503057224 */ /* 0x000fe200078e0204 */
[----:B------:R-:W-:Y:S01]  /*fc50*/  SHF.R.S32.HI R3, RZ, 0x1f, R2 ;  /* 0x0000001fff037819 */ /* 0x000fe20000011402 */
[----:B------:R-:W-:Y:S01]  /*fc60*/  IMAD.U32 R4, RZ, RZ, UR5 ;  /* 0x00000005ff047e24 */ /* 0x000fe2000f8e00ff */
[----:B------:R-:W-:Y:S02]  /*fc70*/  IADD3 R2, P0, R2, UR6, RZ ;  /* 0x0000000602027c10 */ /* 0x000fe4000ff1e0ff */
[----:B------:R-:W-:Y:S02]  /*fc80*/  SHF.R.S32.HI R0, RZ, 0x1f, R5 ;  /* 0x0000001fff007819 */ /* 0x000fe40000011405 */
[----:B------:R-:W-:Y:S01]  /*fc90*/  IADD3.X R3, R3, UR7, R4, P0, !PT ;  /* 0x0000000703037c10 */ /* 0x000fe200087fe404 */
[----:B------:R-:W-:Y:S02]  /*fca0*/  ULDC.64 UR6, c[0x0][0xb50] ;  /* 0x0002d40000067ab9 */ /* 0x000fe40000000a00 */
[----:B------:R-:W-:-:S02]  /*fcb0*/  IMAD R0, R0, UR10, RZ ;  /* 0x0000000a00007c24 */ /* 0x000fc4000f8e02ff */
[----:B------:R-:W-:-:S04]  /*fcc0*/  IMAD.WIDE.U32 R2, R5, UR10, R2 ;  /* 0x0000000a05027c25 */ /* 0x000fc8000f8e0002 */
[----:B------:R-:W-:Y:S01]  /*fcd0*/  IMAD R7, R5, UR11, R0 ;  /* 0x0000000b05077c24 */ /* 0x000fe2000f8e0200 */
[----:B------:R-:W-:-:S03]  /*fce0*/  LEA R4, P0, R2, UR6, 0x2 ;  /* 0x0000000602047c11 */ /* 0x000fc6000f8010ff */
[----:B------:R-:W-:-:S05]  /*fcf0*/  IMAD.IADD R3, R3, 0x1, R7 ;  /* 0x0000000103037824 */ /* 0x000fca00078e0207 */
[----:B------:R-:W-:Y:S01]  /*fd00*/  LEA.HI.X R5, R2, UR7, R3, 0x2, P0 ;  /* 0x0000000702057c11 */ /* 0x000fe200080f1403 */
[----:B------:R-:W-:-:S05]  /*fd10*/  IMAD.MOV.U32 R3, RZ, RZ, -0x800000 ;  /* 0xff800000ff037424 */ /* 0x000fca00078e00ff */
[----:B------:R2:W-:Y:S02]  /*fd20*/  STG.E desc[UR50][R4.64], R3 ;  /* 0x0000000304007986 */ /* 0x0005e4000c101932 */
.L_x_1883:
[----:B------:R-:W-:Y:S05]  /*fd30*/  BSYNC B1 ;  /* 0x0000000000017941 */ /* 0x000fea0003800000 */
.L_x_1882:
[----:B------:R-:W-:Y:S01]  /*fd40*/  ULDC.64 UR10, c[0x0][0xae8] ;  /* 0x0002ba00000a7ab9 */ /* 0x000fe20000000a00 */
[----:B------:R-:W-:Y:S01]  /*fd50*/  VIADD R6, R6, UR39 ;  /* 0x0000002706067c36 */ /* 0x000fe20008000000 */
[----:B------:R-:W-:Y:S01]  /*fd60*/  UIMAD UR5, UR8, UR10, URZ ;  /* 0x0000000a080572a4 */ /* 0x000fe2000f8e023f */
[----:B------:R-:W-:Y:S01]  /*fd70*/  BSSY B1, `(.L_x_1884) ;  /* 0x0000034000017945 */ /* 0x000fe20003800000 */
[----:B------:R-:W-:Y:S01]  /*fd80*/  UIMAD.WIDE.U32 UR6, UR36, UR10, URZ ;  /* 0x0000000a240672a5 */ /* 0x000fe2000f8e003f */
[----:B0-----:R-:W-:Y:S01]  /*fd90*/  @P1 IMAD.HI.U32 R0, R6, R9, RZ ;  /* 0x0000000906001227 */ /* 0x001fe200078e00ff */
[----:B------:R-:W-:-:S03]  /*fda0*/  UIMAD UR5, UR36, UR11, UR5 ;  /* 0x0000000b240572a4 */ /* 0x000fc6000f8e0205 */
[----:B------:R-:W-:Y:S01]  /*fdb0*/  ULDC.64 UR10, c[0x0][0xaf0] ;  /* 0x0002bc00000a7ab9 */ /* 0x000fe20000000a00 */
[----:B------:R-:W-:Y:S01]  /*fdc0*/  UIADD3 UR7, UR7, UR5, URZ ;  /* 0x0000000507077290 */ /* 0x000fe2000fffe03f */
[----:B--2---:R-:W-:Y:S01]  /*fdd0*/  IMAD.MOV.U32 R5, RZ, RZ, R6 ;  /* 0x000000ffff057224 */ /* 0x004fe200078e0006 */
[----:B------:R-:W-:Y:S01]  /*fde0*/  UIMAD UR5, UR9, UR10, URZ ;  /* 0x0000000a090572a4 */ /* 0x000fe2000f8e023f */
[----:B-1----:R-:W-:Y:S01]  /*fdf0*/  @P1 SHF.R.U32.HI R5, RZ, R11, R0 ;  /* 0x0000000bff051219 */ /* 0x002fe20000011600 */
        /* <DEDUP_REMOVED lines=18> */
[----:B------:R-:W-:Y:S02]  /*ff20*/  VIADD R6, R23, UR39 ;  /* 0x0000002717067c36 */ /* 0x000fe40008000000 */
[----:B------:R-:W-:Y:S02]  /*ff30*/  IMAD R9, R8, UR5, RZ ;  /* 0x0000000508097c24 */ /* 0x000fe4000f8e02ff */
[C---:B------:R-:W-:Y:S02]  /*ff40*/  IMAD R5, R7.reuse, UR7, R4 ;  /* 0x0000000707057c24 */ /* 0x040fe4000f8e0204 */
[----:B------:R-:W-:Y:S01]  /*ff50*/  IMAD.WIDE.U32 R2, R7, UR6, R2 ;  /* 0x0000000607027c25 */ /* 0x000fe2000f8e0002 */
[----:B------:R-:W-:Y:S01]  /*ff60*/  ISETP.GE.AND P2, PT, R6, R9, PT ;  /* 0x000000090600720c */ /* 0x000fe20003f46270 */
[----:B------:R-:W-:-:S02]  /*ff70*/  ULDC.64 UR6, c[0x0][0xa80] ;  /* 0x0002a00000067ab9 */ /* 0x000fc40000000a00 */
        /* <DEDUP_REMOVED lines=19> */
.L_x_1885:
[----:B------:R-:W-:Y:S05]  /*100b0*/  BSYNC B1 ;  /* 0x0000000000017941 */ /* 0x000fea0003800000 */
.L_x_1884:
        /* <DEDUP_REMOVED lines=13> */
.L_x_1887:
[----:B------:R-:W-:Y:S05]  /*10190*/  BSYNC B1 ;  /* 0x0000000000017941 */ /* 0x000fea0003800000 */
.L_x_1886:
        /* <DEDUP_REMOVED lines=13> */
.L_x_1889:
[----:B------:R-:W-:Y:S05]  /*10270*/  BSYNC B1 ;  /* 0x0000000000017941 */ /* 0x000fea0003800000 */
.L_x_1888:
[----:B---3--:R-:W-:Y:S01]  /*10280*/  VIADD R3, R6, 0x60 ;  /* 0x0000006006037836 */ /* 0x008fe20000000000 */
[----:B0-----:R0:W3:Y:S04]  /*10290*/  SHFL.IDX PT, R0, R5, 0x3, 0x181f ;  /* 0x00781f0005007f89 */ /* 0x0010e800000e0000 */
[----:B------:R-:W-:Y:S01]  /*102a0*/  ISETP.GE.AND P0, PT, R3, R9, PT ;  /* 0x000000090300720c */ /* 0x000fe20003f06270 */
[----:B-1----:R0:W1:-:S12]  /*102b0*/  SHFL.IDX PT, R2, R4, 0x3, 0x181f ;  /* 0x00781f0004027f89 */ /* 0x00205800000e0000 */
[----:B0-----:R-:W-:Y:S05]  /*102c0*/  @P0 BRA `(.L_x_1881) ;  /* 0x0000000000240947 */ /* 0x001fea0003800000 */
[----:B------:R-:W-:Y:S02]  /*102d0*/  ULDC UR5, c[0x0][0xac8] ;  /* 0x0002b20000057ab9 */ /* 0x000fe40000000800 */
[----:B------:R-:W-:Y:S02]  /*102e0*/  ISETP.GE.AND P2, PT, R16, UR5, PT ;  /* 0x0000000510007c0c */ /* 0x000fe4000bf46270 */
[----:B------:R-:W-:-:S11]  /*102f0*/  ISETP.GE.AND P3, PT, R19, UR5, PT ;  /* 0x0000000513007c0c */ /* 0x000fd6000bf66270 */
[CC--:B-12-4-:R-:W-:Y:S02]  /*10300*/  @!P2 LEA R4, P0, R16.reuse, R2.reuse, 0x1 ;  /* 0x000000021004a211 */ /* 0x0d6fe400078008ff */
[C---:B------:R-:W-:Y:S02]  /*10310*/  @!P3 LEA R2, P1, R19.reuse, R2, 0x1 ;  /* 0x000000021302b211 */ /* 0x040fe400078208ff */
[-C--:B---3--:R-:W-:Y:S02]  /*10320*/  @!P2 LEA.HI.X R5, R16, R0.reuse, R233, 0x1, P0 ;  /* 0x000000001005a211 */ /* 0x088fe400000f0ce9 */
[----:B------:R-:W-:-:S03]  /*10330*/  @!P3 LEA.HI.X R3, R19, R0, R232, 0x1, P1 ;  /* 0x000000001303b211 */ /* 0x000fc600008f0ce8 */
[----:B------:R0:W-:Y:S04]  /*10340*/  @!P2 ST.E.128 desc[UR50][R4.64], RZ ;  /* 0x000000ff0400a985 */ /* 0x0001e8000c101d32 */
[----:B------:R0:W-:Y:S02]  /*10350*/  @!P3 ST.E.128 desc[UR50][R2.64], RZ ;  /* 0x000000ff0200b985 */ /* 0x0001e4000c101d32 */
.L_x_1881:
[----:B------:R-:W-:Y:S05]  /*10360*/  BSYNC B0 ;  /* 0x0000000000007941 */ /* 0x000fea0003800000 */
.L_x_1873:
[----:B------:R-:W-:Y:S02]  /*10370*/  ULDC UR5, c[0x0][0xc38] ;  /* 0x00030e0000057ab9 */ /* 0x000fe40000000800 */
[----:B------:R-:W-:-:S06]  /*10380*/  UISETP.GE.AND UP0, UPT, UR4, UR5, UPT ;  /* 0x000000050400728c */ /* 0x000fcc000bf06270 */
[----:B------:R-:W-:-:S13]  /*10390*/  PLOP3.LUT P0, PT, PT, PT, UP0, 0x80, 0x0 ;  /* 0x000000000000781c */ /* 0x000fda0003f0f008 */
[----:B------:R-:W-:Y:S05]  /*103a0*/  @!P0 BRA `(.L_x_1890) ;  /* 0xffffff08007c8947 */ /* 0x000fea000383ffff */
[----:B------:R-:W-:Y:S05]  /*103b0*/  EXIT ;  /* 0x000000000000794d */ /* 0x000fea0003800000 */
.L_x_1835:
[----:B------:R-:W-:-:S08]  /*103c0*/  NOP ;  /* 0x0000000000007918 */ /* 0x000fd00000000000 */
[----:B------:R-:W0:-:S00]  /*103d0*/  USETMAXREG.DEALLOC.CTAPOOL 0x18 ;  /* 0x00000018000079c8 */ /* 0x000e0000080e0500 */
[----:B0-----:R-:W2:Y:S01]  /*103e0*/  LDL.LU R2, [R1+0x8] ;  /* 0x0000080001027983 */ /* 0x001ea20000300800 */
[----:B------:R-:W-:-:S05]  /*103f0*/  LOP3.LUT R0, R0, 0x3, RZ, 0xc0, !PT ;  /* 0x0000000300007812 */ /* 0x000fca00078ec0ff */
[----:B------:R-:W0:Y:S01]  /*10400*/  S2UR UR6, SR_CTAID.X ;  /* 0x00000000000679c3 */ /* 0x000e220000002500 */
[----:B------:R-:W1:Y:S02]  /*10410*/  SHFL.IDX PT, R0, R0, RZ, 0x1f ;  /* 0x00001fff00007589 */ /* 0x000e6400000e0000 */
[----:B-1----:R-:W-:-:S05]  /*10420*/  ISETP.NE.AND P0, PT, R0, RZ, PT ;  /* 0x000000ff0000720c */ /* 0x002fca0003f05270 */
[----:B------:R-:W0:Y:S08]  /*10430*/  LDC R0, c[0x0][0xc38] ;  /* 0x00030e00ff007b82 */ /* 0x000e300000000800 */
[----:B------:R-:W-:Y:S06]  /*10440*/  @P0 BAR.ARV 0x4, 0x180 ;  /* 0x0106000000000b1d */ /* 0x000fec0000002000 */
[----:B--2---:R-:W-:-:S04]  /*10450*/  LOP3.LUT R2, R2, 0xfffffffd, RZ, 0xc0, !PT ;  /* 0xfffffffd02027812 */ /* 0x004fc800078ec0ff */
[----:B------:R-:W-:Y:S02]  /*10460*/  @P0 LOP3.LUT R2, R2, 0x2, RZ, 0xfc, !PT ;  /* 0x0000000202020812 */ /* 0x000fe400078efcff */
[----:B0-----:R-:W-:Y:S01]  /*10470*/  ISETP.LE.AND P0, PT, R0, UR6, PT ;  /* 0x0000000600007c0c */ /* 0x001fe2000bf03270 */
[----:B------:R-:W-:Y:S02]  /*10480*/  IMAD.MOV.U32 R0, RZ, RZ, 0x1 ;  /* 0x00000001ff007424 */ /* 0x000fe400078e00ff */
[----:B------:R0:W-:Y:S04]  /*10490*/  STL [R1+0x8], R2 ;  /* 0x0000080201007387 */ /* 0x0001e80000100800 */
[----:B------:R0:W-:Y:S04]  /*104a0*/  STL [R1+0x24], RZ ;  /* 0x000024ff01007387 */ /* 0x0001e80000100800 */
[----:B------:R0:W-:Y:S04]  /*104b0*/  STL [R1], RZ ;  /* 0x000000ff01007387 */ /* 0x0001e80000100800 */
[----:B------:R0:W-:Y:S01]  /*104c0*/  STL [R1+0x4], R0 ;  /* 0x0000040001007387 */ /* 0x0001e20000100800 */
[----:B------:R-:W-:Y:S05]  /*104d0*/  @P0 BRA `(.L_x_1891) ;  /* 0x0000003800ec0947 */ /* 0x000fea0003800000 */
        /* <DEDUP_REMOVED lines=10> */
[C---:B0-----:R-:W-:Y:S01]  /*10580*/  IMAD.SHL.U32 R0, R6.reuse, 0x20, RZ ;  /* 0x0000002006007824 */ /* 0x041fe200078e00ff */
        /* <DEDUP_REMOVED lines=21> */
[----:B------:R-:W-:-:S05]  /*106e0*/  IMAD.SHL.U32 R0, R4, 0x10, RZ ;  /* 0x0000001004007824 */ /* 0x000fca00078e00ff */
[----:B------:R-:W-:Y:S01]  /*106f0*/  LOP3.LUT R5, R5, 0x400, R0, 0xf8, !PT ;  /* 0x0000040005057812 */ /* 0x000fe200078ef800 */
[----:B------:R-:W-:Y:S01]  /*10700*/  IMAD.MOV.U32 R0, RZ, RZ, 0x40 ;  /* 0x00000040ff007424 */ /* 0x000fe200078e00ff */
[----:B0-----:R-:W-:-:S04]  /*10710*/  SHF.R.U32.HI R2, RZ, 0x3, R4 ;  /* 0x00000003ff027819 */ /* 0x001fc80000011604 */
[----:B------:R-:W-:Y:S01]  /*10720*/  SEL R0, R0, 0xffffffc0, !P0 ;  /* 0xffffffc000007807 */ /* 0x000fe20004000000 */
[----:B------:R-:W-:Y:S01]  /*10730*/  IMAD.U32 R0, RZ, RZ, UR6 ;  /* 0x00000006ff007e24 */ /* 0x000fe2000f8e00ff */
[----:B------:R-:W-:Y:S01]  /*10740*/  LOP3.LUT R3, R2, 0x70, R3, 0xf8, !PT ;  /* 0x0000007002037812 */ /* 0x000fe200078ef803 */
[----:B------:R-:W-:-:S05]  /*10750*/  IMAD.IADD R2, R18, 0x1, R5 ;  /* 0x0000000112027824 */ /* 0x000fca00078e0205 */
[----:B------:R-:W-:Y:S04]  /*10760*/  STL [R1+0x20], R2 ;  /* 0x0000200201007387 */ /* 0x000fe80000100800 */
[----:B------:R-:W-:Y:S04]  /*10770*/  STL [R1], RZ ;  /* 0x000000ff01007387 */ /* 0x000fe80000100800 */
[----:B------:R0:W-:Y:S04]  /*10780*/  STL [R1+0x1c], R0 ;  /* 0x00001c0001007387 */ /* 0x0001e80000100800 */
[----:B------:R1:W-:Y:S01]  /*10790*/  STL [R1+0x24], RZ ;  /* 0x000024ff01007387 */ /* 0x0003e20000100800 */
[----:B0-----:R-:W-:-:S05]  /*107a0*/  IMAD.MOV.U32 R0, RZ, RZ, 0x1 ;  /* 0x00000001ff007424 */ /* 0x001fca00078e00ff */
[----:B------:R1:W-:Y:S02]  /*107b0*/  STL [R1+0x4], R0 ;  /* 0x0000040001007387 */ /* 0x0003e40000100800 */
.L_x_1950:
        /* <DEDUP_REMOVED lines=14> */
[----:B0-----:R-:W-:Y:S05]  /*108a0*/  @!P0 BRA `(.L_x_1892) ;  /* 0x0000000000208947 */ /* 0x001fea0003800000 */
[----:B------:R-:W-:Y:S02]  /*108b0*/  ULDC UR9, c[0x0][0xc6c] ;  /* 0x00031b0000097ab9 */ /* 0x000fe40000000800 */
[----:B------:R-:W-:-:S11]  /*108c0*/  UISETP.NE.AND UP0, UPT, UR9, 0x1, UPT ;  /* 0x000000010900788c */ /* 0x000fd6000bf05270 */
[----:B------:R-:W-:Y:S02]  /*108d0*/  @UP0 ULDC.64 UR6, c[0x0][0xc70] ;  /* 0x00031c0000060ab9 */ /* 0x000fe40000000a00 */
[----:B------:R-:W-:-:S03]  /*108e0*/  UIMAD.WIDE.U32 UR4, UR10, UR6, URZ ;  /* 0x000000060a0472a5 */ /* 0x000fc6000f8e003f */
[----:B------:R-:W-:Y:S01]  /*108f0*/  UMOV UR6, UR10 ;  /* 0x0000000a00067c82 */ /* 0x000fe20008000000 */
[----:B------:R-:W-:-:S04]  /*10900*/  @UP0 USHF.R.U32.HI UR6, URZ, UR7, UR5 ;  /* 0x000000073f060299 */ /* 0x000fc80008011605 */
[----:B------:R-:W-:Y:S01]  /*10910*/  UIMAD UR9, UR6, UR9, URZ ;  /* 0x00000009060972a4 */ /* 0x000fe2000f8e023f */
[----:B------:R-:W-:Y:S11]  /*10920*/  BRA `(.L_x_1893) ;  /* 0x00000000001c7947 */ /* 0x000ff60003800000 */
.L_x_1892:
[----:B------:R-:W-:Y:S02]  /*10930*/  ULDC UR9, c[0x0][0xc54] ;  /* 0x0003150000097ab9 */ /* 0x000fe40000000800 */
[----:B------:R-:W-:-:S11]  /*10940*/  UISETP.NE.AND UP0, UPT, UR9, 0x1, UPT ;  /* 0x000000010900788c */ /* 0x000fd6000bf05270 */
[----:B------:R-:W-:Y:S02]  /*10950*/  @UP0 ULDC.64 UR6, c[0x0][0xc58] ;  /* 0x0003160000060ab9 */ /* 0x000fe40000000a00 */
[----:B------:R-:W-:-:S03]  /*10960*/  UIMAD.WIDE.U32 UR4, UR10, UR6, URZ ;  /* 0x000000060a0472a5 */ /* 0x000fc6000f8e003f */
[----:B------:R-:W-:Y:S01]  /*10970*/  UMOV UR6, UR10 ;  /* 0x0000000a00067c82 */ /* 0x000fe20008000000 */
[----:B------:R-:W-:-:S04]  /*10980*/  @UP0 USHF.R.U32.HI UR6, URZ, UR7, UR5 ;  /* 0x000000073f060299 */ /* 0x000fc80008011605 */
[----:B------:R-:W-:-:S12]  /*10990*/  UIMAD UR9, UR6, UR9, URZ ;  /* 0x00000009060972a4 */ /* 0x000fd8000f8e023f */
.L_x_1893:
[----:B------:R-:W-:Y:S01]  /*109a0*/  ULOP3.LUT UR41, URZ, UR6, URZ, 0x33, !UPT ;  /* 0x000000063f297292 */ /* 0x000fe2000f8e333f */
[----:B------:R-:W-:Y:S01]  /*109b0*/  BSSY B7, `(.L_x_1894) ;  /* 0x0000354000077945 */ /* 0x000fe20003800000 */
[----:B------:R-:W-:Y:S01]  /*109c0*/  ULDC UR5, c[0x0][0x448] ;  /* 0x0001120000057ab9 */ /* 0x000fe20000000800 */
[----:B------:R-:W-:Y:S01]  /*109d0*/  ULDC UR4, c[0x0][0xc3c] ;  /* 0x00030f0000047ab9 */ /* 0x000fe20000000800 */
[----:B------:R-:W-:Y:S02]  /*109e0*/  UISETP.NE.AND UP1, UPT, UR5, 0x1, UPT ;  /* 0x000000010500788c */ /* 0x000fe4000bf25270 */
[----:B------:R-:W-:Y:S01]  /*109f0*/  UIADD3 UR41, UR41, UR4, URZ ;  /* 0x0000000429297290 */ /* 0x000fe2000fffe03f */
[----:B------:R-:W-:Y:S01]  /*10a00*/  ULDC.64 UR6, c[0x0][0x418] ;  /* 0x0001060000067ab9 */ /* 0x000fe20000000a00 */
[----:B------:R-:W-:Y:S01]  /*10a10*/  ULDC UR5, c[0x0][0x288] ;  /* 0x0000a20000057ab9 */ /* 0x000fe20000000800 */
[----:B------:R-:W-:Y:S02]  /*10a20*/  UISETP.NE.U32.AND UP0, UPT, UR6, URZ, UPT ;  /* 0x0000003f0600728c */ /* 0x000fe4000bf05070 */
[----:B------:R-:W-:-:S02]  /*10a30*/  USHF.L.U32 UR6, UR41, 0x7, URZ ;  /* 0x0000000729067899 */ /* 0x000fc4000800063f */
[----:B------:R-:W-:Y:S02]  /*10a40*/  UISETP.NE.AND.EX UP0, UPT, UR7, URZ, UPT, UP0 ;  /* 0x0000003f0700728c */ /* 0x000fe4000bf05300 */
[----:B------:R-:W-:Y:S01]  /*10a50*/  UIADD3 UR6, UR6, 0x7f, URZ ;  /* 0x0000007f06067890 */ /* 0x000fe2000fffe03f */
[----:B------:R-:W-:Y:S01]  /*10a60*/  ULDC UR4, c[0x0][0x424] ;  /* 0x0001090000047ab9 */ /* 0x000fe20000000800 */
[----:B------:R-:W-:Y:S02]  /*10a70*/  UIADD3 UR13, -UR5, 0xe0, URZ ;  /* 0x000000e0050d7890 */ /* 0x000fe4000fffe13f */
[----:B------:R-:W-:Y:S01]  /*10a80*/  USEL UR7, UR4, 0x1, UP0 ;  /* 0x0000000104077887 */ /* 0x000fe20008000000 */
[----:B------:R-:W-:Y:S01]  /*10a90*/  @UP1 ULDC UR5, c[0x0][0x44c] ;  /* 0x0001130000051ab9 */ /* 0x000fe20000000800 */
[----:B------:R-:W-:Y:S01]  /*10aa0*/  @UP1 ULDC UR14, c[0x0][0x450] ;  /* 0x00011400000e1ab9 */ /* 0x000fe20000000800 */
[----:B------:R-:W-:Y:S01]  /*10ab0*/  UIMAD.WIDE.U32 UR4, UR6, UR5, URZ ;  /* 0x00000005060472a5 */ /* 0x000fe2000f8e003f */
[----:B------:R-:W-:Y:S01]  /*10ac0*/  ULDC UR12, c[0x0][0x2f0] ;  /* 0x0000bc00000c7ab9 */ /* 0x000fe20000000800 */
[----:B------:R-:W-:-:S02]  /*10ad0*/  UIADD3 UR9, UR10, -UR9, URZ ;  /* 0x800000090a097290 */ /* 0x000fc4000fffe03f */
[----:B------:R-:W-:Y:S02]  /*10ae0*/  @UP1 USHF.R.U32.HI UR6, URZ, UR14, UR5 ;  /* 0x0000000e3f061299 */ /* 0x000fe40008011605 */
[----:B------:R-:W-:Y:S02]  /*10af0*/  UIMAD UR5, UR7, UR12, 0xdf ;  /* 0x000000df070574a4 */ /* 0x000fe4000f8e020c */
[----:B------:R-:W-:Y:S01]  /*10b00*/  UIMAD UR13, UR7, UR12, UR13 ;  /* 0x0000000c070d72a4 */ /* 0x000fe2000f8e020d */
[----:B------:R-:W-:Y:S01]  /*10b10*/  UMOV UR4, URZ ;  /* 0x0000003f00047c82 */ /* 0x000fe20008000000 */
[----:B------:R-:W-:Y:S01]  /*10b20*/  ULDC UR10, c[0x0][0xc54] ;  /* 0x00031500000a7ab9 */ /* 0x000fe20000000800 */
[----:B------:R-:W-:Y:S02]  /*10b30*/  UIMAD.WIDE UR4, UR5, -0x6db6db6d, UR4 ;  /* 0x92492493050478a5 */ /* 0x000fe4000f8e0204 */
[----:B------:R-:W-:Y:S02]  /*10b40*/  UIADD3 UR7, UR13, UR6, URZ ;  /* 0x000000060d077290 */ /* 0x000fe4000fffe03f */
[----:B------:R-:W-:Y:S01]  /*10b50*/  UIMAD UR9, UR8, UR10, UR9 ;  /* 0x0000000a080972a4 */ /* 0x000fe2000f8e0209 */
[----:B------:R-:W-:-:S02]  /*10b60*/  UMOV UR6, URZ ;  /* 0x0000003f00067c82 */ /* 0x000fc40008000000 */
[----:B------:R-:W-:Y:S01]  /*10b70*/  UMOV UR10, UR5 ;  /* 0x00000005000a7c82 */ /* 0x000fe20008000000 */
[----:B------:R-:W-:Y:S02]  /*10b80*/  UIMAD.WIDE UR6, UR7, -0x6db6db6d, UR6 ;  /* 0x92492493070678a5 */ /* 0x000fe4000f8e0206 */
[----:B------:R-:W-:Y:S02]  /*10b90*/  USHF.R.U32.HI UR12, URZ, 0x1f, UR10 ;  /* 0x0000001f3f0c7899 */ /* 0x000fe4000801160a */
[----:B------:R-:W-:Y:S01]  /*10ba0*/  USHF.R.U32.HI UR6, URZ, 0x1f, UR7 ;  /* 0x0000001f3f067899 */ /* 0x000fe20008011607 */
[----:B------:R-:W-:Y:S01]  /*10bb0*/  ULDC UR11, c[0x0][0xc48] ;  /* 0x00031200000b7ab9 */ /* 0x000fe20000000800 */
[----:B------:R-:W-:Y:S02]  /*10bc0*/  ULEA.HI.SX32 UR12, UR10, UR12, 0x19 ;  /* 0x0000000c0a0c7291 */ /* 0x000fe4000f8fca3f */
[----:B------:R-:W-:Y:S02]  /*10bd0*/  ULEA.HI.SX32 UR6, UR7, UR6, 0x19 ;  /* 0x0000000607067291 */ /* 0x000fe4000f8fca3f */
[----:B------:R-:W-:-:S02]  /*10be0*/  UISETP.NE.AND UP0, UPT, UR11, 0x1, UPT ;  /* 0x000000010b00788c */ /* 0x000fc4000bf05270 */
[----:B------:R-:W-:Y:S01]  /*10bf0*/  UISETP.LT.AND UP1, UPT, UR12, UR6, UPT ;  /* 0x000000060c00728c */ /* 0x000fe2000bf21270 */
[----:B------:R-:W-:-:S03]  /*10c00*/  UMOV UR43, UR9 ;  /* 0x00000009002b7c82 */ /* 0x000fc60008000000 */
[----:B------:R-:W-:-:S05]  /*10c10*/  USEL UR40, UR12, UR6, UP1 ;  /* 0x000000060c287287 */ /* 0x000fca0008800000 */
[----:B------:R-:W-:Y:S01]  /*10c20*/  @UP0 ULDC UR8, c[0x0][0xc4c] ;  /* 0x0003130000080ab9 */ /* 0x000fe20000000800 */
[----:B------:R-:W-:Y:S01]  /*10c30*/  ISETP.LT.AND P0, PT, RZ, UR40, PT ;  /* 0x00000028ff007c0c */ /* 0x000fe2000bf01270 */
[----:B------:R-:W-:Y:S01]  /*10c40*/  UIMAD.WIDE.U32 UR4, UR9, UR8, URZ ;  /* 0x00000008090472a5 */ /* 0x000fe2000f8e003f */
[----:B------:R-:W-:-:S03]  /*10c50*/  @UP0 ULDC UR7, c[0x0][0xc50] ;  /* 0x0003140000070ab9 */ /* 0x000fc60000000800 */
[----:B------:R-:W-:-:S04]  /*10c60*/  @UP0 USHF.R.U32.HI UR43, URZ, UR7, UR5 ;  /* 0x000000073f2b0299 */ /* 0x000fc80008011605 */
[----:B------:R-:W-:-:S04]  /*10c70*/  UIADD3 UR36, -UR43, URZ, URZ ;  /* 0x0000003f2b247290 */ /* 0x000fc8000fffe13f */
[----:B------:R-:W-:Y:S01]  /*10c80*/  UIMAD UR36, UR11, UR36, UR9 ;  /* 0x000000240b2472a4 */ /* 0x000fe2000f8e0209 */
[----:B------:R-:W-:Y:S11]  /*10c90*/  @P0 BRA `(.L_x_1895) ;  /* 0x0000000000480947 */ /* 0x000ff60003800000 */
        /* <DEDUP_REMOVED lines=18> */
.L_x_1895:
        /* <DEDUP_REMOVED lines=20> */
.L_x_1898:
[----:B------:R-:W-:Y:S05]  /*10f00*/  BSYNC B6 ;  /* 0x0000000000067941 */ /* 0x000fea0003800000 */
.L_x_1897:
        /* <DEDUP_REMOVED lines=24> */
.L_x_1900:
[----:B------:R-:W-:Y:S05]  /*11090*/  BSYNC B6 ;  /* 0x0000000000067941 */ /* 0x000fea0003800000 */
.L_x_1899:
        /* <DEDUP_REMOVED lines=20> */
.L_x_1902:
[----:B------:R-:W-:Y:S05]  /*111e0*/  BSYNC B6 ;  /* 0x0000000000067941 */ /* 0x000fea0003800000 */
.L_x_1901:
[----:B------:R-:W-:Y:S01]  /*111f0*/  IMAD.MOV.U32 R17, RZ, RZ, R16 ;  /* 0x000000ffff117224 */ /* 0x000fe200078e0010 */
        /* <DEDUP_REMOVED lines=19> */
.L_x_1904:
[----:B------:R-:W-:Y:S05]  /*11330*/  BSYNC B6 ;  /* 0x0000000000067941 */ /* 0x000fea0003800000 */
.L_x_1903:
        /* <DEDUP_REMOVED lines=10> */
[----:B------:R-:W-:Y:S01]  /*113e0*/  LOP3.LUT R17, R17, 0xfffffffe, RZ, 0xc0, !PT ;  /* 0xfffffffe11117812 */ /* 0x000fe200078ec0ff */
[----:B------:R-:W-:Y:S01]  /*113f0*/  UMOV UR4, 0xffffffff ;  /* 0xffffffff00047882 */ /* 0x000fe20000000000 */
[----:B------:R-:W3:Y:S01]  /*11400*/  S2R R19, SR_TID.X ;  /* 0x0000000000137919 */ /* 0x000ee20000002100 */
[----:B-1----:R-:W1:Y:S02]  /*11410*/  LDC.64 R2, c[0x0][0x418] ;  /* 0x00010600ff027b82 */ /* 0x002e640000000a00 */
[----:B-1----:R-:W-:Y:S02]  /*11420*/  ISETP.NE.U32.AND P0, PT, R2, RZ, PT ;  /* 0x000000ff0200720c */ /* 0x002fe40003f05070 */
[----:B---3--:R-:W-:Y:S02]  /*11430*/  SHF.R.U32.HI R19, RZ, 0x5, R19 ;  /* 0x00000005ff137819 */ /* 0x008fe40000011613 */
[----:B------:R-:W-:-:S02]  /*11440*/  ISETP.NE.AND.EX P1, PT, R3, RZ, PT, P0 ;  /* 0x000000ff0300720c */ /* 0x000fc40003f25300 */
[----:B------:R-:W-:-:S11]  /*11450*/  LOP3.LUT R19, R19, 0x3, RZ, 0xc0, !PT ;  /* 0x0000000313137812 */ /* 0x000fd600078ec0ff */
[----:B------:R-:W-:Y:S02]  /*11460*/  @P1 LOP3.LUT R17, R17, 0x1, RZ, 0xfc, !PT ;  /* 0x0000000111111812 */ /* 0x000fe400078efcff */
[----:B--2---:R-:W-:Y:S01]  /*11470*/  SHF.R.S32.HI R9, RZ, 0x1f, R8 ;  /* 0x0000001fff097819 */ /* 0x004fe20000011408 */
[----:B------:R1:W-:Y:S01]  /*11480*/  STL [R1+0xc], R8 ;  /* 0x00000c0801007387 */ /* 0x0003e20000100800 */
[----:B0-----:R-:W-:-:S03]  /*11490*/  SEL R16, R8, RZ, !P1 ;  /* 0x000000ff08107207 */ /* 0x001fc60004800000 */
[----:B------:R1:W-:Y:S04]  /*114a0*/  STL [R1+0x10], R9 ;  /* 0x0000100901007387 */ /* 0x0003e80000100800 */
[----:B------:R1:W-:Y:S01]  /*114b0*/  STL [R1+0x8], R17 ;  /* 0x0000081101007387 */ /* 0x0003e20000100800 */
[----:B------:R-:W-:Y:S05]  /*114c0*/  BRA.DIV UR4, `(.L_x_1905) ;  /* 0x0000003204a47947 */ /* 0x000fea000b800000 */
[----:B------:R0:W2:Y:S02]  /*114d0*/  SHFL.IDX PT, R14, R19, RZ, 0x1f ;  /* 0x00001fff130e7589 */ /* 0x0000a400000e0000 */
.L_x_1969:
        /* <DEDUP_REMOVED lines=12> */
.L_x_1972:
        /* <DEDUP_REMOVED lines=20> */
.L_x_1908:
        /* <DEDUP_REMOVED lines=9> */
.L_x_1973:
        /* <DEDUP_REMOVED lines=8> */
.L_x_1910:
        /* <DEDUP_REMOVED lines=17> */
.L_x_1974:
        /* <DEDUP_REMOVED lines=8> */
.L_x_1912:
        /* <DEDUP_REMOVED lines=19> */
.L_x_1906:
[----:B--2---:R-:W-:Y:S01]  /*11ab0*/  VIADD R0, R18, 0x1c400 ;  /* 0x0001c40012007836 */ /* 0x004fe20000000000 */
[----:B------:R-:W-:Y:S05]  /*11ac0*/  WARPSYNC.ALL ;  /* 0x0000000000007948 */ /* 0x000fea0003800000 */
[----:B------:R-:W-:Y:S01]  /*11ad0*/  BAR.SYNC.DEFER_BLOCKING 0x8, 0x180 ;  /* 0x0206000000007b1d */ /* 0x000fe20000010000 */
[----:B------:R-:W-:-:S05]  /*11ae0*/  LOP3.LUT P0, RZ, R0, 0x3ff, RZ, 0xc0, !PT ;  /* 0x000003ff00ff7812 */ /* 0x000fca000780c0ff */
[----:B------:R-:W-:Y:S08]  /*11af0*/  BSSY B6, `(.L_x_1913) ;  /* 0x0000012000067945 */ /* 0x000ff00003800000 */
[----:B------:R-:W-:Y:S05]  /*11b00*/  @!P0 BRA `(.L_x_1914) ;  /* 0x0000000000408947 */ /* 0x000fea0003800000 */
[----:B------:R-:W-:Y:S01]  /*11b10*/  MOV R2, 0x0 ;  /* 0x0000000000027802 */ /* 0x000fe20000000f00 */
[----:B---3--:R-:W-:Y:S01]  /*11b20*/  ULDC.64 UR6, c[0x4][0x98] ;  /* 0x0100260000067ab9 */ /* 0x008fe20000000a00 */
        /* <DEDUP_REMOVED lines=8> */
[----:B------:R-:W-:Y:S02]  /*11bb0*/  IMAD.U32 R11, RZ, RZ, UR5 ;  /* 0x00000005ff0b7e24 */ /* 0x000fe4000f8e00ff */
[----:B-1----:R-:W-:Y:S02]  /*11bc0*/  IMAD.MOV.U32 R8, RZ, RZ, 0x70 ;  /* 0x00000070ff087424 */ /* 0x002fe400078e00ff */
[----:B------:R-:W-:Y:S02]  /*11bd0*/  IMAD.MOV.U32 R12, RZ, RZ, 0x1 ;  /* 0x00000001ff0c7424 */ /* 0x000fe400078e00ff */
[----:B------:R-:W-:-:S07]  /*11be0*/  IMAD.MOV.U32 R13, RZ, RZ, RZ ;  /* 0x000000ffff0d7224 */ /* 0x000fce00078e00ff */
[----:B------:R-:W-:-:S07]  /*11bf0*/  LEPC R20, `(.L_x_1914) ;  /* 0x000000001014794e */ /* 0x000fce0000000000 */
[----:B0-2---:R-:W-:Y:S05]  /*11c00*/  CALL.ABS.NOINC R2 ;  /* 0x0000000002007343 */ /* 0x005fea0003c00000 */
.L_x_1914:
[----:B---3--:R-:W-:Y:S05]  /*11c10*/  BSYNC B6 ;  /* 0x0000000000067941 */ /* 0x008fea0003800000 */
.L_x_1913:
[----:B------:R2:W5:Y:S01]  /*11c20*/  LDL R10, [R1+0x20] ;  /* 0x00002000010a7983 */ /* 0x0005620000100800 */
[----:B------:R-:W3:Y:S01]  /*11c30*/  LDC R7, c[0x0][0x448] ;  /* 0x00011200ff077b82 */ /* 0x000ee20000000800 */
[----:B------:R-:W4:Y:S01]  /*11c40*/  S2R R2, SR_TID.X ;  /* 0x0000000000027919 */ /* 0x000f220000002100 */
[----:B-1----:R-:W1:Y:S01]  /*11c50*/  S2R R17, SR_TID.X ;  /* 0x0000000000117919 */ /* 0x002e620000002100 */
[----:B------:R-:W-:Y:S01]  /*11c60*/  USHF.R.S32.HI UR4, URZ, 0x1f, UR36 ;  /* 0x0000001f3f047899 */ /* 0x000fe20008011424 */
[----:B------:R-:W-:Y:S01]  /*11c70*/  ULDC.64 UR8, c[0x0][0x2d8] ;  /* 0x0000b60000087ab9 */ /* 0x000fe20000000a00 */
[----:B---3--:R-:W-:Y:S02]  /*11c80*/  ISETP.NE.AND P0, PT, R7, 0x1, PT ;  /* 0x000000010700780c */ /* 0x008fe40003f05270 */
[----:B----4-:R-:W-:-:S11]  /*11c90*/  LOP3.LUT R2, R2, 0x7f, RZ, 0xc0, !PT ;  /* 0x0000007f02027812 */ /* 0x010fd600078ec0ff */
[----:B------:R-:W3:Y:S01]  /*11ca0*/  @P0 LDC R3, c[0x0][0x44c] ;  /* 0x00011300ff030b82 */ /* 0x000ee20000000800 */
[----:B-1----:R-:W-:Y:S01]  /*11cb0*/  IMAD.SHL.U32 R17, R17, 0x10, RZ ;  /* 0x0000001011117824 */ /* 0x002fe200078e00ff */
[----:B------:R-:W-:Y:S01]  /*11cc0*/  SHF.R.U32.HI R2, RZ, 0x3, R2 ;  /* 0x00000003ff027819 */ /* 0x000fe20000011602 */
[----:B------:R-:W-:-:S03]  /*11cd0*/  UIMAD UR6, UR4, UR8, URZ ;  /* 0x00000008040672a4 */ /* 0x000fc6000f8e023f */
[----:B------:R-:W-:Y:S02]  /*11ce0*/  LOP3.LUT R17, R2, 0x70, R17, 0xf8, !PT ;  /* 0x0000007002117812 */ /* 0x000fe400078ef811 */
[----:B------:R-:W1:Y:S01]  /*11cf0*/  @P0 LDC R0, c[0x0][0x450] ;  /* 0x00011400ff000b82 */ /* 0x000e620000000800 */
[----:B------:R-:W-:Y:S01]  /*11d00*/  IMAD.U32 R2, RZ, RZ, UR41 ;  /* 0x00000029ff027e24 */ /* 0x000fe2000f8e00ff */
[----:B------:R-:W-:Y:S02]  /*11d10*/  UIMAD.WIDE.U32 UR4, UR36, UR8, URZ ;  /* 0x00000008240472a5 */ /* 0x000fe4000f8e003f */
[----:B------:R-:W-:Y:S01]  /*11d20*/  UIMAD UR6, UR36, UR9, UR6 ;  /* 0x00000009240672a4 */ /* 0x000fe2000f8e0206 */
[----:B------:R-:W-:Y:S01]  /*11d30*/  IMAD R2, R2, 0x80, R17 ;  /* 0x0000008002027824 */ /* 0x000fe200078e0211 */
[----:B------:R-:W-:Y:S02]  /*11d40*/  USHF.R.S32.HI UR7, URZ, 0x1f, UR43 ;  /* 0x0000001f3f077899 */ /* 0x000fe4000801142b */
[----:B------:R-:W-:Y:S01]  /*11d50*/  UIADD3 UR5, UR5, UR6, URZ ;  /* 0x0000000605057290 */ /* 0x000fe2000fffe03f */
[----:B------:R-:W-:Y:S01]  /*11d60*/  IMAD.MOV.U32 R6, RZ, RZ, R2 ;  /* 0x000000ffff067224 */ /* 0x000fe200078e0002 */
[----:B------:R-:W-:Y:S01]  /*11d70*/  ULDC.64 UR8, c[0x0][0x2e0] ;  /* 0x0000b80000087ab9 */ /* 0x000fe20000000a00 */
[----:B0-----:R-:W0:Y:S01]  /*11d80*/  S2R R19, SR_TID.X ;  /* 0x0000000000137919 */ /* 0x001e220000002100 */
[----:B---3--:R-:W-:Y:S01]  /*11d90*/  @P0 IMAD.HI.U32 R3, R2, R3, RZ ;  /* 0x0000000302030227 */ /* 0x008fe200078e00ff */
        /* <DEDUP_REMOVED lines=20> */
[----:B0-----:R-:W-:Y:S02]  /*11ee0*/  IMAD.SHL.U32 R17, R19, 0x10, RZ ;  /* 0x0000001013117824 */ /* 0x001fe400078e00ff */
        /* <DEDUP_REMOVED lines=11> */
[----:B--2---:R-:W-:Y:S08]  /*11fa0*/  BRA.DIV UR4, `(.L_x_1915) ;  /* 0x0000002a04547947 */ /* 0x004ff0000b800000 */
[----:B------:R-:W-:Y:S01]  /*11fb0*/  IMAD.U32 R2, RZ, RZ, UR41 ;  /* 0x00000029ff027e24 */ /* 0x000fe2000f8e00ff */
[----:B------:R-:W-:Y:S01]  /*11fc0*/  ULDC UR4, c[0x0][0x288] ;  /* 0x0000a20000047ab9 */ /* 0x000fe20000000800 */
[----:B------:R-:W0:Y:S01]  /*11fd0*/  SHFL.IDX PT, R6, R0, RZ, 0x181f ;  /* 0x00181fff00067589 */ /* 0x000e2200000e0000 */
[----:B------:R-:W-:Y:S02]  /*11fe0*/  IMAD R3, R7, UR4, RZ ;  /* 0x0000000407037c24 */ /* 0x000fe4000f8e02ff */
[----:B------:R-:W-:Y:S01]  /*11ff0*/  IMAD R2, R2, 0x80, R19 ;  /* 0x0000008002027824 */ /* 0x000fe200078e0213 */
[----:B------:R-:W-:Y:S03]  /*12000*/  SHFL.IDX PT, R9, R0, 0x1, 0x181f ;  /* 0x00381f0000097f89 */ /* 0x000fe600000e0000 */
[C---:B------:R-:W-:Y:S01]  /*12010*/  VIADD R5, R2.reuse, 0x10 ;  /* 0x0000001002057836 */ /* 0x040fe20000000000 */
[-C--:B------:R-:W-:Y:S01]  /*12020*/  ISETP.GE.AND P3, PT, R2, R3.reuse, PT ;  /* 0x000000030200720c */ /* 0x080fe20003f66270 */
[----:B------:R-:W-:Y:S03]  /*12030*/  SHFL.IDX PT, R8, R4, 0x1, 0x181f ;  /* 0x00381f0004087f89 */ /* 0x000fe600000e0000 */
[----:B------:R-:W-:-:S02]  /*12040*/  ISETP.GE.AND P1, PT, R5, R3, PT ;  /* 0x000000030500720c */ /* 0x000fc40003f26270 */
[----:B------:R-:W1:Y:S07]  /*12050*/  SHFL.IDX PT, R5, R4, RZ, 0x181f ;  /* 0x00181fff04057589 */ /* 0x000e6e00000e0000 */
[----:B0-----:R-:W-:-:S05]  /*12060*/  @!P3 IADD3 R6, P2, R17, R6, RZ ;  /* 0x000000061106b210 */ /* 0x001fca0007f5e0ff */
[----:B-1----:R-:W-:-:S04]  /*12070*/  @!P3 IMAD.X R5, RZ, RZ, R5, P2 ;  /* 0x000000ffff05b224 */ /* 0x002fc800010e0605 */
        /* <DEDUP_REMOVED lines=47> */
.L_x_1991:
        /* <DEDUP_REMOVED lines=10> */
.L_x_1916:
        /* <DEDUP_REMOVED lines=18> */
.L_x_1992:
[----:B------:R-:W-:Y:S05]  /*12530*/  BSYNC B0 ;  /* 0x0000000000007941 */ /* 0x000fea0003800000 */
.L_x_1917:
[----:B------:R-:W-:-:S06]  /*12540*/  UISETP.GE.AND UP0, UPT, UR40, 0x2, UPT ;  /* 0x000000022800788c */ /* 0x000fcc000bf06270 */
[----:B------:R-:W-:-:S13]  /*12550*/  PLOP3.LUT P0, PT, PT, PT, UP0, 0x80, 0x0 ;  /* 0x000000000000781c */ /* 0x000fda0003f0f008 */
[----:B------:R-:W-:Y:S05]  /*12560*/  @!P0 BRA `(.L_x_1919) ;  /* 0x0000000c00e88947 */ /* 0x000fea0003800000 */
[----:B------:R2:W5:Y:S01]  /*12570*/  LDL.LU R0, [R1+0x4] ;  /* 0x0000040001007983 */ /* 0x0005620000300800 */
[----:B------:R-:W-:-:S03]  /*12580*/  UIADD3 UR4, UR40, -0x2, URZ ;  /* 0xfffffffe28047890 */ /* 0x000fc6000fffe03f */
[----:B0-----:R2:W5:Y:S03]  /*12590*/  LDL.LU R6, [R1] ;  /* 0x0000000001067983 */ /* 0x0015660000300800 */
[----:B------:R-:W-:-:S07]  /*125a0*/  IMAD.U32 R17, RZ, RZ, UR4 ;  /* 0x00000004ff117e24 */ /* 0x000fce000f8e00ff */
.L_x_1939:
[----:B------:R-:W3:Y:S01]  /*125b0*/  LDL R4, [R1+0x8] ;  /* 0x0000080001047983 */ /* 0x000ee20000100800 */
[----:B-1---5:R-:W-:Y:S01]  /*125c0*/  VIADD R3, R6, 0x1 ;  /* 0x0000000106037836 */ /* 0x022fe20000000000 */
        /* <DEDUP_REMOVED lines=8> */
[----:B---3--:R-:W-:-:S13]  /*12650*/  LOP3.LUT P1, RZ, R4, 0x4, RZ, 0xc0, !PT ;  /* 0x0000000404ff7812 */ /* 0x008fda000782c0ff */
[----:B0-----:R-:W-:Y:S05]  /*12660*/  @!P1 BRA `(.L_x_1921) ;  /* 0x0000000400889947 */ /* 0x001fea0003800000 */
[----:B------:R-:W-:Y:S01]  /*12670*/  LOP3.LUT P1, RZ, R4, 0x1, RZ, 0xc0, !PT ;  /* 0x0000000104ff7812 */ /* 0x000fe2000782c0ff */
[----:B------:R-:W-:-:S12]  /*12680*/  IMAD.MOV.U32 R7, RZ, RZ, R17 ;  /* 0x000000ffff077224 */ /* 0x000fd800078e0011 */
[----:B------:R-:W-:Y:S05]  /*12690*/  @!P1 BRA `(.L_x_1922) ;  /* 0x0000000000509947 */ /* 0x000fea0003800000 */
[----:B------:R-:W3:Y:S01]  /*126a0*/  LDL R10, [R1+0x10] ;  /* 0x00001000010a7983 */ /* 0x000ee20000100800 */
[----:B------:R-:W0:Y:S01]  /*126b0*/  LDC R7, c[0x0][0x43c] ;  /* 0x00010f00ff077b82 */ /* 0x000e220000000800 */
[----:B------:R-:W-:Y:S02]  /*126c0*/  ULDC.64 UR4, c[0x0][0x428] ;  /* 0x00010a0000047ab9 */ /* 0x000fe40000000a00 */
[----:B------:R-:W4:Y:S01]  /*126d0*/  LDL R5, [R1+0xc] ;  /* 0x00000c0001057983 */ /* 0x000f220000100800 */
        /* <DEDUP_REMOVED lines=8> */
[----:B---3--:R-:W-:-:S04]  /*12760*/  IMAD R4, R10, UR4, RZ ;  /* 0x000000040a047c24 */ /* 0x008fc8000f8e02ff */
[C---:B----4-:R-:W-:Y:S02]  /*12770*/  IMAD R4, R5.reuse, UR5, R4 ;  /* 0x0000000505047c24 */ /* 0x050fe4000f8e0204 */
[----:B------:R-:W-:Y:S01]  /*12780*/  IMAD.WIDE.U32 R2, R5, UR4, R2 ;  /* 0x0000000405027c25 */ /* 0x000fe2000f8e0002 */
[----:B------:R-:W-:-:S03]  /*12790*/  ULDC.64 UR4, c[0x0][0x418] ;  /* 0x0001060000047ab9 */ /* 0x000fc60000000a00 */
[----:B------:R-:W-:Y:S01]  /*127a0*/  IMAD.IADD R3, R4, 0x1, R3 ;  /* 0x0000000104037824 */ /* 0x000fe200078e0203 */
[----:B------:R-:W-:-:S04]  /*127b0*/  LEA R4, P0, R2, UR4, 0x2 ;  /* 0x0000000402047c11 */ /* 0x000fc8000f8010ff */
[----:B------:R-:W-:-:S05]  /*127c0*/  LEA.HI.X R5, R2, UR5, R3, 0x2, P0 ;  /* 0x0000000502057c11 */ /* 0x000fca00080f1403 */
[----:B------:R0:W5:Y:S04]  /*127d0*/  LDG.E R16, desc[UR50][R4.64] ;  /* 0x0000003204107981 */ /* 0x000168000c1e1900 */
.L_x_1922:
[----:B0-----:R-:W-:Y:S01]  /*127e0*/  IMAD R4, R9, 0x8, R18 ;  /* 0x0000000809047824 */ /* 0x001fe200078e0212 */
[----:B------:R-:W-:Y:S01]  /*127f0*/  SHF.L.U32 R3, R8, 0x1f, RZ ;  /* 0x0000001f08037819 */ /* 0x000fe200000006ff */
[----:B------:R-:W0:Y:S01]  /*12800*/  S2R R2, SR_TID.X ;  /* 0x0000000000027919 */ /* 0x000e220000002100 */
[----:B------:R-:W-:Y:S02]  /*12810*/  BSSY B1, `(.L_x_1923) ;  /* 0x0000005000017945 */ /* 0x000fe40003800000 */
[----:B------:R-:W1:Y:S01]  /*12820*/  SYNCS.PHASECHK.TRANS64.TRYWAIT P0, [R4+URZ+0x2e880], R3 ;  /* 0x02e88003040075a7 */ /* 0x000e62000800017f */
[----:B0-----:R-:W-:-:S04]  /*12830*/  LOP3.LUT R2, R2, 0x7f, RZ, 0xc0, !PT ;  /* 0x0000007f02027812 */ /* 0x001fc800078ec0ff */
[----:B------:R-:W-:Y:S01]  /*12840*/  ISETP.NE.AND P1, PT, R2, RZ, PT ;  /* 0x000000ff0200720c */ /* 0x000fe20003f25270 */
[----:B-1----:R-:W-:-:S12]  /*12850*/  @!P0 BRA `(.L_x_1924) ;  /* 0x0000002800ac8947 */ /* 0x002fd80003800000 */
.L_x_1993:
[----:B------:R-:W-:Y:S05]  /*12860*/  BSYNC B1 ;  /* 0x0000000000017941 */ /* 0x000fea0003800000 */
.L_x_1923:
        /* <DEDUP_REMOVED lines=9> */
.L_x_1926:
[----:B------:R-:W-:Y:S05]  /*12900*/  BSYNC B1 ;  /* 0x0000000000017941 */ /* 0x000fea0003800000 */
.L_x_1925:
[----:B------:R-:W3:Y:S01]  /*12910*/  LDL R2, [R1] ;  /* 0x0000000001027983 */ /* 0x000ee20000100800 */
[----:B------:R-:W-:Y:S01]  /*12920*/  IMAD.MOV.U32 R9, RZ, RZ, RZ ;  /* 0x000000ffff097224 */ /* 0x000fe200078e00ff */
        /* <DEDUP_REMOVED lines=10> */
.L_x_1927:
        /* <DEDUP_REMOVED lines=13> */
.L_x_1994:
[----:B------:R-:W-:Y:S05]  /*12aa0*/  BSYNC B1 ;  /* 0x0000000000017941 */ /* 0x000fea0003800000 */
.L_x_1928:
[----:B------:R-:W-:Y:S01]  /*12ab0*/  BSSY B1, `(.L_x_1930) ;  /* 0x000000b000017945 */ /* 0x000fe20003800000 */
[----:B------:R-:W-:Y:S02]  /*12ac0*/  IMAD.MOV.U32 R10, RZ, RZ, 0x0 ;  /* 0x00000000ff0a7424 */ /* 0x000fe400078e00ff */
[----:B------:R-:W-:Y:S01]  /*12ad0*/  IMAD.MOV.U32 R11, RZ, RZ, 0x14f00000 ;  /* 0x14f00000ff0b7424 */ /* 0x000fe200078e00ff */
[----:B------:R-:W-:Y:S06]  /*12ae0*/  @P1 BRA `(.L_x_1931) ;  /* 0x00000000001c1947 */ /* 0x000fec0003800000 */
[----:B------:R-:W3:Y:S01]  /*12af0*/  S2R R7, SR_TID.X ;  /* 0x0000000000077919 */ /* 0x000ee20000002100 */
[----:B01----:R-:W-:-:S04]  /*12b00*/  IMAD.MOV.U32 R3, RZ, RZ, 0x7000 ;  /* 0x00007000ff037424 */ /* 0x003fc800078e00ff */
[----:B------:R4:W-:Y:S01]  /*12b10*/  SYNCS.ARRIVE.TRANS64 RZ, [R4+URZ+0x2e830], R3 ;  /* 0x02e8300304ff79a7 */ /* 0x0009e2000800003f */
[----:B---3--:R-:W-:-:S04]  /*12b20*/  LOP3.LUT R7, R7, 0x1f, RZ, 0xc0, !PT ;  /* 0x0000001f07077812 */ /* 0x008fc800078ec0ff */
[----:B------:R-:W-:-:S13]  /*12b30*/  ISETP.NE.AND P0, PT, R7, RZ, PT ;  /* 0x000000ff0700720c */ /* 0x000fda0003f05270 */
[----:B----4-:R-:W-:Y:S05]  /*12b40*/  @!P0 BRA `(.L_x_1931) ;  /* 0x0000000000048947 */ /* 0x010fea0003800000 */
[----:B------:R-:W-:Y:S01]  /*12b50*/  BPT.TRAP 0x1 ;  /* 0x000000040000795c */ /* 0x000fe20000300000 */
.L_x_1931:
[----:B------:R-:W-:Y:S05]  /*12b60*/  BSYNC B1 ;  /* 0x0000000000017941 */ /* 0x000fea0003800000 */
.L_x_1930:
        /* <DEDUP_REMOVED lines=8> */
.L_x_1932:
        /* <DEDUP_REMOVED lines=10> */
.L_x_1921:
[----:B------:R-:W-:Y:S05]  /*12c90*/  BSYNC B0 ;  /* 0x0000000000007941 */ /* 0x000fea0003800000 */
.L_x_1920:
[----:B------:R-:W-:-:S06]  /*12ca0*/  UISETP.NE.AND UP0, UPT, UR39, 0x3, UPT ;  /* 0x000000032700788c */ /* 0x000fcc000bf05270 */
[----:B------:R-:W-:-:S13]  /*12cb0*/  PLOP3.LUT P0, PT, PT, PT, UP0, 0x80, 0x0 ;  /* 0x000000000000781c */ /* 0x000fda0003f0f008 */
[----:B------:R-:W-:Y:S05]  /*12cc0*/  @!P0 BRA `(.L_x_1933) ;  /* 0x0000000000048947 */ /* 0x000fea0003800000 */
[----:B------:R-:W-:Y:S01]  /*12cd0*/  BPT.TRAP 0x1 ;  /* 0x000000040000795c */ /* 0x000fe20000300000 */
.L_x_1933:
[----:B------:R-:W-:Y:S01]  /*12ce0*/  IMAD.U32 R2, RZ, RZ, UR44 ;  /* 0x0000002cff027e24 */ /* 0x000fe2000f8e00ff */
[----:B------:R-:W-:Y:S01]  /*12cf0*/  BSSY B0, `(.L_x_1934) ;  /* 0x0000007000007945 */ /* 0x000fe20003800000 */
[----:B------:R-:W-:-:S03]  /*12d00*/  IMAD R19, R6, 0x8, R18 ;  /* 0x0000000806137824 */ /* 0x000fc600078e0212 */
[----:B------:R-:W-:Y:S02]  /*12d10*/  ISETP.NE.AND P0, PT, R2, 0x3, PT ;  /* 0x000000030200780c */ /* 0x000fe40003f05270 */
[----:B------:R-:W-:-:S04]  /*12d20*/  LOP3.LUT R2, R0, 0x1, RZ, 0x3c, !PT ;  /* 0x0000000100027812 */ /* 0x000fc800078e3cff */
[----:B------:R-:W-:-:S04]  /*12d30*/  SHF.L.U32 R2, R2, 0x1f, RZ ;  /* 0x0000001f02027819 */ /* 0x000fc800000006ff */
[----:B------:R-:W0:Y:S02]  /*12d40*/  SYNCS.PHASECHK.TRANS64.TRYWAIT P1, [R19+URZ+0x2e870], R2 ;  /* 0x02e87002130075a7 */ /* 0x000e24000802017f */
[----:B0-----:R-:W-:Y:S05]  /*12d50*/  @!P1 BRA `(.L_x_1935) ;  /* 0x0000002400949947 */ /* 0x001fea0003800000 */
.L_x_1995:
[----:B------:R-:W-:Y:S05]  /*12d60*/  BSYNC B0 ;  /* 0x0000000000007941 */ /* 0x000fea0003800000 */
.L_x_1934:
[----:B------:R-:W-:Y:S05]  /*12d70*/  @!P0 BRA `(.L_x_1936) ;  /* 0x0000000000048947 */ /* 0x000fea0003800000 */
[----:B------:R-:W-:Y:S01]  /*12d80*/  BPT.TRAP 0x1 ;  /* 0x000000040000795c */ /* 0x000fe20000300000 */
.L_x_1936:
[----:B0-----:R-:W-:Y:S01]  /*12d90*/  SHF.L.U32 R2, R0, 0x1f, RZ ;  /* 0x0000001f00027819 */ /* 0x001fe200000006ff */
[----:B------:R-:W-:-:S03]  /*12da0*/  IMAD R0, R6, 0x7000, RZ ;  /* 0x0000700006007824 */ /* 0x000fc600078e02ff */
[----:B------:R-:W0:Y:S02]  /*12db0*/  SYNCS.PHASECHK.TRANS64.TRYWAIT P1, [R19+URZ+0x2e860], R2 ;  /* 0x02e86002130075a7 */ /* 0x000e24000802017f */
[----:B0-----:R-:W-:Y:S05]  /*12dc0*/  @!P1 BRA `(.L_x_1937) ;  /* 0x00000024008c9947 */ /* 0x001fea0003800000 */
.L_x_1996:
[----:B------:R-:W0:Y:S04]  /*12dd0*/  LDL R3, [R1+0x18] ;  /* 0x0000180001037983 */ /* 0x000e280000100800 */
[----:B------:R-:W3:Y:S01]  /*12de0*/  LDL R12, [R1+0x14] ;  /* 0x00001400010c7983 */ /* 0x000ee20000100800 */
[----:B------:R-:W-:Y:S05]  /*12df0*/  WARPSYNC.ALL ;  /* 0x0000000000007948 */ /* 0x000fea0003800000 */
[----:B0-----:R-:W-:-:S02]  /*12e00*/  LOP3.LUT R2, R0, R3, RZ, 0xfc, !PT ;  /* 0x0000000300027212 */ /* 0x001fc400078efcff */
[----:B------:R-:W0:Y:S01]  /*12e10*/  S2R R3, SR_TID.X ;  /* 0x0000000000037919 */ /* 0x000e220000002100 */
[C---:B---3--:R-:W-:Y:S02]  /*12e20*/  IADD3 R0, R18.reuse, R0, R12 ;  /* 0x0000000012007210 */ /* 0x048fe40007ffe00c */
[----:B------:R-:W-:-:S05]  /*12e30*/  IMAD.IADD R2, R18, 0x1, R2 ;  /* 0x0000000112027824 */ /* 0x000fca00078e0202 */
[----:B------:R-:W1:Y:S01]  /*12e40*/  LDSM.16.MT88.4 R4, [R2+0xe400] ;  /* 0x00e400000204783b */ /* 0x000e620000004200 */
[----:B0-----:R-:W-:Y:S01]  /*12e50*/  LOP3.LUT P1, RZ, R3, 0x4, RZ, 0xc0, !PT ;  /* 0x0000000403ff7812 */ /* 0x001fe2000782c0ff */
[----:B------:R-:W-:-:S05]  /*12e60*/  IMAD.MOV.U32 R3, RZ, RZ, 0x40 ;  /* 0x00000040ff037424 */ /* 0x000fca00078e00ff */
[----:B------:R-:W-:-:S05]  /*12e70*/  SEL R3, R3, 0xffffffc0, !P1 ;  /* 0xffffffc003037807 */ /* 0x000fca0004800000 */
[----:B------:R-:W-:Y:S01]  /*12e80*/  IMAD.IADD R3, R3, 0x1, R2 ;  /* 0x0000000103037824 */ /* 0x000fe200078e0202 */
[C-C-:B-1----:R-:W-:Y:S02]  /*12e90*/  PRMT R8, R4.reuse, 0x6420, R5.reuse ;  /* 0x0000642004087816 */ /* 0x142fe40000000005 */
        /* <DEDUP_REMOVED lines=90> */
.L_x_1938:
        /* <DEDUP_REMOVED lines=12> */
[----:B---3--:R-:W-:Y:S05]  /*13500*/  @P0 BRA `(.L_x_1939) ;  /* 0xfffffff000280947 */ /* 0x008fea000383ffff */
.L_x_1919:
[----:B------:R-:W3:Y:S01]  /*13510*/  S2R R2, SR_TID.X ;  /* 0x0000000000027919 */ /* 0x000ee20000002100 */
[----:B------:R-:W-:Y:S01]  /*13520*/  BSSY B0, `(.L_x_1940) ;  /* 0x0000011000007945 */ /* 0x000fe20003800000 */
[----:B---3--:R-:W-:-:S04]  /*13530*/  LOP3.LUT R2, R2, 0x7f, RZ, 0xc0, !PT ;  /* 0x0000007f02027812 */ /* 0x008fc800078ec0ff */
[----:B------:R-:W-:-:S13]  /*13540*/  ISETP.NE.AND P0, PT, R2, RZ, PT ;  /* 0x000000ff0200720c */ /* 0x000fda0003f05270 */
[----:B------:R-:W-:Y:S05]  /*13550*/  @P0 BRA `(.L_x_1941) ;  /* 0x0000000000340947 */ /* 0x000fea0003800000 */
[----:B------:R-:W3:Y:S01]  /*13560*/  S2R R5, SR_LANEID ;  /* 0x0000000000057919 */ /* 0x000ee20000000000 */
[----:B------:R-:W-:Y:S01]  /*13570*/  VOTEU.ANY UR4, UPT, PT ;  /* 0x0000000000047886 */ /* 0x000fe200038e0100 */
[----:B-1----:R-:W1:Y:S01]  /*13580*/  LDC.64 R2, c[0x0][0xc80] ;  /* 0x00032000ff027b82 */ /* 0x002e620000000a00 */
[----:B-----5:R-:W3:Y:S02]  /*13590*/  FLO.U32 R0, UR4 ;  /* 0x0000000400007d00 */ /* 0x020ee400080e0000 */
[----:B---3--:R-:W-:-:S06]  /*135a0*/  ISETP.EQ.U32.AND P1, PT, R0, R5, PT ;  /* 0x000000050000720c */ /* 0x008fcc0003f22070 */
[----:B------:R-:W1:Y:S07]  /*135b0*/  POPC R5, UR4 ;  /* 0x0000000400057d09 */ /* 0x000e6e0008000000 */
[----:B-1----:R-:W3:Y:S01]  /*135c0*/  @P1 ATOMG.E.ADD.STRONG.GPU PT, R3, desc[UR50][R2.64], R5 ;  /* 0x00000005020319a8 */ /* 0x002ee200081ee1f2 */
[----:B------:R-:W1:Y:S02]  /*135d0*/  S2R R4, SR_LTMASK ;  /* 0x0000000000047919 */ /* 0x000e640000003900 */
[----:B-1----:R-:W-:-:S04]  /*135e0*/  LOP3.LUT R4, R4, UR4, RZ, 0xc0, !PT ;  /* 0x0000000404047c12 */ /* 0x002fc8000f8ec0ff */
[----:B0-----:R-:W0:Y:S01]  /*135f0*/  POPC R7, R4 ;  /* 0x0000000400077309 */ /* 0x001e220000000000 */
[----:B---3--:R-:W0:Y:S02]  /*13600*/  SHFL.IDX PT, R0, R3, R0, 0x1f ;  /* 0x00001f0003007589 */ /* 0x008e2400000e0000 */
[----:B0-----:R-:W-:-:S05]  /*13610*/  IADD3 R0, R0, UR42, R7 ;  /* 0x0000002a00007c10 */ /* 0x001fca000fffe007 */
[----:B------:R3:W-:Y:S02]  /*13620*/  STL [R1+0x1c], R0 ;  /* 0x00001c0001007387 */ /* 0x0007e40000100800 */
.L_x_1941:
[----:B------:R-:W-:Y:S05]  /*13630*/  BSYNC B0 ;  /* 0x0000000000007941 */ /* 0x000fea0003800000 */
.L_x_1940:
[----:B------:R-:W-:-:S06]  /*13640*/  UISETP.NE.AND UP0, UPT, UR39, 0x3, UPT ;  /* 0x000000032700788c */ /* 0x000fcc000bf05270 */
[----:B------:R-:W-:-:S13]  /*13650*/  PLOP3.LUT P1, PT, PT, PT, UP0, 0x80, 0x0 ;  /* 0x000000000000781c */ /* 0x000fda0003f2f008 */
[----:B------:R-:W-:Y:S05]  /*13660*/  @!P1 BRA `(.L_x_1942) ;  /* 0x0000000000049947 */ /* 0x000fea0003800000 */
[----:B------:R-:W-:Y:S01]  /*13670*/  BPT.TRAP 0x1 ;  /* 0x000000040000795c */ /* 0x000fe20000300000 */
.L_x_1942:
[----:B------:R-:W1:Y:S04]  /*13680*/  LDL R2, [R1+0x4] ;  /* 0x0000040001027983 */ /* 0x000e680000100800 */
[----:B---3-5:R-:W3:Y:S01]  /*13690*/  LDL R0, [R1] ;  /* 0x0000000001007983 */ /* 0x028ee20000100800 */
[----:B------:R-:W-:Y:S01]  /*136a0*/  BSSY B0, `(.L_x_1943) ;  /* 0x0000008000007945 */ /* 0x000fe20003800000 */
[----:B-1----:R-:W-:-:S04]  /*136b0*/  LOP3.LUT R3, R2, 0x1, RZ, 0x3c, !PT ;  /* 0x0000000102037812 */ /* 0x002fc800078e3cff */
[----:B------:R-:W-:Y:S01]  /*136c0*/  SHF.L.U32 R3, R3, 0x1f, RZ ;  /* 0x0000001f03037819 */ /* 0x000fe200000006ff */
[----:B---3--:R-:W-:-:S04]  /*136d0*/  IMAD R16, R0, 0x8, R18 ;  /* 0x0000000800107824 */ /* 0x008fc800078e0212 */
[----:B------:R-:W1:Y:S01]  /*136e0*/  SYNCS.PHASECHK.TRANS64.TRYWAIT P1, [R16+URZ+0x2e870], R3 ;  /* 0x02e87003100075a7 */ /* 0x000e62000802017f */
[----:B------:R-:W-:-:S05]  /*136f0*/  IMAD.U32 R0, RZ, RZ, UR44 ;  /* 0x0000002cff007e24 */ /* 0x000fca000f8e00ff */
[----:B------:R-:W-:Y:S01]  /*13700*/  ISETP.NE.AND P2, PT, R0, 0x3, PT ;  /* 0x000000030000780c */ /* 0x000fe20003f45270 */
[----:B-1----:R-:W-:-:S12]  /*13710*/  @!P1 BRA `(.L_x_1944) ;  /* 0x0000001c004c9947 */ /* 0x002fd80003800000 */
.L_x_1997:
[----:B------:R-:W-:Y:S05]  /*13720*/  BSYNC B0 ;  /* 0x0000000000007941 */ /* 0x000fea0003800000 */
.L_x_1943:
[----:B------:R-:W-:Y:S05]  /*13730*/  @!P2 BRA `(.L_x_1945) ;  /* 0x000000000004a947 */ /* 0x000fea0003800000 */
[----:B------:R-:W-:Y:S01]  /*13740*/  BPT.TRAP 0x1 ;  /* 0x000000040000795c */ /* 0x000fe20000300000 */
.L_x_1945:
[----:B------:R-:W1:Y:S02]  /*13750*/  LDL R0, [R1+0x4] ;  /* 0x0000040001007983 */ /* 0x000e640000100800 */
[----:B-1----:R-:W-:-:S04]  /*13760*/  SHF.L.U32 R3, R0, 0x1f, RZ ;  /* 0x0000001f00037819 */ /* 0x002fc800000006ff */
[----:B------:R-:W1:Y:S02]  /*13770*/  SYNCS.PHASECHK.TRANS64.TRYWAIT P1, [R16+URZ+0x2e860], R3 ;  /* 0x02e86003100075a7 */ /* 0x000e64000802017f */
[----:B-1----:R-:W-:Y:S05]  /*13780*/  @!P1 BRA `(.L_x_1946) ;  /* 0x0000001c00449947 */ /* 0x002fea0003800000 */
.L_x_1998:
[----:B------:R-:W3:Y:S04]  /*13790*/  LDL R17, [R1] ;  /* 0x0000000001117983 */ /* 0x000ee80000100800 */
[----:B------:R-:W1:Y:S04]  /*137a0*/  LDL R2, [R1+0x18] ;  /* 0x0000180001027983 */ /* 0x000e680000100800 */
[----:B------:R-:W4:Y:S01]  /*137b0*/  LDL R12, [R1+0x14] ;  /* 0x00001400010c7983 */ /* 0x000f220000100800 */
[----:B------:R-:W5:Y:S01]  /*137c0*/  S2R R9, SR_TID.X ;  /* 0x0000000000097919 */ /* 0x000f620000002100 */
[----:B------:R-:W-:Y:S05]  /*137d0*/  WARPSYNC.ALL ;  /* 0x0000000000007948 */ /* 0x000fea0003800000 */
[----:B------:R-:W-:Y:S01]  /*137e0*/  IMAD.MOV.U32 R13, RZ, RZ, 0x40 ;  /* 0x00000040ff0d7424 */ /* 0x000fe200078e00ff */
[----:B-----5:R-:W-:-:S04]  /*137f0*/  LOP3.LUT P1, RZ, R9, 0x4, RZ, 0xc0, !PT ;  /* 0x0000000409ff7812 */ /* 0x020fc8000782c0ff */
[----:B------:R-:W-:Y:S01]  /*13800*/  SEL R13, R13, 0xffffffc0, !P1 ;  /* 0xffffffc00d0d7807 */ /* 0x000fe20004800000 */
[----:B---3--:R-:W-:-:S05]  /*13810*/  IMAD R0, R17, 0x7000, RZ ;  /* 0x0000700011007824 */ /* 0x008fca00078e02ff */
[----:B-1----:R-:W-:-:S05]  /*13820*/  LOP3.LUT R3, R0, R2, RZ, 0xfc, !PT ;  /* 0x0000000200037212 */ /* 0x002fca00078efcff */
[----:B------:R-:W-:-:S05]  /*13830*/  IMAD.IADD R2, R18, 0x1, R3 ;  /* 0x0000000112027824 */ /* 0x000fca00078e0203 */
[----:B0-----:R-:W0:Y:S01]  /*13840*/  LDSM.16.MT88.4 R4, [R2+0xe400] ;  /* 0x00e400000204783b */ /* 0x001e220000004200 */
[----:B------:R-:W-:Y:S01]  /*13850*/  IMAD.IADD R3, R13, 0x1, R2 ;  /* 0x000000010d037824 */ /* 0x000fe200078e0202 */
[----:B----4-:R-:W-:Y:S02]  /*13860*/  IADD3 R0, R18, R0, R12 ;  /* 0x0000000012007210 */ /* 0x010fe40007ffe00c */
        /* <DEDUP_REMOVED lines=91> */
.L_x_1947:
[----:B------:R-:W3:Y:S01]  /*13e20*/  LDL.LU R3, [R1+0x4] ;  /* 0x0000040001037983 */ /* 0x000ee20000300800 */
        /* <DEDUP_REMOVED lines=10> */
[----:B---3--:R-:W-:-:S05]  /*13ed0*/  LOP3.LUT R3, R3, R2, RZ, 0x3c, !PT ;  /* 0x0000000203037212 */ /* 0x008fca00078e3cff */
[----:B------:R0:W-:Y:S02]  /*13ee0*/  STL [R1+0x4], R3 ;  /* 0x0000040301007387 */ /* 0x0001e40000100800 */
.L_x_1896:
[----:B------:R-:W-:Y:S05]  /*13ef0*/  BSYNC B7 ;  /* 0x0000000000077941 */ /* 0x000fea0003800000 */
.L_x_1894:
[----:B01----:R-:W3:Y:S04]  /*13f00*/  LDL R0, [R1+0x8] ;  /* 0x0000080001007983 */ /* 0x003ee80000100800 */
[----:B------:R0:W5:Y:S01]  /*13f10*/  LDL R2, [R1+0x1c] ;  /* 0x00001c0001027983 */ /* 0x0001620000100800 */
[----:B---3--:R-:W-:-:S13]  /*13f20*/  LOP3.LUT P1, RZ, R0, 0x2, RZ, 0xc0, !PT ;  /* 0x0000000200ff7812 */ /* 0x008fda000782c0ff */
[----:B0-----:R-:W-:Y:S05]  /*13f30*/  @!P1 BRA `(.L_x_1948) ;  /* 0x0000000000249947 */ /* 0x001fea0003800000 */
[----:B------:R-:W0:Y:S08]  /*13f40*/  S2UR UR5, SR_CgaCtaId ;  /* 0x00000000000579c3 */ /* 0x000e300000008800 */
[----:B------:R-:W-:Y:S06]  /*13f50*/  BAR.SYNC.DEFER_BLOCKING 0x5, 0x180 ;  /* 0x0146000000007b1d */ /* 0x000fec0000010000 */
[----:B------:R-:W-:-:S02]  /*13f60*/  UMOV UR4, 0x400 ;  /* 0x0000040000047882 */ /* 0x000fc40000000000 */
[----:B0-----:R-:W-:-:S06]  /*13f70*/  ULEA UR4, UR5, UR4, 0x18 ;  /* 0x0000000405047291 */ /* 0x001fcc000f8ec03f */
[----:B------:R-:W-:-:S05]  /*13f80*/  IMAD.U32 R18, RZ, RZ, UR4 ;  /* 0x00000004ff127e24 */ /* 0x000fca000f8e00ff */
[----:B-----5:R-:W0:Y:S04]  /*13f90*/  LDS R2, [R18+0x2e8d0] ;  /* 0x02e8d00012027984 */ /* 0x020e280000000800 */
[----:B0-----:R0:W-:Y:S01]  /*13fa0*/  STL [R1+0x1c], R2 ;  /* 0x00001c0201007387 */ /* 0x0011e20000100800 */
[----:B------:R-:W-:Y:S06]  /*13fb0*/  BAR.ARV 0x4, 0x180 ;  /* 0x0106000000007b1d */ /* 0x000fec0000002000 */
[----:B------:R-:W-:Y:S05]  /*13fc0*/  BRA `(.L_x_1949) ;  /* 0x0000000000207947 */ /* 0x000fea0003800000 */
.L_x_1948:
[----:B------:R-:W0:Y:S01]  /*13fd0*/  @!P0 S2R R3, SR_CgaCtaId ;  /* 0x0000000000038919 */ /* 0x000e220000008800 */
[----:B------:R-:W-:Y:S01]  /*13fe0*/  @!P0 MOV R0, 0x400 ;  /* 0x0000040000008802 */ /* 0x000fe20000000f00 */
[----:B------:R-:W-:Y:S03]  /*13ff0*/  BAR.SYNC.DEFER_BLOCKING 0x4, 0x180 ;  /* 0x0106000000007b1d */ /* 0x000fe60000010000 */
[----:B0-----:R-:W-:-:S03]  /*14000*/  @!P0 LEA R18, R3, R0, 0x18 ;  /* 0x0000000003128211 */ /* 0x001fc600078ec0ff */
[----:B-----5:R-:W0:Y:S04]  /*14010*/  SHFL.IDX PT, R0, R2, RZ, 0x1f ;  /* 0x00001fff02007589 */ /* 0x020e2800000e0000 */
[----:B------:R1:W-:Y:S04]  /*14020*/  @!P0 STS [R18+0x2e8d0], R2 ;  /* 0x02e8d00212008388 */ /* 0x0003e80000000800 */
[----:B0-----:R1:W-:Y:S01]  /*14030*/  STL [R1+0x1c], R0 ;  /* 0x00001c0001007387 */ /* 0x0013e20000100800 */
[----:B------:R-:W-:Y:S06]  /*14040*/  BAR.ARV 0x5, 0x180 ;  /* 0x0146000000007b1d */ /* 0x000fec0000002000 */
.L_x_1949:
[----:B-1----:R-:W3:Y:S01]  /*14050*/  LDL R0, [R1+0x1c] ;  /* 0x00001c0001007983 */ /* 0x002ee20000100800 */
[----:B------:R-:W-:Y:S02]  /*14060*/  ULDC UR4, c[0x0][0xc38] ;  /* 0x00030e0000047ab9 */ /* 0x000fe40000000800 */
[----:B---3--:R-:W-:-:S13]  /*14070*/  ISETP.GE.AND P0, PT, R0, UR4, PT ;  /* 0x0000000400007c0c */ /* 0x008fda000bf06270 */
[----:B------:R-:W-:Y:S05]  /*14080*/  @!P0 BRA `(.L_x_1950) ;  /* 0xffffffc400cc8947 */ /* 0x000fea000383ffff */
.L_x_1891:
[----:B0-----:R-:W3:Y:S01]  /*14090*/  LDL.LU R0, [R1+0x24] ;  /* 0x0000240001007983 */ /* 0x001ee20000300800 */
[----:B------:R-:W-:Y:S01]  /*140a0*/  BSSY B0, `(.L_x_1951) ;  /* 0x000000b000007945 */ /* 0x000fe20003800000 */
[----:B------:R-:W0:Y:S01]  /*140b0*/  S2R R5, SR_CgaCtaId ;  /* 0x0000000000057919 */ /* 0x000e220000008800 */
        /* <DEDUP_REMOVED lines=9> */
.L_x_1999:
[----:B------:R-:W-:Y:S05]  /*14150*/  BSYNC B0 ;  /* 0x0000000000007941 */ /* 0x000fea0003800000 */
.L_x_1951:
[----:B------:R-:W-:-:S03]  /*14160*/  UMOV UR4, 0xffffffff ;  /* 0xffffffff00047882 */ /* 0x000fc60000000000 */
[----:B------:R-:W-:Y:S05]  /*14170*/  BRA.DIV UR4, `(.L_x_1953) ;  /* 0x0000001204f07947 */ /* 0x000fea000b800000 */
[----:B------:R-:W1:Y:S02]  /*14180*/  S2R R2, SR_TID.X ;  /* 0x0000000000027919 */ /* 0x000e640000002100 */
[----:B-1----:R-:W-:-:S04]  /*14190*/  SHF.R.U32.HI R2, RZ, 0x5, R2 ;  /* 0x00000005ff027819 */ /* 0x002fc80000011602 */
[----:B------:R-:W-:-:S05]  /*141a0*/  LOP3.LUT R2, R2, 0x3, RZ, 0xc0, !PT ;  /* 0x0000000302027812 */ /* 0x000fca00078ec0ff */
[----:B------:R1:W3:Y:S02]  /*141b0*/  SHFL.IDX PT, R14, R2, RZ, 0x1f ;  /* 0x00001fff020e7589 */ /* 0x0002e400000e0000 */
.L_x_2002:
[----:B---3--:R-:W-:Y:S01]  /*141c0*/  ISETP.NE.AND P0, PT, R14, RZ, PT ;  /* 0x000000ff0e00720c */ /* 0x008fe20003f05270 */
[----:B------:R-:W-:-:S12]  /*141d0*/  BSSY B0, `(.L_x_1954) ;  /* 0x000002e000007945 */ /* 0x000fd80003800000 */
[----:B------:R-:W-:Y:S05]  /*141e0*/  @P0 BRA `(.L_x_1955) ;  /* 0x0000000000b00947 */ /* 0x000fea0003800000 */
[----:B------:R-:W-:-:S03]  /*141f0*/  UMOV UR4, 0xffffffff ;  /* 0xffffffff00047882 */ /* 0x000fc60000000000 */
[----:B------:R-:W-:Y:S05]  /*14200*/  BRA.DIV UR4, `(.L_x_1956) ;  /* 0x0000001604007947 */ /* 0x000fea000b800000 */
[----:B------:R-:W-:-:S13]  /*14210*/  ELECT P6, URZ, PT ;  /* 0x00000000003f782f */ /* 0x000fda00038c0000 */
.L_x_2005:
[----:B------:R-:W-:Y:S05]  /*14220*/  @!P6 BRA `(.L_x_1955) ;  /* 0x0000000000a0e947 */ /* 0x000fea0003800000 */
[----:B------:R-:W-:-:S06]  /*14230*/  ULOP3.LUT UR4, UR38, 0x2, URZ, 0xfc, !UPT ;  /* 0x0000000226047892 */ /* 0x000fcc000f8efc3f */
[----:B-1----:R-:W-:-:S05]  /*14240*/  IMAD.U32 R2, RZ, RZ, UR4 ;  /* 0x00000004ff027e24 */ /* 0x002fca000f8e00ff */
[----:B------:R-:W-:-:S13]  /*14250*/  ISETP.NE.AND P0, PT, R2, 0x3, PT ;  /* 0x000000030200780c */ /* 0x000fda0003f05270 */
[----:B------:R-:W-:Y:S05]  /*14260*/  @!P0 BRA `(.L_x_1957) ;  /* 0x0000000000048947 */ /* 0x000fea0003800000 */
[----:B------:R-:W-:Y:S01]  /*14270*/  BPT.TRAP 0x1 ;  /* 0x000000040000795c */ /* 0x000fe20000300000 */
.L_x_1957:
[----:B0-----:R-:W3:Y:S04]  /*14280*/  LDL R3, [R1] ;  /* 0x0000000001037983 */ /* 0x001ee80000100800 */
[----:B------:R-:W4:Y:S01]  /*14290*/  LDL.LU R7, [R1+0x4] ;  /* 0x0000040001077983 */ /* 0x000f220000300800 */
[----:B------:R-:W-:-:S04]  /*142a0*/  VIADD R2, R0, 0x2e840 ;  /* 0x0002e84000027836 */ /* 0x000fc80000000000 */
[C---:B---3--:R-:W-:Y:S02]  /*142b0*/  IMAD R6, R3.reuse, 0x8, R2 ;  /* 0x0000000803067824 */ /* 0x048fe400078e0202 */
[----:B------:R-:W-:Y:S01]  /*142c0*/  VIADD R3, R3, 0x1 ;  /* 0x0000000103037836 */ /* 0x000fe20000000000 */
[----:B----4-:R-:W-:-:S04]  /*142d0*/  SHF.L.U32 R5, R7, 0x1f, RZ ;  /* 0x0000001f07057819 */ /* 0x010fc800000006ff */
        /* <DEDUP_REMOVED lines=8> */
.L_x_2006:
[----:B------:R-:W1:Y:S02]  /*14360*/  SYNCS.PHASECHK.TRANS64.TRYWAIT P1, [R7+URZ], R2 ;  /* 0x00000002070075a7 */ /* 0x000e64000802017f */
[----:B-1----:R-:W-:Y:S05]  /*14370*/  @!P1 BRA `(.L_x_1959) ;  /* 0x0000001000d89947 */ /* 0x002fea0003800000 */
.L_x_2007:
[----:B------:R-:W-:Y:S05]  /*14380*/  @!P0 BRA `(.L_x_1960) ;  /* 0x0000000000048947 */ /* 0x000fea0003800000 */
[----:B------:R-:W-:Y:S01]  /*14390*/  BPT.TRAP 0x1 ;  /* 0x000000040000795c */ /* 0x000fe20000300000 */
.L_x_1960:
[----:B------:R-:W3:Y:S02]  /*143a0*/  LDL.LU R4, [R1] ;  /* 0x0000000001047983 */ /* 0x000ee40000300800 */
[----:B---3--:R-:W-:-:S04]  /*143b0*/  IMAD R4, R4, 0x8, R0 ;  /* 0x0000000804047824 */ /* 0x008fc800078e0200 */
[----:B------:R-:W3:Y:S02]  /*143c0*/  SYNCS.PHASECHK.TRANS64.TRYWAIT P1, [R4+URZ+0x2e860], R5 ;  /* 0x02e86005040075a7 */ /* 0x000ee4000802017f */
[----:B---3--:R-:W-:Y:S05]  /*143d0*/  @!P1 BRA `(.L_x_1961) ;  /* 0x0000001000d49947 */ /* 0x008fea0003800000 */
.L_x_2008:
[----:B------:R-:W-:Y:S05]  /*143e0*/  @!P0 BRA `(.L_x_1962) ;  /* 0x0000000000048947 */ /* 0x000fea0003800000 */
[----:B------:R-:W-:Y:S01]  /*143f0*/  BPT.TRAP 0x1 ;  /* 0x000000040000795c */ /* 0x000fe20000300000 */
.L_x_1962:
[----:B------:R-:W-:-:S04]  /*14400*/  IMAD R3, R3, 0x8, R0 ;  /* 0x0000000803037824 */ /* 0x000fc800078e0200 */
[----:B------:R-:W4:Y:S02]  /*14410*/  SYNCS.PHASECHK.TRANS64.TRYWAIT P1, [R3+URZ+0x2e860], R2 ;  /* 0x02e86002030075a7 */ /* 0x000f24000802017f */
[----:B----4-:R-:W-:Y:S05]  /*14420*/  @!P1 BRA `(.L_x_1963) ;  /* 0x0000001000d49947 */ /* 0x010fea0003800000 */
.L_x_2009:
[----:B------:R-:W-:Y:S05]  /*14430*/  @!P0 BRA `(.L_x_1964) ;  /* 0x0000000000048947 */ /* 0x000fea0003800000 */
[----:B------:R-:W-:Y:S01]  /*14440*/  BPT.TRAP 0x1 ;  /* 0x000000040000795c */ /* 0x000fe20000300000 */
.L_x_1964:
[----:B------:R-:W5:Y:S02]  /*14450*/  SYNCS.PHASECHK.TRANS64.TRYWAIT P0, [R4+URZ+0x2e880], R5 ;  /* 0x02e88005040075a7 */ /* 0x000f64000800017f */
[----:B-----5:R-:W-:Y:S05]  /*14460*/  @!P0 BRA `(.L_x_1965) ;  /* 0x0000001000d88947 */ /* 0x020fea0003800000 */
.L_x_1966:
[----:B------:R0:W0:Y:S02]  /*14470*/  SYNCS.PHASECHK.TRANS64.TRYWAIT P0, [R3+URZ+0x2e880], R2 ;  /* 0x02e88002030075a7 */ /* 0x000024000800017f */
[----:B0-----:R-:W-:Y:S05]  /*14480*/  @!P0 NANOSLEEP.SYNCS 0x989680 ;  /* 0x009896800000895d */ /* 0x001fea0003900000 */
[----:B------:R-:W0:Y:S02]  /*14490*/  @!P0 SYNCS.PHASECHK.TRANS64 P0, [R3+URZ+0x2e880], R2 ;  /* 0x02e88002030085a7 */ /* 0x000e24000800007f */
[----:B0-----:R-:W-:Y:S05]  /*144a0*/  @!P0 BRA `(.L_x_1966) ;  /* 0xfffffffc00f08947 */ /* 0x001fea000383ffff */
.L_x_1955:
[----:B------:R-:W-:Y:S05]  /*144b0*/  BSYNC B0 ;  /* 0x0000000000007941 */ /* 0x000fea0003800000 */
.L_x_1954:
[----:B------:R-:W-:Y:S05]  /*144c0*/  EXIT ;  /* 0x000000000000794d */ /* 0x000fea0003800000 */
.L_x_1841:
[----:B0-----:R-:W-:-:S04]  /*144d0*/  IMAD.U32 R3, RZ, RZ, UR41 ;  /* 0x00000029ff037e24 */ /* 0x001fc8000f8e00ff */
[----:B------:R0:W1:Y:S03]  /*144e0*/  SYNCS.PHASECHK.TRANS64.TRYWAIT P1, [R3+URZ+0x2e800], R0 ;  /* 0x02e80000030075a7 */ /* 0x000066000802017f */
[----:B-1----:R-:W-:Y:S05]  /*144f0*/  @!P1 NANOSLEEP.SYNCS 0x989680 ;  /* 0x009896800000995d */ /* 0x002fea0003900000 */
[----:B------:R-:W1:Y:S02]  /*14500*/  @!P1 SYNCS.PHASECHK.TRANS64 P1, [R3+URZ+0x2e800], R0 ;  /* 0x02e80000030095a7 */ /* 0x000e64000802007f */
[----:B-1----:R-:W-:Y:S05]  /*14510*/  @!P1 BRA `(.L_x_1841) ;  /* 0xfffffffc00ec9947 */ /* 0x002fea000383ffff */
[----:B------:R-:W-:Y:S05]  /*14520*/  BRA `(.L_x_1967) ;  /* 0xfffffed400347947 */ /* 0x000fea000383ffff */
.L_x_1845:
[----:B-1----:R1:W2:Y:S02]  /*14530*/  SYNCS.PHASECHK.TRANS64.TRYWAIT P1, [R2+URZ+0x2e830], R3 ;  /* 0x02e83003020075a7 */ /* 0x0022a4000802017f */
[----:B--2---:R-:W-:Y:S05]  /*14540*/  @!P1 NANOSLEEP.SYNCS 0x989680 ;  /* 0x009896800000995d */ /* 0x004fea0003900000 */
[----:B------:R-:W2:Y:S02]  /*14550*/  @!P1 SYNCS.PHASECHK.TRANS64 P1, [R2+URZ+0x2e830], R3 ;  /* 0x02e83003020095a7 */ /* 0x000ea4000802007f */
[----:B--2---:R-:W-:Y:S05]  /*14560*/  @!P1 BRA `(.L_x_1845) ;  /* 0xfffffffc00f09947 */ /* 0x004fea000383ffff */
[----:B------:R-:W-:Y:S05]  /*14570*/  BRA `(.L_x_1844) ;  /* 0xfffffed400507947 */ /* 0x000fea000383ffff */
.L_x_1850:
[----:B-1----:R-:W-:-:S04]  /*14580*/  IMAD.U32 R7, RZ, RZ, UR6 ;  /* 0x00000006ff077e24 */ /* 0x002fc8000f8e00ff */
[----:B------:R1:W2:Y:S03]  /*14590*/  SYNCS.PHASECHK.TRANS64.TRYWAIT P3, [R7+URZ+0x2e830], R0 ;  /* 0x02e83000070075a7 */ /* 0x0002a6000806017f */
[----:B--2---:R-:W-:Y:S05]  /*145a0*/  @!P3 NANOSLEEP.SYNCS 0x989680 ;  /* 0x009896800000b95d */ /* 0x004fea0003900000 */
[----:B------:R-:W2:Y:S02]  /*145b0*/  @!P3 SYNCS.PHASECHK.TRANS64 P3, [R7+URZ+0x2e830], R0 ;  /* 0x02e830000700b5a7 */ /* 0x000ea4000806007f */
[----:B--2---:R-:W-:Y:S05]  /*145c0*/  @!P3 BRA `(.L_x_1850) ;  /* 0xfffffffc00ecb947 */ /* 0x004fea000383ffff */
[----:B------:R-:W-:Y:S05]  /*145d0*/  BRA `(.L_x_1847) ;  /* 0xffffff1400207947 */ /* 0x000fea000383ffff */
.L_x_1854:
[----:B-1----:R-:W-:-:S04]  /*145e0*/  IMAD.U32 R7, RZ, RZ, UR6 ;  /* 0x00000006ff077e24 */ /* 0x002fc8000f8e00ff */
[----:B------:R1:W2:Y:S03]  /*145f0*/  SYNCS.PHASECHK.TRANS64.TRYWAIT P3, [R7+URZ+0x2e850], R0 ;  /* 0x02e85000070075a7 */ /* 0x0002a6000806017f */
[----:B--2---:R-:W-:Y:S05]  /*14600*/  @!P3 NANOSLEEP.SYNCS 0x989680 ;  /* 0x009896800000b95d */ /* 0x004fea0003900000 */
[----:B------:R-:W2:Y:S02]  /*14610*/  @!P3 SYNCS.PHASECHK.TRANS64 P3, [R7+URZ+0x2e850], R0 ;  /* 0x02e850000700b5a7 */ /* 0x000ea4000806007f */
[----:B--2---:R-:W-:Y:S05]  /*14620*/  @!P3 BRA `(.L_x_1854) ;  /* 0xfffffffc00ecb947 */ /* 0x004fea000383ffff */
[----:B------:R-:W-:Y:S05]  /*14630*/  BRA `(.L_x_1851) ;  /* 0xffffff20001c7947 */ /* 0x000fea000383ffff */
.L_x_1861:
[----:B-1----:R-:W-:-:S04]  /*14640*/  IMAD.U32 R7, RZ, RZ, UR6 ;  /* 0x00000006ff077e24 */ /* 0x002fc8000f8e00ff */
[----:B------:R1:W2:Y:S03]  /*14650*/  SYNCS.PHASECHK.TRANS64.TRYWAIT P2, [R7+URZ+0x2e830], R0 ;  /* 0x02e83000070075a7 */ /* 0x0002a6000804017f */
[----:B--2---:R-:W-:Y:S05]  /*14660*/  @!P2 NANOSLEEP.SYNCS 0x989680 ;  /* 0x009896800000a95d */ /* 0x004fea0003900000 */
[----:B------:R-:W2:Y:S02]  /*14670*/  @!P2 SYNCS.PHASECHK.TRANS64 P2, [R7+URZ+0x2e830], R0 ;  /* 0x02e830000700a5a7 */ /* 0x000ea4000804007f */
[----:B--2---:R-:W-:Y:S05]  /*14680*/  @!P2 BRA `(.L_x_1861) ;  /* 0xfffffffc00eca947 */ /* 0x004fea000383ffff */
[----:B------:R-:W-:Y:S05]  /*14690*/  BRA `(.L_x_1858) ;  /* 0xffffff5800687947 */ /* 0x000fea000383ffff */
.L_x_1865:
[----:B-1----:R-:W-:-:S04]  /*146a0*/  IMAD.U32 R7, RZ, RZ, UR6 ;  /* 0x00000006ff077e24 */ /* 0x002fc8000f8e00ff */
[----:B------:R1:W2:Y:S03]  /*146b0*/  SYNCS.PHASECHK.TRANS64.TRYWAIT P2, [R7+URZ+0x2e850], R0 ;  /* 0x02e85000070075a7 */ /* 0x0002a6000804017f */
[----:B--2---:R-:W-:Y:S05]  /*146c0*/  @!P2 NANOSLEEP.SYNCS 0x989680 ;  /* 0x009896800000a95d */ /* 0x004fea0003900000 */
[----:B------:R-:W2:Y:S02]  /*146d0*/  @!P2 SYNCS.PHASECHK.TRANS64 P2, [R7+URZ+0x2e850], R0 ;  /* 0x02e850000700a5a7 */ /* 0x000ea4000804007f */
[----:B--2---:R-:W-:Y:S05]  /*146e0*/  @!P2 BRA `(.L_x_1865) ;  /* 0xfffffffc00eca947 */ /* 0x004fea000383ffff */
[----:B------:R-:W-:Y:S05]  /*146f0*/  BRA `(.L_x_1862) ;  /* 0xffffff6400587947 */ /* 0x000fea000383ffff */
.L_x_1871:
[----:B-1----:R-:W-:-:S04]  /*14700*/  IMAD.U32 R5, RZ, RZ, UR4 ;  /* 0x00000004ff057e24 */ /* 0x002fc8000f8e00ff */
[----:B------:R1:W2:Y:S03]  /*14710*/  SYNCS.PHASECHK.TRANS64.TRYWAIT P1, [R5+URZ+0x2e850], R4 ;  /* 0x02e85004050075a7 */ /* 0x0002a6000802017f */
[----:B--2---:R-:W-:Y:S05]  /*14720*/  @!P1 NANOSLEEP.SYNCS 0x989680 ;  /* 0x009896800000995d */ /* 0x004fea0003900000 */
[----:B------:R-:W2:Y:S02]  /*14730*/  @!P1 SYNCS.PHASECHK.TRANS64 P1, [R5+URZ+0x2e850], R4 ;  /* 0x02e85004050095a7 */ /* 0x000ea4000802007f */
[----:B--2---:R-:W-:Y:S05]  /*14740*/  @!P1 BRA `(.L_x_1871) ;  /* 0xfffffffc00ec9947 */ /* 0x004fea000383ffff */
[----:B------:R-:W-:Y:S05]  /*14750*/  BRA `(.L_x_1870) ;  /* 0xffffff8c00947947 */ /* 0x000fea000383ffff */
.L_x_1905:
[----:B------:R-:W-:Y:S02]  /*14760*/  IMAD.MOV.U32 R13, RZ, RZ, R19 ;  /* 0x000000ffff0d7224 */ /* 0x000fe400078e0013 */
[----:B------:R-:W-:Y:S02]  /*14770*/  IMAD.MOV.U32 R12, RZ, RZ, RZ ;  /* 0x000000ffff0c7224 */ /* 0x000fe400078e00ff */
[----:B------:R-:W-:Y:S02]  /*14780*/  IMAD.MOV.U32 R11, RZ, RZ, 0x1f ;  /* 0x0000001fff0b7424 */ /* 0x000fe400078e00ff */
[----:B------:R-:W-:-:S07]  /*14790*/  IMAD.MOV.U32 R15, RZ, RZ, -0x1 ;  /* 0xffffffffff0f7424 */ /* 0x000fce00078e00ff */
[----:B-1----:R-:W-:Y:S05]  /*147a0*/  WARPSYNC.COLLECTIVE R15, `(.L_x_1968) ;  /* 0x000000000f087348 */ /* 0x002fea0003c00000 */
[----:B------:R0:W2:Y:S02]  /*147b0*/  SHFL.IDX P6, R14, R13, R12, R11 ;  /* 0x0000000c0d0e7389 */ /* 0x0000a400000c000b */
[----:B012---:R-:W-:Y:S01]  /*147c0*/  ENDCOLLECTIVE ;  /* 0x000000000000791b */ /* 0x007fe20003800000 */
.L_x_1968:
[----:B------:R-:W-:Y:S05]  /*147d0*/  BRA `(.L_x_1969) ;  /* 0xffffffcc00407947 */ /* 0x000fea000383ffff */
.L_x_1907:
[----:B------:R-:W-:Y:S01]  /*147e0*/  BSSY B0, `(.L_x_1970) ;  /* 0x0000006000007945 */ /* 0x000fe20003800000 */
[----:B------:R-:W-:-:S07]  /*147f0*/  IMAD.MOV.U32 R15, RZ, RZ, -0x1 ;  /* 0xffffffffff0f7424 */ /* 0x000fce00078e00ff */
[----:B01----:R-:W-:Y:S05]  /*14800*/  WARPSYNC.COLLECTIVE R15, `(.L_x_1971) ;  /* 0x000000000f0c7348 */ /* 0x003fea0003c00000 */
[----:B------:R-:W-:Y:S02]  /*14810*/  ELECT P6, UR62, PT ;  /* 0x00000000003e782f */ /* 0x000fe400038c0000 */
[----:B------:R-:W-:Y:S01]  /*14820*/  MOV R14, UR62 ;  /* 0x0000003e000e7c02 */ /* 0x000fe20008000f00 */
[----:B01----:R-:W-:Y:S10]  /*14830*/  ENDCOLLECTIVE ;  /* 0x000000000000791b */ /* 0x003ff40003800000 */
.L_x_1971:
[----:B------:R-:W-:Y:S05]  /*14840*/  BSYNC B0 ;  /* 0x0000000000007941 */ /* 0x000fea0003800000 */
.L_x_1970:
[----:B------:R-:W-:Y:S05]  /*14850*/  BRA `(.L_x_1972) ;  /* 0xffffffcc00507947 */ /* 0x000fea000383ffff */
.L_x_1909:
[----:B--2---:R2:W3:Y:S02]  /*14860*/  SYNCS.PHASECHK.TRANS64.TRYWAIT P1, [R4+URZ+0x2e880], R3 ;  /* 0x02e88003040075a7 */ /* 0x0044e4000802017f */
[----:B---3--:R-:W-:Y:S05]  /*14870*/  @!P1 NANOSLEEP.SYNCS 0x989680 ;  /* 0x009896800000995d */ /* 0x008fea0003900000 */
[----:B------:R-:W3:Y:S02]  /*14880*/  @!P1 SYNCS.PHASECHK.TRANS64 P1, [R4+URZ+0x2e880], R3 ;  /* 0x02e88003040095a7 */ /* 0x000ee4000802007f */
[----:B---3--:R-:W-:Y:S05]  /*14890*/  @!P1 BRA `(.L_x_1909) ;  /* 0xfffffffc00f09947 */ /* 0x008fea000383ffff */
[----:B------:R-:W-:Y:S05]  /*148a0*/  BRA `(.L_x_1973) ;  /* 0xffffffcc00b07947 */ /* 0x000fea000383ffff */
.L_x_1911:
[----:B---3--:R3:W4:Y:S02]  /*148b0*/  SYNCS.PHASECHK.TRANS64.TRYWAIT P1, [R4+URZ+0x2e840], R3 ;  /* 0x02e84003040075a7 */ /* 0x008724000802017f */
[----:B----4-:R-:W-:Y:S05]  /*148c0*/  @!P1 NANOSLEEP.SYNCS 0x989680 ;  /* 0x009896800000995d */ /* 0x010fea0003900000 */
[----:B------:R-:W4:Y:S02]  /*148d0*/  @!P1 SYNCS.PHASECHK.TRANS64 P1, [R4+URZ+0x2e840], R3 ;  /* 0x02e84003040095a7 */ /* 0x000f24000802007f */
[----:B----4-:R-:W-:Y:S05]  /*148e0*/  @!P1 BRA `(.L_x_1911) ;  /* 0xfffffffc00f09947 */ /* 0x010fea000383ffff */
[----:B------:R-:W-:Y:S05]  /*148f0*/  BRA `(.L_x_1974) ;  /* 0xffffffd000007947 */ /* 0x000fea000383ffff */
.L_x_1915:
[----:B------:R-:W-:Y:S02]  /*14900*/  IMAD.MOV.U32 R13, RZ, RZ, R4 ;  /* 0x000000ffff0d7224 */ /* 0x000fe400078e0004 */
[----:B------:R-:W-:Y:S02]  /*14910*/  IMAD.MOV.U32 R12, RZ, RZ, RZ ;  /* 0x000000ffff0c7224 */ /* 0x000fe400078e00ff */
[----:B------:R-:W-:Y:S02]  /*14920*/  IMAD.MOV.U32 R11, RZ, RZ, 0x181f ;  /* 0x0000181fff0b7424 */ /* 0x000fe400078e00ff */
[----:B------:R-:W-:Y:S02]  /*14930*/  IMAD.MOV.U32 R15, RZ, RZ, -0x1 ;  /* 0xffffffffff0f7424 */ /* 0x000fe400078e00ff */
[----:B------:R-:W-:-:S07]  /*14940*/  IMAD.U32 R2, RZ, RZ, UR41 ;  /* 0x00000029ff027e24 */ /* 0x000fce000f8e00ff */
[----:B-----5:R-:W-:Y:S05]  /*14950*/  WARPSYNC.COLLECTIVE R15, `(.L_x_1975) ;  /* 0x000000000f087348 */ /* 0x020fea0003c00000 */
[----:B------:R0:W1:Y:S02]  /*14960*/  SHFL.IDX P6, R14, R13, R12, R11 ;  /* 0x0000000c0d0e7389 */ /* 0x00006400000c000b */
[----:B01---5:R-:W-:Y:S01]  /*14970*/  ENDCOLLECTIVE ;  /* 0x000000000000791b */ /* 0x023fe20003800000 */
.L_x_1975:
[----:B------:R-:W-:Y:S02]  /*14980*/  IMAD R2, R2, 0x80, R19 ;  /* 0x0000008002027824 */ /* 0x000fe400078e0213 */
[----:B------:R-:W-:Y:S02]  /*14990*/  IMAD.MOV.U32 R13, RZ, RZ, R0 ;  /* 0x000000ffff0d7224 */ /* 0x000fe400078e0000 */
[----:B------:R-:W-:-:S07]  /*149a0*/  IMAD.MOV.U32 R5, RZ, RZ, R14 ;  /* 0x000000ffff057224 */ /* 0x000fce00078e000e */
[----:B------:R-:W-:Y:S05]  /*149b0*/  WARPSYNC.COLLECTIVE R15, `(.L_x_1976) ;  /* 0x000000000f087348 */ /* 0x000fea0003c00000 */
[----:B------:R0:W1:Y:S02]  /*149c0*/  SHFL.IDX P6, R14, R13, R12, R11 ;  /* 0x0000000c0d0e7389 */ /* 0x00006400000c000b */
[----:B01----:R-:W-:Y:S01]  /*149d0*/  ENDCOLLECTIVE ;  /* 0x000000000000791b */ /* 0x003fe20003800000 */
.L_x_1976:
        /* <DEDUP_REMOVED lines=9> */
.L_x_1977:
        /* <DEDUP_REMOVED lines=15> */
.L_x_1978:
[----:B------:R-:W-:Y:S02]  /*14b60*/  IMAD.MOV.U32 R13, RZ, RZ, R4 ;  /* 0x000000ffff0d7224 */ /* 0x000fe400078e0004 */
[----:B------:R-:W-:Y:S02]  /*14b70*/  IMAD.MOV.U32 R12, RZ, RZ, 0x2 ;  /* 0x00000002ff0c7424 */ /* 0x000fe400078e00ff */
[----:B------:R-:W-:-:S07]  /*14b80*/  IMAD.MOV.U32 R9, RZ, RZ, R14 ;  /* 0x000000ffff097224 */ /* 0x000fce00078e000e */
[----:B------:R-:W-:Y:S05]  /*14b90*/  WARPSYNC.COLLECTIVE R15, `(.L_x_1979) ;  /* 0x000000000f087348 */ /* 0x000fea0003c00000 */
[----:B------:R0:W1:Y:S02]  /*14ba0*/  SHFL.IDX P6, R14, R13, R12, R11 ;  /* 0x0000000c0d0e7389 */ /* 0x00006400000c000b */
[----:B01----:R-:W-:Y:S01]  /*14bb0*/  ENDCOLLECTIVE ;  /* 0x000000000000791b */ /* 0x003fe20003800000 */
.L_x_1979:
        /* <DEDUP_REMOVED lines=13> */
.L_x_1980:
[----:B------:R-:W-:Y:S02]  /*14c90*/  IMAD.MOV.U32 R13, RZ, RZ, R4 ;  /* 0x000000ffff0d7224 */ /* 0x000fe400078e0004 */
[----:B------:R-:W-:Y:S02]  /*14ca0*/  IMAD.MOV.U32 R12, RZ, RZ, 0x3 ;  /* 0x00000003ff0c7424 */ /* 0x000fe400078e00ff */
[----:B------:R-:W-:-:S07]  /*14cb0*/  IMAD.MOV.U32 R6, RZ, RZ, R14 ;  /* 0x000000ffff067224 */ /* 0x000fce00078e000e */
[----:B------:R-:W-:Y:S05]  /*14cc0*/  WARPSYNC.COLLECTIVE R15, `(.L_x_1981) ;  /* 0x000000000f087348 */ /* 0x000fea0003c00000 */
[----:B------:R0:W1:Y:S02]  /*14cd0*/  SHFL.IDX P6, R14, R13, R12, R11 ;  /* 0x0000000c0d0e7389 */ /* 0x00006400000c000b */
[----:B01----:R-:W-:Y:S01]  /*14ce0*/  ENDCOLLECTIVE ;  /* 0x000000000000791b */ /* 0x003fe20003800000 */
.L_x_1981:
        /* <DEDUP_REMOVED lines=14> */
.L_x_1982:
[----:B------:R-:W-:Y:S02]  /*14dd0*/  IMAD.MOV.U32 R13, RZ, RZ, R4 ;  /* 0x000000ffff0d7224 */ /* 0x000fe400078e0004 */
[----:B------:R-:W-:Y:S02]  /*14de0*/  IMAD.MOV.U32 R12, RZ, RZ, 0x4 ;  /* 0x00000004ff0c7424 */ /* 0x000fe400078e00ff */
[----:B------:R-:W-:-:S07]  /*14df0*/  IMAD.MOV.U32 R6, RZ, RZ, R14 ;  /* 0x000000ffff067224 */ /* 0x000fce00078e000e */
[----:B------:R-:W-:Y:S05]  /*14e00*/  WARPSYNC.COLLECTIVE R15, `(.L_x_1983) ;  /* 0x000000000f087348 */ /* 0x000fea0003c00000 */
[----:B------:R0:W1:Y:S02]  /*14e10*/  SHFL.IDX P6, R14, R13, R12, R11 ;  /* 0x0000000c0d0e7389 */ /* 0x00006400000c000b */
[----:B01----:R-:W-:Y:S01]  /*14e20*/  ENDCOLLECTIVE ;  /* 0x000000000000791b */ /* 0x003fe20003800000 */
.L_x_1983:
        /* <DEDUP_REMOVED lines=14> */
.L_x_1984:
[----:B------:R-:W-:Y:S02]  /*14f10*/  IMAD.MOV.U32 R13, RZ, RZ, R4 ;  /* 0x000000ffff0d7224 */ /* 0x000fe400078e0004 */
[----:B------:R-:W-:Y:S02]  /*14f20*/  IMAD.MOV.U32 R12, RZ, RZ, 0x5 ;  /* 0x00000005ff0c7424 */ /* 0x000fe400078e00ff */
[----:B------:R-:W-:-:S07]  /*14f30*/  IMAD.MOV.U32 R6, RZ, RZ, R14 ;  /* 0x000000ffff067224 */ /* 0x000fce00078e000e */
[----:B------:R-:W-:Y:S05]  /*14f40*/  WARPSYNC.COLLECTIVE R15, `(.L_x_1985) ;  /* 0x000000000f087348 */ /* 0x000fea0003c00000 */
[----:B------:R0:W1:Y:S02]  /*14f50*/  SHFL.IDX P6, R14, R13, R12, R11 ;  /* 0x0000000c0d0e7389 */ /* 0x00006400000c000b */
[----:B01----:R-:W-:Y:S01]  /*14f60*/  ENDCOLLECTIVE ;  /* 0x000000000000791b */ /* 0x003fe20003800000 */
.L_x_1985:
        /* <DEDUP_REMOVED lines=14> */
.L_x_1986:
[----:B------:R-:W-:Y:S02]  /*15050*/  IMAD.MOV.U32 R13, RZ, RZ, R4 ;  /* 0x000000ffff0d7224 */ /* 0x000fe400078e0004 */
[----:B------:R-:W-:Y:S02]  /*15060*/  IMAD.MOV.U32 R12, RZ, RZ, 0x6 ;  /* 0x00000006ff0c7424 */ /* 0x000fe400078e00ff */
[----:B------:R-:W-:-:S07]  /*15070*/  IMAD.MOV.U32 R6, RZ, RZ, R14 ;  /* 0x000000ffff067224 */ /* 0x000fce00078e000e */
[----:B------:R-:W-:Y:S05]  /*15080*/  WARPSYNC.COLLECTIVE R15, `(.L_x_1987) ;  /* 0x000000000f087348 */ /* 0x000fea0003c00000 */
[----:B------:R0:W1:Y:S02]  /*15090*/  SHFL.IDX P6, R14, R13, R12, R11 ;  /* 0x0000000c0d0e7389 */ /* 0x00006400000c000b */
[----:B01----:R-:W-:Y:S01]  /*150a0*/  ENDCOLLECTIVE ;  /* 0x000000000000791b */ /* 0x003fe20003800000 */
.L_x_1987:
        /* <DEDUP_REMOVED lines=13> */
.L_x_1988:
[----:B------:R-:W-:Y:S02]  /*15180*/  IMAD.MOV.U32 R13, RZ, RZ, R4 ;  /* 0x000000ffff0d7224 */ /* 0x000fe400078e0004 */
[----:B------:R-:W-:Y:S02]  /*15190*/  IMAD.MOV.U32 R12, RZ, RZ, 0x7 ;  /* 0x00000007ff0c7424 */ /* 0x000fe400078e00ff */
[----:B------:R-:W-:-:S07]  /*151a0*/  IMAD.MOV.U32 R6, RZ, RZ, R14 ;  /* 0x000000ffff067224 */ /* 0x000fce00078e000e */
[----:B------:R-:W-:Y:S05]  /*151b0*/  WARPSYNC.COLLECTIVE R15, `(.L_x_1989) ;  /* 0x000000000f087348 */ /* 0x000fea0003c00000 */
[----:B------:R0:W1:Y:S02]  /*151c0*/  SHFL.IDX P6, R14, R13, R12, R11 ;  /* 0x0000000c0d0e7389 */ /* 0x00006400000c000b */
[----:B01----:R-:W-:Y:S01]  /*151d0*/  ENDCOLLECTIVE ;  /* 0x000000000000791b */ /* 0x003fe20003800000 */
.L_x_1989:
        /* <DEDUP_REMOVED lines=12> */
.L_x_1990:
[----:B------:R-:W-:Y:S01]  /*152a0*/  IMAD.MOV.U32 R0, RZ, RZ, R14 ;  /* 0x000000ffff007224 */ /* 0x000fe200078e000e */
[----:B------:R-:W-:Y:S06]  /*152b0*/  BRA `(.L_x_1991) ;  /* 0xffffffd0002c7947 */ /* 0x000fec000383ffff */
.L_x_1918:
[----:B-1----:R1:W2:Y:S02]  /*152c0*/  SYNCS.PHASECHK.TRANS64.TRYWAIT P0, [R18+URZ+0x2e820], R3 ;  /* 0x02e82003120075a7 */ /* 0x0022a4000800017f */
[----:B--2---:R-:W-:Y:S05]  /*152d0*/  @!P0 NANOSLEEP.SYNCS 0x989680 ;  /* 0x009896800000895d */ /* 0x004fea0003900000 */
[----:B------:R-:W2:Y:S02]  /*152e0*/  @!P0 SYNCS.PHASECHK.TRANS64 P0, [R18+URZ+0x2e820], R3 ;  /* 0x02e82003120085a7 */ /* 0x000ea4000800007f */
[----:B--2---:R-:W-:Y:S05]  /*152f0*/  @!P0 BRA `(.L_x_1918) ;  /* 0xfffffffc00f08947 */ /* 0x004fea000383ffff */
[----:B------:R-:W-:Y:S05]  /*15300*/  BRA `(.L_x_1992) ;  /* 0xffffffd000887947 */ /* 0x000fea000383ffff */
.L_x_1924:
[----:B0-----:R0:W1:Y:S02]  /*15310*/  SYNCS.PHASECHK.TRANS64.TRYWAIT P0, [R4+URZ+0x2e880], R3 ;  /* 0x02e88003040075a7 */ /* 0x001064000800017f */
[----:B-1----:R-:W-:Y:S05]  /*15320*/  @!P0 NANOSLEEP.SYNCS 0x989680 ;  /* 0x009896800000895d */ /* 0x002fea0003900000 */
[----:B------:R-:W1:Y:S02]  /*15330*/  @!P0 SYNCS.PHASECHK.TRANS64 P0, [R4+URZ+0x2e880], R3 ;  /* 0x02e88003040085a7 */ /* 0x000e64000800007f */
[----:B-1----:R-:W-:Y:S05]  /*15340*/  @!P0 BRA `(.L_x_1924) ;  /* 0xfffffffc00f08947 */ /* 0x002fea000383ffff */
[----:B------:R-:W-:Y:S05]  /*15350*/  BRA `(.L_x_1993) ;  /* 0xffffffd400407947 */ /* 0x000fea000383ffff */
.L_x_1929:
[----:B-1----:R1:W3:Y:S02]  /*15360*/  SYNCS.PHASECHK.TRANS64.TRYWAIT P0, [R4+URZ+0x2e840], R3 ;  /* 0x02e84003040075a7 */ /* 0x0022e4000800017f */
[----:B---3--:R-:W-:Y:S05]  /*15370*/  @!P0 NANOSLEEP.SYNCS 0x989680 ;  /* 0x009896800000895d */ /* 0x008fea0003900000 */
[----:B------:R-:W3:Y:S02]  /*15380*/  @!P0 SYNCS.PHASECHK.TRANS64 P0, [R4+URZ+0x2e840], R3 ;  /* 0x02e84003040085a7 */ /* 0x000ee4000800007f */
[----:B---3--:R-:W-:Y:S05]  /*15390*/  @!P0 BRA `(.L_x_1929) ;  /* 0xfffffffc00f08947 */ /* 0x008fea000383ffff */
[----:B------:R-:W-:Y:S05]  /*153a0*/  BRA `(.L_x_1994) ;  /* 0xffffffd400bc7947 */ /* 0x000fea000383ffff */
.L_x_1935:
[----:B0-----:R0:W1:Y:S02]  /*153b0*/  SYNCS.PHASECHK.TRANS64.TRYWAIT P1, [R19+URZ+0x2e870], R2 ;  /* 0x02e87002130075a7 */ /* 0x001064000802017f */
[----:B-1----:R-:W-:Y:S05]  /*153c0*/  @!P1 NANOSLEEP.SYNCS 0x989680 ;  /* 0x009896800000995d */ /* 0x002fea0003900000 */
[----:B------:R-:W1:Y:S02]  /*153d0*/  @!P1 SYNCS.PHASECHK.TRANS64 P1, [R19+URZ+0x2e870], R2 ;  /* 0x02e87002130095a7 */ /* 0x000e64000802007f */
[----:B-1----:R-:W-:Y:S05]  /*153e0*/  @!P1 BRA `(.L_x_1935) ;  /* 0xfffffffc00f09947 */ /* 0x002fea000383ffff */
[----:B------:R-:W-:Y:S05]  /*153f0*/  BRA `(.L_x_1995) ;  /* 0xffffffd800587947 */ /* 0x000fea000383ffff */
.L_x_1937:
[----:B0-----:R0:W1:Y:S02]  /*15400*/  SYNCS.PHASECHK.TRANS64.TRYWAIT P1, [R19+URZ+0x2e860], R2 ;  /* 0x02e86002130075a7 */ /* 0x001064000802017f */
[----:B-1----:R-:W-:Y:S05]  /*15410*/  @!P1 NANOSLEEP.SYNCS 0x989680 ;  /* 0x009896800000995d */ /* 0x002fea0003900000 */
[----:B------:R-:W1:Y:S02]  /*15420*/  @!P1 SYNCS.PHASECHK.TRANS64 P1, [R19+URZ+0x2e860], R2 ;  /* 0x02e86002130095a7 */ /* 0x000e64000802007f */
[----:B-1----:R-:W-:Y:S05]  /*15430*/  @!P1 BRA `(.L_x_1937) ;  /* 0xfffffffc00f09947 */ /* 0x002fea000383ffff */
[----:B------:R-:W-:Y:S05]  /*15440*/  BRA `(.L_x_1996) ;  /* 0xffffffd800607947 */ /* 0x000fea000383ffff */
.L_x_1944:
[----:B-1----:R1:W3:Y:S02]  /*15450*/  SYNCS.PHASECHK.TRANS64.TRYWAIT P1, [R16+URZ+0x2e870], R3 ;  /* 0x02e87003100075a7 */ /* 0x0022e4000802017f */
[----:B---3--:R-:W-:Y:S05]  /*15460*/  @!P1 NANOSLEEP.SYNCS 0x989680 ;  /* 0x009896800000995d */ /* 0x008fea0003900000 */
[----:B------:R-:W3:Y:S02]  /*15470*/  @!P1 SYNCS.PHASECHK.TRANS64 P1, [R16+URZ+0x2e870], R3 ;  /* 0x02e87003100095a7 */ /* 0x000ee4000802007f */
[----:B---3--:R-:W-:Y:S05]  /*15480*/  @!P1 BRA `(.L_x_1944) ;  /* 0xfffffffc00f09947 */ /* 0x008fea000383ffff */
[----:B------:R-:W-:Y:S05]  /*15490*/  BRA `(.L_x_1997) ;  /* 0xffffffe000a07947 */ /* 0x000fea000383ffff */
.L_x_1946:
[----:B-1----:R1:W3:Y:S02]  /*154a0*/  SYNCS.PHASECHK.TRANS64.TRYWAIT P1, [R16+URZ+0x2e860], R3 ;  /* 0x02e86003100075a7 */ /* 0x0022e4000802017f */
[----:B---3--:R-:W-:Y:S05]  /*154b0*/  @!P1 NANOSLEEP.SYNCS 0x989680 ;  /* 0x009896800000995d */ /* 0x008fea0003900000 */
[----:B------:R-:W3:Y:S02]  /*154c0*/  @!P1 SYNCS.PHASECHK.TRANS64 P1, [R16+URZ+0x2e860], R3 ;  /* 0x02e86003100095a7 */ /* 0x000ee4000802007f */
[----:B---3--:R-:W-:Y:S05]  /*154d0*/  @!P1 BRA `(.L_x_1946) ;  /* 0xfffffffc00f09947 */ /* 0x008fea000383ffff */
[----:B------:R-:W-:Y:S05]  /*154e0*/  BRA `(.L_x_1998) ;  /* 0xffffffe000a87947 */ /* 0x000fea000383ffff */
.L_x_1952:
[----:B0-----:R0:W1:Y:S02]  /*154f0*/  SYNCS.PHASECHK.TRANS64.TRYWAIT P0, [R0+URZ+0x2e820], R3 ;  /* 0x02e82003000075a7 */ /* 0x001064000800017f */
[----:B-1----:R-:W-:Y:S05]  /*15500*/  @!P0 NANOSLEEP.SYNCS 0x989680 ;  /* 0x009896800000895d */ /* 0x002fea0003900000 */
[----:B------:R-:W1:Y:S02]  /*15510*/  @!P0 SYNCS.PHASECHK.TRANS64 P0, [R0+URZ+0x2e820], R3 ;  /* 0x02e82003000085a7 */ /* 0x000e64000800007f */
[----:B-1----:R-:W-:Y:S05]  /*15520*/  @!P0 BRA `(.L_x_1952) ;  /* 0xfffffffc00f08947 */ /* 0x002fea000383ffff */
[----:B------:R-:W-:Y:S05]  /*15530*/  BRA `(.L_x_1999) ;  /* 0xffffffec00047947 */ /* 0x000fea000383ffff */
.L_x_1953:
        /* <DEDUP_REMOVED lines=8> */
[----:B0-2---:R-:W-:Y:S05]  /*155c0*/  WARPSYNC.COLLECTIVE R15, `(.L_x_2001) ;  /* 0x000000000f087348 */ /* 0x005fea0003c00000 */
[----:B------:R1:W3:Y:S02]  /*155d0*/  SHFL.IDX P6, R14, R13, R12, R11 ;  /* 0x0000000c0d0e7389 */ /* 0x0002e400000c000b */
[----:B0123--:R-:W-:Y:S01]  /*155e0*/  ENDCOLLECTIVE ;  /* 0x000000000000791b */ /* 0x00ffe20003800000 */
.L_x_2001:
[----:B------:R-:W-:Y:S05]  /*155f0*/  BSYNC B0 ;  /* 0x0000000000007941 */ /* 0x000fea0003800000 */
.L_x_2000:
[----:B------:R-:W-:Y:S05]  /*15600*/  BRA `(.L_x_2002) ;  /* 0xffffffe800ec7947 */ /* 0x000fea000383ffff */
.L_x_1956:
[----:B------:R-:W-:Y:S01]  /*15610*/  BSSY B1, `(.L_x_2003) ;  /* 0x0000006000017945 */ /* 0x000fe20003800000 */
[----:B------:R-:W-:-:S07]  /*15620*/  IMAD.MOV.U32 R15, RZ, RZ, -0x1 ;  /* 0xffffffffff0f7424 */ /* 0x000fce00078e00ff */
[----:B012---:R-:W-:Y:S05]  /*15630*/  WARPSYNC.COLLECTIVE R15, `(.L_x_2004) ;  /* 0x000000000f0c7348 */ /* 0x007fea0003c00000 */
[----:B------:R-:W-:Y:S02]  /*15640*/  ELECT P6, UR62, PT ;  /* 0x00000000003e782f */ /* 0x000fe400038c0000 */
[----:B------:R-:W-:Y:S01]  /*15650*/  MOV R14, UR62 ;  /* 0x0000003e000e7c02 */ /* 0x000fe20008000f00 */
[----:B012---:R-:W-:Y:S10]  /*15660*/  ENDCOLLECTIVE ;  /* 0x000000000000791b */ /* 0x007ff40003800000 */
.L_x_2004:
[----:B------:R-:W-:Y:S05]  /*15670*/  BSYNC B1 ;  /* 0x0000000000017941 */ /* 0x000fea0003800000 */
.L_x_2003:
[----:B------:R-:W-:Y:S05]  /*15680*/  BRA `(.L_x_2005) ;  /* 0xffffffe800e47947 */ /* 0x000fea000383ffff */
.L_x_1958:
[----:B0-----:R0:W1:Y:S02]  /*15690*/  SYNCS.PHASECHK.TRANS64.TRYWAIT P1, [R6+URZ], R5 ;  /* 0x00000005060075a7 */ /* 0x001064000802017f */
[----:B-1----:R-:W-:Y:S05]  /*156a0*/  @!P1 NANOSLEEP.SYNCS 0x989680 ;  /* 0x009896800000995d */ /* 0x002fea0003900000 */
[----:B------:R-:W1:Y:S02]  /*156b0*/  @!P1 SYNCS.PHASECHK.TRANS64 P1, [R6+URZ], R5 ;  /* 0x00000005060095a7 */ /* 0x000e64000802007f */
[----:B-1----:R-:W-:Y:S05]  /*156c0*/  @!P1 BRA `(.L_x_1958) ;  /* 0xfffffffc00f09947 */ /* 0x002fea000383ffff */
[----:B------:R-:W-:Y:S05]  /*156d0*/  BRA `(.L_x_2006) ;  /* 0xffffffec00207947 */ /* 0x000fea000383ffff */
.L_x_1959:
[----:B-1----:R1:W3:Y:S02]  /*156e0*/  SYNCS.PHASECHK.TRANS64.TRYWAIT P1, [R7+URZ], R2 ;  /* 0x00000002070075a7 */ /* 0x0022e4000802017f */
[----:B---3--:R-:W-:Y:S05]  /*156f0*/  @!P1 NANOSLEEP.SYNCS 0x989680 ;  /* 0x009896800000995d */ /* 0x008fea0003900000 */
[----:B------:R-:W3:Y:S02]  /*15700*/  @!P1 SYNCS.PHASECHK.TRANS64 P1, [R7+URZ], R2 ;  /* 0x00000002070095a7 */ /* 0x000ee4000802007f */
[----:B---3--:R-:W-:Y:S05]  /*15710*/  @!P1 BRA `(.L_x_1959) ;  /* 0xfffffffc00f09947 */ /* 0x008fea000383ffff */
[----:B------:R-:W-:Y:S05]  /*15720*/  BRA `(.L_x_2007) ;  /* 0xffffffec00147947 */ /* 0x000fea000383ffff */
.L_x_1961:
[----:B---3--:R3:W4:Y:S02]  /*15730*/  SYNCS.PHASECHK.TRANS64.TRYWAIT P1, [R4+URZ+0x2e860], R5 ;  /* 0x02e86005040075a7 */ /* 0x008724000802017f */
[----:B----4-:R-:W-:Y:S05]  /*15740*/  @!P1 NANOSLEEP.SYNCS 0x989680 ;  /* 0x009896800000995d */ /* 0x010fea0003900000 */
[----:B------:R-:W4:Y:S02]  /*15750*/  @!P1 SYNCS.PHASECHK.TRANS64 P1, [R4+URZ+0x2e860], R5 ;  /* 0x02e86005040095a7 */ /* 0x000f24000802007f */
[----:B----4-:R-:W-:Y:S05]  /*15760*/  @!P1 BRA `(.L_x_1961) ;  /* 0xfffffffc00f09947 */ /* 0x010fea000383ffff */
[----:B------:R-:W-:Y:S05]  /*15770*/  BRA `(.L_x_2008) ;  /* 0xffffffec00187947 */ /* 0x000fea000383ffff */
.L_x_1963:
[----:B----4-:R4:W0:Y:S02]  /*15780*/  SYNCS.PHASECHK.TRANS64.TRYWAIT P1, [R3+URZ+0x2e860], R2 ;  /* 0x02e86002030075a7 */ /* 0x010824000802017f */
[----:B0-----:R-:W-:Y:S05]  /*15790*/  @!P1 NANOSLEEP.SYNCS 0x989680 ;  /* 0x009896800000995d */ /* 0x001fea0003900000 */
[----:B------:R-:W0:Y:S02]  /*157a0*/  @!P1 SYNCS.PHASECHK.TRANS64 P1, [R3+URZ+0x2e860], R2 ;  /* 0x02e86002030095a7 */ /* 0x000e24000802007f */
[----:B0-----:R-:W-:Y:S05]  /*157b0*/  @!P1 BRA `(.L_x_1963) ;  /* 0xfffffffc00f09947 */ /* 0x001fea000383ffff */
[----:B------:R-:W-:Y:S05]  /*157c0*/  BRA `(.L_x_2009) ;  /* 0xffffffec00187947 */ /* 0x000fea000383ffff */
.L_x_1965:
[----:B------:R0:W0:Y:S02]  /*157d0*/  SYNCS.PHASECHK.TRANS64.TRYWAIT P0, [R4+URZ+0x2e880], R5 ;  /* 0x02e88005040075a7 */ /* 0x000024000800017f */
[----:B0-----:R-:W-:Y:S05]  /*157e0*/  @!P0 NANOSLEEP.SYNCS 0x989680 ;  /* 0x009896800000895d */ /* 0x001fea0003900000 */
[----:B------:R-:W0:Y:S02]  /*157f0*/  @!P0 SYNCS.PHASECHK.TRANS64 P0, [R4+URZ+0x2e880], R5 ;  /* 0x02e88005040085a7 */ /* 0x000e24000800007f */
[----:B0-----:R-:W-:Y:S05]  /*15800*/  @!P0 BRA `(.L_x_1965) ;  /* 0xfffffffc00f08947 */ /* 0x001fea000383ffff */
[----:B------:R-:W-:Y:S05]  /*15810*/  BRA `(.L_x_1966) ;  /* 0xffffffec00147947 */ /* 0x000fea000383ffff */
.L_x_2010:
        /* <DEDUP_REMOVED lines=14> */
.L_x_2700:


//--------------------- .text._ZN7cutlass13device_kernelIN5flash11enable_sm90INS1_16FlashAttnFwdSm90INS1_25CollectiveMainloopFwdSm90ILi2EN4cute5tupleIJNS5_1CILi1EEES8_S8_EEENS6_IJNS7_ILi128EEENS7_ILi224EEESA_EEELi128ENS_12float_e4m3_tEfNS_4arch4Sm90ELb1ELb0ELb0ELb1ELb0ELb0ELb0ELb1ELb1ELb1ELb0ELb0EEENS1_21CollectiveEpilogueFwdINS6_IJSA_SA_SB_EEES9_NS_10bfloat16_tESF_Li256ELb1ELb1ELb0ELb1EEENS1_36VarlenDynamicPersistentTileSchedulerILi128ELi224ELi256ELi128ELb0ELb1ELb1ELb1ELb1ELb1EEEEEEEEEvNT_6ParamsE --------------------------
	.section	.text._ZN7cutlass13device_kernelIN5flash11enable_sm90INS1_16FlashAttnFwdSm90INS1_25CollectiveMainloopFwdSm90ILi2EN4cute5tupleIJNS5_1CILi1EEES8_S8_EEENS6_IJNS7_ILi128EEENS7_ILi224EEESA_EEELi128ENS_12float_e4m3_tEfNS_4arch4Sm90ELb1ELb0ELb0ELb1ELb0ELb0ELb0ELb1ELb1ELb1ELb0ELb0EEENS1_21CollectiveEpilogueFwdINS6_IJSA_SA_SB_EEES9_NS_10bfloat16_tESF_Li256ELb1ELb1ELb0ELb1EEENS1_36VarlenDynamicPersistentTileSchedulerILi128ELi224ELi256ELi128ELb0ELb1ELb1ELb1ELb1ELb1EEEEEEEEEvNT_6ParamsE,"ax",@progbits
	.align	128
.text._ZN7cutlass13device_kernelIN5flash11enable_sm90INS1_16FlashAttnFwdSm90INS1_25CollectiveMainloopFwdSm90ILi2EN4cute5tupleIJNS5_1CILi1EEES8_S8_EEENS6_IJNS7_ILi128EEENS7_ILi224EEESA_EEELi128ENS_12float_e4m3_tEfNS_4arch4Sm90ELb1ELb0ELb0ELb1ELb0ELb0ELb0ELb1ELb1ELb1ELb0ELb0EEENS1_21CollectiveEpilogueFwdINS6_IJSA_SA_SB_EEES9_NS_10bfloat16_tESF_Li256ELb1ELb1ELb0ELb1EEENS1_36VarlenDynamicPersistentTileSchedulerILi128ELi224ELi256ELi128ELb0ELb1ELb1ELb1ELb1ELb1EEEEEEEEEvNT_6ParamsE:
        .type           _ZN7cutlass13device_kernelIN5flash11enable_sm90INS1_16FlashAttnFwdSm90INS1_25CollectiveMainloopFwdSm90ILi2EN4cute5tupleIJNS5_1CILi1EEES8_S8_EEENS6_IJNS7_ILi128EEENS7_ILi224EEESA_EEELi128ENS_12float_e4m3_tEfNS_4arch4Sm90ELb1ELb0ELb0ELb1ELb0ELb0ELb0ELb1ELb1ELb1ELb0ELb0EEENS1_21CollectiveEpilogueFwdINS6_IJSA_SA_SB_EEES9_NS_10bfloat16_tESF_Li256ELb1ELb1ELb0ELb1EEENS1_36VarlenDynamicPersistentTileSchedulerILi128ELi224ELi256ELi128ELb0ELb1ELb1ELb1ELb1ELb1EEEEEEEEEvNT_6ParamsE,@function
        .size           _ZN7cutlass13device_kernelIN5flash11enable_sm90INS1_16FlashAttnFwdSm90INS1_25CollectiveMainloopFwdSm90ILi2EN4cute5tupleIJNS5_1CILi1EEES8_S8_EEENS6_IJNS7_ILi128EEENS7_ILi224EEESA_EEELi128ENS_12float_e4m3_tEfNS_4arch4Sm90ELb1ELb0ELb0ELb1ELb0ELb0ELb0ELb1ELb1ELb1ELb0ELb0EEENS1_21CollectiveEpilogueFwdINS6_IJSA_SA_SB_EEES9_NS_10bfloat16_tESF_Li256ELb1ELb1ELb0ELb1EEENS1_36VarlenDynamicPersistentTileSchedulerILi128ELi224ELi256ELi128ELb0ELb1ELb1ELb1ELb1ELb1EEEEEEEEEvNT_6ParamsE,(.L_x_2701 - _ZN7cutlass13device_kernelIN5flash11enable_sm90INS1_16FlashAttnFwdSm90INS1_25CollectiveMainloopFwdSm90ILi2EN4cute5tupleIJNS5_1CILi1EEES8_S8_EEENS6_IJNS7_ILi128EEENS7_ILi224EEESA_EEELi128ENS_12float_e4m3_tEfNS_4arch4Sm90ELb1ELb0ELb0ELb1ELb0ELb0ELb0ELb1ELb1ELb1ELb0ELb0EEENS1_21CollectiveEpilogueFwdINS6_IJSA_SA_SB_EEES9_NS_10bfloat16_tESF_Li256ELb1ELb1ELb0ELb1EEENS1_36VarlenDynamicPersistentTileSchedulerILi128ELi224ELi256ELi128ELb0ELb1ELb1ELb1ELb1ELb1EEEEEEEEEvNT_6ParamsE)
        .other          _ZN7cutlass13device_kernelIN5flash11enable_sm90INS1_16FlashAttnFwdSm90INS1_25CollectiveMainloopFwdSm90ILi2EN4cute5tupleIJNS5_1CILi1EEES8_S8_EEENS6_IJNS7_ILi128EEENS7_ILi224EEESA_EEELi128ENS_12float_e4m3_tEfNS_4arch4Sm90ELb1ELb0ELb0ELb1ELb0ELb0ELb0ELb1ELb1ELb1ELb0ELb0EEENS1_21CollectiveEpilogueFwdINS6_IJSA_SA_SB_EEES9_NS_10bfloat16_tESF_Li256ELb1ELb1ELb0ELb1EEENS1_36VarlenDynamicPersistentTileSchedulerILi128ELi224ELi256ELi128ELb0ELb1ELb1ELb1ELb1ELb1EEEEEEEEEvNT_6ParamsE,@"STO_CUDA_ENTRY STV_DEFAULT"
_ZN7cutlass13device_kernelIN5flash11enable_sm90INS1_16FlashAttnFwdSm90INS1_25CollectiveMainloopFwdSm90ILi2EN4cute5tupleIJNS5_1CILi1EEES8_S8_EEENS6_IJNS7_ILi128EEENS7_ILi224EEESA_EEELi128ENS_12float_e4m3_tEfNS_4arch4Sm90ELb1ELb0ELb0ELb1ELb0ELb0ELb0ELb1ELb1ELb1ELb0ELb0EEENS1_21CollectiveEpilogueFwdINS6_IJSA_SA_SB_EEES9_NS_10bfloat16_tESF_Li256ELb1ELb1ELb0ELb1EEENS1_36VarlenDynamicPersistentTileSchedulerILi128ELi224ELi256ELi128ELb0ELb1ELb1ELb1ELb1ELb1EEEEEEEEEvNT_6ParamsE:
        /* <DEDUP_REMOVED lines=18> */
.L_x_2012:
[----:B------:R-:W-:Y:S05]  /*0120*/  BSYNC B0 ;  /* 0x0000000000007941 */ /* 0x000fea0003800000 */
.L_x_2011:
        /* <DEDUP_REMOVED lines=41> */
.L_x_2013:
        /* <DEDUP_REMOVED lines=22> */
.L_x_2014:
        /* <DEDUP_REMOVED lines=18> */
.L_x_2015:
        /* <DEDUP_REMOVED lines=22> */
.L_x_2016:
        /* <DEDUP_REMOVED lines=22> */
.L_x_2017:
[----:B------:R-:W-:Y:S01]  /*0900*/  PLOP3.LUT P0, PT, PT, PT, UP0, 0x80, 0x0 ;  /* 0x000000000000781c */ /* 0x000fe20003f0f008 */
[----:B------:R-:W-:Y:S01]  /*0910*/  UMOV UR38, 0x1 ;  /* 0x0000000100267882 */ /* 0x000fe20000000000 */
[----:B------:R-:W-:Y:S01]  /*0920*/  NOP ;  /* 0x0000000000007918 */ /* 0x000fe20000000000 */
[----:B------:R-:W-:Y:S01]  /*0930*/  USEL UR38, UR38, 0x2, !UP0 ;  /* 0x0000000226267887 */ /* 0x000fe2000c000000 */
[----:B------:R-:W-:Y:S01]  /*0940*/  ULDC.64 UR52, c[0x0][0x208] ;  /* 0x0000820000347ab9 */ /* 0x000fe20000000a00 */
[----:B012-4-:R-:W-:Y:S08]  /*0950*/  BAR.SYNC.DEFER_BLOCKING 0x0 ;  /* 0x0000000000007b1d */ /* 0x017ff00000010000 */
[----:B------:R-:W-:Y:S05]  /*0960*/  @!P0 BRA `(.L_x_2018) ;  /* 0x000000fc00f48947 */ /* 0x000fea0003800000 */
.L_x_2019:
        /* <DEDUP_REMOVED lines=25> */
[----:B------:R-:W-:Y:S02]  /*0b00*/  UMOV UR51, URZ ;  /* 0x0000003f00337c82 */ /* 0x000fe40008000000 */
        /* <DEDUP_REMOVED lines=11> */
[----:B------:R-:W-:-:S02]  /*0bc0*/  SHF.R.S32.HI R7, RZ, 0x4, R2 ;  /* 0x00000004ff077819 */ /* 0x000fc40000011402 */
[----:B------:R-:W-:Y:S01]  /*0bd0*/  LEA.HI R6, R9, R228, RZ, 0x2 ;  /* 0x000000e409067211 */ /* 0x000fe200078f10ff */
[----:B------:R-:W-:Y:S01]  /*0be0*/  IMAD R231, R5, 0x40, R4 ;  /* 0x0000004005e77824 */ /* 0x000fe200078e0204 */
[----:B------:R-:W-:Y:S02]  /*0bf0*/  LOP3.LUT R5, R10, 0xfffffffc, RZ, 0xc0, !PT ;  /* 0xfffffffc0a057812 */ /* 0x000fe400078ec0ff */
[--C-:B------:R-:W-:Y:S02]  /*0c00*/  SHF.R.S32.HI R8, RZ, 0x2, R6.reuse ;  /* 0x00000002ff087819 */ /* 0x100fe40000011406 */
[----:B------:R-:W-:Y:S01]  /*0c10*/  SHF.R.S32.HI R11, RZ, 0x1f, R6 ;  /* 0x0000001fff0b7819 */ /* 0x000fe20000011406 */
[----:B------:R-:W-:Y:S01]  /*0c20*/  IMAD.IADD R4, R234, 0x1, -R5 ;  /* 0x00000001ea047824 */ /* 0x000fe200078e0a05 */
[----:B------:R-:W-:Y:S02]  /*0c30*/  LEA.HI R2, R2, R7, RZ, 0x1 ;  /* 0x0000000702027211 */ /* 0x000fe400078f08ff */
[----:B------:R-:W-:-:S02]  /*0c40*/  LEA.HI R3, R3, R234, RZ, 0x3 ;  /* 0x000000ea03037211 */ /* 0x000fc400078f18ff */
[----:B------:R-:W-:Y:S02]  /*0c50*/  LEA.HI R11, R11, R8, RZ, 0x3 ;  /* 0x000000080b0b7211 */ /* 0x000fe400078f18ff */
[----:B------:R-:W-:Y:S02]  /*0c60*/  SHF.R.S32.HI R229, RZ, 0x7, R0 ;  /* 0x00000007ffe57819 */ /* 0x000fe40000011400 */
[----:B------:R-:W-:Y:S02]  /*0c70*/  LOP3.LUT R2, R2, 0x1ffffffe, RZ, 0xc0, !PT ;  /* 0x1ffffffe02027812 */ /* 0x000fe400078ec0ff */
[----:B------:R-:W-:Y:S02]  /*0c80*/  LOP3.LUT R5, R3, 0xfffffff8, RZ, 0xc0, !PT ;  /* 0xfffffff803057812 */ /* 0x000fe400078ec0ff */
[----:B------:R-:W-:Y:S01]  /*0c90*/  LOP3.LUT R11, R11, 0xfffffff8, RZ, 0xc0, !PT ;  /* 0xfffffff80b0b7812 */ /* 0x000fe200078ec0ff */
[----:B------:R-:W-:Y:S01]  /*0ca0*/  IMAD.IADD R2, R7, 0x1, -R2 ;  /* 0x0000000107027824 */ /* 0x000fe200078e0a02 */
[----:B------:R-:W-:Y:S01]  /*0cb0*/  LEA.HI R9, R9, R228, RZ, 0x5 ;  /* 0x000000e409097211 */ /* 0x000fe200078f28ff */
[----:B------:R-:W-:Y:S01]  /*0cc0*/  IMAD.IADD R22, R234, 0x1, -R5 ;  /* 0x00000001ea167824 */ /* 0x000fe200078e0a05 */
[----:B------:R-:W-:Y:S01]  /*0cd0*/  LEA.HI R0, R0, R229, RZ, 0x1 ;  /* 0x000000e500007211 */ /* 0x000fe200078f08ff */
[----:B------:R-:W-:Y:S01]  /*0ce0*/  IMAD.IADD R8, R8, 0x1, -R11 ;  /* 0x0000000108087824 */ /* 0x000fe200078e0a0b */
[----:B------:R-:W-:Y:S01]  /*0cf0*/  SHF.R.S32.HI R9, RZ, 0x5, R9 ;  /* 0x00000005ff097819 */ /* 0x000fe20000011409 */
[----:B------:R-:W-:Y:S01]  /*0d00*/  IMAD.SHL.U32 R16, R22, 0x8, RZ ;  /* 0x0000000816107824 */ /* 0x000fe200078e00ff */
[----:B------:R-:W-:Y:S01]  /*0d10*/  LEA.HI R7, R4, R4, RZ, 0x1 ;  /* 0x0000000404077211 */ /* 0x000fe200078f08ff */
[----:B------:R-:W-:Y:S01]  /*0d20*/  IMAD R231, R2, 0x8, R231 ;  /* 0x0000000802e77824 */ /* 0x000fe200078e02e7 */
[----:B------:R-:W-:Y:S01]  /*0d30*/  LOP3.LUT R0, R0, 0x3fffffe, RZ, 0xc0, !PT ;  /* 0x03fffffe00007812 */ /* 0x000fe200078ec0ff */
[----:B------:R-:W-:Y:S01]  /*0d40*/  IMAD R9, R9, 0x10, R8 ;  /* 0x0000001009097824 */ /* 0x000fe200078e0208 */
[----:B------:R-:W-:Y:S01]  /*0d50*/  LOP3.LUT R7, R7, 0x1ffffffe, RZ, 0xc0, !PT ;  /* 0x1ffffffe07077812 */ /* 0x000fe200078ec0ff */
[----:B------:R-:W-:Y:S01]  /*0d60*/  VIADD R19, R16, 0x40 ;  /* 0x0000004010137836 */ /* 0x000fe20000000000 */
        /* <DEDUP_REMOVED lines=9> */
.L_x_2076:
[----:B012---:R-:W0:Y:S01]  /*0e00*/  LDC.64 R2, c[0x0][0xc88] ;  /* 0x00032200ff027b82 */ /* 0x007e220000000a00 */
[----:B------:R-:W-:Y:S01]  /*0e10*/  ULDC.64 UR6, c[0x0][0xa28] ;  /* 0x00028a0000067ab9 */ /* 0x000fe20000000a00 */
[----:B------:R-:W-:Y:S01]  /*0e20*/  ULDC.64 UR8, c[0x0][0xa18] ;  /* 0x0002860000087ab9 */ /* 0x000fe20000000a00 */
[----:B------:R-:W-:Y:S01]  /*0e30*/  ULDC UR4, c[0x0][0x424] ;  /* 0x0001090000047ab9 */ /* 0x000fe20000000800 */
[----:B0-----:R-:W-:-:S06]  /*0e40*/  IMAD.WIDE R2, R47, 0x4, R2 ;  /* 0x000000042f027825 */ /* 0x001fcc00078e0202 */
[----:B------:R-:W2:Y:S01]  /*0e50*/  LDG.E R2, desc[UR52][R2.64] ;  /* 0x0000003402027981 */ /* 0x000ea2000c1e1900 */
[----:B------:R-:W-:Y:S02]  /*0e60*/  UISETP.NE.U32.AND UP0, UPT, UR6, URZ, UPT ;  /* 0x0000003f0600728c */ /* 0x000fe4000bf05070 */
[----:B------:R-:W-:Y:S02]  /*0e70*/  UISETP.NE.U32.AND UP1, UPT, UR8, URZ, UPT ;  /* 0x0000003f0800728c */ /* 0x000fe4000bf25070 */
[----:B------:R-:W-:Y:S02]  /*0e80*/  UISETP.NE.AND.EX UP0, UPT, UR7, URZ, UPT, UP0 ;  /* 0x0000003f0700728c */ /* 0x000fe4000bf05300 */
[----:B------:R-:W-:-:S04]  /*0e90*/  UISETP.NE.AND.EX UP1, UPT, UR9, URZ, UPT, UP1 ;  /* 0x0000003f0900728c */ /* 0x000fc8000bf25310 */
[----:B------:R-:W-:Y:S02]  /*0ea0*/  PLOP3.LUT P0, PT, PT, PT, UP0, 0x80, 0x0 ;  /* 0x000000000000781c */ /* 0x000fe40003f0f008 */
[----:B------:R-:W-:Y:S02]  /*0eb0*/  PLOP3.LUT P2, PT, PT, PT, UP1, 0x80, 0x0 ;  /* 0x000000000000781c */ /* 0x000fe40003f4f018 */
[----:B--2---:R-:W-:-:S13]  /*0ec0*/  R2UR UR42, R2 ;  /* 0x00000000022a72ca */ /* 0x004fda00000e0000 */
[----:B------:R-:W-:Y:S02]  /*0ed0*/  USHF.R.S32.HI UR36, URZ, 0x1f, UR42 ;  /* 0x0000001f3f247899 */ /* 0x000fe4000801142a */
[----:B------:R-:W-:-:S04]  /*0ee0*/  @UP0 ULEA UR6, UP2, UR42, UR6, 0x2 ;  /* 0x000000062a060291 */ /* 0x000fc8000f84103f */
[----:B------:R-:W-:Y:S02]  /*0ef0*/  @UP0 ULEA.HI.X UR7, UR42, UR7, UR36, 0x2, UP2 ;  /* 0x000000072a070291 */ /* 0x000fe400090f1424 */
[----:B------:R-:W-:Y:S01]  /*0f00*/  @UP1 ULEA UR8, UP0, UR42, UR8, 0x2 ;  /* 0x000000082a081291 */ /* 0x000fe2000f80103f */
[----:B------:R-:W-:-:S03]  /*0f10*/  IMAD.U32 R2, RZ, RZ, UR6 ;  /* 0x00000006ff027e24 */ /* 0x000fc6000f8e00ff */
[----:B------:R-:W-:Y:S01]  /*0f20*/  @UP1 ULEA.HI.X UR9, UR42, UR9, UR36, 0x2, UP0 ;  /* 0x000000092a091291 */ /* 0x000fe200080f1424 */
[----:B------:R-:W-:Y:S01]  /*0f30*/  IMAD.U32 R3, RZ, RZ, UR7 ;  /* 0x00000007ff037e24 */ /* 0x000fe2000f8e00ff */
[----:B------:R-:W-:Y:S01]  /*0f40*/  ULDC.64 UR6, c[0x0][0x418] ;  /* 0x0001060000067ab9 */ /* 0x000fe20000000a00 */
[----:B------:R-:W-:-:S03]  /*0f50*/  IMAD.U32 R4, RZ, RZ, UR8 ;  /* 0x00000008ff047e24 */ /* 0x000fc6000f8e00ff */
[----:B------:R-:W-:Y:S01]  /*0f60*/  IMAD.U32 R5, RZ, RZ, UR9 ;  /* 0x00000009ff057e24 */ /* 0x000fe2000f8e00ff */
[----:B------:R-:W2:Y:S01]  /*0f70*/  @P0 LDG.E R2, desc[UR52][R2.64] ;  /* 0x0000003402020981 */ /* 0x000ea2000c1e1900 */
[----:B------:R-:W-:Y:S01]  /*0f80*/  UISETP.NE.U32.AND UP0, UPT, UR6, URZ, UPT ;  /* 0x0000003f0600728c */ /* 0x000fe2000bf05070 */
[----:B------:R-:W-:Y:S02]  /*0f90*/  ULDC.64 UR8, c[0x0][0xa20] ;  /* 0x0002880000087ab9 */ /* 0x000fe40000000a00 */
[----:B---3--:R-:W3:Y:S01]  /*0fa0*/  @P2 LDG.E R4, desc[UR52][R4.64] ;  /* 0x0000003404042981 */ /* 0x008ee2000c1e1900 */
[----:B------:R-:W-:Y:S01]  /*0fb0*/  UISETP.NE.AND.EX UP0, UPT, UR7, URZ, UPT, UP0 ;  /* 0x0000003f0700728c */ /* 0x000fe2000bf05300 */
[----:B------:R-:W-:Y:S01]  /*0fc0*/  ISETP.NE.U32.AND P1, PT, RZ, UR8, PT ;  /* 0x00000008ff007c0c */ /* 0x000fe2000bf25070 */
[----:B------:R-:W-:Y:S01]  /*0fd0*/  ULDC UR6, c[0x0][0x2f0] ;  /* 0x0000bc0000067ab9 */ /* 0x000fe20000000800 */
[----:B------:R-:W-:Y:S01]  /*0fe0*/  UMOV UR49, URZ ;  /* 0x0000003f00317c82 */ /* 0x000fe20008000000 */
[----:B------:R-:W-:Y:S01]  /*0ff0*/  USEL UR4, UR4, 0x1, UP0 ;  /* 0x0000000104047887 */ /* 0x000fe20008000000 */
[----:B------:R-:W-:Y:S01]  /*1000*/  ISETP.NE.AND.EX P1, PT, RZ, UR9, PT, P1 ;  /* 0x00000009ff007c0c */ /* 0x000fe2000bf25310 */
[----:B------:R-:W-:-:S02]  /*1010*/  ULDC UR50, c[0x0][0x288] ;  /* 0x0000a20000327ab9 */ /* 0x000fc40000000800 */
[----:B------:R-:W-:Y:S01]  /*1020*/  UIMAD UR4, UR4, UR6, URZ ;  /* 0x00000006040472a4 */ /* 0x000fe2000f8e023f */
[----:B--2---:R-:W-:Y:S02]  /*1030*/  @P0 R2UR UR49, R2 ;  /* 0x00000000023102ca */ /* 0x004fe400000e0000 */
[----:B---3--:R-:W-:Y:S01]  /*1040*/  @P2 R2UR UR50, R4 ;  /* 0x00000000043222ca */ /* 0x008fe200000e0000 */
[----:B----4-:R-:W-:-:S14]  /*1050*/  @P2 BRA `(.L_x_2020) ;  /* 0x0000000000342947 */ /* 0x010fdc0003800000 */
        /* <DEDUP_REMOVED lines=13> */
.L_x_2020:
[----:B------:R-:W-:Y:S01]  /*1130*/  UMOV UR43, UR48 ;  /* 0x00000030002b7c82 */ /* 0x000fe20008000000 */
[----:B------:R-:W-:Y:S05]  /*1140*/  @!P1 BRA `(.L_x_2021) ;  /* 0x00000000001c9947 */ /* 0x000fea0003800000 */
[----:B------:R-:W-:-:S04]  /*1150*/  ULEA UR4, UP0, UR42, UR8, 0x2 ;  /* 0x000000082a047291 */ /* 0x000fc8000f80103f */
[----:B------:R-:W-:Y:S02]  /*1160*/  ULEA.HI.X UR6, UR42, UR9, UR36, 0x2, UP0 ;  /* 0x000000092a067291 */ /* 0x000fe400080f1424 */
[----:B------:R-:W-:-:S04]  /*1170*/  IMAD.U32 R2, RZ, RZ, UR4 ;  /* 0x00000004ff027e24 */ /* 0x000fc8000f8e00ff */
[----:B------:R-:W-:-:S05]  /*1180*/  IMAD.U32 R3, RZ, RZ, UR6 ;  /* 0x00000006ff037e24 */ /* 0x000fca000f8e00ff */
[----:B------:R-:W2:Y:S02]  /*1190*/  LDG.E R2, desc[UR52][R2.64] ;  /* 0x0000003402027981 */ /* 0x000ea4000c1e1900 */
[----:B--2---:R-:W-:Y:S01]  /*11a0*/  R2UR UR4, R2 ;  /* 0x00000000020472ca */ /* 0x004fe200000e0000 */
[----:B------:R-:W-:-:S14]  /*11b0*/  BRA `(.L_x_2022) ;  /* 0x0000000000347947 */ /* 0x000fdc0003800000 */
.L_x_2021:
        /* <DEDUP_REMOVED lines=13> */
.L_x_2022:
[----:B------:R-:W-:Y:S01]  /*1290*/  ULDC.64 UR8, c[0x0][0x990] ;  /* 0x0002640000087ab9 */ /* 0x000fe20000000a00 */
[----:B------:R-:W-:Y:S01]  /*12a0*/  ULDC.64 UR6, c[0x0][0x998] ;  /* 0x0002660000067ab9 */ /* 0x000fe20000000a00 */
        /* <DEDUP_REMOVED lines=11> */
[----:B------:R-:W-:Y:S02]  /*1360*/  @UP0 UIMAD UR10, UR36, UR16, URZ ;  /* 0x00000010240a02a4 */ /* 0x000fe4000f8e023f */
[----:B------:R-:W-:Y:S02]  /*1370*/  @UP1 UIMAD UR12, UR36, UR18, URZ ;  /* 0x00000012240c12a4 */ /* 0x000fe4000f8e023f */
[----:B------:R-:W-:Y:S02]  /*1380*/  @UP0 UIMAD UR17, UR42, UR17, UR10 ;  /* 0x000000112a1102a4 */ /* 0x000fe4000f8e020a */
[----:B------:R-:W-:Y:S02]  /*1390*/  @UP1 UIMAD.WIDE.U32 UR10, UR42, UR18, URZ ;  /* 0x000000122a0a12a5 */ /* 0x000fe4000f8e003f */
[----:B------:R-:W-:-:S02]  /*13a0*/  @UP0 UIMAD.WIDE.U32 UR14, UR42, UR16, URZ ;  /* 0x000000102a0e02a5 */ /* 0x000fc4000f8e003f */
[----:B------:R-:W-:Y:S02]  /*13b0*/  @UP1 UIMAD UR18, UR42, UR19, UR12 ;  /* 0x000000132a1212a4 */ /* 0x000fe4000f8e020c */
[----:B------:R-:W-:Y:S02]  /*13c0*/  @UP1 USHF.R.S32.HI UR19, URZ, 0x1f, UR48 ;  /* 0x0000001f3f131899 */ /* 0x000fe40008011430 */
[----:B------:R-:W-:Y:S01]  /*13d0*/  @UP0 USHF.R.S32.HI UR16, URZ, 0x1f, UR48 ;  /* 0x0000001f3f100899 */ /* 0x000fe20008011430 */
[----:B------:R-:W-:Y:S01]  /*13e0*/  @UP1 ULDC.64 UR12, c[0x0][0x9c0] ;  /* 0x00027000000c1ab9 */ /* 0x000fe20000000a00 */
[----:B------:R-:W-:Y:S02]  /*13f0*/  @UP0 UIADD3 UR15, UR15, UR17, URZ ;  /* 0x000000110f0f0290 */ /* 0x000fe4000fffe03f */
[----:B------:R-:W-:Y:S02]  /*1400*/  @UP1 UIMAD UR17, UR19, UR12, URZ ;  /* 0x0000000c131112a4 */ /* 0x000fe4000f8e023f */
[----:B------:R-:W-:-:S02]  /*1410*/  @UP0 UIMAD UR16, UR16, UR20, URZ ;  /* 0x00000014101002a4 */ /* 0x000fc4000f8e023f */
[----:B------:R-:W-:Y:S02]  /*1420*/  @UP1 UIADD3 UR11, UR11, UR18, URZ ;  /* 0x000000120b0b1290 */ /* 0x000fe4000fffe03f */
[----:B------:R-:W-:Y:S02]  /*1430*/  @UP1 UIMAD UR17, UR48, UR13, UR17 ;  /* 0x0000000d301112a4 */ /* 0x000fe4000f8e0211 */
[----:B------:R-:W-:Y:S02]  /*1440*/  @UP0 UIMAD UR16, UR48, UR21, UR16 ;  /* 0x00000015301002a4 */ /* 0x000fe4000f8e0210 */
[----:B------:R-:W-:Y:S02]  /*1450*/  @UP0 UIMAD.WIDE.U32 UR14, UR48, UR20, UR14 ;  /* 0x00000014300e02a5 */ /* 0x000fe4000f8e000e */
[----:B------:R-:W-:Y:S02]  /*1460*/  @UP1 UIMAD.WIDE.U32 UR12, UR48, UR12, UR10 ;  /* 0x0000000c300c12a5 */ /* 0x000fe4000f8e000a */
[----:B------:R-:W-:-:S02]  /*1470*/  @UP0 UIADD3 UR11, UR15, UR16, URZ ;  /* 0x000000100f0b0290 */ /* 0x000fc4000fffe03f */
[----:B------:R-:W-:Y:S02]  /*1480*/  @UP0 ULEA UR8, UP2, UR14, UR8, 0x2 ;  /* 0x000000080e080291 */ /* 0x000fe4000f84103f */
[----:B------:R-:W-:Y:S02]  /*1490*/  @UP1 UIADD3 UR10, UR13, UR17, URZ ;  /* 0x000000110d0a1290 */ /* 0x000fe4000fffe03f */
[----:B------:R-:W-:Y:S02]  /*14a0*/  @UP1 ULEA UR6, UP3, UR12, UR6, 0x2 ;  /* 0x000000060c061291 */ /* 0x000fe4000f86103f */
[----:B------:R-:W-:Y:S01]  /*14b0*/  @UP0 ULEA.HI.X UR9, UR14, UR9, UR11, 0x2, UP2 ;  /* 0x000000090e090291 */ /* 0x000fe200090f140b */
[----:B------:R-:W-:Y:S01]  /*14c0*/  IMAD.U32 R4, RZ, RZ, UR8 ;  /* 0x00000008ff047e24 */ /* 0x000fe2000f8e00ff */
[----:B------:R-:W-:Y:S02]  /*14d0*/  @UP1 ULEA.HI.X UR7, UR12, UR7, UR10, 0x2, UP3 ;  /* 0x000000070c071291 */ /* 0x000fe400098f140a */
[----:B------:R-:W-:Y:S01]  /*14e0*/  IMAD.U32 R6, RZ, RZ, UR6 ;  /* 0x00000006ff067e24 */ /* 0x000fe2000f8e00ff */
[----:B------:R-:W-:Y:S01]  /*14f0*/  USHF.L.U32 UR37, UR5, 0x7, URZ ;  /* 0x0000000705257899 */ /* 0x000fe2000800063f */
[----:B------:R-:W-:Y:S01]  /*1500*/  IMAD.U32 R5, RZ, RZ, UR9 ;  /* 0x00000009ff057e24 */ /* 0x000fe2000f8e00ff */
[----:B------:R-:W-:Y:S01]  /*1510*/  ULDC UR6, c[0x0][0x988] ;  /* 0x0002620000067ab9 */ /* 0x000fe20000000800 */
[----:B------:R-:W-:Y:S01]  /*1520*/  IMAD.U32 R7, RZ, RZ, UR7 ;  /* 0x00000007ff077e24 */ /* 0x000fe2000f8e00ff */
[----:B------:R-:W-:-:S02]  /*1530*/  ULDC UR5, c[0x0][0x448] ;  /* 0x0001120000057ab9 */ /* 0x000fc40000000800 */
[----:B------:R-:W2:Y:S04]  /*1540*/  @P0 LDG.E R3, desc[UR52][R4.64] ;  /* 0x0000003404030981 */ /* 0x000ea8000c1e1900 */
[----:B------:R0:W2:Y:S01]  /*1550*/  @P1 LDG.E R0, desc[UR52][R6.64] ;  /* 0x0000003406001981 */ /* 0x0000a2000c1e1900 */
[----:B------:R-:W-:Y:S01]  /*1560*/  UISETP.NE.AND UP0, UPT, UR5, 0x1, UPT ;  /* 0x000000010500788c */ /* 0x000fe2000bf05270 */
[----:B------:R-:W-:Y:S01]  /*1570*/  PLOP3.LUT P0, PT, PT, PT, PT, 0x80, 0x0 ;  /* 0x000000000000781c */ /* 0x000fe20003f0f070 */
[----:B------:R-:W-:Y:S01]  /*1580*/  UIADD3 UR49, -UR49, UR4, URZ ;  /* 0x0000000431317290 */ /* 0x000fe2000fffe13f */
[----:B------:R-:W-:Y:S02]  /*1590*/  CS2R R86, SRZ ;  /* 0x0000000000567805 */ /* 0x000fe4000001ff00 */
[----:B------:R-:W-:-:S02]  /*15a0*/  CS2R R84, SRZ ;  /* 0x0000000000547805 */ /* 0x000fc4000001ff00 */
[----:B------:R-:W-:Y:S01]  /*15b0*/  CS2R R8, SRZ ;  /* 0x0000000000087805 */ /* 0x000fe2000001ff00 */
[----:B------:R-:W-:Y:S01]  /*15c0*/  UIADD3 UR7, UR49, 0xe0, -UR50 ;  /* 0x000000e031077890 */ /* 0x000fe2000fffe832 */
[----:B------:R-:W-:Y:S02]  /*15d0*/  CS2R R78, SRZ ;  /* 0x00000000004e7805 */ /* 0x000fe4000001ff00 */
[----:B------:R-:W-:Y:S02]  /*15e0*/  CS2R R10, SRZ ;  /* 0x00000000000a7805 */ /* 0x000fe4000001ff00 */
[----:B0-----:R-:W-:Y:S02]  /*15f0*/  CS2R R6, SRZ ;  /* 0x0000000000067805 */ /* 0x001fe4000001ff00 */
[----:B------:R-:W-:Y:S01]  /*1600*/  CS2R R76, SRZ ;  /* 0x00000000004c7805 */ /* 0x000fe2000001ff00 */
[----:B------:R-:W-:Y:S01]  /*1610*/  @UP0 ULDC UR4, c[0x0][0x44c] ;  /* 0x0001130000040ab9 */ /* 0x000fe20000000800 */
[----:B------:R-:W-:Y:S01]  /*1620*/  @UP0 ULDC UR8, c[0x0][0x450] ;  /* 0x0001140000080ab9 */ /* 0x000fe20000000800 */
        /* <DEDUP_REMOVED lines=29> */
[----:B------:R-:W-:-:S04]  /*1800*/  UIADD3 UR6, UR37, 0x7f, URZ ;  /* 0x0000007f25067890 */ /* 0x000fc8000fffe03f */
[----:B------:R-:W-:Y:S01]  /*1810*/  UIMAD.WIDE.U32 UR4, UR6, UR4, URZ ;  /* 0x00000004060472a5 */ /* 0x000fe2000f8e003f */
[----:B------:R-:W-:-:S03]  /*1820*/  R2UR UR39, R0 ;  /* 0x00000000002772ca */ /* 0x000fc600000e0000 */
[----:B------:R-:W-:Y:S02]  /*1830*/  @UP0 USHF.R.U32.HI UR6, URZ, UR8, UR5 ;  /* 0x000000083f060299 */ /* 0x000fe40008011605 */
[----:B------:R-:W-:Y:S02]  /*1840*/  UIADD3 UR5, UR49, 0xdf, URZ ;  /* 0x000000df31057890 */ /* 0x000fe4000fffe03f */
        /* <DEDUP_REMOVED lines=45> */
.L_x_2024:
        /* <DEDUP_REMOVED lines=9> */
.L_x_2170:
[----:B------:R-:W-:Y:S05]  /*1bb0*/  @!P0 BRA `(.L_x_2026) ;  /* 0x0000000000048947 */ /* 0x000fea0003800000 */
[----:B------:R-:W-:Y:S01]  /*1bc0*/  BPT.TRAP 0x1 ;  /* 0x000000040000795c */ /* 0x000fe20000300000 */
.L_x_2026:
[----:B------:R-:W-:Y:S02]  /*1bd0*/  IMAD.U32 R2, RZ, RZ, UR51 ;  /* 0x00000033ff027e24 */ /* 0x000fe4000f8e00ff */
[----:B0-----:R-:W-:-:S03]  /*1be0*/  IMAD.U32 R3, RZ, RZ, UR45 ;  /* 0x0000002dff037e24 */ /* 0x001fc6000f8e00ff */
[----:B------:R-:W-:Y:S02]  /*1bf0*/  LEA R2, R2, UR41, 0x3 ;  /* 0x0000002902027c11 */ /* 0x000fe4000f8e18ff */
[----:B------:R-:W-:-:S04]  /*1c00*/  SHF.L.U32 R3, R3, 0x1f, RZ ;  /* 0x0000001f03037819 */ /* 0x000fc800000006ff */
[----:B------:R0:W1:Y:S01]  /*1c10*/  SYNCS.PHASECHK.TRANS64.TRYWAIT P1, [R2+URZ+0x2e830], R3 ;  /* 0x02e83003020075a7 */ /* 0x000062000802017f */
[----:B------:R-:W-:Y:S05]  /*1c20*/  @!P0 BRA `(.L_x_2027) ;  /* 0x0000000000048947 */ /* 0x000fea0003800000 */
[----:B------:R-:W-:Y:S01]  /*1c30*/  BPT.TRAP 0x1 ;  /* 0x000000040000795c */ /* 0x000fe20000300000 */
.L_x_2027:
[----:B-1----:R-:W-:Y:S05]  /*1c40*/  @P1 BRA `(.L_x_2028) ;  /* 0x0000000000081947 */ /* 0x002fea0003800000 */
[----:B------:R-:W1:Y:S02]  /*1c50*/  SYNCS.PHASECHK.TRANS64.TRYWAIT P1, [R2+URZ+0x2e830], R3 ;  /* 0x02e83003020075a7 */ /* 0x000e64000802017f */
[----:B-1----:R-:W-:Y:S05]  /*1c60*/  @!P1 BRA `(.L_x_2029) ;  /* 0x0000014400989947 */ /* 0x002fea0003800000 */
.L_x_2028:
        /* <DEDUP_REMOVED lines=17> */
[----:B------:R-:W-:Y:S01]  /*1d80*/  UIADD3 UR10, UR12, 0x4, URZ ;  /* 0x000000040c0a7890 */ /* 0x000fe2000fffe03f */
[----:B01----:R-:W-:Y:S01]  /*1d90*/  IMAD.U32 R3, RZ, RZ, UR50 ;  /* 0x00000032ff037e24 */ /* 0x003fe2000f8e00ff */
[----:B------:R-:W-:Y:S01]  /*1da0*/  UMOV UR11, 0x40000040 ;  /* 0x40000040000b7882 */ /* 0x000fe20000000000 */
[----:B------:R-:W-:Y:S01]  /*1db0*/  UIADD3 UR12, UR12, 0x6, URZ ;  /* 0x000000060c0c7890 */ /* 0x000fe2000fffe03f */
[----:B------:R-:W-:Y:S01]  /*1dc0*/  @!P1 VIADD R2, R2, 0x2e840 ;  /* 0x0002e84002029836 */ /* 0x000fe20000000000 */
[----:B------:R-:W-:Y:S01]  /*1dd0*/  UIMAD UR20, UR51, 0x700, UR20 ;  /* 0x00000700331478a4 */ /* 0x000fe2000f8e0214 */
[----:B------:R-:W-:Y:S01]  /*1de0*/  UMOV UR15, 0x40000040 ;  /* 0x40000040000f7882 */ /* 0x000fe20000000000 */
[----:B------:R-:W-:-:S02]  /*1df0*/  UIADD3 UR55, UR54, -0x2, URZ ;  /* 0xfffffffe36377890 */ /* 0x000fc4000fffe03f */
        /* <DEDUP_REMOVED lines=119> */
[----:B------:R-:W-:-:S04]  /*2570*/  UIMAD UR6, UR54, -0xe0, UR49 ;  /* 0xffffff20360678a4 */ /* 0x000fc8000f8e0231 */
[----:B------:R-:W0:Y:S01]  /*2580*/  SHFL.IDX PT, R0, R137, RZ, 0x1c1f ;  /* 0x001c1fff89007589 */ /* 0x000e2200000e0000 */
[----:B------:R-:W-:-:S03]  /*2590*/  UIADD3 UR6, UR6, 0xe0, URZ ;  /* 0x000000e006067890 */ /* 0x000fc6000fffe03f */
[----:B------:R-:W1:Y:S03]  /*25a0*/  SHFL.IDX PT, R137, R137, 0x1, 0x1c1f ;  /* 0x003c1f0089897f89 */ /* 0x000e6600000e0000 */
[----:B------:R-:W-:Y:S01]  /*25b0*/  IMAD.U32 R6, RZ, RZ, UR6 ;  /* 0x00000006ff067e24 */ /* 0x000fe2000f8e00ff */
[----:B------:R-:W-:-:S03]  /*25c0*/  @UP0 ULDC UR6, c[0x0][0x44c] ;  /* 0x0001130000060ab9 */ /* 0x000fc60000000800 */
[----:B------:R-:W-:Y:S01]  /*25d0*/  IMAD R7, R17, -0x2, R6 ;  /* 0xfffffffe11077824 */ /* 0x000fe200078e0206 */
[----:B------:R-:W-:Y:S02]  /*25e0*/  WARPGROUP.DEPBAR.LE gsb0, 0x0 ;  /* 0x00008000000079c5 */ /* 0x000fe40000010000 */
[----:B------:R-:W-:-:S06]  /*25f0*/  WARPGROUP.ARRIVE ;  /* 0x00000000000079c5 */ /* 0x000fcc0000000000 */
[----:B------:R-:W-:Y:S01]  /*2600*/  QGMMA.64x32x32.F32.E4M3.E4M3 R40, gdesc[UR8], R40, gsb0 ;  /* 0x00600000082879f3 */ /* 0x000fe20008000828 */
[----:B------:R-:W-:Y:S01]  /*2610*/  UMOV UR10, UR7 ;  /* 0x00000007000a7c82 */ /* 0x000fe20008000000 */
[----:B------:R-:W-:Y:S01]  /*2620*/  UMOV UR11, 0x40000040 ;  /* 0x40000040000b7882 */ /* 0x000fe20000000000 */
[----:B------:R-:W-:Y:S02]  /*2630*/  UMOV UR7, 0xffffff20 ;  /* 0xffffff2000077882 */ /* 0x000fe40000000000 */
[----:B------:R-:W-:-:S06]  /*2640*/  UIMAD UR7, UR54, UR7, 0xe1 ;  /* 0x000000e1360774a4 */ /* 0x000fcc000f8e0207 */
[----:B------:R-:W-:Y:S01]  /*2650*/  IMAD.U32 R140, RZ, RZ, UR7 ;  /* 0x00000007ff8c7e24 */ /* 0x000fe2000f8e00ff */
[----:B------:R-:W-:-:S03]  /*2660*/  UIMAD.WIDE.U32 UR6, UR37, UR6, URZ ;  /* 0x00000006250672a5 */ /* 0x000fc6000f8e003f */
[----:B------:R-:W-:-:S04]  /*2670*/  IMAD R140, R17, -0x2, R140 ;  /* 0xfffffffe118c7824 */ /* 0x000fc800078e028c */
[----:B------:R-:W-:Y:S01]  /*2680*/  UMOV UR6, URZ ;  /* 0x0000003f00067c82 */ /* 0x000fe20008000000 */
[----:B------:R-:W-:-:S04]  /*2690*/  IADD3 R140, -R3, UR49, R140 ;  /* 0x00000031038c7c10 */ /* 0x000fc8000fffe18c */
[-CC-:B0-----:R-:W-:Y:S02]  /*26a0*/  VIADDMNMX R0, R0, R140.reuse, R7.reuse, PT ;  /* 0x0000008c00007246 */ /* 0x181fe40003800107 */
[----:B-1----:R-:W-:Y:S02]  /*26b0*/  VIADDMNMX R7, R137, R140, R7, PT ;  /* 0x0000008c89077246 */ /* 0x002fe40003800107 */
[C---:B------:R-:W-:Y:S02]  /*26c0*/  ISETP.GT.AND P3, PT, R0.reuse, RZ, PT ;  /* 0x000000ff0000720c */ /* 0x040fe40003f64270 */
[C---:B------:R-:W-:Y:S02]  /*26d0*/  ISETP.GT.AND P4, PT, R0.reuse, 0x1, PT ;  /* 0x000000010000780c */ /* 0x040fe40003f84270 */
[----:B------:R-:W-:Y:S01]  /*26e0*/  ISETP.GT.AND P5, PT, R0, 0x8, PT ;  /* 0x000000080000780c */ /* 0x000fe20003fa4270 */
[----:B------:R-:W-:Y:S02]  /*26f0*/  WARPGROUP.DEPBAR.LE gsb0, 0x0 ;  /* 0x00008000000079c5 */ /* 0x000fe40000010000 */
[----:B------:R-:W-:-:S06]  /*2700*/  WARPGROUP.ARRIVE ;  /* 0x00000000000079c5 */ /* 0x000fcc0000000000 */
[----:B------:R-:W-:Y:S01]  /*2710*/  QGMMA.64x32x32.F32.E4M3.E4M3 R24, gdesc[UR8], R24, gsb0 ;  /* 0x00600000081879f3 */ /* 0x000fe20008000818 */
[----:B------:R-:W-:Y:S01]  /*2720*/  @UP0 ULDC UR11, c[0x0][0x450] ;  /* 0x00011400000b0ab9 */ /* 0x000fe20000000800 */
[----:B------:R-:W-:Y:S01]  /*2730*/  UMOV UR10, UR37 ;  /* 0x00000025000a7c82 */ /* 0x000fe20008000000 */
[----:B------:R-:W-:-:S04]  /*2740*/  @UP0 USHF.R.U32.HI UR10, URZ, UR11, UR7 ;  /* 0x0000000b3f0a0299 */ /* 0x000fc80008011607 */
[----:B------:R-:W-:-:S04]  /*2750*/  UIADD3 UR7, UR10, UR49, -UR50 ;  /* 0x000000310a077290 */ /* 0x000fc8000fffe832 */
[----:B------:R-:W-:-:S04]  /*2760*/  UIMAD.WIDE UR6, UR7, -0x6db6db6d, UR6 ;  /* 0x92492493070678a5 */ /* 0x000fc8000f8e0206 */
[----:B------:R-:W-:-:S04]  /*2770*/  USHF.R.U32.HI UR6, URZ, 0x1f, UR7 ;  /* 0x0000001f3f067899 */ /* 0x000fc80008011607 */
[----:B------:R-:W-:-:S04]  /*2780*/  ULEA.HI.SX32 UR6, UR7, UR6, 0x19 ;  /* 0x0000000607067291 */ /* 0x000fc8000f8fca3f */
[----:B------:R-:W-:-:S04]  /*2790*/  UISETP.LT.AND UP1, UPT, URZ, UR6, UPT ;  /* 0x000000063f00728c */ /* 0x000fc8000bf21270 */
[----:B------:R-:W-:-:S04]  /*27a0*/  USEL UR54, URZ, UR6, !UP1 ;  /* 0x000000063f367287 */ /* 0x000fc8000c800000 */
[----:B------:R-:W-:Y:S01]  /*27b0*/  UISETP.GE.AND UP1, UPT, UR55, UR54, UPT ;  /* 0x000000363700728c */ /* 0x000fe2000bf26270 */
        /* <DEDUP_REMOVED lines=31> */
[----:B------:R-:W-:Y:S02]  /*29b0*/  FMNMX.FTZ R3, R160, R3, !PT ;  /* 0x00000003a0037209 */ /* 0x000fe40007810000 */
        /* <DEDUP_REMOVED lines=30> */
[----:B------:R-:W-:Y:S01]  /*2ba0*/  FMNMX.FTZ R3, R162, R3, !PT ;  /* 0x00000003a2037209 */ /* 0x000fe20007810000 */
        /* <DEDUP_REMOVED lines=113> */
[----:B------:R-:W-:Y:S01]  /*32c0*/  FMNMX.FTZ R3, R53, R6, !PT ;  /* 0x0000000635037209 */ /* 0x000fe20007810000 */
[----:B------:R-:W-:Y:S02]  /*32d0*/  WARPGROUP.DEPBAR.LE gsb0, 0x0 ;  /* 0x00008000000079c5 */ /* 0x000fe40000010000 */
        /* <DEDUP_REMOVED lines=19> */
[----:B------:R-:W-:Y:S02]  /*3410*/  FSEL R6, R37, -INF , P3 ;  /* 0xff80000025067808 */ /* 0x000fe40001800000 */
[----:B------:R-:W-:Y:S02]  /*3420*/  FMNMX.FTZ R3, R36, R3, !PT ;  /* 0x0000000324037209 */ /* 0x000fe40007810000 */
[----:B------:R-:W-:-:S02]  /*3430*/  ISETP.GT.AND P4, PT, R7, 0x1, PT ;  /* 0x000000010700780c */ /* 0x000fc40003f84270 */
[----:B------:R-:W-:Y:S01]  /*3440*/  FMNMX.FTZ R9, R6, R3, !PT ;  /* 0x0000000306097209 */ /* 0x000fe20007810000 */
[----:B------:R-:W-:Y:S01]  /*3450*/  IMAD.U32 R3, RZ, RZ, UR39 ;  /* 0x00000027ff037e24 */ /* 0x000fe2000f8e00ff */
[----:B------:R-:W-:Y:S02]  /*3460*/  FSEL R123, R123, -INF , P4 ;  /* 0xff8000007b7b7808 */ /* 0x000fe40002000000 */
        /* <DEDUP_REMOVED lines=608> */
[----:B------:R-:W-:-:S07]  /*5a70*/  IMAD.MOV.U32 R87, RZ, RZ, RZ ;  /* 0x000000ffff577224 */ /* 0x000fce00078e00ff */
.L_x_2040:
[----:B------:R-:W-:Y:S01]  /*5a80*/  ISETP.NE.AND P4, PT, RZ, UR44, PT ;  /* 0x0000002cff007c0c */ /* 0x000fe2000bf85270 */
[----:B------:R-:W-:-:S04]  /*5a90*/  UISETP.NE.AND UP1, UPT, UR56, 0x1, UPT ;  /* 0x000000013800788c */ /* 0x000fc8000bf25270 */
[----:B------:R-:W-:-:S04]  /*5aa0*/  USEL UR45, URZ, 0x1, UP1 ;  /* 0x000000013f2d7887 */ /* 0x000fc80008800000 */
[----:B------:R-:W-:-:S04]  /*5ab0*/  ULOP3.LUT UR45, UR57, UR45, URZ, 0x3c, !UPT ;  /* 0x0000002d392d7292 */ /* 0x000fc8000f8e3c3f */
[----:B------:R-:W-:Y:S08]  /*5ac0*/  @P4 BRA `(.L_x_2031) ;  /* 0x0000000000384947 */ /* 0x000ff00003800000 */
[----:B------:R-:W-:Y:S05]  /*5ad0*/  @!P0 BRA `(.L_x_2032) ;  /* 0x0000000000048947 */ /* 0x000fea0003800000 */
[----:B------:R-:W-:Y:S01]  /*5ae0*/  BPT.TRAP 0x1 ;  /* 0x000000040000795c */ /* 0x000fe20000300000 */
.L_x_2032:
        /* <DEDUP_REMOVED lines=9> */
.L_x_2033:
[----:B-1----:R-:W-:Y:S05]  /*5b80*/  @P3 BRA `(.L_x_2031) ;  /* 0x0000000000083947 */ /* 0x002fea0003800000 */
[----:B------:R-:W1:Y:S02]  /*5b90*/  SYNCS.PHASECHK.TRANS64.TRYWAIT P3, [UR6+0x2e830], R0 ;  /* 0x02e83000ff0075a7 */ /* 0x000e640008060146 */
[----:B-1----:R-:W-:Y:S05]  /*5ba0*/  @!P3 BRA `(.L_x_2034) ;  /* 0x0000010400dcb947 */ /* 0x002fea0003800000 */
.L_x_2031:
        /* <DEDUP_REMOVED lines=188> */
.L_x_2036:
[----:B------:R-:W-:Y:S01]  /*6770*/  ULEA UR6, UR56, UR41, 0x3 ;  /* 0x0000002938067291 */ /* 0x000fe2000f8e183f */
[----:B------:R-:W-:-:S05]  /*6780*/  IMAD.U32 R0, RZ, RZ, UR57 ;  /* 0x00000039ff007e24 */ /* 0x000fca000f8e00ff */
[----:B------:R-:W-:-:S04]  /*6790*/  SHF.L.U32 R0, R0, 0x1f, RZ ;  /* 0x0000001f00007819 */ /* 0x000fc800000006ff */
[----:B------:R0:W1:Y:S01]  /*67a0*/  SYNCS.PHASECHK.TRANS64.TRYWAIT P3, [UR6+0x2e850], R0 ;  /* 0x02e85000ff0075a7 */ /* 0x0000620008060146 */
[----:B------:R-:W-:Y:S05]  /*67b0*/  @!P0 BRA `(.L_x_2037) ;  /* 0x0000000000048947 */ /* 0x000fea0003800000 */
[----:B------:R-:W-:Y:S01]  /*67c0*/  BPT.TRAP 0x1 ;  /* 0x000000040000795c */ /* 0x000fe20000300000 */
.L_x_2037:
[----:B-1----:R-:W-:Y:S05]  /*67d0*/  @P3 BRA `(.L_x_2035) ;  /* 0x0000000000083947 */ /* 0x002fea0003800000 */
[----:B------:R-:W1:Y:S02]  /*67e0*/  SYNCS.PHASECHK.TRANS64.TRYWAIT P3, [UR6+0x2e850], R0 ;  /* 0x02e85000ff0075a7 */ /* 0x000e640008060146 */
[----:B-1----:R-:W-:Y:S05]  /*67f0*/  @!P3 BRA `(.L_x_2038) ;  /* 0x000000f800e0b947 */ /* 0x002fea0003800000 */
.L_x_2035:
[----:B------:R-:W-:Y:S01]  /*6800*/  UIADD3 UR6, UR41, 0x400, URZ ;  /* 0x0000040029067890 */ /* 0x000fe2000fffe03f */
[----:B------:R-:W-:Y:S01]  /*6810*/  WARPGROUP.ARRIVE ;  /* 0x00000000000079c5 */ /* 0x000fe20000000000 */
[----:B------:R-:W-:Y:S01]  /*6820*/  UMOV UR7, 0xc0000010 ;  /* 0xc000001000077882 */ /* 0x000fe20000000000 */
[----:B------:R-:W-:Y:S01]  /*6830*/  VIADD R8, R18, UR37 ;  /* 0x0000002512087c36 */ /* 0x000fe20008000000 */
[----:B------:R-:W-:Y:S01]  /*6840*/  USHF.R.U32.HI UR6, URZ, 0x4, UR6 ;  /* 0x000000043f067899 */ /* 0x000fe20008011606 */
[----:B------:R-:W-:Y:S02]  /*6850*/  IMAD.MOV.U32 R10, RZ, RZ, -0x2 ;  /* 0xfffffffeff0a7424 */ /* 0x000fe400078e00ff */
        /* <DEDUP_REMOVED lines=8> */
[----:B01----:R-:W-:Y:S01]  /*68e0*/  @P2 IMAD.HI.U32 R0, R8, UR6, RZ ;  /* 0x0000000608002c27 */ /* 0x003fe2000f8e00ff */
        /* <DEDUP_REMOVED lines=8> */
[----:B------:R-:W-:Y:S01]  /*6970*/  IMAD.U32 R10, RZ, RZ, UR50 ;  /* 0x00000032ff0a7e24 */ /* 0x000fe2000f8e00ff */
[----:B------:R-:W1:Y:S04]  /*6980*/  SHFL.IDX PT, R8, R8, 0x1, 0x1c1f ;  /* 0x003c1f0008087f89 */ /* 0x000e6800000e0000 */
[----:B------:R-:W-:-:S05]  /*6990*/  IADD3 R7, -R10, UR49, R7 ;  /* 0x000000310a077c10 */ /* 0x000fca000fffe107 */
[----:B0-----:R-:W-:-:S05]  /*69a0*/  IMAD.IADD R0, R7, 0x1, R0 ;  /* 0x0000000107007824 */ /* 0x001fca00078e0200 */
[C---:B------:R-:W-:Y:S02]  /*69b0*/  ISETP.GT.AND P3, PT, R0.reuse, RZ, PT ;  /* 0x000000ff0000720c */ /* 0x040fe40003f64270 */
[----:B------:R-:W-:Y:S01]  /*69c0*/  ISETP.GT.AND P4, PT, R0, 0x1, PT ;  /* 0x000000010000780c */ /* 0x000fe20003f84270 */
[----:B-1----:R-:W-:Y:S01]  /*69d0*/  IMAD.IADD R7, R7, 0x1, R8 ;  /* 0x0000000107077824 */ /* 0x002fe200078e0208 */
        /* <DEDUP_REMOVED lines=175> */
[----:B------:R-:W-:Y:S02]  /*74d0*/  ISETP.GT.AND P4, PT, R7, RZ, PT ;  /* 0x000000ff0700720c */ /* 0x000fe40003f84270 */
[----:B------:R-:W-:-:S02]  /*74e0*/  FMNMX.FTZ R10, R101, R0, !PT ;  /* 0x00000000650a7209 */ /* 0x000fc40007810000 */
[----:B------:R-:W-:-:S03]  /*74f0*/  ISETP.GT.AND P5, PT, R7, 0x1, PT ;  /* 0x000000010700780c */ /* 0x000fc60003fa4270 */
[----:B------:R-:W0:Y:S01]  /*7500*/  SHFL.BFLY PT, R9, R10, 0x2, 0x1f ;  /* 0x0c401f000a097f89 */ /* 0x000e2200000e0000 */
        /* <DEDUP_REMOVED lines=35> */
[--C-:B------:R-:W-:Y:S01]  /*7740*/  FFMA.FTZ R13, R189, UR39, -R9.reuse ;  /* 0x00000027bd0d7c23 */ /* 0x100fe20008010809 */
[----:B------:R-:W-:Y:S01]  /*7750*/  FMNMX.FTZ R180, R185, R6, !PT ;  /* 0x00000006b9b47209 */ /* 0x000fe20007810000 */
[----:B------:R-:W-:Y:S01]  /*7760*/  QGMMA.64x128x32.F32.E4M3.E4M3 R24, R212, gdesc[UR4], R24, gsb0 ;  /* 0x01e00004d4187df3 */ /* 0x000fe20008000818 */
[----:B------:R-:W-:Y:S01]  /*7770*/  FSEL R190, R190, -INF , P4 ;  /* 0xff800000bebe7808 */ /* 0x000fe20002000000 */
[--C-:B------:R-:W-:Y:S01]  /*7780*/  FFMA.FTZ R10, R184, UR39, -R9.reuse ;  /* 0x00000027b80a7c23 */ /* 0x100fe20008010809 */
[----:B------:R-:W-:Y:S01]  /*7790*/  FMNMX.FTZ R189, R187, R180, !PT ;  /* 0x000000b4bbbd7209 */ /* 0x000fe20007810000 */
[--C-:B------:R-:W-:Y:S01]  /*77a0*/  FFMA.FTZ R184, R128, UR39, -R9.reuse ;  /* 0x0000002780b87c23 */ /* 0x100fe20008010809 */
[----:B------:R-:W-:Y:S01]  /*77b0*/  ISETP.GT.AND P4, PT, R7, 0x10, PT ;  /* 0x000000100700780c */ /* 0x000fe20003f84270 */
[----:B------:R-:W-:Y:S01]  /*77c0*/  UIADD3 UR6, UR10, 0x400, URZ ;  /* 0x000004000a067890 */ /* 0x000fe2000fffe03f */
[----:B------:R-:W-:Y:S01]  /*77d0*/  FMNMX.FTZ R180, R190, R189, !PT ;  /* 0x000000bdbeb47209 */ /* 0x000fe20007810000 */
[----:B------:R-:W-:Y:S01]  /*77e0*/  UMOV UR7, 0xc0000010 ;  /* 0xc000001000077882 */ /* 0x000fe20000000000 */
        /* <DEDUP_REMOVED lines=115> */
[C---:B------:R-:W-:Y:S02]  /*7f20*/  ISETP.GT.AND P4, PT, R7.reuse, 0x80, PT ;  /* 0x000000800700780c */ /* 0x040fe40003f84270 */
[----:B------:R-:W-:Y:S01]  /*7f30*/  FMNMX.FTZ R180, R150, R189, !PT ;  /* 0x000000bd96b47209 */ /* 0x000fe20007810000 */
[----:B------:R-:W-:Y:S01]  /*7f40*/  MUFU.EX2 R14, R14 ;  /* 0x0000000e000e7308 */ /* 0x000fe20000000800 */
[----:B------:R-:W-:Y:S02]  /*7f50*/  ISETP.GT.AND P5, PT, R7, 0x81, PT ;  /* 0x000000810700780c */ /* 0x000fe40003fa4270 */
[----:B------:R-:W-:Y:S01]  /*7f60*/  FSEL R122, R122, -INF , P4 ;  /* 0xff8000007a7a7808 */ /* 0x000fe20002000000 */
[----:B------:R-:W-:Y:S02]  /*7f70*/  WARPGROUP.DEPBAR.LE gsb0, 0x0 ;  /* 0x00008000000079c5 */ /* 0x000fe40000010000 */
[----:B------:R-:W-:Y:S01]  /*7f80*/  FMNMX.FTZ R189, R151, R180, !PT ;  /* 0x000000b497bd7209 */ /* 0x000fe20007810000 */
[----:B------:R-:W-:Y:S01]  /*7f90*/  WARPGROUP.ARRIVE ;  /* 0x00000000000079c5 */ /* 0x000fe20000000000 */
[----:B------:R-:W-:Y:S01]  /*7fa0*/  ISETP.GT.AND P4, PT, R7, 0x88, PT ;  /* 0x000000880700780c */ /* 0x000fe20003f84270 */
[----:B------:R-:W-:Y:S01]  /*7fb0*/  MUFU.EX2 R15, R15 ;  /* 0x0000000f000f7308 */ /* 0x000fe20000000800 */
[----:B------:R-:W-:-:S02]  /*7fc0*/  FSEL R123, R123, -INF , P5 ;  /* 0xff8000007b7b7808 */ /* 0x000fc40002800000 */
[----:B------:R-:W-:Y:S01]  /*7fd0*/  FMNMX.FTZ R180, R122, R189, !PT ;  /* 0x000000bd7ab47209 */ /* 0x000fe20007810000 */
[----:B------:R-:W-:Y:S01]  /*7fe0*/  QGMMA.64x128x32.F32.E4M3.E4M3 R24, R208, gdesc[UR4], R24, gsb0 ;  /* 0x01e00004d0187df3 */ /* 0x000fe20008000818 */
[----:B------:R-:W-:Y:S01]  /*7ff0*/  ISETP.GT.AND P5, PT, R7, 0x89, PT ;  /* 0x000000890700780c */ /* 0x000fe20003fa4270 */
[----:B------:R-:W-:Y:S01]  /*8000*/  UIADD3 UR6, UR10, 0x500, URZ ;  /* 0x000005000a067890 */ /* 0x000fe2000fffe03f */
[----:B------:R-:W-:Y:S01]  /*8010*/  FSEL R126, R126, -INF , P4 ;  /* 0xff8000007e7e7808 */ /* 0x000fe20002000000 */
[----:B------:R-:W-:Y:S01]  /*8020*/  UMOV UR7, 0xc0000010 ;  /* 0xc000001000077882 */ /* 0x000fe20000000000 */
[----:B------:R-:W-:Y:S01]  /*8030*/  FMNMX.FTZ R189, R123, R180, !PT ;  /* 0x000000b47bbd7209 */ /* 0x000fe20007810000 */
[----:B------:R-:W-:Y:S01]  /*8040*/  MUFU.EX2 R20, R20 ;  /* 0x0000001400147308 */ /* 0x000fe20000000800 */
[----:B------:R-:W-:Y:S02]  /*8050*/  ISETP.GT.AND P4, PT, R7, 0x90, PT ;  /* 0x000000900700780c */ /* 0x000fe40003f84270 */
[----:B------:R-:W-:-:S02]  /*8060*/  FSEL R127, R127, -INF , P5 ;  /* 0xff8000007f7f7808 */ /* 0x000fc40002800000 */
[----:B------:R-:W-:Y:S02]  /*8070*/  FMNMX.FTZ R180, R126, R189, !PT ;  /* 0x000000bd7eb47209 */ /* 0x000fe40007810000 */
        /* <DEDUP_REMOVED lines=36> */
[----:B------:R0:W-:Y:S01]  /*82c0*/  MUFU.EX2 R114, R184 ;  /* 0x000000b800727308 */ /* 0x0001e20000000800 */
[----:B------:R-:W-:-:S02]  /*82d0*/  FMNMX.FTZ R180, R128, R189, !PT ;  /* 0x000000bd80b47209 */ /* 0x000fc40007810000 */
[----:B------:R-:W-:Y:S02]  /*82e0*/  ISETP.GT.AND P5, PT, R7, 0xb9, PT ;  /* 0x000000b90700780c */ /* 0x000fe40003fa4270 */
[----:B------:R-:W-:Y:S02]  /*82f0*/  FSEL R118, R118, -INF , P4 ;  /* 0xff80000076767808 */ /* 0x000fe40002000000 */
[----:B------:R-:W-:Y:S01]  /*8300*/  FMNMX.FTZ R189, R115, R180, !PT ;  /* 0x000000b473bd7209 */ /* 0x000fe20007810000 */
[----:B------:R-:W-:Y:S01]  /*8310*/  MUFU.EX2 R8, R8 ;  /* 0x0000000800087308 */ /* 0x000fe20000000800 */
[----:B------:R-:W-:Y:S01]  /*8320*/  FSEL R119, R119, -INF , P5 ;  /* 0xff80000077777808 */ /* 0x000fe20002800000 */
[----:B0-----:R-:W-:Y:S01]  /*8330*/  FFMA.FTZ R184, R132, UR39, -R9 ;  /* 0x0000002784b87c23 */ /* 0x001fe20008010809 */
        /* <DEDUP_REMOVED lines=14> */
[----:B------:R-:W-:Y:S01]  /*8420*/  ISETP.GT.AND P4, PT, R7, 0xd0, PT ;  /* 0x000000d00700780c */ /* 0x000fe20003f84270 */
[--C-:B0-----:R-:W-:Y:S01]  /*8430*/  FFMA.FTZ R184, R104, UR39, -R9.reuse ;  /* 0x0000002768b87c23 */ /* 0x101fe20008010809 */
[----:B------:R-:W-:Y:S01]  /*8440*/  FSEL R95, R95, -INF , P5 ;  /* 0xff8000005f5f7808 */ /* 0x000fe20002800000 */
[----:B------:R-:W-:Y:S01]  /*8450*/  FFMA.FTZ R9, R101, UR39, -R9 ;  /* 0x0000002765097c23 */ /* 0x000fe20008010809 */
        /* <DEDUP_REMOVED lines=13> */
[----:B------:R-:W-:Y:S02]  /*8530*/  FSEL R103, R103, -INF , P5 ;  /* 0xff80000067677808 */ /* 0x000fe40002800000 */
[----:B------:R-:W-:Y:S02]  /*8540*/  FMNMX.FTZ R180, R102, R7, !PT ;  /* 0x0000000766b47209 */ /* 0x000fe40007810000 */
[----:B------:R-:W-:-:S02]  /*8550*/  FSEL R192, R0, RZ, P3 ;  /* 0x000000ff00c07208 */ /* 0x000fc40001800000 */
[----:B------:R-:W-:Y:S01]  /*8560*/  FMNMX.FTZ R180, R103, R180, !PT ;  /* 0x000000b467b47209 */ /* 0x000fe20007810000 */
[----:B------:R-:W-:Y:S02]  /*8570*/  MUFU.EX2 R157, R157 ;  /* 0x0000009d009d7308 */ /* 0x000fe40000000800 */
[----:B------:R-:W-:-:S02]  /*8580*/  FADD.FTZ R192, -R192, R5 ;  /* 0x00000005c0c07221 */ /* 0x000fc40000010100 */
[----:B------:R-:W0:Y:S01]  /*8590*/  SHFL.BFLY PT, R7, R180, 0x2, 0x1f ;  /* 0x0c401f00b4077f89 */ /* 0x000e2200000e0000 */
[----:B------:R-:W-:Y:S02]  /*85a0*/  WARPGROUP.DEPBAR.LE gsb0, 0x0 ;  /* 0x00008000000079c5 */ /* 0x000fe40000010000 */
[----:B------:R-:W-:Y:S01]  /*85b0*/  WARPGROUP.ARRIVE ;  /* 0x00000000000079c5 */ /* 0x000fe20000000000 */
[----:B------:R-:W-:Y:S05]  /*85c0*/  MUFU.EX2 R160, R160 ;  /* 0x000000a000a07308 */ /* 0x000fea0000000800 */
[----:B------:R-:W-:Y:S01]  /*85d0*/  QGMMA.64x128x32.F32.E4M3.E4M3 R24, R204, gdesc[UR4], R24, gsb0 ;  /* 0x01e00004cc187df3 */ /* 0x000fe20008000818 */
[----:B------:R-:W-:-:S02]  /*85e0*/  UIADD3 UR6, UR10, 0x600, URZ ;  /* 0x000006000a067890 */ /* 0x000fc4000fffe03f */
[----:B------:R-:W-:Y:S01]  /*85f0*/  MUFU.EX2 R161, R161 ;  /* 0x000000a100a17308 */ /* 0x000fe20000000800 */
[----:B------:R-:W-:-:S07]  /*8600*/  UMOV UR7, 0xc0000010 ;  /* 0xc000001000077882 */ /* 0x000fce0000000000 */
[----:B------:R-:W-:Y:S01]  /*8610*/  MUFU.EX2 R164, R164 ;  /* 0x000000a400a47308 */ /* 0x000fe20000000800 */
[----:B0-----:R-:W-:Y:S01]  /*8620*/  FMNMX.FTZ R184, R180, R7, !PT ;  /* 0x00000007b4b87209 */ /* 0x001fe20007810000 */
[----:B------:R-:W-:-:S04]  /*8630*/  IMAD.U32 R180, RZ, RZ, UR39 ;  /* 0x00000027ffb47e24 */ /* 0x000fc8000f8e00ff */
[----:B------:R-:W0:Y:S02]  /*8640*/  SHFL.BFLY PT, R7, R184, 0x1, 0x1f ;  /* 0x0c201f00b8077f89 */ /* 0x000e2400000e0000 */
[----:B------:R-:W-:Y:S08]  /*8650*/  MUFU.EX2 R165, R165 ;  /* 0x000000a500a57308 */ /* 0x000ff00000000800 */
[----:B------:R-:W-:Y:S08]  /*8660*/  MUFU.EX2 R136, R136 ;  /* 0x0000008800887308 */ /* 0x000ff00000000800 */
[----:B------:R-:W-:Y:S01]  /*8670*/  MUFU.EX2 R137, R137 ;  /* 0x0000008900897308 */ /* 0x000fe20000000800 */
[----:B0-----:R-:W-:-:S07]  /*8680*/  FMNMX.FTZ R7, R184, R7, !PT ;  /* 0x00000007b8077209 */ /* 0x001fce0007810000 */
[----:B------:R-:W-:Y:S01]  /*8690*/  MUFU.EX2 R140, R140 ;  /* 0x0000008c008c7308 */ /* 0x000fe20000000800 */
[C---:B------:R-:W-:Y:S01]  /*86a0*/  FSETP.NEU.FTZ.AND P4, PT, R7.reuse, -INF , PT ;  /* 0xff8000000700780b */ /* 0x040fe20003f9d000 */
[----:B------:R-:W-:-:S03]  /*86b0*/  FFMA.FTZ R180, R7, R180, -8 ;  /* 0xc100000007b47423 */ /* 0x000fc600000100b4 */
[----:B------:R-:W-:Y:S02]  /*86c0*/  FSEL R193, R7, RZ, P4 ;  /* 0x000000ff07c17208 */ /* 0x000fe40002000000 */
[----:B------:R-:W-:Y:S01]  /*86d0*/  FSEL R180, R180, RZ, P4 ;  /* 0x000000ffb4b47208 */ /* 0x000fe20002000000 */
[----:B------:R-:W-:Y:S02]  /*86e0*/  MUFU.EX2 R141, R141 ;  /* 0x0000008d008d7308 */ /* 0x000fe40000000800 */
[----:B------:R-:W-:-:S02]  /*86f0*/  FADD.FTZ R193, -R193, R6 ;  /* 0x00000006c1c17221 */ /* 0x000fc40000010100 */
[--C-:B------:R-:W-:Y:S01]  /*8700*/  FFMA.FTZ R186, R191, UR39, -R180.reuse ;  /* 0x00000027bfba7c23 */ /* 0x100fe200080108b4 */
        /* <DEDUP_REMOVED lines=83> */
[----:B------:R-:W-:-:S03]  /*8c40*/  WARPGROUP.DEPBAR.LE gsb0, 0x0 ;  /* 0x00008000000079c5 */ /* 0x000fc60000010000 */
[----:B------:R-:W2:Y:S01]  /*8c50*/  MUFU.EX2 R170, R170 ;  /* 0x000000aa00aa7308 */ /* 0x000ea20000000800 */
[----:B-1----:R-:W-:-:S01]  /*8c60*/  FADD.FTZ R3, R189, R2 ;  /* 0x00000002bd037221 */ /* 0x002fc20000010000 */
[----:B------:R-:W-:Y:S01]  /*8c70*/  FADD.FTZ R2, R168, R151 ;  /* 0x00000097a8027221 */ /* 0x000fe20000010000 */
[----:B------:R-:W-:-:S05]  /*8c80*/  WARPGROUP.ARRIVE ;  /* 0x00000000000079c5 */ /* 0x000fca0000000000 */
[----:B------:R-:W1:Y:S01]  /*8c90*/  MUFU.EX2 R171, R171 ;  /* 0x000000ab00ab7308 */ /* 0x000e620000000800 */
[----:B0-----:R-:W-:-:S01]  /*8ca0*/  FADD.FTZ R3, R190, R3 ;  /* 0x00000003be037221 */ /* 0x001fc20000010000 */
[----:B------:R-:W-:Y:S06]  /*8cb0*/  QGMMA.64x128x32.F32.E4M3.E4M3 R24, R200, gdesc[UR4], R24, gsb0 ;  /* 0x01e00004c8187df3 */ /* 0x000fec0008000818 */
        /* <DEDUP_REMOVED lines=52> */
[----:B------:R-:W-:-:S06]  /*9000*/  FADD.FTZ R151, R141, R2 ;  /* 0x000000028d977221 */ /* 0x000fcc0000010000 */
[----:B------:R-:W1:Y:S01]  /*9010*/  MUFU.EX2 R142, R142 ;  /* 0x0000008e008e7308 */ /* 0x000e620000000800 */
[----:B0-----:R-:W-:-:S01]  /*9020*/  FADD.FTZ R192, R139, R192 ;  /* 0x000000c08bc07221 */ /* 0x001fc20000010000 */
[----:B------:R-:W-:-:S06]  /*9030*/  WARPGROUP.DEPBAR.LE gsb0, 0x0 ;  /* 0x00008000000079c5 */ /* 0x000fcc0000010000 */
        /* <DEDUP_REMOVED lines=118> */
.L_x_2039:
        /* <DEDUP_REMOVED lines=133> */
[----:B------:R-:W-:-:S05]  /*9ff0*/  UMOV UR55, UR7 ;  /* 0x0000000700377c82 */ /* 0x000fca0008000000 */
.L_x_2030:
[----:B------:R-:W-:-:S13]  /*a000*/  ISETP.LE.AND P2, PT, RZ, UR55, PT ;  /* 0x00000037ff007c0c */ /* 0x000fda000bf43270 */
[----:B------:R-:W-:Y:S05]  /*a010*/  @!P2 BRA `(.L_x_2041) ;  /* 0x000000340084a947 */ /* 0x000fea0003800000 */
[----:B------:R-:W-:Y:S01]  /*a020*/  IMAD.MOV.U32 R6, RZ, RZ, R7 ;  /* 0x000000ffff067224 */ /* 0x000fe200078e0007 */
[----:B------:R-:W-:Y:S01]  /*a030*/  UMOV UR50, UR45 ;  /* 0x0000002d00327c82 */ /* 0x000fe20008000000 */
[----:B------:R-:W-:Y:S01]  /*a040*/  IMAD.MOV.U32 R5, RZ, RZ, R0 ;  /* 0x000000ffff057224 */ /* 0x000fe200078e0000 */
[----:B------:R-:W-:-:S06]  /*a050*/  UMOV UR49, UR51 ;  /* 0x0000003300317c82 */ /* 0x000fcc0008000000 */
.L_x_2051:
        /* <DEDUP_REMOVED lines=9> */
.L_x_2043:
[----:B------:R-:W-:Y:S01]  /*a0f0*/  ULEA UR6, UR51, UR41, 0x3 ;  /* 0x0000002933067291 */ /* 0x000fe2000f8e183f */
[----:B------:R-:W-:-:S05]  /*a100*/  IMAD.U32 R0, RZ, RZ, UR45 ;  /* 0x0000002dff007e24 */ /* 0x000fca000f8e00ff */
[----:B------:R-:W-:-:S04]  /*a110*/  SHF.L.U32 R0, R0, 0x1f, RZ ;  /* 0x0000001f00007819 */ /* 0x000fc800000006ff */
[----:B------:R0:W1:Y:S01]  /*a120*/  SYNCS.PHASECHK.TRANS64.TRYWAIT P2, [UR6+0x2e830], R0 ;  /* 0x02e83000ff0075a7 */ /* 0x0000620008040146 */
[----:B------:R-:W-:Y:S05]  /*a130*/  @!P0 BRA `(.L_x_2044) ;  /* 0x0000000000048947 */ /* 0x000fea0003800000 */
[----:B------:R-:W-:Y:S01]  /*a140*/  BPT.TRAP 0x1 ;  /* 0x000000040000795c */ /* 0x000fe20000300000 */
.L_x_2044:
[----:B-1----:R-:W-:Y:S05]  /*a150*/  @P2 BRA `(.L_x_2042) ;  /* 0x0000000000082947 */ /* 0x002fea0003800000 */
[----:B------:R-:W1:Y:S02]  /*a160*/  SYNCS.PHASECHK.TRANS64.TRYWAIT P2, [UR6+0x2e830], R0 ;  /* 0x02e83000ff0075a7 */ /* 0x000e640008040146 */
[----:B-1----:R-:W-:Y:S05]  /*a170*/  @!P2 BRA `(.L_x_2045) ;  /* 0x000000c00098a947 */ /* 0x002fea0003800000 */
.L_x_2042:
        /* <DEDUP_REMOVED lines=185> */
.L_x_2047:
[----:B------:R-:W-:Y:S01]  /*ad10*/  ULEA UR6, UR49, UR41, 0x3 ;  /* 0x0000002931067291 */ /* 0x000fe2000f8e183f */
[----:B------:R-:W-:-:S05]  /*ad20*/  IMAD.U32 R0, RZ, RZ, UR50 ;  /* 0x00000032ff007e24 */ /* 0x000fca000f8e00ff */
[----:B------:R-:W-:-:S04]  /*ad30*/  SHF.L.U32 R0, R0, 0x1f, RZ ;  /* 0x0000001f00007819 */ /* 0x000fc800000006ff */
[----:B------:R0:W1:Y:S01]  /*ad40*/  SYNCS.PHASECHK.TRANS64.TRYWAIT P2, [UR6+0x2e850], R0 ;  /* 0x02e85000ff0075a7 */ /* 0x0000620008040146 */
[----:B------:R-:W-:Y:S05]  /*ad50*/  @!P0 BRA `(.L_x_2048) ;  /* 0x0000000000048947 */ /* 0x000fea0003800000 */
[----:B------:R-:W-:Y:S01]  /*ad60*/  BPT.TRAP 0x1 ;  /* 0x000000040000795c */ /* 0x000fe20000300000 */
.L_x_2048:
[----:B-1----:R-:W-:Y:S05]  /*ad70*/  @P2 BRA `(.L_x_2046) ;  /* 0x0000000000082947 */ /* 0x002fea0003800000 */
[----:B------:R-:W1:Y:S02]  /*ad80*/  SYNCS.PHASECHK.TRANS64.TRYWAIT P2, [UR6+0x2e850], R0 ;  /* 0x02e85000ff0075a7 */ /* 0x000e640008040146 */
[----:B-1----:R-:W-:Y:S05]  /*ad90*/  @!P2 BRA `(.L_x_2049) ;  /* 0x000000b400a8a947 */ /* 0x002fea0003800000 */
.L_x_2046:
        /* <DEDUP_REMOVED lines=517> */
.L_x_2050:
        /* <DEDUP_REMOVED lines=132> */
.L_x_2041:
[----:B------:R-:W-:Y:S06]  /*d630*/  BAR.ARV 0x8, 0x180 ;  /* 0x0206000000007b1d */ /* 0x000fec0000002000 */
[----:B------:R-:W-:Y:S05]  /*d640*/  @!P0 BRA `(.L_x_2052) ;  /* 0x0000000000048947 */ /* 0x000fea0003800000 */
[----:B------:R-:W-:Y:S01]  /*d650*/  BPT.TRAP 0x1 ;  /* 0x000000040000795c */ /* 0x000fe20000300000 */
.L_x_2052:
[----:B------:R-:W-:Y:S01]  /*d660*/  ULEA UR4, UR51, UR41, 0x3 ;  /* 0x0000002933047291 */ /* 0x000fe2000f8e183f */
[----:B------:R-:W-:-:S05]  /*d670*/  IMAD.U32 R4, RZ, RZ, UR45 ;  /* 0x0000002dff047e24 */ /* 0x000fca000f8e00ff */
[----:B------:R-:W-:-:S04]  /*d680*/  SHF.L.U32 R4, R4, 0x1f, RZ ;  /* 0x0000001f04047819 */ /* 0x000fc800000006ff */
[----:B------:R0:W1:Y:S01]  /*d690*/  SYNCS.PHASECHK.TRANS64.TRYWAIT P1, [UR4+0x2e850], R4 ;  /* 0x02e85004ff0075a7 */ /* 0x0000620008020144 */
[----:B------:R-:W-:Y:S05]  /*d6a0*/  @!P0 BRA `(.L_x_2053) ;  /* 0x0000000000048947 */ /* 0x000fea0003800000 */
[----:B------:R-:W-:Y:S01]  /*d6b0*/  BPT.TRAP 0x1 ;  /* 0x000000040000795c */ /* 0x000fe20000300000 */
.L_x_2053:
[----:B-1----:R-:W-:Y:S05]  /*d6c0*/  @P1 BRA `(.L_x_2054) ;  /* 0x0000000000081947 */ /* 0x002fea0003800000 */
[----:B------:R-:W1:Y:S02]  /*d6d0*/  SYNCS.PHASECHK.TRANS64.TRYWAIT P1, [UR4+0x2e850], R4 ;  /* 0x02e85004ff0075a7 */ /* 0x000e640008020144 */
[----:B-1----:R-:W-:Y:S05]  /*d6e0*/  @!P1 BRA `(.L_x_2055) ;  /* 0x0000008c006c9947 */ /* 0x002fea0003800000 */
.L_x_2054:
[----:B------:R-:W-:Y:S01]  /*d6f0*/  UIADD3 UR41, UR41, 0x400, URZ ;  /* 0x0000040029297890 */ /* 0x000fe2000fffe03f */
[----:B------:R-:W-:Y:S01]  /*d700*/  WARPGROUP.ARRIVE ;  /* 0x00000000000079c5 */ /* 0x000fe20000000000 */
[----:B------:R-:W-:Y:S01]  /*d710*/  UMOV UR7, 0xc0000010 ;  /* 0xc000001000077882 */ /* 0x000fe20000000000 */
[----:B------:R-:W-:Y:S01]  /*d720*/  ULDC.64 UR10, c[0x0][0x9a0] ;  /* 0x00026800000a7ab9 */ /* 0x000fe20000000a00 */
[----:B------:R-:W-:Y:S01]  /*d730*/  USHF.R.U32.HI UR41, URZ, 0x4, UR41 ;  /* 0x000000043f297899 */ /* 0x000fe20008011629 */
[----:B------:R-:W-:Y:S01]  /*d740*/  IMAD.MOV.U32 R6, RZ, RZ, 0x3f800000 ;  /* 0x3f800000ff067424 */ /* 0x000fe200078e00ff */
[----:B------:R-:W-:Y:S02]  /*d750*/  UISETP.NE.U32.AND UP0, UPT, UR10, URZ, UPT ;  /* 0x0000003f0a00728c */ /* 0x000fe4000bf05070 */
[----:B------:R-:W-:Y:S02]  /*d760*/  ULOP3.LUT UR41, UR41, 0x3fff, URZ, 0xc0, !UPT ;  /* 0x00003fff29297892 */ /* 0x000fe4000f8ec03f */
[----:B------:R-:W-:-:S02]  /*d770*/  UISETP.NE.AND.EX UP0, UPT, UR11, URZ, UPT, UP0 ;  /* 0x0000003f0b00728c */ /* 0x000fc4000bf05300 */
[----:B------:R-:W-:-:S04]  /*d780*/  ULOP3.LUT UR5, UR41, 0x10000, URZ, 0xfc, !UPT ;  /* 0x0001000029057892 */ /* 0x000fc8000f8efc3f */
[----:B------:R-:W-:Y:S01]  /*d790*/  UIMAD UR5, UR51, 0x700, UR5 ;  /* 0x00000700330578a4 */ /* 0x000fe2000f8e0205 */
[----:B------:R-:W-:-:S04]  /*d7a0*/  PLOP3.LUT P1, PT, PT, PT, UP0, 0x80, 0x0 ;  /* 0x000000000000781c */ /* 0x000fc80003f2f008 */
[----:B------:R-:W-:Y:S01]  /*d7b0*/  @UP0 ULDC.64 UR12, c[0x0][0x9c8] ;  /* 0x00027200000c0ab9 */ /* 0x000fe20000000a00 */
[----:B------:R-:W-:Y:S01]  /*d7c0*/  @UP0 USHF.R.S32.HI UR9, URZ, 0x1f, UR48 ;  /* 0x0000001f3f090899 */ /* 0x000fe20008011430 */
[----:B------:R-:W-:Y:S01]  /*d7d0*/  UMOV UR6, UR5 ;  /* 0x0000000500067c82 */ /* 0x000fe20008000000 */
[----:B------:R-:W-:Y:S01]  /*d7e0*/  @UP0 UIMAD UR8, UR36, UR12, URZ ;  /* 0x0000000c240802a4 */ /* 0x000fe2000f8e023f */
[----:B------:R-:W-:Y:S01]  /*d7f0*/  QGMMA.64x128x32.F32.E4M3.E4M3 R24, R224, gdesc[UR4], R24, gsb0 ;  /* 0x01e00004e0187df3 */ /* 0x000fe20008000818 */
[----:B------:R-:W-:Y:S01]  /*d800*/  UIADD3 UR6, UR5, 0x100, URZ ;  /* 0x0000010005067890 */ /* 0x000fe2000fffe03f */
[----:B------:R-:W-:Y:S01]  /*d810*/  UMOV UR7, 0xc0000010 ;  /* 0xc000001000077882 */ /* 0x000fe20000000000 */
        /* <DEDUP_REMOVED lines=24> */
[----:B01----:R-:W-:Y:S01]  /*d9a0*/  IMAD.U32 R4, RZ, RZ, UR8 ;  /* 0x00000008ff047e24 */ /* 0x003fe2000f8e00ff */
        /* <DEDUP_REMOVED lines=51> */
.L_x_2056:
        /* <DEDUP_REMOVED lines=74> */
.L_x_2023:
        /* <DEDUP_REMOVED lines=16> */
[----:B------:R-:W0:Y:S01]  /*e280*/  S2R R51, SR_SWINHI ;  /* 0x0000000000337919 */ /* 0x000e220000002f00 */
[----:B------:R-:W-:Y:S01]  /*e290*/  F2FP.BF16.F32.PACK_AB R86, R86, R7 ;  /* 0x000000075656723e */ /* 0x000fe200000010ff */
[----:B------:R-:W-:Y:S02]  /*e2a0*/  ULDC.64 UR6, c[0x0][0xc00] ;  /* 0x0003000000067ab9 */ /* 0x000fe40000000a00 */
[----:B------:R1:W2:Y:S01]  /*e2b0*/  LDG.E.CONSTANT R35, desc[UR52][R4.64] ;  /* 0x0000003404237981 */ /* 0x0002a2000c1e9900 */
[----:B------:R-:W-:Y:S01]  /*e2c0*/  F2FP.BF16.F32.PACK_AB R87, R87, R6 ;  /* 0x000000065757723e */ /* 0x000fe200000010ff */
[----:B------:R-:W-:Y:S01]  /*e2d0*/  UISETP.NE.U32.AND UP0, UPT, UR6, URZ, UPT ;  /* 0x0000003f0600728c */ /* 0x000fe2000bf05070 */
[----:B------:R-:W-:Y:S02]  /*e2e0*/  F2FP.BF16.F32.PACK_AB R28, R61, R28 ;  /* 0x0000001c3d1c723e */ /* 0x000fe400000010ff */
[----:B------:R-:W-:Y:S01]  /*e2f0*/  F2FP.BF16.F32.PACK_AB R11, R78, R11 ;  /* 0x0000000b4e0b723e */ /* 0x000fe200000010ff */
[----:B------:R-:W-:Y:S01]  /*e300*/  UISETP.NE.AND.EX UP0, UPT, UR7, URZ, UPT, UP0 ;  /* 0x0000003f0700728c */ /* 0x000fe2000bf05300 */
[----:B------:R-:W-:-:S02]  /*e310*/  F2FP.BF16.F32.PACK_AB R10, R79, R10 ;  /* 0x0000000a4f0a723e */ /* 0x000fc400000010ff */
[----:B------:R-:W-:Y:S01]  /*e320*/  F2FP.BF16.F32.PACK_AB R26, R55, R26 ;  /* 0x0000001a371a723e */ /* 0x000fe200000010ff */
[----:B------:R-:W-:Y:S01]  /*e330*/  ULDC.64 UR6, c[0x0][0xc00] ;  /* 0x0003000000067ab9 */ /* 0x000fe20000000a00 */
[----:B-1----:R-:W-:Y:S01]  /*e340*/  LOP3.LUT P0, R4, R50, 0x3, RZ, 0xc0, !PT ;  /* 0x0000000332047812 */ /* 0x002fe2000780c0ff */
[----:B------:R-:W-:Y:S01]  /*e350*/  UIMAD.WIDE UR6, UR42, 0x4, UR6 ;  /* 0x000000042a0678a5 */ /* 0x000fe2000f8e0206 */
[----:B------:R-:W-:Y:S02]  /*e360*/  F2FP.BF16.F32.PACK_AB R9, R84, R9 ;  /* 0x000000095409723e */ /* 0x000fe400000010ff */
[----:B------:R-:W-:Y:S02]  /*e370*/  ISETP.EQ.OR P0, PT, R4, 0x3, !P0 ;  /* 0x000000030400780c */ /* 0x000fe40004702670 */
[----:B------:R-:W-:Y:S02]  /*e380*/  F2FP.BF16.F32.PACK_AB R8, R85, R8 ;  /* 0x000000085508723e */ /* 0x000fe400000010ff */
[----:B------:R-:W-:-:S02]  /*e390*/  SEL R58, R11, R10, P0 ;  /* 0x0000000a0b3a7207 */ /* 0x000fc40000000000 */
[----:B------:R-:W-:Y:S02]  /*e3a0*/  SEL R55, R10, R11, P0 ;  /* 0x0000000b0a377207 */ /* 0x000fe40000000000 */
[----:B------:R-:W-:Y:S02]  /*e3b0*/  F2FP.BF16.F32.PACK_AB R38, R38, R49 ;  /* 0x000000312626723e */ /* 0x000fe400000010ff */
[----:B------:R-:W-:Y:S02]  /*e3c0*/  F2FP.BF16.F32.PACK_AB R39, R39, R34 ;  /* 0x000000222727723e */ /* 0x000fe400000010ff */
[----:B------:R-:W-:Y:S02]  /*e3d0*/  F2FP.BF16.F32.PACK_AB R25, R62, R25 ;  /* 0x000000193e19723e */ /* 0x000fe400000010ff */
[----:B------:R-:W-:Y:S02]  /*e3e0*/  MOV R4, R0 ;  /* 0x0000000000047202 */ /* 0x000fe40000000f00 */
[----:B0-----:R-:W-:-:S02]  /*e3f0*/  MOV R5, R51 ;  /* 0x0000003300057202 */ /* 0x001fc40000000f00 */
[----:B------:R-:W-:Y:S02]  /*e400*/  F2FP.BF16.F32.PACK_AB R24, R63, R24 ;  /* 0x000000183f18723e */ /* 0x000fe400000010ff */
[----:B------:R-:W-:Y:S01]  /*e410*/  F2FP.BF16.F32.PACK_AB R13, R76, R13 ;  /* 0x0000000d4c0d723e */ /* 0x000fe200000010ff */
[----:B------:R-:W-:Y:S01]  /*e420*/  IMAD.WIDE R6, R231, 0x2, R4 ;  /* 0x00000002e7067825 */ /* 0x000fe200078e0204 */
[----:B------:R-:W-:Y:S02]  /*e430*/  F2FP.BF16.F32.PACK_AB R12, R77, R12 ;  /* 0x0000000c4d0c723e */ /* 0x000fe400000010ff */
[----:B------:R-:W-:Y:S02]  /*e440*/  F2FP.BF16.F32.PACK_AB R37, R37, R40 ;  /* 0x000000282525723e */ /* 0x000fe400000010ff */
[C---:B------:R-:W-:Y:S02]  /*e450*/  IADD3 R61, P1, R6.reuse, 0x40, RZ ;  /* 0x00000040063d7810 */ /* 0x040fe40007f3e0ff */
[----:B------:R-:W-:-:S02]  /*e460*/  IADD3 R63, P2, R6, 0x60, RZ ;  /* 0x00000060063f7810 */ /* 0x000fc40007f5e0ff */
[----:B------:R-:W-:Y:S02]  /*e470*/  LOP3.LUT R10, R61, 0x380, RZ, 0xc0, !PT ;  /* 0x000003803d0a7812 */ /* 0x000fe400078ec0ff */
[----:B------:R-:W-:Y:S02]  /*e480*/  F2FP.BF16.F32.PACK_AB R31, R31, R42 ;  /* 0x0000002a1f1f723e */ /* 0x000fe400000010ff */
[----:B------:R-:W-:Y:S02]  /*e490*/  SHF.R.U64 R10, R10, 0x3, RZ ;  /* 0x000000030a0a7819 */ /* 0x000fe400000012ff */
[----:B------:R-:W-:Y:S02]  /*e4a0*/  F2FP.BF16.F32.PACK_AB R36, R36, R41 ;  /* 0x000000292424723e */ /* 0x000fe400000010ff */
[----:B------:R-:W-:Y:S02]  /*e4b0*/  F2FP.BF16.F32.PACK_AB R30, R30, R43 ;  /* 0x0000002b1e1e723e */ /* 0x000fe400000010ff */
[----:B------:R-:W-:-:S02]  /*e4c0*/  SEL R46, R9, R8, P0 ;  /* 0x00000008092e7207 */ /* 0x000fc40000000000 */
[----:B------:R-:W-:Y:S02]  /*e4d0*/  SEL R45, R8, R9, P0 ;  /* 0x00000009082d7207 */ /* 0x000fe40000000000 */
[----:B------:R-:W-:Y:S02]  /*e4e0*/  IADD3 R67, P4, R6, 0x4020, RZ ;  /* 0x0000402006437810 */ /* 0x000fe40007f9e0ff */
[----:B------:R-:W-:Y:S02]  /*e4f0*/  F2FP.BF16.F32.PACK_AB R27, R54, R27 ;  /* 0x0000001b361b723e */ /* 0x000fe400000010ff */
[----:B------:R-:W-:Y:S02]  /*e500*/  LOP3.LUT R9, R6, 0x380, RZ, 0xc0, !PT ;  /* 0x0000038006097812 */ /* 0x000fe400078ec0ff */
[----:B------:R-:W-:Y:S02]  /*e510*/  F2FP.BF16.F32.PACK_AB R33, R52, R33 ;  /* 0x000000213421723e */ /* 0x000fe400000010ff */
[----:B------:R-:W-:-:S02]  /*e520*/  F2FP.BF16.F32.PACK_AB R32, R53, R32 ;  /* 0x000000203520723e */ /* 0x000fc400000010ff */
[----:B------:R-:W-:Y:S02]  /*e530*/  SEL R44, R13, R12, P0 ;  /* 0x0000000c0d2c7207 */ /* 0x000fe40000000000 */
[----:B------:R-:W-:Y:S01]  /*e540*/  SEL R43, R12, R13, P0 ;  /* 0x0000000d0c2b7207 */ /* 0x000fe20000000000 */
[--C-:B------:R-:W-:Y:S01]  /*e550*/  IMAD.X R13, RZ, RZ, R7.reuse, P4 ;  /* 0x000000ffff0d7224 */ /* 0x100fe200020e0607 */
[----:B------:R-:W-:Y:S02]  /*e560*/  SEL R50, R38, R39, P0 ;  /* 0x0000002726327207 */ /* 0x000fe40000000000 */
[----:B------:R-:W-:Y:S02]  /*e570*/  SEL R54, R25, R24, P0 ;  /* 0x0000001819367207 */ /* 0x000fe40000000000 */
[----:B------:R-:W-:Y:S01]  /*e580*/  SEL R51, R24, R25, P0 ;  /* 0x0000001918337207 */ /* 0x000fe20000000000 */
[----:B------:R-:W-:Y:S01]  /*e590*/  IMAD.X R25, RZ, RZ, R7, P1 ;  /* 0x000000ffff197224 */ /* 0x000fe200008e0607 */
[----:B------:R-:W-:-:S02]  /*e5a0*/  IADD3 R59, P6, R6, 0x20, RZ ;  /* 0x00000020063b7810 */ /* 0x000fc40007fde0ff */
[----:B------:R-:W-:Y:S02]  /*e5b0*/  SEL R39, R39, R38, P0 ;  /* 0x0000002627277207 */ /* 0x000fe40000000000 */
[----:B------:R-:W-:Y:S02]  /*e5c0*/  LOP3.LUT R12, R63, 0x380, RZ, 0xc0, !PT ;  /* 0x000003803f0c7812 */ /* 0x000fe400078ec0ff */
[----:B------:R-:W-:Y:S02]  /*e5d0*/  LOP3.LUT R24, R10, R61, RZ, 0x3c, !PT ;  /* 0x0000003d0a187212 */ /* 0x000fe400078e3cff */
[----:B------:R-:W-:Y:S02]  /*e5e0*/  F2FP.BF16.F32.PACK_AB R29, R60, R29 ;  /* 0x0000001d3c1d723e */ /* 0x000fe400000010ff */
[----:B------:R-:W-:Y:S02]  /*e5f0*/  SEL R42, R37, R36, P0 ;  /* 0x00000024252a7207 */ /* 0x000fe40000000000 */
[----:B------:R-:W-:-:S02]  /*e600*/  SEL R38, R31, R30, P0 ;  /* 0x0000001e1f267207 */ /* 0x000fc40000000000 */
[----:B------:R-:W-:Y:S02]  /*e610*/  LOP3.LUT R10, R67, 0x380, RZ, 0xc0, !PT ;  /* 0x00000380430a7812 */ /* 0x000fe400078ec0ff */
[----:B------:R-:W-:Y:S02]  /*e620*/  SEL R37, R36, R37, P0 ;  /* 0x0000002524257207 */ /* 0x000fe40000000000 */
[----:B------:R-:W-:Y:S02]  /*e630*/  SEL R31, R30, R31, P0 ;  /* 0x0000001f1e1f7207 */ /* 0x000fe40000000000 */
[----:B------:R-:W-:Y:S02]  /*e640*/  SHF.R.U64 R9, R9, 0x3, RZ ;  /* 0x0000000309097819 */ /* 0x000fe400000012ff */
[----:B------:R-:W-:Y:S02]  /*e650*/  F2FP.BF16.F32.PACK_AB R21, R68, R21 ;  /* 0x000000154415723e */ /* 0x000fe400000010ff */
[----:B------:R-:W-:-:S02]  /*e660*/  F2FP.BF16.F32.PACK_AB R20, R69, R20 ;  /* 0x000000144514723e */ /* 0x000fc400000010ff */
[----:B------:R-:W-:Y:S02]  /*e670*/  SEL R36, R33, R32, P0 ;  /* 0x0000002021247207 */ /* 0x000fe40000000000 */
[----:B------:R-:W-:Y:S02]  /*e680*/  SEL R30, R27, R26, P0 ;  /* 0x0000001a1b1e7207 */ /* 0x000fe40000000000 */
[----:B------:R-:W-:Y:S01]  /*e690*/  SEL R49, R26, R27, P0 ;  /* 0x0000001b1a317207 */ /* 0x000fe20000000000 */
[----:B------:R-:W-:Y:S01]  /*e6a0*/  IMAD.X R27, RZ, RZ, R7, P6 ;  /* 0x000000ffff1b7224 */ /* 0x000fe200030e0607 */
[----:B------:R-:W-:Y:S02]  /*e6b0*/  F2FP.BF16.F32.PACK_AB R56, R56, R65 ;  /* 0x000000413838723e */ /* 0x000fe400000010ff */
[----:B------:R-:W-:Y:S02]  /*e6c0*/  SEL R33, R32, R33, P0 ;  /* 0x0000002120217207 */ /* 0x000fe40000000000 */
[----:B------:R-:W-:-:S02]  /*e6d0*/  SHF.R.U64 R12, R12, 0x3, RZ ;  /* 0x000000030c0c7819 */ /* 0x000fc400000012ff */
[----:B------:R-:W-:Y:S02]  /*e6e0*/  F2FP.BF16.F32.PACK_AB R94, R94, R95 ;  /* 0x0000005f5e5e723e */ /* 0x000fe400000010ff */
[----:B------:R-:W-:Y:S02]  /*e6f0*/  F2FP.BF16.F32.PACK_AB R93, R92, R93 ;  /* 0x0000005d5c5d723e */ /* 0x000fe400000010ff */
[----:B------:R-:W-:Y:S02]  /*e700*/  F2FP.BF16.F32.PACK_AB R57, R48, R57 ;  /* 0x000000393039723e */ /* 0x000fe400000010ff */
[----:B------:R-:W-:Y:S02]  /*e710*/  SEL R32, R29, R28, P0 ;  /* 0x0000001c1d207207 */ /* 0x000fe40000000000 */
[C---:B------:R-:W-:Y:S02]  /*e720*/  IADD3 R65, P3, R6.reuse, 0x4000, RZ ;  /* 0x0000400006417810 */ /* 0x040fe40007f7e0ff */
[----:B------:R-:W-:-:S02]  /*e730*/  IADD3 R69, P5, R6, 0x4040, RZ ;  /* 0x0000404006457810 */ /* 0x000fc40007fbe0ff */
[----:B------:R-:W-:Y:S02]  /*e740*/  IADD3 R62, P6, R6, 0x4060, RZ ;  /* 0x00004060063e7810 */ /* 0x000fe40007fde0ff */
[----:B------:R-:W-:Y:S01]  /*e750*/  SHF.R.U64 R10, R10, 0x3, RZ ;  /* 0x000000030a0a7819 */ /* 0x000fe200000012ff */
[--C-:B------:R-:W-:Y:S01]  /*e760*/  IMAD.X R11, RZ, RZ, R7.reuse, P5 ;  /* 0x000000ffff0b7224 */ /* 0x100fe200028e0607 */
[----:B------:R-:W-:Y:S02]  /*e770*/  F2FP.BF16.F32.PACK_AB R90, R90, R91 ;  /* 0x0000005b5a5a723e */ /* 0x000fe400000010ff */
[----:B------:R-:W-:Y:S02]  /*e780*/  F2FP.BF16.F32.PACK_AB R89, R88, R89 ;  /* 0x000000595859723e */ /* 0x000fe400000010ff */
[----:B------:R-:W-:Y:S02]  /*e790*/  SEL R29, R28, R29, P0 ;  /* 0x0000001d1c1d7207 */ /* 0x000fe40000000000 */
[----:B------:R-:W-:Y:S01]  /*e7a0*/  LOP3.LUT R6, R9, R6, RZ, 0x3c, !PT ;  /* 0x0000000609067212 */ /* 0x000fe200078e3cff */
[----:B------:R-:W-:Y:S01]  /*e7b0*/  IMAD.X R9, RZ, RZ, R7, P6 ;  /* 0x000000ffff097224 */ /* 0x000fe200030e0607 */
[----:B------:R-:W-:-:S02]  /*e7c0*/  SEL R28, R21, R20, P0 ;  /* 0x00000014151c7207 */ /* 0x000fc40000000000 */
[----:B------:R-:W-:Y:S01]  /*e7d0*/  SEL R41, R20, R21, P0 ;  /* 0x0000001514297207 */ /* 0x000fe20000000000 */
[----:B------:R-:W-:Y:S01]  /*e7e0*/  IMAD.X R21, RZ, RZ, R7, P2 ;  /* 0x000000ffff157224 */ /* 0x000fe200010e0607 */
[----:B------:R-:W-:Y:S02]  /*e7f0*/  LOP3.LUT R20, R12, R63, RZ, 0x3c, !PT ;  /* 0x0000003f0c147212 */ /* 0x000fe400078e3cff */
[----:B------:R-:W-:Y:S02]  /*e800*/  SEL R34, R94, R93, P0 ;  /* 0x0000005d5e227207 */ /* 0x000fe40000000000 */
[----:B------:R-:W-:Y:S02]  /*e810*/  SEL R48, R56, R57, P0 ;  /* 0x0000003938307207 */ /* 0x000fe40000000000 */
[----:B------:R-:W-:Y:S02]  /*e820*/  LOP3.LUT R52, R69, 0x380, RZ, 0xc0, !PT ;  /* 0x0000038045347812 */ /* 0x000fe400078ec0ff */
[----:B------:R-:W-:-:S02]  /*e830*/  LOP3.LUT R12, R10, R67, RZ, 0x3c, !PT ;  /* 0x000000430a0c7212 */ /* 0x000fc400078e3cff */
[----:B------:R-:W-:Y:S02]  /*e840*/  SEL R93, R93, R94, P0 ;  /* 0x0000005e5d5d7207 */ /* 0x000fe40000000000 */
[----:B------:R-:W-:Y:S02]  /*e850*/  SEL R40, R90, R89, P0 ;  /* 0x000000595a287207 */ /* 0x000fe40000000000 */
[----:B------:R-:W-:Y:S02]  /*e860*/  SEL R57, R57, R56, P0 ;  /* 0x0000003839397207 */ /* 0x000fe40000000000 */
[----:B------:R-:W-:Y:S02]  /*e870*/  MOV R67, R6 ;  /* 0x0000000600437202 */ /* 0x000fe40000000f00 */
[----:B------:R-:W-:Y:S02]  /*e880*/  F2FP.BF16.F32.PACK_AB R15, R70, R15 ;  /* 0x0000000f460f723e */ /* 0x000fe400000010ff */
[----:B------:R-:W-:-:S02]  /*e890*/  F2FP.BF16.F32.PACK_AB R14, R71, R14 ;  /* 0x0000000e470e723e */ /* 0x000fc400000010ff */
[----:B------:R-:W-:Y:S02]  /*e8a0*/  SEL R89, R89, R90, P0 ;  /* 0x0000005a59597207 */ /* 0x000fe40000000000 */
[----:B------:R-:W-:Y:S02]  /*e8b0*/  SHF.R.U64 R52, R52, 0x3, RZ ;  /* 0x0000000334347819 */ /* 0x000fe400000012ff */
[----:B------:R-:W-:Y:S02]  /*e8c0*/  SEL R56, R15, R14, P0 ;  /* 0x0000000e0f387207 */ /* 0x000fe40000000000 */
[----:B------:R-:W-:Y:S01]  /*e8d0*/  SEL R53, R14, R15, P0 ;  /* 0x0000000f0e357207 */ /* 0x000fe20000000000 */
[----:B------:R-:W-:Y:S01]  /*e8e0*/  IMAD.X R15, RZ, RZ, R7, P3 ;  /* 0x000000ffff0f7224 */ /* 0x000fe200018e0607 */
[----:B------:R-:W-:Y:S02]  /*e8f0*/  SEL R60, R86, R87, P0 ;  /* 0x00000057563c7207 */ /* 0x000fe40000000000 */
[----:B------:R-:W-:-:S02]  /*e900*/  SEL R87, R87, R86, P0 ;  /* 0x0000005657577207 */ /* 0x000fc40000000000 */
[----:B------:R-:W-:Y:S02]  /*e910*/  LOP3.LUT R8, R59, 0x380, RZ, 0xc0, !PT ;  /* 0x000003803b087812 */ /* 0x000fe400078ec0ff */
[----:B------:R-:W-:Y:S02]  /*e920*/  LOP3.LUT R10, R52, R69, RZ, 0x3c, !PT ;  /* 0x00000045340a7212 */ /* 0x000fe400078e3cff */
[----:B------:R-:W-:Y:S02]  /*e930*/  MOV R64, R20 ;  /* 0x0000001400407202 */ /* 0x000fe40000000f00 */
[----:B------:R-:W-:Y:S02]  /*e940*/  SHF.R.U64 R8, R8, 0x3, RZ ;  /* 0x0000000308087819 */ /* 0x000fe400000012ff */
[----:B------:R-:W-:Y:S02]  /*e950*/  MOV R61, R10 ;  /* 0x0000000a003d7202 */ /* 0x000fe40000000f00 */
[----:B------:R-:W-:-:S02]  /*e960*/  LOP3.LUT R26, R8, R59, RZ, 0x3c, !PT ;  /* 0x0000003b081a7212 */ /* 0x000fc400078e3cff */
[----:B------:R-:W-:Y:S02]  /*e970*/  LOP3.LUT R8, R65, 0x380, RZ, 0xc0, !PT ;  /* 0x0000038041087812 */ /* 0x000fe400078ec0ff */
[----:B------:R-:W-:Y:S02]  /*e980*/  LOP3.LUT R59, R62, 0x380, RZ, 0xc0, !PT ;  /* 0x000003803e3b7812 */ /* 0x000fe400078ec0ff */
[----:B------:R-:W-:Y:S02]  /*e990*/  SHF.R.U64 R8, R8, 0x3, RZ ;  /* 0x0000000308087819 */ /* 0x000fe400000012ff */
[----:B------:R-:W-:Y:S02]  /*e9a0*/  SHF.R.U64 R59, R59, 0x3, RZ ;  /* 0x000000033b3b7819 */ /* 0x000fe400000012ff */
[----:B------:R-:W-:Y:S02]  /*e9b0*/  LOP3.LUT R14, R8, R65, RZ, 0x3c, !PT ;  /* 0x00000041080e7212 */ /* 0x000fe400078e3cff */
[----:B------:R-:W-:-:S02]  /*e9c0*/  LOP3.LUT R8, R59, R62, RZ, 0x3c, !PT ;  /* 0x0000003e3b087212 */ /* 0x000fc400078e3cff */
[----:B------:R-:W-:Y:S02]  /*e9d0*/  MOV R63, R14 ;  /* 0x0000000e003f7202 */ /* 0x000fe40000000f00 */
[----:B------:R-:W-:Y:S02]  /*e9e0*/  MOV R59, R8 ;  /* 0x00000008003b7202 */ /* 0x000fe40000000f00 */
[----:B------:R-:W-:Y:S02]  /*e9f0*/  MOV R62, R12 ;  /* 0x0000000c003e7202 */ /* 0x000fe40000000f00 */
[----:B------:R-:W-:Y:S02]  /*ea00*/  MOV R66, R26 ;  /* 0x0000001a00427202 */ /* 0x000fe40000000f00 */
[----:B------:R-:W-:Y:S02]  /*ea10*/  MOV R65, R24 ;  /* 0x0000001800417202 */ /* 0x000fe40000000f00 */
[----:B------:R-:W-:Y:S01]  /*ea20*/  PLOP3.LUT P2, PT, PT, PT, UP0, 0x80, 0x0 ;  /* 0x000000000000781c */ /* 0x000fe20003f4f008 */
[----:B------:R-:W-:Y:S01]  /*ea30*/  ULDC UR8, c[0x0][0xa88] ;  /* 0x0002a20000087ab9 */ /* 0x000fe20000000800 */
[----:B--2---:R-:W-:Y:S01]  /*ea40*/  LOP3.LUT R6, R35, 0x2, RZ, 0x3c, !PT ;  /* 0x0000000223067812 */ /* 0x004fe200078e3cff */
[----:B------:R-:W-:Y:S04]  /*ea50*/  SHFL.IDX PT, R34, R34, R35, 0x1c1f ;  /* 0x001c1f2322227589 */ /* 0x000fe800000e0000 */
[----:B------:R-:W0:Y:S04]  /*ea60*/  SHFL.IDX PT, R93, R93, R6, 0x1c1f ;  /* 0x001c1f065d5d7589 */ /* 0x000e2800000e0000 */
[----:B------:R-:W-:Y:S04]  /*ea70*/  SHFL.IDX PT, R48, R48, R35, 0x1c1f ;  /* 0x001c1f2330307589 */ /* 0x000fe800000e0000 */
[----:B------:R-:W1:Y:S04]  /*ea80*/  SHFL.IDX PT, R57, R57, R6, 0x1c1f ;  /* 0x001c1f0639397589 */ /* 0x000e6800000e0000 */
[----:B------:R-:W-:Y:S04]  /*ea90*/  SHFL.IDX PT, R40, R40, R35, 0x1c1f ;  /* 0x001c1f2328287589 */ /* 0x000fe800000e0000 */
[----:B------:R-:W2:Y:S04]  /*eaa0*/  SHFL.IDX PT, R89, R89, R6, 0x1c1f ;  /* 0x001c1f0659597589 */ /* 0x000ea800000e0000 */
[----:B------:R-:W-:Y:S04]  /*eab0*/  SHFL.IDX PT, R50, R50, R35, 0x1c1f ;  /* 0x001c1f2332327589 */ /* 0x000fe800000e0000 */
[----:B------:R-:W3:Y:S01]  /*eac0*/  SHFL.IDX PT, R39, R39, R6, 0x1c1f ;  /* 0x001c1f0627277589 */ /* 0x000ee200000e0000 */
[----:B0-----:R-:W-:-:S02]  /*ead0*/  SEL R8, R34, R93, P0 ;  /* 0x0000005d22087207 */ /* 0x001fc40000000000 */
[----:B------:R-:W-:Y:S01]  /*eae0*/  SEL R10, R93, R34, P0 ;  /* 0x000000225d0a7207 */ /* 0x000fe20000000000 */
[----:B------:R-:W-:Y:S04]  /*eaf0*/  SHFL.IDX PT, R42, R42, R35, 0x1c1f ;  /* 0x001c1f232a2a7589 */ /* 0x000fe800000e0000 */
[----:B------:R-:W0:Y:S01]  /*eb00*/  SHFL.IDX PT, R37, R37, R6, 0x1c1f ;  /* 0x001c1f0625257589 */ /* 0x000e2200000e0000 */
[----:B-1----:R-:W-:Y:S02]  /*eb10*/  SEL R9, R48, R57, P0 ;  /* 0x0000003930097207 */ /* 0x002fe40000000000 */
[----:B------:R-:W-:Y:S01]  /*eb20*/  SEL R11, R57, R48, P0 ;  /* 0x00000030390b7207 */ /* 0x000fe20000000000 */
[----:B------:R-:W-:Y:S04]  /*eb30*/  SHFL.IDX PT, R38, R38, R35, 0x1c1f ;  /* 0x001c1f2326267589 */ /* 0x000fe800000e0000 */
[----:B------:R-:W1:Y:S01]  /*eb40*/  SHFL.IDX PT, R31, R31, R6, 0x1c1f ;  /* 0x001c1f061f1f7589 */ /* 0x000e6200000e0000 */
[----:B--2---:R-:W-:-:S02]  /*eb50*/  SEL R12, R40, R89, P0 ;  /* 0x00000059280c7207 */ /* 0x004fc40000000000 */
[----:B------:R-:W-:Y:S01]  /*eb60*/  SEL R14, R89, R40, P0 ;  /* 0x00000028590e7207 */ /* 0x000fe20000000000 */
[----:B------:R-:W-:Y:S04]  /*eb70*/  SHFL.IDX PT, R36, R36, R35, 0x1c1f ;  /* 0x001c1f2324247589 */ /* 0x000fe800000e0000 */
[----:B------:R-:W2:Y:S01]  /*eb80*/  SHFL.IDX PT, R33, R33, R6, 0x1c1f ;  /* 0x001c1f0621217589 */ /* 0x000ea200000e0000 */
[----:B---3--:R-:W-:Y:S02]  /*eb90*/  SEL R13, R50, R39, P0 ;  /* 0x00000027320d7207 */ /* 0x008fe40000000000 */
[----:B------:R-:W-:Y:S01]  /*eba0*/  SEL R15, R39, R50, P0 ;  /* 0x00000032270f7207 */ /* 0x000fe20000000000 */
[----:B------:R2:W-:Y:S04]  /*ebb0*/  SHFL.IDX PT, R21, R30, R35, 0x1c1f ;  /* 0x001c1f231e157589 */ /* 0x0005e800000e0000 */
[----:B------:R-:W3:Y:S01]  /*ebc0*/  SHFL.IDX PT, R52, R49, R6, 0x1c1f ;  /* 0x001c1f0631347589 */ /* 0x000ee200000e0000 */
[----:B0-----:R-:W-:-:S02]  /*ebd0*/  SEL R24, R42, R37, P0 ;  /* 0x000000252a187207 */ /* 0x001fc40000000000 */
[----:B------:R-:W-:Y:S01]  /*ebe0*/  SEL R26, R37, R42, P0 ;  /* 0x0000002a251a7207 */ /* 0x000fe20000000000 */
[----:B------:R-:W-:Y:S04]  /*ebf0*/  SHFL.IDX PT, R32, R32, R35, 0x1c1f ;  /* 0x001c1f2320207589 */ /* 0x000fe800000e0000 */
[----:B------:R-:W-:Y:S01]  /*ec00*/  SHFL.IDX PT, R54, R54, R35, 0x1c1f ;  /* 0x001c1f2336367589 */ /* 0x000fe200000e0000 */
[----:B-1----:R-:W-:Y:S02]  /*ec10*/  SEL R25, R38, R31, P0 ;  /* 0x0000001f26197207 */ /* 0x002fe40000000000 */
[----:B------:R-:W-:Y:S01]  /*ec20*/  SEL R27, R31, R38, P0 ;  /* 0x000000261f1b7207 */ /* 0x000fe20000000000 */
[----:B------:R3:W0:Y:S04]  /*ec30*/  SHFL.IDX PT, R7, R29, R6, 0x1c1f ;  /* 0x001c1f061d077589 */ /* 0x00062800000e0000 */
[----:B------:R-:W1:Y:S01]  /*ec40*/  SHFL.IDX PT, R51, R51, R6, 0x1c1f ;  /* 0x001c1f0633337589 */ /* 0x000e6200000e0000 */
[----:B--2---:R-:W-:-:S03]  /*ec50*/  SEL R30, R33, R36, P0 ;  /* 0x00000024211e7207 */ /* 0x004fc60000000000 */
[----:B------:R2:W-:Y:S04]  /*ec60*/  SHFL.IDX PT, R20, R28, R35, 0x1c1f ;  /* 0x001c1f231c147589 */ /* 0x0005e800000e0000 */
[----:B------:R-:W-:Y:S01]  /*ec70*/  SHFL.IDX PT, R44, R44, R35, 0x1c1f ;  /* 0x001c1f232c2c7589 */ /* 0x000fe200000e0000 */
[----:B---3--:R-:W-:Y:S02]  /*ec80*/  SEL R29, R21, R52, P0 ;  /* 0x00000034151d7207 */ /* 0x008fe40000000000 */
[----:B------:R-:W-:Y:S01]  /*ec90*/  SEL R31, R52, R21, P0 ;  /* 0x00000015341f7207 */ /* 0x000fe20000000000 */
[----:B------:R-:W-:Y:S01]  /*eca0*/  SHFL.IDX PT, R56, R56, R35, 0x1c1f ;  /* 0x001c1f2338387589 */ /* 0x000fe200000e0000 */
[----:B--2---:R-:W-:-:S03]  /*ecb0*/  SEL R28, R36, R33, P0 ;  /* 0x00000021241c7207 */ /* 0x004fc60000000000 */
[----:B------:R-:W2:Y:S04]  /*ecc0*/  SHFL.IDX PT, R41, R41, R6, 0x1c1f ;  /* 0x001c1f0629297589 */ /* 0x000ea800000e0000 */
[----:B------:R-:W3:Y:S01]  /*ecd0*/  SHFL.IDX PT, R43, R43, R6, 0x1c1f ;  /* 0x001c1f062b2b7589 */ /* 0x000ee200000e0000 */
[----:B0-----:R-:W-:Y:S02]  /*ece0*/  SEL R36, R32, R7, P0 ;  /* 0x0000000720247207 */ /* 0x001fe40000000000 */
[----:B------:R-:W-:Y:S01]  /*ecf0*/  SEL R38, R7, R32, P0 ;  /* 0x0000002007267207 */ /* 0x000fe20000000000 */
[----:B------:R-:W0:Y:S01]  /*ed00*/  SHFL.IDX PT, R53, R53, R6, 0x1c1f ;  /* 0x001c1f0635357589 */ /* 0x000e2200000e0000 */
[----:B-1----:R-:W-:Y:S01]  /*ed10*/  SEL R37, R54, R51, P0 ;  /* 0x0000003336257207 */ /* 0x002fe20000000000 */
[----:B------:R-:W-:Y:S01]  /*ed20*/  IMAD.U32 R7, RZ, RZ, UR7 ;  /* 0x00000007ff077e24 */ /* 0x000fe2000f8e00ff */
[----:B------:R-:W-:Y:S01]  /*ed30*/  SEL R39, R51, R54, P0 ;  /* 0x0000003633277207 */ /* 0x000fe20000000000 */
[----:B------:R-:W-:Y:S06]  /*ed40*/  BAR.SYNC.DEFER_BLOCKING 0x1, 0x100 ;  /* 0x0044000000007b1d */ /* 0x000fec0000010000 */
[----:B------:R-:W-:Y:S04]  /*ed50*/  SHFL.IDX PT, R58, R58, R35, 0x1c1f ;  /* 0x001c1f233a3a7589 */ /* 0x000fe800000e0000 */
[----:B------:R-:W1:Y:S01]  /*ed60*/  SHFL.IDX PT, R55, R55, R6, 0x1c1f ;  /* 0x001c1f0637377589 */ /* 0x000e6200000e0000 */
[----:B--2---:R-:W-:-:S02]  /*ed70*/  SEL R32, R20, R41, P0 ;  /* 0x0000002914207207 */ /* 0x004fc40000000000 */
[----:B------:R-:W-:Y:S01]  /*ed80*/  SEL R34, R41, R20, P0 ;  /* 0x0000001429227207 */ /* 0x000fe20000000000 */
[----:B------:R-:W-:Y:S01]  /*ed90*/  SHFL.IDX PT, R46, R46, R35, 0x1c1f ;  /* 0x001c1f232e2e7589 */ /* 0x000fe200000e0000 */
[----:B---3--:R-:W-:Y:S02]  /*eda0*/  SEL R40, R44, R43, P0 ;  /* 0x0000002b2c287207 */ /* 0x008fe40000000000 */
[----:B------:R-:W-:Y:S01]  /*edb0*/  SEL R42, R43, R44, P0 ;  /* 0x0000002c2b2a7207 */ /* 0x000fe20000000000 */
[----:B------:R2:W-:Y:S01]  /*edc0*/  SHFL.IDX PT, R60, R60, R35, 0x1c1f ;  /* 0x001c1f233c3c7589 */ /* 0x0005e200000e0000 */
[----:B0-----:R-:W-:-:S03]  /*edd0*/  SEL R33, R56, R53, P0 ;  /* 0x0000003538217207 */ /* 0x001fc60000000000 */
[----:B------:R-:W0:Y:S04]  /*ede0*/  SHFL.IDX PT, R45, R45, R6, 0x1c1f ;  /* 0x001c1f062d2d7589 */ /* 0x000e2800000e0000 */
[----:B------:R3:W4:Y:S01]  /*edf0*/  SHFL.IDX PT, R87, R87, R6, 0x1c1f ;  /* 0x001c1f0657577589 */ /* 0x00072200000e0000 */
[----:B--2---:R-:W-:-:S03]  /*ee00*/  SEL R35, R53, R56, P0 ;  /* 0x0000003835237207 */ /* 0x004fc60000000000 */
[----:B------:R0:W-:Y:S04]  /*ee10*/  STSM.16.M88.4 [R67], R8 ;  /* 0x0000000843007844 */ /* 0x0001e80000000200 */
[----:B------:R-:W-:Y:S01]  /*ee20*/  STSM.16.M88.4 [R66], R12 ;  /* 0x0000000c42007844 */ /* 0x000fe20000000200 */
[----:B-1----:R-:W-:Y:S01]  /*ee30*/  SEL R41, R58, R55, P0 ;  /* 0x000000373a297207 */ /* 0x002fe20000000000 */
[----:B---3--:R-:W-:Y:S01]  /*ee40*/  IMAD.U32 R6, RZ, RZ, UR6 ;  /* 0x00000006ff067e24 */ /* 0x008fe2000f8e00ff */
[----:B------:R-:W-:Y:S01]  /*ee50*/  SEL R43, R55, R58, P0 ;  /* 0x0000003a372b7207 */ /* 0x000fe20000000000 */
[----:B------:R-:W-:Y:S01]  /*ee60*/  STSM.16.M88.4 [R65], R24 ;  /* 0x0000001841007844 */ /* 0x000fe20000000200 */
[----:B------:R-:W-:-:S03]  /*ee70*/  ULDC.64 UR6, c[0x0][0xc08] ;  /* 0x0003020000067ab9 */ /* 0x000fc60000000a00 */
[----:B------:R-:W-:Y:S01]  /*ee80*/  STSM.16.M88.4 [R64], R28 ;  /* 0x0000001c40007844 */ /* 0x000fe20000000200 */
[----:B0-----:R-:W-:-:S03]  /*ee90*/  SEL R8, R46, R45, P0 ;  /* 0x0000002d2e087207 */ /* 0x001fc60000000000 */
[----:B------:R-:W-:Y:S01]  /*eea0*/  STSM.16.M88.4 [R63], R36 ;  /* 0x000000243f007844 */ /* 0x000fe20000000200 */
[----:B------:R-:W-:Y:S02]  /*eeb0*/  SEL R10, R45, R46, P0 ;  /* 0x0000002e2d0a7207 */ /* 0x000fe40000000000 */
[----:B----4-:R-:W-:Y:S01]  /*eec0*/  SEL R9, R60, R87, P0 ;  /* 0x000000573c097207 */ /* 0x010fe20000000000 */
[----:B------:R-:W-:Y:S01]  /*eed0*/  STSM.16.M88.4 [R62], R32 ;  /* 0x000000203e007844 */ /* 0x000fe20000000200 */
[----:B------:R-:W-:Y:S01]  /*eee0*/  SEL R11, R87, R60, P0 ;  /* 0x0000003c570b7207 */ /* 0x000fe20000000000 */
[----:B------:R-:W-:Y:S01]  /*eef0*/  UISETP.NE.U32.AND UP1, UPT, UR6, URZ, UPT ;  /* 0x0000003f0600728c */ /* 0x000fe2000bf25070 */
[----:B------:R-:W0:Y:S01]  /*ef00*/  LDC R46, c[0x0][0xbe8] ;  /* 0x0002fa00ff2e7b82 */ /* 0x000e220000000800 */
[----:B------:R-:W-:Y:S04]  /*ef10*/  STSM.16.M88.4 [R61], R40 ;  /* 0x000000283d007844 */ /* 0x000fe80000000200 */
[----:B------:R1:W-:Y:S03]  /*ef20*/  STSM.16.M88.4 [R59], R8 ;  /* 0x000000083b007844 */ /* 0x0003e60000000200 */
[----:B------:R-:W-:Y:S01]  /*ef30*/  BAR.SYNC.DEFER_BLOCKING 0x1, 0x100 ;  /* 0x0044000000007b1d */ /* 0x000fe20000010000 */
[----:B------:R-:W-:-:S06]  /*ef40*/  UISETP.NE.AND.EX UP1, UPT, UR7, URZ, UPT, UP1 ;  /* 0x0000003f0700728c */ /* 0x000fcc000bf25310 */
[----:B------:R-:W-:-:S05]  /*ef50*/  PLOP3.LUT P0, PT, PT, PT, UP1, 0x80, 0x0 ;  /* 0x000000000000781c */ /* 0x000fca0003f0f018 */
[----:B------:R-:W-:-:S04]  /*ef60*/  @UP1 ULEA UR6, UP2, UR42, UR6, 0x2 ;  /* 0x000000062a061291 */ /* 0x000fc8000f84103f */
[----:B------:R-:W-:Y:S01]  /*ef70*/  @UP1 ULEA.HI.X UR7, UR42, UR7, UR36, 0x2, UP2 ;  /* 0x000000072a071291 */ /* 0x000fe200090f1424 */
[----:B-1----:R-:W-:Y:S02]  /*ef80*/  IMAD.U32 R9, RZ, RZ, UR8 ;  /* 0x00000008ff097e24 */ /* 0x002fe4000f8e00ff */
[----:B------:R-:W-:-:S03]  /*ef90*/  IMAD.U32 R10, RZ, RZ, UR6 ;  /* 0x00000006ff0a7e24 */ /* 0x000fc6000f8e00ff */
[----:B------:R-:W-:Y:S01]  /*efa0*/  IMAD.U32 R11, RZ, RZ, UR7 ;  /* 0x00000007ff0b7e24 */ /* 0x000fe2000f8e00ff */
[----:B------:R-:W2:Y:S01]  /*efb0*/  @P2 LDG.E R12, desc[UR52][R6.64] ;  /* 0x00000034060c2981 */ /* 0x000ea2000c1e1900 */
[----:B0-----:R-:W-:Y:S01]  /*efc0*/  ISETP.NE.AND P1, PT, R46, 0x1, PT ;  /* 0x000000012e00780c */ /* 0x001fe20003f25270 */
[----:B------:R-:W-:Y:S02]  /*efd0*/  UMOV UR4, URZ ;  /* 0x0000003f00047c82 */ /* 0x000fe40008000000 */
[----:B------:R0:W5:Y:S10]  /*efe0*/  @P0 LDG.E R9, desc[UR52][R10.64] ;  /* 0x000000340a090981 */ /* 0x000174000c1e1900 */
[----:B------:R-:W1:Y:S08]  /*eff0*/  @P1 LDC R13, c[0x0][0xbec] ;  /* 0x0002fb00ff0d1b82 */ /* 0x000e700000000800 */
[----:B------:R-:W3:Y:S01]  /*f000*/  @P1 LDC R14, c[0x0][0xbf0] ;  /* 0x0002fc00ff0e1b82 */ /* 0x000ee20000000800 */
[----:B--2---:R-:W-:Y:S01]  /*f010*/  @P2 R2UR UR4, R12 ;  /* 0x000000000c0422ca */ /* 0x004fe200000e0000 */
[----:B01-3--:R-:W-:-:S14]  /*f020*/  @P0 BRA `(.L_x_2059) ;  /* 0x0000000000100947 */ /* 0x00bfdc0003800000 */
[----:B------:R-:W-:Y:S05]  /*f030*/  @!P2 BRA `(.L_x_2059) ;  /* 0x00000000000ca947 */ /* 0x000fea0003800000 */
[----:B------:R-:W2:Y:S04]  /*f040*/  LDG.E R8, desc[UR52][R6.64] ;  /* 0x0000003406087981 */ /* 0x000ea8000c1e1900 */
[----:B-----5:R-:W2:Y:S02]  /*f050*/  LDG.E R9, desc[UR52][R6.64+0x4] ;  /* 0x0000043406097981 */ /* 0x020ea4000c1e1900 */
[----:B--2---:R-:W-:-:S07]  /*f060*/  IMAD.IADD R9, R9, 0x1, -R8 ;  /* 0x0000000109097824 */ /* 0x004fce00078e0a08 */
.L_x_2059:
[----:B------:R-:W-:Y:S01]  /*f070*/  USHF.R.S32.HI UR14, URZ, 0x1f, UR43 ;  /* 0x0000001f3f0e7899 */ /* 0x000fe2000801142b */
[----:B------:R-:W-:Y:S01]  /*f080*/  VIADD R8, R18, UR37 ;  /* 0x0000002512087c36 */ /* 0x000fe20008000000 */
[----:B------:R-:W-:Y:S01]  /*f090*/  ULDC.64 UR12, c[0x0][0xb90] ;  /* 0x0002e400000c7ab9 */ /* 0x000fe20000000a00 */
[----:B------:R-:W-:Y:S01]  /*f0a0*/  USHF.R.S32.HI UR9, URZ, 0x1f, UR4 ;  /* 0x0000001f3f097899 */ /* 0x000fe20008011404 */
[----:B------:R-:W-:Y:S01]  /*f0b0*/  VIADD R24, R230, UR37 ;  /* 0x00000025e6187c36 */ /* 0x000fe20008000000 */
        /* <DEDUP_REMOVED lines=20> */
[----:B-----5:R-:W-:Y:S01]  /*f200*/  IMAD R51, R9, R46, RZ ;  /* 0x0000002e09337224 */ /* 0x020fe200078e02ff */
[----:B------:R-:W-:Y:S01]  /*f210*/  IADD3 R6, P2, R6, UR6, RZ ;  /* 0x0000000606067c10 */ /* 0x000fe2000ff5e0ff */
[----:B------:R-:W-:Y:S01]  /*f220*/  ULDC.64 UR10, c[0x0][0xaa0] ;  /* 0x0002a800000a7ab9 */ /* 0x000fe20000000a00 */
[----:B------:R-:W-:Y:S01]  /*f230*/  IMAD.U32 R10, RZ, RZ, UR8 ;  /* 0x00000008ff0a7e24 */ /* 0x000fe2000f8e00ff */
[----:B------:R-:W-:Y:S01]  /*f240*/  SHF.R.S32.HI R8, RZ, 0x1f, R11 ;  /* 0x0000001fff087819 */ /* 0x000fe2000001140b */
[----:B------:R-:W-:Y:S01]  /*f250*/  IMAD.X R9, RZ, RZ, R5, P3 ;  /* 0x000000ffff097224 */ /* 0x000fe200018e0605 */
[----:B------:R-:W-:-:S02]  /*f260*/  IADD3 R15, P0, R4, 0x1000, RZ ;  /* 0x00001000040f7810 */ /* 0x000fc40007f1e0ff */
[----:B------:R-:W-:Y:S01]  /*f270*/  IADD3.X R7, R7, UR7, R10, P2, !PT ;  /* 0x0000000707077c10 */ /* 0x000fe200097fe40a */
[----:B------:R-:W-:Y:S01]  /*f280*/  ULDC.64 UR6, c[0x0][0xb88] ;  /* 0x0002e20000067ab9 */ /* 0x000fe20000000a00 */
[----:B------:R-:W-:Y:S01]  /*f290*/  LOP3.LUT R10, R13, 0x380, RZ, 0xc0, !PT ;  /* 0x000003800d0a7812 */ /* 0x000fe200078ec0ff */
[----:B------:R-:W-:Y:S01]  /*f2a0*/  IMAD R14, R8, UR6, RZ ;  /* 0x00000006080e7c24 */ /* 0x000fe2000f8e02ff */
[----:B------:R-:W-:Y:S01]  /*f2b0*/  LOP3.LUT R12, R15, 0x380, RZ, 0xc0, !PT ;  /* 0x000003800f0c7812 */ /* 0x000fe200078ec0ff */
[C---:B------:R-:W-:Y:S01]  /*f2c0*/  IMAD.WIDE.U32 R6, R11.reuse, UR6, R6 ;  /* 0x000000060b067c25 */ /* 0x040fe2000f8e0006 */
[----:B------:R-:W-:Y:S02]  /*f2d0*/  SHF.R.U64 R8, R10, 0x3, RZ ;  /* 0x000000030a087819 */ /* 0x000fe400000012ff */
[----:B------:R-:W-:Y:S01]  /*f2e0*/  SHF.R.U64 R12, R12, 0x3, RZ ;  /* 0x000000030c0c7819 */ /* 0x000fe200000012ff */
[----:B------:R-:W-:Y:S01]  /*f2f0*/  IMAD R21, R11, UR7, R14 ;  /* 0x000000070b157c24 */ /* 0x000fe2000f8e020e */
[----:B------:R-:W-:Y:S01]  /*f300*/  LOP3.LUT R8, R8, R13, RZ, 0x3c, !PT ;  /* 0x0000000d08087212 */ /* 0x000fe200078e3cff */
[----:B------:R-:W-:Y:S01]  /*f310*/  ULDC.64 UR6, c[0x0][0xb50] ;  /* 0x0002d40000067ab9 */ /* 0x000fe20000000a00 */
[----:B------:R-:W-:Y:S01]  /*f320*/  LOP3.LUT R12, R12, R15, RZ, 0x3c, !PT ;  /* 0x0000000f0c0c7212 */ /* 0x000fe200078e3cff */
[----:B------:R-:W-:Y:S01]  /*f330*/  IMAD.IADD R13, R7, 0x1, R21 ;  /* 0x00000001070d7824 */ /* 0x000fe200078e0215 */
[----:B------:R-:W-:Y:S01]  /*f340*/  LEA R14, P4, R6, UR6, 0x2 ;  /* 0x00000006060e7c11 */ /* 0x000fe2000f8810ff */
[----:B------:R-:W-:Y:S01]  /*f350*/  VIADD R10, R24, 0x8 ;  /* 0x00000008180a7836 */ /* 0x000fe20000000000 */
[----:B------:R-:W-:-:S02]  /*f360*/  IADD3 R11, P2, R4, 0x3000, RZ ;  /* 0x00003000040b7810 */ /* 0x000fc40007f5e0ff */
[----:B------:R-:W-:Y:S01]  /*f370*/  LEA.HI.X R15, R6, UR7, R13, 0x2, P4 ;  /* 0x00000007060f7c11 */ /* 0x000fe2000a0f140d */
[----:B------:R-:W-:Y:S01]  /*f380*/  SHFL.IDX PT, R20, R14, RZ, 0x1c1f ;  /* 0x001c1fff0e147589 */ /* 0x000fe200000e0000 */
[----:B------:R-:W-:Y:S01]  /*f390*/  LOP3.LUT R7, R11, 0x380, RZ, 0xc0, !PT ;  /* 0x000003800b077812 */ /* 0x000fe200078ec0ff */
[--C-:B------:R-:W-:Y:S01]  /*f3a0*/  IMAD.X R13, RZ, RZ, R5.reuse, P0 ;  /* 0x000000ffff0d7224 */ /* 0x100fe200000e0605 */
[----:B------:R-:W-:Y:S01]  /*f3b0*/  LOP3.LUT P0, RZ, R228, 0x3, RZ, 0xc0, !PT ;  /* 0x00000003e4ff7812 */ /* 0x000fe2000780c0ff */
[----:B------:R-:W0:Y:S01]  /*f3c0*/  SHFL.IDX PT, R21, R15, RZ, 0x1c1f ;  /* 0x001c1fff0f157589 */ /* 0x000e2200000e0000 */
[----:B------:R-:W-:Y:S01]  /*f3d0*/  SHF.R.U64 R6, R7, 0x3, RZ ;  /* 0x0000000307067819 */ /* 0x000fe200000012ff */
[----:B------:R-:W-:Y:S01]  /*f3e0*/  IMAD.X R7, RZ, RZ, R5, P2 ;  /* 0x000000ffff077224 */ /* 0x000fe200010e0605 */
[-C--:B------:R-:W-:Y:S01]  /*f3f0*/  ISETP.GE.OR P2, PT, R24, R51.reuse, P0 ;  /* 0x000000331800720c */ /* 0x080fe20000746670 */
[----:B------:R-:W-:Y:S01]  /*f400*/  SHFL.IDX PT, R44, R14, 0x1, 0x1c1f ;  /* 0x003c1f000e2c7f89 */ /* 0x000fe200000e0000 */
[----:B------:R-:W-:Y:S01]  /*f410*/  ISETP.GE.OR P0, PT, R10, R51, P0 ;  /* 0x000000330a00720c */ /* 0x000fe20000706670 */
[----:B------:R-:W-:Y:S01]  /*f420*/  UIMAD UR8, UR9, UR10, URZ ;  /* 0x0000000a090872a4 */ /* 0x000fe2000f8e023f */
[C---:B------:R-:W-:Y:S01]  /*f430*/  IADD3 R41, P6, R4.reuse, 0x4000, RZ ;  /* 0x0000400004297810 */ /* 0x040fe20007fde0ff */
[----:B------:R-:W1:Y:S01]  /*f440*/  SHFL.IDX PT, R45, R15, 0x1, 0x1c1f ;  /* 0x003c1f000f2d7f89 */ /* 0x000e6200000e0000 */
[----:B------:R-:W-:Y:S01]  /*f450*/  UIMAD.WIDE.U32 UR6, UR4, UR10, URZ ;  /* 0x0000000a040672a5 */ /* 0x000fe2000f8e003f */
[----:B------:R-:W-:-:S02]  /*f460*/  IADD3 R37, P5, R4, 0x5000, RZ ;  /* 0x0000500004257810 */ /* 0x000fc40007fbe0ff */
[----:B------:R-:W-:Y:S02]  /*f470*/  IADD3 R33, P4, R4, 0x6000, RZ ;  /* 0x0000600004217810 */ /* 0x000fe40007f9e0ff */
[----:B------:R-:W-:Y:S02]  /*f480*/  LOP3.LUT R6, R6, R11, RZ, 0x3c, !PT ;  /* 0x0000000b06067212 */ /* 0x000fe400078e3cff */
[C---:B------:R-:W-:Y:S01]  /*f490*/  LOP3.LUT R29, R4.reuse, 0x380, RZ, 0xc0, !PT ;  /* 0x00000380041d7812 */ /* 0x040fe200078ec0ff */
[----:B0-----:R0:W-:Y:S01]  /*f4a0*/  @!P2 ST.E desc[UR52][R20.64], R3 ;  /* 0x000000031400a985 */ /* 0x0011e2000c101934 */
[----:B------:R-:W-:Y:S01]  /*f4b0*/  UIMAD UR8, UR4, UR11, UR8 ;  /* 0x0000000b040872a4 */ /* 0x000fe2000f8e0208 */
[----:B------:R-:W-:Y:S02]  /*f4c0*/  IADD3 R11, P3, R4, 0x7000, RZ ;  /* 0x00007000040b7810 */ /* 0x000fe40007f7e0ff */
[----:B------:R-:W-:Y:S01]  /*f4d0*/  ULDC.64 UR10, c[0x0][0xae8] ;  /* 0x0002ba00000a7ab9 */ /* 0x000fe20000000a00 */
[----:B------:R-:W-:-:S02]  /*f4e0*/  LOP3.LUT R40, R41, 0x380, RZ, 0xc0, !PT ;  /* 0x0000038029287812 */ /* 0x000fc400078ec0ff */
[----:B------:R-:W-:Y:S01]  /*f4f0*/  LOP3.LUT R36, R37, 0x380, RZ, 0xc0, !PT ;  /* 0x0000038025247812 */ /* 0x000fe200078ec0ff */
[----:B-1----:R1:W-:Y:S01]  /*f500*/  @!P0 ST.E desc[UR52][R44.64], R2 ;  /* 0x000000022c008985 */ /* 0x0023e2000c101934 */
[----:B------:R-:W-:Y:S02]  /*f510*/  LOP3.LUT R32, R33, 0x380, RZ, 0xc0, !PT ;  /* 0x0000038021207812 */ /* 0x000fe400078ec0ff */
[----:B------:R-:W-:Y:S01]  /*f520*/  SHF.R.U64 R29, R29, 0x3, RZ ;  /* 0x000000031d1d7819 */ /* 0x000fe200000012ff */
[----:B0-----:R-:W0:Y:S01]  /*f530*/  @P1 LDC R3, c[0x0][0xbec] ;  /* 0x0002fb00ff031b82 */ /* 0x001e220000000800 */
[----:B------:R-:W-:Y:S01]  /*f540*/  UIADD3 UR7, UR7, UR8, URZ ;  /* 0x0000000807077290 */ /* 0x000fe2000fffe03f */
[----:B------:R-:W-:Y:S01]  /*f550*/  LOP3.LUT R10, R11, 0x380, RZ, 0xc0, !PT ;  /* 0x000003800b0a7812 */ /* 0x000fe200078ec0ff */
[----:B------:R-:W-:Y:S01]  /*f560*/  UIMAD UR4, UR14, UR10, URZ ;  /* 0x0000000a0e0472a4 */ /* 0x000fe2000f8e023f */
[----:B------:R-:W-:Y:S01]  /*f570*/  SHF.R.U64 R40, R40, 0x3, RZ ;  /* 0x0000000328287819 */ /* 0x000fe200000012ff */
[----:B------:R-:W-:Y:S01]  /*f580*/  IMAD.X R25, RZ, RZ, R5, P3 ;  /* 0x000000ffff197224 */ /* 0x000fe200018e0605 */
[----:B------:R-:W-:-:S02]  /*f590*/  SHF.R.U64 R36, R36, 0x3, RZ ;  /* 0x0000000324247819 */ /* 0x000fc400000012ff */
[----:B-1----:R-:W1:Y:S01]  /*f5a0*/  @P1 LDC R45, c[0x0][0xbf0] ;  /* 0x0002fc00ff2d1b82 */ /* 0x002e620000000800 */
[----:B------:R-:W-:Y:S01]  /*f5b0*/  IMAD R2, R22, 0x20, R23 ;  /* 0x0000002016027824 */ /* 0x000fe200078e0217 */
[----:B------:R-:W-:Y:S01]  /*f5c0*/  UIMAD UR4, UR43, UR11, UR4 ;  /* 0x0000000b2b0472a4 */ /* 0x000fe2000f8e0204 */
[----:B------:R-:W-:Y:S01]  /*f5d0*/  SHF.R.U64 R32, R32, 0x3, RZ ;  /* 0x0000000320207819 */ /* 0x000fe200000012ff */
[----:B------:R-:W-:Y:S01]  /*f5e0*/  UIMAD.WIDE.U32 UR6, UR43, UR10, UR6 ;  /* 0x0000000a2b0672a5 */ /* 0x000fe2000f8e0006 */
[----:B------:R-:W-:Y:S01]  /*f5f0*/  VIADD R44, R2, UR37 ;  /* 0x00000025022c7c36 */ /* 0x000fe20008000000 */
[----:B------:R-:W-:Y:S01]  /*f600*/  ULDC.64 UR8, c[0x0][0xaf0] ;  /* 0x0002bc0000087ab9 */ /* 0x000fe20000000a00 */
[----:B------:R-:W-:Y:S01]  /*f610*/  LOP3.LUT R28, R29, R4, RZ, 0x3c, !PT ;  /* 0x000000041d1c7212 */ /* 0x000fe200078e3cff */
[----:B------:R-:W-:Y:S01]  /*f620*/  UIADD3 UR7, UR7, UR4, URZ ;  /* 0x0000000407077290 */ /* 0x000fe2000fffe03f */
[----:B------:R-:W-:Y:S01]  /*f630*/  IMAD.MOV.U32 R21, RZ, RZ, R44 ;  /* 0x000000ffff157224 */ /* 0x000fe200078e002c */
[----:B------:R-:W-:Y:S01]  /*f640*/  UIMAD UR4, UR36, UR8, URZ ;  /* 0x00000008240472a4 */ /* 0x000fe2000f8e023f */
[----:B------:R-:W-:Y:S01]  /*f650*/  SHF.R.U64 R4, R10, 0x3, RZ ;  /* 0x000000030a047819 */ /* 0x000fe200000012ff */
[----:B------:R-:W5:Y:S01]  /*f660*/  LD.E.128 R12, desc[UR52][R12.64] ;  /* 0x000000340c0c7980 */ /* 0x000f62000c101d00 */
[----:B------:R-:W-:-:S02]  /*f670*/  LOP3.LUT R40, R40, R41, RZ, 0x3c, !PT ;  /* 0x0000002928287212 */ /* 0x000fc400078e3cff */
[----:B------:R-:W-:Y:S01]  /*f680*/  LOP3.LUT R36, R36, R37, RZ, 0x3c, !PT ;  /* 0x0000002524247212 */ /* 0x000fe200078e3cff */
[----:B0-----:R-:W-:Y:S01]  /*f690*/  @P1 IMAD.HI.U32 R2, R44, R3, RZ ;  /* 0x000000032c021227 */ /* 0x001fe200078e00ff */
[----:B------:R-:W-:Y:S01]  /*f6a0*/  UIMAD UR4, UR42, UR9, UR4 ;  /* 0x000000092a0472a4 */ /* 0x000fe2000f8e0204 */
[----:B------:R-:W-:Y:S01]  /*f6b0*/  LOP3.LUT R32, R32, R33, RZ, 0x3c, !PT ;  /* 0x0000002120207212 */ /* 0x000fe200078e3cff */
[----:B------:R-:W-:Y:S01]  /*f6c0*/  UIMAD.WIDE.U32 UR6, UR42, UR8, UR6 ;  /* 0x000000082a0672a5 */ /* 0x000fe2000f8e0006 */
[--C-:B------:R-:W-:Y:S01]  /*f6d0*/  IMAD.X R41, RZ, RZ, R5.reuse, P6 ;  /* 0x000000ffff297224 */ /* 0x100fe200030e0605 */
[----:B------:R-:W-:Y:S01]  /*f6e0*/  LOP3.LUT R24, R4, R11, RZ, 0x3c, !PT ;  /* 0x0000000b04187212 */ /* 0x000fe200078e3cff */
[--C-:B------:R-:W-:Y:S01]  /*f6f0*/  IMAD.X R37, RZ, RZ, R5.reuse, P5 ;  /* 0x000000ffff257224 */ /* 0x100fe200028e0605 */
[----:B-1----:R-:W-:Y:S01]  /*f700*/  @P1 SHF.R.U32.HI R21, RZ, R45, R2 ;  /* 0x0000002dff151219 */ /* 0x002fe20000011602 */
[--C-:B------:R-:W-:Y:S01]  /*f710*/  IMAD.X R33, RZ, RZ, R5.reuse, P4 ;  /* 0x000000ffff217224 */ /* 0x100fe200020e0605 */
[----:B------:R-:W-:Y:S01]  /*f720*/  UIADD3 UR4, UR7, UR4, URZ ;  /* 0x0000000407047290 */ /* 0x000fe2000fffe03f */
[----:B------:R-:W-:Y:S01]  /*f730*/  IMAD.MOV.U32 R29, RZ, RZ, R5 ;  /* 0x000000ffff1d7224 */ /* 0x000fe200078e0005 */
[--C-:B------:R-:W-:Y:S01]  /*f740*/  SHF.R.S32.HI R20, RZ, 0x1f, R21.reuse ;  /* 0x0000001fff147819 */ /* 0x100fe20000011415 */
[----:B------:R-:W-:Y:S01]  /*f750*/  IMAD.MOV R45, RZ, RZ, -R21 ;  /* 0x000000ffff2d7224 */ /* 0x000fe200078e0a15 */
[----:B------:R-:W-:Y:S01]  /*f760*/  ULDC.64 UR8, c[0x0][0xae0] ;  /* 0x0002b80000087ab9 */ /* 0x000fe20000000a00 */
[----:B------:R-:W-:Y:S01]  /*f770*/  IMAD.U32 R3, RZ, RZ, UR7 ;  /* 0x00000007ff037e24 */ /* 0x000fe2000f8e00ff */
[----:B------:R-:W5:Y:S01]  /*f780*/  LD.E.128 R8, desc[UR52][R8.64] ;  /* 0x0000003408087980 */ /* 0x000f62000c101d00 */
[----:B------:R-:W-:-:S02]  /*f790*/  IMAD R20, R20, UR8, RZ ;  /* 0x0000000814147c24 */ /* 0x000fc4000f8e02ff */
[----:B------:R-:W-:Y:S01]  /*f7a0*/  IMAD R45, R46, R45, R44 ;  /* 0x0000002d2e2d7224 */ /* 0x000fe200078e022c */
[----:B------:R-:W5:Y:S01]  /*f7b0*/  LD.E.128 R28, desc[UR52][R28.64] ;  /* 0x000000341c1c7980 */ /* 0x000f62000c101d00 */
[----:B------:R-:W-:Y:S01]  /*f7c0*/  IMAD.U32 R2, RZ, RZ, UR6 ;  /* 0x00000006ff027e24 */ /* 0x000fe2000f8e00ff */
[----:B------:R-:W-:Y:S01]  /*f7d0*/  ULDC.64 UR6, c[0x0][0xad8] ;  /* 0x0002b60000067ab9 */ /* 0x000fe20000000a00 */
[----:B------:R-:W-:Y:S01]  /*f7e0*/  IMAD.U32 R3, RZ, RZ, UR4 ;  /* 0x00000004ff037e24 */ /* 0x000fe2000f8e00ff */
[----:B------:R-:W5:Y:S01]  /*f7f0*/  LD.E.128 R4, desc[UR52][R6.64] ;  /* 0x0000003406047980 */ /* 0x000f62000c101d00 */
[----:B------:R-:W-:-:S03]  /*f800*/  IMAD R49, R21, UR9, R20 ;  /* 0x0000000915317c24 */ /* 0x000fc6000f8e0214 */
[----:B------:R-:W5:Y:S01]  /*f810*/  LD.E.128 R40, desc[UR52][R40.64] ;  /* 0x0000003428287980 */ /* 0x000f62000c101d00 */
[----:B------:R-:W-:-:S03]  /*f820*/  SHF.R.S32.HI R20, RZ, 0x1f, R45 ;  /* 0x0000001fff147819 */ /* 0x000fc6000001142d */
[----:B------:R-:W5:Y:S04]  /*f830*/  LD.E.128 R36, desc[UR52][R36.64] ;  /* 0x0000003424247980 */ /* 0x000f68000c101d00 */
[----:B------:R-:W5:Y:S04]  /*f840*/  LD.E.128 R32, desc[UR52][R32.64] ;  /* 0x0000003420207980 */ /* 0x000f68000c101d00 */
[----:B------:R-:W5:Y:S01]  /*f850*/  LD.E.128 R24, desc[UR52][R24.64] ;  /* 0x0000003418187980 */ /* 0x000f62000c101d00 */
[----:B------:R-:W-:Y:S01]  /*f860*/  IMAD.WIDE.U32 R2, R21, UR8, R2 ;  /* 0x0000000815027c25 */ /* 0x000fe2000f8e0002 */
        /* <DEDUP_REMOVED lines=8> */
[----:B------:R-:W-:Y:S02]  /*f8f0*/  VIADD R46, R23, UR37 ;  /* 0x00000025172e7c36 */ /* 0x000fe40008000000 */
[C---:B------:R-:W-:Y:S02]  /*f900*/  IMAD R21, R45.reuse, UR7, R44 ;  /* 0x000000072d157c24 */ /* 0x040fe4000f8e022c */
[----:B------:R-:W-:Y:S01]  /*f910*/  IMAD.WIDE.U32 R2, R45, UR6, R2 ;  /* 0x000000062d027c25 */ /* 0x000fe2000f8e0002 */
[C---:B------:R-:W-:Y:S01]  /*f920*/  ISETP.GE.AND P2, PT, R46.reuse, R51, PT ;  /* 0x000000332e00720c */ /* 0x040fe20003f46270 */
[----:B------:R-:W-:Y:S02]  /*f930*/  ULDC.64 UR6, c[0x0][0xa80] ;  /* 0x0002a00000067ab9 */ /* 0x000fe40000000a00 */
[----:B------:R-:W-:-:S02]  /*f940*/  VIADD R20, R46, 0x20 ;  /* 0x000000202e147836 */ /* 0x000fc40000000000 */
        /* <DEDUP_REMOVED lines=9> */
[----:B0-----:R0:W-:Y:S01]  /*f9e0*/  SYNCS.ARRIVE.TRANS64.RED.A1T0 RZ, [R0+URZ], RZ ;  /* 0x000000ff00ff79a7 */ /* 0x0011e2000810043f */
        /* <DEDUP_REMOVED lines=12> */
.L_x_2061:
[----:B------:R-:W-:Y:S05]  /*fab0*/  BSYNC B1 ;  /* 0x0000000000017941 */ /* 0x000fea0003800000 */
.L_x_2060:
        /* <DEDUP_REMOVED lines=13> */
.L_x_2063:
[----:B------:R-:W-:Y:S05]  /*fb90*/  BSYNC B1 ;  /* 0x0000000000017941 */ /* 0x000fea0003800000 */
.L_x_2062:
[----:B----4-:R4:W0:Y:S01]  /*fba0*/  SHFL.IDX PT, R0, R45, 0x2, 0x181f ;  /* 0x00581f002d007f89 */ /* 0x01082200000e0000 */
[----:B------:R-:W-:Y:S03]  /*fbb0*/  BSSY B1, `(.L_x_2064) ;  /* 0x000000c000017945 */ /* 0x000fe60003800000 */
[----:B---3-5:R4:W3:Y:S01]  /*fbc0*/  SHFL.IDX PT, R12, R44, 0x2, 0x181f ;  /* 0x00581f002c0c7f89 */ /* 0x0288e200000e0000 */
[----:B------:R-:W-:Y:S05]  /*fbd0*/  @P1 BRA `(.L_x_2065) ;  /* 0x0000000000241947 */ /* 0x000fea0003800000 */
[----:B------:R-:W-:Y:S02]  /*fbe0*/  ULDC UR4, c[0x0][0xac8] ;  /* 0x0002b20000047ab9 */ /* 0x000fe40000000800 */
[----:B------:R-:W-:Y:S02]  /*fbf0*/  ISETP.GE.AND P2, PT, R16, UR4, PT ;  /* 0x0000000410007c0c */ /* 0x000fe4000bf46270 */
[----:B------:R-:W-:-:S11]  /*fc00*/  ISETP.GE.AND P3, PT, R19, UR4, PT ;  /* 0x0000000413007c0c */ /* 0x000fd6000bf66270 */
[CC--:B---3--:R-:W-:Y:S02]  /*fc10*/  @!P2 LEA R2, P0, R16.reuse, R12.reuse, 0x1 ;  /* 0x0000000c1002a211 */ /* 0x0c8fe400078008ff */
[C---:B------:R-:W-:Y:S02]  /*fc20*/  @!P3 LEA R12, P1, R19.reuse, R12, 0x1 ;  /* 0x0000000c130cb211 */ /* 0x040fe400078208ff */
[-C--:B0-----:R-:W-:Y:S02]  /*fc30*/  @!P2 LEA.HI.X R3, R16, R0.reuse, R233, 0x1, P0 ;  /* 0x000000001003a211 */ /* 0x081fe400000f0ce9 */
[----:B------:R-:W-:-:S03]  /*fc40*/  @!P3 LEA.HI.X R13, R19, R0, R232, 0x1, P1 ;  /* 0x00000000130db211 */ /* 0x000fc600008f0ce8 */
[----:B------:R0:W-:Y:S04]  /*fc50*/  @!P2 ST.E.128 desc[UR52][R2.64], R8 ;  /* 0x000000080200a985 */ /* 0x0001e8000c101d34 */
[----:B------:R0:W-:Y:S02]  /*fc60*/  @!P3 ST.E.128 desc[UR52][R12.64], R32 ;  /* 0x000000200c00b985 */ /* 0x0001e4000c101d34 */
.L_x_2065:
[----:B------:R-:W-:Y:S05]  /*fc70*/  BSYNC B1 ;  /* 0x0000000000017941 */ /* 0x000fea0003800000 */
.L_x_2064:
[----:B0-----:R-:W-:Y:S01]  /*fc80*/  VIADD R0, R46, 0x60 ;  /* 0x000000602e007836 */ /* 0x001fe20000000000 */
[----:B-1--4-:R-:W4:Y:S04]  /*fc90*/  SHFL.IDX PT, R45, R45, 0x3, 0x181f ;  /* 0x00781f002d2d7f89 */ /* 0x012f2800000e0000 */
        /* <DEDUP_REMOVED lines=14> */
.L_x_2058:
        /* <DEDUP_REMOVED lines=33> */
.L_x_2067:
[----:B------:R-:W-:Y:S01]  /*ff90*/  USEL UR42, UR42, URZ, !UP0 ;  /* 0x0000003f2a2a7287 */ /* 0x000fe2000c000000 */
[----:B------:R-:W-:Y:S01]  /*ffa0*/  BSSY B1, `(.L_x_2068) ;  /* 0x000002c000017945 */ /* 0x000fe20003800000 */
[----:B------:R-:W-:-:S03]  /*ffb0*/  USEL UR36, UR36, URZ, !UP0 ;  /* 0x0000003f24247287 */ /* 0x000fc6000c000000 */
[----:B------:R-:W-:Y:S09]  /*ffc0*/  @P1 BRA `(.L_x_2069) ;  /* 0x0000000000a41947 */ /* 0x000ff20003800000 */
        /* <DEDUP_REMOVED lines=41> */
.L_x_2069:
[----:B------:R-:W-:Y:S05]  /*10260*/  BSYNC B1 ;  /* 0x0000000000017941 */ /* 0x000fea0003800000 */
.L_x_2068:
[----:B0-----:R-:W0:Y:S01]  /*10270*/  @P0 LDC R3, c[0x0][0xbf0] ;  /* 0x0002fc00ff030b82 */ /* 0x001e220000000800 */
[----:B------:R-:W-:Y:S01]  /*10280*/  ULDC.64 UR12, c[0x0][0xaa0] ;  /* 0x0002a800000c7ab9 */ /* 0x000fe20000000a00 */
[----:B------:R-:W-:Y:S01]  /*10290*/  IMAD R2, R22, 0x20, R23 ;  /* 0x0000002016027824 */ /* 0x000fe200078e0217 */
[----:B------:R-:W-:Y:S01]  /*102a0*/  UIMAD UR8, UR9, UR12, URZ ;  /* 0x0000000c090872a4 */ /* 0x000fe2000f8e023f */
[----:B------:R-:W-:Y:S01]  /*102b0*/  BSSY B1, `(.L_x_2070) ;  /* 0x0000039000017945 */ /* 0x000fe20003800000 */
[----:B------:R-:W-:Y:S01]  /*102c0*/  UIMAD.WIDE.U32 UR6, UR4, UR12, URZ ;  /* 0x0000000c040672a5 */ /* 0x000fe2000f8e003f */
[----:B------:R-:W-:Y:S01]  /*102d0*/  VIADD R6, R2, UR37 ;  /* 0x0000002502067c36 */ /* 0x000fe20008000000 */
[----:B------:R-:W-:-:S03]  /*102e0*/  UIMAD UR8, UR4, UR13, UR8 ;  /* 0x0000000d040872a4 */ /* 0x000fc6000f8e0208 */
[----:B------:R-:W-:Y:S01]  /*102f0*/  ULDC.64 UR12, c[0x0][0xae8] ;  /* 0x0002ba00000c7ab9 */ /* 0x000fe20000000a00 */
[----:B------:R-:W-:Y:S01]  /*10300*/  UIADD3 UR7, UR7, UR8, URZ ;  /* 0x0000000807077290 */ /* 0x000fe2000fffe03f */
[----:B------:R-:W-:Y:S01]  /*10310*/  @P0 IMAD.HI.U32 R2, R6, R9, RZ ;  /* 0x0000000906020227 */ /* 0x000fe200078e00ff */
[----:B------:R-:W-:Y:S02]  /*10320*/  UIMAD UR4, UR10, UR12, URZ ;  /* 0x0000000c0a0472a4 */ /* 0x000fe4000f8e023f */
        /* <DEDUP_REMOVED lines=24> */
[----:B------:R-:W-:Y:S02]  /*104b0*/  VIADD R6, R23, UR37 ;  /* 0x0000002517067c36 */ /* 0x000fe40008000000 */
[----:B-----5:R-:W-:Y:S02]  /*104c0*/  IMAD R11, R0, R11, RZ ;  /* 0x0000000b000b7224 */ /* 0x020fe400078e02ff */
        /* <DEDUP_REMOVED lines=23> */
.L_x_2071:
[----:B------:R-:W-:Y:S05]  /*10640*/  BSYNC B1 ;  /* 0x0000000000017941 */ /* 0x000fea0003800000 */
.L_x_2070:
        /* <DEDUP_REMOVED lines=13> */
.L_x_2073:
[----:B------:R-:W-:Y:S05]  /*10720*/  BSYNC B1 ;  /* 0x0000000000017941 */ /* 0x000fea0003800000 */
.L_x_2072:
        /* <DEDUP_REMOVED lines=13> */
.L_x_2075:
[----:B------:R-:W-:Y:S05]  /*10800*/  BSYNC B1 ;  /* 0x0000000000017941 */ /* 0x000fea0003800000 */
.L_x_2074:
        /* <DEDUP_REMOVED lines=14> */
.L_x_2066:
[----:B------:R-:W-:Y:S05]  /*108f0*/  BSYNC B0 ;  /* 0x0000000000007941 */ /* 0x000fea0003800000 */
.L_x_2057:
[----:B------:R-:W-:Y:S02]  /*10900*/  ULDC UR4, c[0x0][0xc3c] ;  /* 0x00030f0000047ab9 */ /* 0x000fe40000000800 */
[----:B------:R-:W-:-:S13]  /*10910*/  ISETP.GE.AND P0, PT, R47, UR4, PT ;  /* 0x000000042f007c0c */ /* 0x000fda000bf06270 */
[----:B------:R-:W-:Y:S05]  /*10920*/  @!P0 BRA `(.L_x_2076) ;  /* 0xffffff0400348947 */ /* 0x000fea000383ffff */
[----:B------:R-:W-:Y:S05]  /*10930*/  EXIT ;  /* 0x000000000000794d */ /* 0x000fea0003800000 */
.L_x_2018:
[----:B------:R-:W-:-:S08]  /*10940*/  NOP ;  /* 0x0000000000007918 */ /* 0x000fd00000000000 */
[----:B------:R-:W0:-:S00]  /*10950*/  USETMAXREG.DEALLOC.CTAPOOL 0x18 ;  /* 0x00000018000079c8 */ /* 0x000e0000080e0500 */
[----:B0-----:R-:W-:Y:S01]  /*10960*/  LOP3.LUT R0, R0, 0x3, RZ, 0xc0, !PT ;  /* 0x0000000300007812 */ /* 0x001fe200078ec0ff */
[----:B------:R-:W-:-:S05]  /*10970*/  IMAD.MOV.U32 R6, RZ, RZ, RZ ;  /* 0x000000ffff067224 */ /* 0x000fca00078e00ff */
[----:B------:R-:W0:Y:S02]  /*10980*/  SHFL.IDX PT, R0, R0, RZ, 0x1f ;  /* 0x00001fff00007589 */ /* 0x000e2400000e0000 */
[----:B0-----:R-:W-:-:S04]  /*10990*/  ISETP.NE.AND P0, PT, R0, RZ, PT ;  /* 0x000000ff0000720c */ /* 0x001fc80003f05270 */
[----:B------:R-:W-:-:S05]  /*109a0*/  P2R R0, PR, RZ, 0x1 ;  /* 0x00000001ff007803 */ /* 0x000fca0000000000 */
[----:B------:R0:W-:Y:S04]  /*109b0*/  STL [R1+0x30], R0 ;  /* 0x0000300001007387 */ /* 0x0001e80000100800 */
        /* <DEDUP_REMOVED lines=12> */
.L_x_2077:
[----:B0-----:R-:W0:Y:S01]  /*10a80*/  S2R R0, SR_TID.X ;  /* 0x0000000000007919 */ /* 0x001e220000002100 */
        /* <DEDUP_REMOVED lines=40> */
.L_x_2083:
        /* <DEDUP_REMOVED lines=14> */
.L_x_2082:
[----:B------:R-:W-:Y:S05]  /*10df0*/  BSYNC B0 ;  /* 0x0000000000007941 */ /* 0x000fea0003800000 */
.L_x_2081:
        /* <DEDUP_REMOVED lines=22> */
.L_x_2079:
        /* <DEDUP_REMOVED lines=25> */
.L_x_2084:
        /* <DEDUP_REMOVED lines=58> */
.L_x_2080:
[----:B------:R0:W-:Y:S01]  /*11490*/  STL [R1+0x10], R0 ;  /* 0x0000100001007387 */ /* 0x0001e20000100800 */
[----:B------:R-:W-:-:S03]  /*114a0*/  UMOV UR36, URZ ;  /* 0x0000003f00247c82 */ /* 0x000fc60008000000 */
[----:B------:R0:W-:Y:S02]  /*114b0*/  STL [R1+0x14], RZ ;  /* 0x000014ff01007387 */ /* 0x0001e40000100800 */
.L_x_2085:
        /* <DEDUP_REMOVED lines=11> */
.L_x_2078:
[----:B0-2---:R-:W-:Y:S01]  /*11570*/  IMAD.MOV.U32 R0, RZ, RZ, 0x1 ;  /* 0x00000001ff007424 */ /* 0x005fe200078e00ff */
[----:B------:R-:W-:Y:S01]  /*11580*/  ULDC UR4, c[0x0][0xc3c] ;  /* 0x00030f0000047ab9 */ /* 0x000fe20000000800 */
[----:B------:R0:W-:Y:S01]  /*11590*/  STL [R1+0x2c], RZ ;  /* 0x00002cff01007387 */ /* 0x0001e20000100800 */
[----:B------:R-:W-:-:S03]  /*115a0*/  UISETP.GE.AND UP0, UPT, UR42, UR4, UPT ;  /* 0x000000042a00728c */ /* 0x000fc6000bf06270 */
[----:B------:R0:W-:Y:S03]  /*115b0*/  STL [R1+0x4], R0 ;  /* 0x0000040001007387 */ /* 0x0001e60000100800 */
[----:B------:R-:W-:Y:S01]  /*115c0*/  PLOP3.LUT P0, PT, PT, PT, UP0, 0x80, 0x0 ;  /* 0x000000000000781c */ /* 0x000fe20003f0f008 */
[----:B------:R0:W-:-:S12]  /*115d0*/  STL [R1], RZ ;  /* 0x000000ff01007387 */ /* 0x0001d80000100800 */
[----:B0-----:R-:W-:Y:S05]  /*115e0*/  @P0 BRA `(.L_x_2086) ;  /* 0x0000004800100947 */ /* 0x001fea0003800000 */
[----:B------:R-:W1:Y:S01]  /*115f0*/  S2R R6, SR_TID.X ;  /* 0x0000000000067919 */ /* 0x000e620000002100 */
[----:B------:R-:W0:Y:S01]  /*11600*/  S2UR UR5, SR_CgaCtaId ;  /* 0x00000000000579c3 */ /* 0x000e220000008800 */
[----:B------:R-:W-:Y:S01]  /*11610*/  UMOV UR4, 0x400 ;  /* 0x0000040000047882 */ /* 0x000fe20000000000 */
[----:B------:R-:W-:Y:S01]  /*11620*/  ULDC UR40, c[0x0][0xc] ;  /* 0x0000030000287ab9 */ /* 0x000fe20000000800 */
[----:B------:R-:W-:Y:S02]  /*11630*/  ULOP3.LUT UR39, UR38, 0x1, URZ, 0xfc, !UPT ;  /* 0x0000000126277892 */ /* 0x000fe4000f8efc3f */
[----:B------:R-:W-:Y:S01]  /*11640*/  ULOP3.LUT UR41, UR38, 0x2, URZ, 0xfc, !UPT ;  /* 0x0000000226297892 */ /* 0x000fe2000f8efc3f */
[----:B------:R-:W-:Y:S01]  /*11650*/  ULDC.64 UR44, c[0x0][0x198] ;  /* 0x00006600002c7ab9 */ /* 0x000fe20000000a00 */
[----:B0-----:R-:W-:-:S06]  /*11660*/  ULEA UR4, UR5, UR4, 0x18 ;  /* 0x0000000405047291 */ /* 0x001fcc000f8ec03f */
[----:B------:R-:W-:Y:S01]  /*11670*/  IMAD.U32 R18, RZ, RZ, UR4 ;  /* 0x00000004ff127e24 */ /* 0x000fe2000f8e00ff */
[C---:B-1----:R-:W-:Y:S01]  /*11680*/  LOP3.LUT R4, R6.reuse, 0x7f, RZ, 0xc0, !PT ;  /* 0x0000007f06047812 */ /* 0x042fe200078ec0ff */
        /* <DEDUP_REMOVED lines=27> */
[----:B------:R-:W-:-:S03]  /*11840*/  IMAD.MOV.U32 R0, RZ, RZ, 0x1 ;  /* 0x00000001ff007424 */ /* 0x000fc600078e00ff */
[----:B------:R-:W-:Y:S01]  /*11850*/  SEL R2, R2, 0xffffffc0, !P0 ;  /* 0xffffffc002027807 */ /* 0x000fe20004000000 */
[----:B------:R-:W-:-:S05]  /*11860*/  IMAD.IADD R2, R18, 0x1, R3 ;  /* 0x0000000112027824 */ /* 0x000fca00078e0203 */
[----:B------:R0:W-:Y:S04]  /*11870*/  STL [R1+0x28], R2 ;  /* 0x0000280201007387 */ /* 0x0001e80000100800 */
[----:B------:R0:W-:Y:S04]  /*11880*/  STL [R1], RZ ;  /* 0x000000ff01007387 */ /* 0x0001e80000100800 */
[----:B------:R0:W-:Y:S04]  /*11890*/  STL [R1+0x4], R0 ;  /* 0x0000040001007387 */ /* 0x0001e80000100800 */
[----:B------:R0:W-:Y:S02]  /*118a0*/  STL [R1+0x2c], RZ ;  /* 0x00002cff01007387 */ /* 0x0001e40000100800 */
.L_x_2153:
[----:B------:R-:W-:Y:S01]  /*118b0*/  ULDC.64 UR4, c[0x0][0xc88] ;  /* 0x0003220000047ab9 */ /* 0x000fe20000000a00 */
[----:B0-----:R-:W-:Y:S01]  /*118c0*/  IMAD.MOV.U32 R0, RZ, RZ, RZ ;  /* 0x000000ffff007224 */ /* 0x001fe200078e00ff */
[----:B------:R-:W-:Y:S01]  /*118d0*/  UIMAD.WIDE UR4, UR42, 0x4, UR4 ;  /* 0x000000042a0478a5 */ /* 0x000fe2000f8e0204 */
[----:B------:R-:W-:Y:S01]  /*118e0*/  ULDC.64 UR8, c[0x0][0xa18] ;  /* 0x0002860000087ab9 */ /* 0x000fe20000000a00 */
[----:B------:R-:W-:-:S04]  /*118f0*/  ULDC.64 UR6, c[0x0][0xa08] ;  /* 0x0002820000067ab9 */ /* 0x000fc80000000a00 */
[----:B------:R-:W-:Y:S02]  /*11900*/  IMAD.U32 R2, RZ, RZ, UR4 ;  /* 0x00000004ff027e24 */ /* 0x000fe4000f8e00ff */
[----:B------:R-:W-:Y:S01]  /*11910*/  IMAD.U32 R3, RZ, RZ, UR5 ;  /* 0x00000005ff037e24 */ /* 0x000fe2000f8e00ff */
[----:B------:R-:W-:-:S04]  /*11920*/  ULDC.64 UR4, c[0x0][0xa28] ;  /* 0x00028a0000047ab9 */ /* 0x000fc80000000a00 */
[----:B------:R-:W2:Y:S01]  /*11930*/  LDG.E R2, desc[UR52][R2.64] ;  /* 0x0000003402027981 */ /* 0x000ea2000c1e1900 */
[----:B------:R-:W-:-:S04]  /*11940*/  UISETP.NE.U32.AND UP0, UPT, UR4, URZ, UPT ;  /* 0x0000003f0400728c */ /* 0x000fc8000bf05070 */
[----:B------:R-:W-:-:S06]  /*11950*/  UISETP.NE.AND.EX UP0, UPT, UR5, URZ, UPT, UP0 ;  /* 0x0000003f0500728c */ /* 0x000fcc000bf05300 */
[----:B------:R-:W-:Y:S02]  /*11960*/  PLOP3.LUT P0, PT, PT, PT, UP0, 0x80, 0x0 ;  /* 0x000000000000781c */ /* 0x000fe40003f0f008 */
[----:B------:R-:W-:-:S04]  /*11970*/  ISETP.NE.U32.AND P1, PT, RZ, UR6, PT ;  /* 0x00000006ff007c0c */ /* 0x000fc8000bf25070 */
[----:B------:R-:W-:Y:S01]  /*11980*/  ISETP.NE.AND.EX P1, PT, RZ, UR7, PT, P1 ;  /* 0x00000007ff007c0c */ /* 0x000fe2000bf25310 */
[----:B------:R-:W-:Y:S01]  /*11990*/  IMAD.MOV.U32 R8, RZ, RZ, RZ ;  /* 0x000000ffff087224 */ /* 0x000fe200078e00ff */
[----:B--2---:R-:W-:-:S13]  /*119a0*/  R2UR UR46, R2 ;  /* 0x00000000022e72ca */ /* 0x004fda00000e0000 */
[----:B------:R-:W-:Y:S02]  /*119b0*/  USHF.R.S32.HI UR43, URZ, 0x1f, UR46 ;  /* 0x0000001f3f2b7899 */ /* 0x000fe4000801142e */
[----:B------:R-:W-:-:S04]  /*119c0*/  @UP0 ULEA UR4, UP1, UR46, UR4, 0x2 ;  /* 0x000000042e040291 */ /* 0x000fc8000f82103f */
[----:B------:R-:W-:Y:S02]  /*119d0*/  @UP0 ULEA.HI.X UR5, UR46, UR5, UR43, 0x2, UP1 ;  /* 0x000000052e050291 */ /* 0x000fe400088f142b */
[----:B------:R-:W-:Y:S01]  /*119e0*/  IMAD.U32 R2, RZ, RZ, UR4 ;  /* 0x00000004ff027e24 */ /* 0x000fe2000f8e00ff */
[----:B------:R-:W-:-:S03]  /*119f0*/  USHF.L.U32 UR48, UR46, 0x2, URZ ;  /* 0x000000022e307899 */ /* 0x000fc6000800063f */
[----:B------:R-:W-:Y:S01]  /*11a00*/  IMAD.U32 R3, RZ, RZ, UR5 ;  /* 0x00000005ff037e24 */ /* 0x000fe2000f8e00ff */
[----:B------:R-:W-:Y:S01]  /*11a10*/  ULDC.64 UR4, c[0x0][0xa00] ;  /* 0x0002800000047ab9 */ /* 0x000fe20000000a00 */
[----:B------:R-:W-:-:S03]  /*11a20*/  USHF.L.U64.HI UR49, UR46, 0x2, UR43 ;  /* 0x000000022e317899 */ /* 0x000fc6000801022b */
[----:B------:R0:W5:Y:S01]  /*11a30*/  @P0 LDG.E R0, desc[UR52][R2.64] ;  /* 0x0000003402000981 */ /* 0x000162000c1e1900 */
[----:B------:R-:W-:Y:S01]  /*11a40*/  ISETP.NE.U32.AND P0, PT, RZ, UR4, PT ;  /* 0x00000004ff007c0c */ /* 0x000fe2000bf05070 */
[----:B------:R-:W-:Y:S02]  /*11a50*/  UIADD3 UR4, UP0, UR48, UR4, URZ ;  /* 0x0000000430047290 */ /* 0x000fe4000ff1e03f */
[----:B------:R-:W-:Y:S01]  /*11a60*/  UIADD3 UR6, UP1, UR48, UR6, URZ ;  /* 0x0000000630067290 */ /* 0x000fe2000ff3e03f */
[----:B------:R-:W-:Y:S01]  /*11a70*/  ISETP.NE.AND.EX P0, PT, RZ, UR5, PT, P0 ;  /* 0x00000005ff007c0c */ /* 0x000fe2000bf05300 */
[----:B------:R-:W-:Y:S02]  /*11a80*/  UIADD3.X UR5, UR49, UR5, URZ, UP0, !UPT ;  /* 0x0000000531057290 */ /* 0x000fe400087fe43f */
[----:B------:R-:W-:Y:S02]  /*11a90*/  UISETP.NE.U32.AND UP0, UPT, UR8, URZ, UPT ;  /* 0x0000003f0800728c */ /* 0x000fe4000bf05070 */
[----:B------:R-:W-:Y:S01]  /*11aa0*/  UIADD3.X UR7, UR49, UR7, URZ, UP1, !UPT ;  /* 0x0000000731077290 */ /* 0x000fe20008ffe43f */
[----:B0-----:R-:W-:Y:S01]  /*11ab0*/  IMAD.U32 R2, RZ, RZ, UR4 ;  /* 0x00000004ff027e24 */ /* 0x001fe2000f8e00ff */
[----:B------:R-:W-:Y:S01]  /*11ac0*/  UISETP.NE.AND.EX UP0, UPT, UR9, URZ, UPT, UP0 ;  /* 0x0000003f0900728c */ /* 0x000fe2000bf05300 */
[----:B------:R-:W-:-:S02]  /*11ad0*/  IMAD.U32 R3, RZ, RZ, UR5 ;  /* 0x00000005ff037e24 */ /* 0x000fc4000f8e00ff */
[----:B-1----:R-:W-:Y:S02]  /*11ae0*/  IMAD.U32 R4, RZ, RZ, UR6 ;  /* 0x00000006ff047e24 */ /* 0x002fe4000f8e00ff */
[----:B------:R-:W-:Y:S01]  /*11af0*/  IMAD.U32 R5, RZ, RZ, UR7 ;  /* 0x00000007ff057e24 */ /* 0x000fe2000f8e00ff */
[----:B------:R-:W-:-:S05]  /*11b00*/  PLOP3.LUT P2, PT, PT, PT, UP0, 0x80, 0x0 ;  /* 0x000000000000781c */ /* 0x000fca0003f4f008 */
[----:B------:R-:W-:Y:S01]  /*11b10*/  @UP0 UIADD3 UR4, UP1, UR48, UR8, URZ ;  /* 0x0000000830040290 */ /* 0x000fe2000ff3e03f */
[----:B------:R0:W5:Y:S03]  /*11b20*/  @P1 LDG.E R8, desc[UR52][R4.64] ;  /* 0x0000003404081981 */ /* 0x000166000c1e1900 */
[----:B------:R-:W-:Y:S01]  /*11b30*/  @UP0 UIADD3.X UR5, UR49, UR9, URZ, UP1, !UPT ;  /* 0x0000000931050290 */ /* 0x000fe20008ffe43f */
[----:B------:R0:W5:Y:S01]  /*11b40*/  @P0 LDG.E R9, desc[UR52][R2.64] ;  /* 0x0000003402090981 */ /* 0x000162000c1e1900 */
[----:B------:R-:W-:Y:S01]  /*11b50*/  ULDC UR6, c[0x0][0x288] ;  /* 0x0000a20000067ab9 */ /* 0x000fe20000000800 */
[----:B------:R-:W-:Y:S02]  /*11b60*/  IMAD.U32 R6, RZ, RZ, UR4 ;  /* 0x00000004ff067e24 */ /* 0x000fe4000f8e00ff */
[----:B------:R-:W-:Y:S02]  /*11b70*/  IMAD.U32 R19, RZ, RZ, UR6 ;  /* 0x00000006ff137e24 */ /* 0x000fe4000f8e00ff */
[----:B------:R-:W-:-:S05]  /*11b80*/  IMAD.U32 R7, RZ, RZ, UR5 ;  /* 0x00000005ff077e24 */ /* 0x000fca000f8e00ff */
[----:B------:R0:W5:Y:S01]  /*11b90*/  @P2 LDG.E R19, desc[UR52][R6.64] ;  /* 0x0000003406132981 */ /* 0x000162000c1e1900 */
[----:B------:R-:W-:Y:S05]  /*11ba0*/  @P2 BRA `(.L_x_2087) ;  /* 0x0000000000102947 */ /* 0x000fea0003800000 */
[----:B------:R-:W-:Y:S05]  /*11bb0*/  @!P0 BRA `(.L_x_2087) ;  /* 0x00000000000c8947 */ /* 0x000fea0003800000 */
[----:B-----5:R-:W2:Y:S04]  /*11bc0*/  LDG.E R19, desc[UR52][R2.64] ;  /* 0x0000003402137981 */ /* 0x020ea8000c1e1900 */
[----:B0-----:R-:W2:Y:S02]  /*11bd0*/  LDG.E R2, desc[UR52][R2.64+0x4] ;  /* 0x0000043402027981 */ /* 0x001ea4000c1e1900 */
[----:B--2---:R-:W-:-:S07]  /*11be0*/  IMAD.IADD R19, R2, 0x1, -R19 ;  /* 0x0000000102137824 */ /* 0x004fce00078e0a13 */
.L_x_2087:
[----:B0----5:R-:W-:Y:S01]  /*11bf0*/  IMAD.IADD R6, R8, 0x1, R0 ;  /* 0x0000000108067824 */ /* 0x021fe200078e0200 */
[----:B------:R-:W-:Y:S01]  /*11c00*/  ULDC.64 UR4, c[0x0][0x418] ;  /* 0x0001060000047ab9 */ /* 0x000fe20000000a00 */
[----:B------:R-:W-:Y:S01]  /*11c10*/  IMAD.U32 R3, RZ, RZ, UR46 ;  /* 0x0000002eff037e24 */ /* 0x000fe2000f8e00ff */
[----:B------:R-:W-:Y:S01]  /*11c20*/  UISETP.NE.U32.AND UP0, UPT, UR4, URZ, UPT ;  /* 0x0000003f0400728c */ /* 0x000fe2000bf05070 */
[----:B------:R-:W-:Y:S01]  /*11c30*/  UMOV UR47, URZ ;  /* 0x0000003f002f7c82 */ /* 0x000fe20008000000 */
[----:B------:R-:W-:Y:S01]  /*11c40*/  ULDC.64 UR6, c[0x0][0xa20] ;  /* 0x0002880000067ab9 */ /* 0x000fe20000000a00 */
[----:B------:R0:W-:Y:S01]  /*11c50*/  STL [R1+0x1c], R6 ;  /* 0x00001c0601007387 */ /* 0x0001e20000100800 */
[----:B------:R-:W-:Y:S01]  /*11c60*/  @P0 R2UR UR47, R9 ;  /* 0x00000000092f02ca */ /* 0x000fe200000e0000 */
[----:B------:R-:W-:Y:S01]  /*11c70*/  UISETP.NE.AND.EX UP0, UPT, UR5, URZ, UPT, UP0 ;  /* 0x0000003f0500728c */ /* 0x000fe2000bf05300 */
[----:B------:R-:W-:Y:S01]  /*11c80*/  ISETP.NE.U32.AND P0, PT, RZ, UR6, PT ;  /* 0x00000006ff007c0c */ /* 0x000fe2000bf05070 */
[----:B------:R0:W-:Y:S01]  /*11c90*/  STL [R1+0x8], R3 ;  /* 0x0000080301007387 */ /* 0x0001e20000100800 */
[----:B------:R-:W-:Y:S01]  /*11ca0*/  ULDC UR4, c[0x0][0x424] ;  /* 0x0001090000047ab9 */ /* 0x000fe20000000800 */
[----:B------:R-:W-:Y:S01]  /*11cb0*/  ULDC UR5, c[0x0][0x2f0] ;  /* 0x0000bc0000057ab9 */ /* 0x000fe20000000800 */
[----:B------:R-:W-:Y:S01]  /*11cc0*/  ISETP.NE.AND.EX P0, PT, RZ, UR7, PT, P0 ;  /* 0x00000007ff007c0c */ /* 0x000fe2000bf05300 */
[----:B------:R-:W-:-:S04]  /*11cd0*/  USEL UR4, UR4, 0x1, UP0 ;  /* 0x0000000104047887 */ /* 0x000fc80008000000 */
[----:B------:R-:W-:-:S06]  /*11ce0*/  UIMAD UR4, UR4, UR5, URZ ;  /* 0x00000005040472a4 */ /* 0x000fcc000f8e023f */
[----:B------:R-:W-:Y:S02]  /*11cf0*/  IMAD.U32 R2, RZ, RZ, UR4 ;  /* 0x00000004ff027e24 */ /* 0x000fe4000f8e00ff */
[----:B0-----:R-:W-:Y:S05]  /*11d00*/  @!P0 BRA `(.L_x_2088) ;  /* 0x0000000000188947 */ /* 0x001fea0003800000 */
[----:B------:R-:W-:-:S04]  /*11d10*/  UIADD3 UR4, UP0, UR48, UR6, URZ ;  /* 0x0000000630047290 */ /* 0x000fc8000ff1e03f */
[----:B------:R-:W-:Y:S02]  /*11d20*/  UIADD3.X UR5, UR49, UR7, URZ, UP0, !UPT ;  /* 0x0000000731057290 */ /* 0x000fe400087fe43f */
[----:B------:R-:W-:-:S04]  /*11d30*/  IMAD.U32 R2, RZ, RZ, UR4 ;  /* 0x00000004ff027e24 */ /* 0x000fc8000f8e00ff */
[----:B------:R-:W-:-:S05]  /*11d40*/  IMAD.U32 R3, RZ, RZ, UR5 ;  /* 0x00000005ff037e24 */ /* 0x000fca000f8e00ff */
[----:B------:R0:W5:Y:S01]  /*11d50*/  LDG.E R2, desc[UR52][R2.64] ;  /* 0x0000003402027981 */ /* 0x000162000c1e1900 */
[----:B------:R-:W-:Y:S05]  /*11d60*/  BRA `(.L_x_2089) ;  /* 0x0000000000107947 */ /* 0x000fea0003800000 */
.L_x_2088:
[----:B------:R-:W-:Y:S05]  /*11d70*/  @!P1 BRA `(.L_x_2089) ;  /* 0x00000000000c9947 */ /* 0x000fea0003800000 */
[----:B------:R-:W2:Y:S04]  /*11d80*/  LDG.E R2, desc[UR52][R4.64] ;  /* 0x0000003404027981 */ /* 0x000ea8000c1e1900 */
[----:B------:R-:W2:Y:S02]  /*11d90*/  LDG.E R4, desc[UR52][R4.64+0x4] ;  /* 0x0000043404047981 */ /* 0x000ea4000c1e1900 */
[----:B--2---:R-:W-:-:S07]  /*11da0*/  IMAD.IADD R2, R4, 0x1, -R2 ;  /* 0x0000000104027824 */ /* 0x004fce00078e0a02 */
.L_x_2089:
[----:B------:R-:W2:Y:S01]  /*11db0*/  LDL R5, [R1+0x14] ;  /* 0x0000140001057983 */ /* 0x000ea20000100800 */
[----:B-----5:R-:W-:Y:S01]  /*11dc0*/  IMAD.IADD R0, R2, 0x1, -R0 ;  /* 0x0000000102007824 */ /* 0x020fe200078e0a00 */
[----:B------:R-:W-:Y:S01]  /*11dd0*/  BSSY B7, `(.L_x_2090) ;  /* 0x000033d000077945 */ /* 0x000fe20003800000 */
[----:B------:R-:W1:Y:S02]  /*11de0*/  LDC R2, c[0x0][0x448] ;  /* 0x00011200ff027b82 */ /* 0x000e640000000800 */
[----:B-1----:R-:W-:-:S13]  /*11df0*/  ISETP.NE.AND P0, PT, R2, 0x1, PT ;  /* 0x000000010200780c */ /* 0x002fda0003f05270 */
[----:B------:R-:W1:Y:S08]  /*11e00*/  @P0 LDC R4, c[0x0][0x44c] ;  /* 0x00011300ff040b82 */ /* 0x000e700000000800 */
[----:B0-----:R-:W0:Y:S01]  /*11e10*/  @P0 LDC R3, c[0x0][0x450] ;  /* 0x00011400ff030b82 */ /* 0x001e220000000800 */
[----:B--2---:R-:W-:Y:S02]  /*11e20*/  IMAD.SHL.U32 R2, R5, 0x80, RZ ;  /* 0x0000008005027824 */ /* 0x004fe400078e00ff */
[C---:B------:R-:W-:Y:S01]  /*11e30*/  VIADD R5, R0.reuse, 0xdf ;  /* 0x000000df00057836 */ /* 0x040fe20000000000 */
[----:B------:R-:W-:Y:S01]  /*11e40*/  IADD3 R0, R0, 0xe0, -R19 ;  /* 0x000000e000007810 */ /* 0x000fe20007ffe813 */
[----:B------:R-:W-:-:S04]  /*11e50*/  VIADD R2, R2, 0x7f ;  /* 0x0000007f02027836 */ /* 0x000fc80000000000 */
[----:B-1----:R-:W-:-:S05]  /*11e60*/  @P0 IMAD.HI.U32 R4, R2, R4, RZ ;  /* 0x0000000402040227 */ /* 0x002fca00078e00ff */
[----:B0-----:R-:W-:Y:S01]  /*11e70*/  @P0 SHF.R.U32.HI R2, RZ, R3, R4 ;  /* 0x00000003ff020219 */ /* 0x001fe20000011604 */
[----:B------:R-:W-:-:S04]  /*11e80*/  IMAD.MOV.U32 R4, RZ, RZ, RZ ;  /* 0x000000ffff047224 */ /* 0x000fc800078e00ff */
[----:B------:R-:W-:Y:S02]  /*11e90*/  IMAD.IADD R3, R0, 0x1, R2 ;  /* 0x0000000100037824 */ /* 0x000fe400078e0202 */
[----:B------:R-:W-:Y:S02]  /*11ea0*/  IMAD.MOV.U32 R2, RZ, RZ, RZ ;  /* 0x000000ffff027224 */ /* 0x000fe400078e00ff */
[----:B------:R-:W-:-:S04]  /*11eb0*/  IMAD.HI R4, R5, -0x6db6db6d, R4 ;  /* 0x9249249305047827 */ /* 0x000fc800078e0204 */
[----:B------:R-:W-:Y:S01]  /*11ec0*/  IMAD.HI R2, R3, -0x6db6db6d, R2 ;  /* 0x9249249303027827 */ /* 0x000fe200078e0202 */
[----:B------:R-:W-:-:S04]  /*11ed0*/  SHF.R.U32.HI R0, RZ, 0x1f, R4 ;  /* 0x0000001fff007819 */ /* 0x000fc80000011604 */
[----:B------:R-:W-:Y:S02]  /*11ee0*/  SHF.R.U32.HI R3, RZ, 0x1f, R2 ;  /* 0x0000001fff037819 */ /* 0x000fe40000011602 */
[----:B------:R-:W-:Y:S02]  /*11ef0*/  LEA.HI.SX32 R0, R4, R0, 0x19 ;  /* 0x0000000004007211 */ /* 0x000fe400078fcaff */
[----:B------:R-:W-:-:S04]  /*11f00*/  LEA.HI.SX32 R3, R2, R3, 0x19 ;  /* 0x0000000302037211 */ /* 0x000fc800078fcaff */
[----:B------:R-:W-:-:S04]  /*11f10*/  VIMNMX R17, R0, R3, PT ;  /* 0x0000000300117248 */ /* 0x000fc80003fe0100 */
[----:B------:R-:W-:-:S13]  /*11f20*/  ISETP.GT.AND P0, PT, R17, RZ, PT ;  /* 0x000000ff1100720c */ /* 0x000fda0003f04270 */
        /* <DEDUP_REMOVED lines=19> */
.L_x_2091:
        /* <DEDUP_REMOVED lines=20> */
.L_x_2094:
[----:B------:R-:W-:Y:S05]  /*121a0*/  BSYNC B6 ;  /* 0x0000000000067941 */ /* 0x000fea0003800000 */
.L_x_2093:
[----:B------:R-:W-:Y:S01]  /*121b0*/  VIADD R0, R18, 0xe400 ;  /* 0x0000e40012007836 */ /* 0x000fe20000000000 */
[----:B------:R-:W-:Y:S04]  /*121c0*/  BSSY B6, `(.L_x_2095) ;  /* 0x0000014000067945 */ /* 0x000fe80003800000 */
[----:B------:R-:W-:-:S04]  /*121d0*/  LOP3.LUT P0, RZ, R0, 0x3ff, RZ, 0xc0, !PT ;  /* 0x000003ff00ff7812 */ /* 0x000fc8000780c0ff */
[----:B------:R-:W-:-:S09]  /*121e0*/  P2R R16, PR, RZ, 0x1 ;  /* 0x00000001ff107803 */ /* 0x000fd20000000000 */
        /* <DEDUP_REMOVED lines=17> */
.L_x_2096:
[----:B------:R-:W-:Y:S05]  /*12300*/  BSYNC B6 ;  /* 0x0000000000067941 */ /* 0x000fea0003800000 */
.L_x_2095:
        /* <DEDUP_REMOVED lines=20> */
.L_x_2098:
[----:B------:R-:W-:Y:S05]  /*12450*/  BSYNC B6 ;  /* 0x0000000000067941 */ /* 0x000fea0003800000 */
.L_x_2097:
[----:B------:R-:W-:Y:S01]  /*12460*/  ISETP.NE.AND P6, PT, R16, RZ, PT ;  /* 0x000000ff1000720c */ /* 0x000fe20003fc5270 */
        /* <DEDUP_REMOVED lines=18> */
.L_x_2100:
[----:B------:R-:W-:Y:S05]  /*12590*/  BSYNC B6 ;  /* 0x0000000000067941 */ /* 0x000fea0003800000 */
.L_x_2099:
        /* <DEDUP_REMOVED lines=9> */
[----:B------:R-:W0:Y:S01]  /*12630*/  S2R R0, SR_TID.X ;  /* 0x0000000000007919 */ /* 0x000e220000002100 */
[----:B------:R-:W-:-:S03]  /*12640*/  ULDC.64 UR4, c[0x0][0xa08] ;  /* 0x0002820000047ab9 */ /* 0x000fc60000000a00 */
[----:B--2---:R1:W2:Y:S01]  /*12650*/  @P0 LDG.E R8, desc[UR52][R2.64] ;  /* 0x0000003402080981 */ /* 0x0042a2000c1e1900 */
[----:B0-----:R-:W-:-:S04]  /*12660*/  SHF.R.U32.HI R0, RZ, 0x5, R0 ;  /* 0x00000005ff007819 */ /* 0x001fc80000011600 */
[----:B------:R-:W-:Y:S01]  /*12670*/  LOP3.LUT R0, R0, 0x3, RZ, 0xc0, !PT ;  /* 0x0000000300007812 */ /* 0x000fe200078ec0ff */
[----:B-1----:R-:W0:Y:S01]  /*12680*/  LDC.64 R2, c[0x0][0x418] ;  /* 0x00010600ff027b82 */ /* 0x002e220000000a00 */
        /* <DEDUP_REMOVED lines=8> */
[----:B------:R0:W2:Y:S02]  /*12710*/  SHFL.IDX PT, R14, R0, RZ, 0x1f ;  /* 0x00001fff000e7589 */ /* 0x0000a400000e0000 */
.L_x_2172:
[----:B------:R-:W-:Y:S02]  /*12720*/  PLOP3.LUT P1, PT, PT, PT, PT, 0x8, 0x0 ;  /* 0x000000000000781c */ /* 0x000fe40003f2e170 */
[----:B--2---:R-:W-:Y:S02]  /*12730*/  ISETP.NE.AND P0, PT, R14, RZ, PT ;  /* 0x000000ff0e00720c */ /* 0x004fe40003f05270 */
[----:B0-----:R-:W-:-:S05]  /*12740*/  P2R R0, PR, RZ, 0x2 ;  /* 0x00000002ff007803 */ /* 0x001fca0000000000 */
[----:B------:R0:W-:Y:S06]  /*12750*/  STL [R1+0x18], R0 ;  /* 0x0000180001007387 */ /* 0x0001ec0000100800 */
[----:B------:R-:W-:Y:S05]  /*12760*/  @P0 BRA `(.L_x_2102) ;  /* 0x0000000400540947 */ /* 0x000fea0003800000 */
[----:B------:R-:W-:Y:S01]  /*12770*/  UMOV UR4, 0xffffffff ;  /* 0xffffffff00047882 */ /* 0x000fe20000000000 */
[----:B0-----:R-:W-:Y:S02]  /*12780*/  VIADD R0, R17, 0xffffffff ;  /* 0xffffffff11007836 */ /* 0x001fe40000000000 */
[----:B------:R-:W-:Y:S05]  /*12790*/  BRA.DIV UR4, `(.L_x_2103) ;  /* 0x0000003e04787947 */ /* 0x000fea000b800000 */
[----:B------:R-:W-:-:S13]  /*127a0*/  ELECT P6, URZ, PT ;  /* 0x00000000003f782f */ /* 0x000fda00038c0000 */
.L_x_2175:
        /* <DEDUP_REMOVED lines=21> */
.L_x_2104:
[----:B0-----:R-:W2:Y:S04]  /*12900*/  LDL R3, [R1] ;  /* 0x0000000001037983 */ /* 0x001ea80000100800 */
[----:B------:R-:W3:Y:S01]  /*12910*/  LDL R2, [R1+0x4] ;  /* 0x0000040001027983 */ /* 0x000ee20000100800 */
[----:B-1----:R-:W0:Y:S02]  /*12920*/  S2R R8, SR_TID.X ;  /* 0x0000000000087919 */ /* 0x002e240000002100 */
[----:B0-----:R-:W-:-:S04]  /*12930*/  LOP3.LUT R8, R8, 0x7f, RZ, 0xc0, !PT ;  /* 0x0000007f08087812 */ /* 0x001fc800078ec0ff */
[----:B------:R-:W-:Y:S01]  /*12940*/  ISETP.NE.AND P1, PT, R8, RZ, PT ;  /* 0x000000ff0800720c */ /* 0x000fe20003f25270 */
[----:B--2---:R-:W-:Y:S01]  /*12950*/  IMAD R4, R3, 0x8, R18 ;  /* 0x0000000803047824 */ /* 0x004fe200078e0212 */
[----:B---3--:R-:W-:-:S04]  /*12960*/  SHF.L.U32 R3, R2, 0x1f, RZ ;  /* 0x0000001f02037819 */ /* 0x008fc800000006ff */
[----:B------:R-:W0:Y:S02]  /*12970*/  SYNCS.PHASECHK.TRANS64.TRYWAIT P0, [R4+URZ+0x2e880], R3 ;  /* 0x02e88003040075a7 */ /* 0x000e24000800017f */
[----:B0-----:R-:W-:Y:S05]  /*12980*/  @!P0 BRA `(.L_x_2105) ;  /* 0x0000003c001c8947 */ /* 0x001fea0003800000 */
.L_x_2176:
        /* <DEDUP_REMOVED lines=8> */
.L_x_2106:
        /* <DEDUP_REMOVED lines=18> */
.L_x_2177:
        /* <DEDUP_REMOVED lines=8> */
.L_x_2108:
        /* <DEDUP_REMOVED lines=8> */
[----:B------:R-:W-:Y:S01]  /*12c30*/  PLOP3.LUT P0, PT, PT, PT, PT, 0x80, 0x0 ;  /* 0x000000000000781c */ /* 0x000fe20003f0f070 */
[----:B------:R-:W-:Y:S01]  /*12c40*/  UMOV UR10, URZ ;  /* 0x0000003f000a7c82 */ /* 0x000fe20008000000 */
[----:B------:R-:W-:-:S02]  /*12c50*/  UMOV UR12, UR36 ;  /* 0x00000024000c7c82 */ /* 0x000fc40008000000 */
[----:B------:R-:W-:Y:S01]  /*12c60*/  P2R R0, PR, RZ, 0x1 ;  /* 0x00000001ff007803 */ /* 0x000fe20000000000 */
[----:B------:R-:W-:Y:S02]  /*12c70*/  UIADD3 UR8, UR8, 0x20400, URZ ;  /* 0x0002040008087890 */ /* 0x000fe4000fffe03f */
[----:B------:R-:W-:Y:S02]  /*12c80*/  UIADD3 UR9, UR9, 0x2e830, URZ ;  /* 0x0002e83009097890 */ /* 0x000fe4000fffe03f */
[----:B------:R2:W-:Y:S07]  /*12c90*/  STL [R1+0x18], R0 ;  /* 0x0000180001007387 */ /* 0x0005ee0000100800 */
[----:B------:R2:W-:Y:S01]  /*12ca0*/  UTMALDG.4D [UR8], [UR4], desc[UR6] ;  /* 0x00000608040075b4 */ /* 0x0005e20008019000 */
[----:B------:R-:W-:-:S02]  /*12cb0*/  NOP ;  /* 0x0000000000007918 */ /* 0x000fc40000000000 */
.L_x_2102:
[----:B------:R-:W-:Y:S05]  /*12cc0*/  WARPSYNC.ALL ;  /* 0x0000000000007948 */ /* 0x000fea0003800000 */
[----:B0-2---:R-:W-:Y:S01]  /*12cd0*/  VIADD R0, R18, 0x1c400 ;  /* 0x0001c40012007836 */ /* 0x005fe20000000000 */
[----:B------:R-:W-:Y:S01]  /*12ce0*/  USHF.R.S32.HI UR4, URZ, 0x1f, UR47 ;  /* 0x0000001f3f047899 */ /* 0x000fe2000801142f */
[----:B------:R-:W-:Y:S03]  /*12cf0*/  BAR.SYNC.DEFER_BLOCKING 0x8, 0x180 ;  /* 0x0206000000007b1d */ /* 0x000fe60000010000 */
        /* <DEDUP_REMOVED lines=9> */
[----:B------:R-:W-:Y:S02]  /*12d90*/  USHF.R.S32.HI UR47, URZ, 0x1f, UR36 ;  /* 0x0000001f3f2f7899 */ /* 0x000fe40008011424 */
        /* <DEDUP_REMOVED lines=8> */
[----:B-1----:R-:W-:Y:S02]  /*12e20*/  IMAD.U32 R4, RZ, RZ, UR6 ;  /* 0x00000006ff047e24 */ /* 0x002fe4000f8e00ff */
        /* <DEDUP_REMOVED lines=11> */
.L_x_2110:
[----:B------:R-:W-:Y:S05]  /*12ee0*/  BSYNC B6 ;  /* 0x0000000000067941 */ /* 0x000fea0003800000 */
.L_x_2109:
[----:B------:R-:W2:Y:S01]  /*12ef0*/  LDL R7, [R1+0x14] ;  /* 0x0000140001077983 */ /* 0x000ea20000100800 */
[----:B------:R-:W0:Y:S01]  /*12f00*/  LDC R5, c[0x0][0x448] ;  /* 0x00011200ff057b82 */ /* 0x000e220000000800 */
[----:B------:R-:W-:Y:S02]  /*12f10*/  ULDC.64 UR8, c[0x0][0x2d8] ;  /* 0x0000b60000087ab9 */ /* 0x000fe40000000a00 */
[----:B-1----:R1:W5:Y:S01]  /*12f20*/  LDL R9, [R1+0x28] ;  /* 0x0000280001097983 */ /* 0x0023620000100800 */
[----:B------:R-:W3:Y:S01]  /*12f30*/  S2R R2, SR_TID.X ;  /* 0x0000000000027919 */ /* 0x000ee20000002100 */
[----:B0-----:R-:W-:-:S13]  /*12f40*/  ISETP.NE.AND P0, PT, R5, 0x1, PT ;  /* 0x000000010500780c */ /* 0x001fda0003f05270 */
[----:B------:R-:W0:Y:S01]  /*12f50*/  @P0 LDC R3, c[0x0][0x44c] ;  /* 0x00011300ff030b82 */ /* 0x000e220000000800 */
[C---:B---3--:R-:W-:Y:S01]  /*12f60*/  LOP3.LUT R0, R2.reuse, 0x7f, RZ, 0xc0, !PT ;  /* 0x0000007f02007812 */ /* 0x048fe200078ec0ff */
[----:B------:R-:W-:-:S03]  /*12f70*/  IMAD.SHL.U32 R2, R2, 0x10, RZ ;  /* 0x0000001002027824 */ /* 0x000fc600078e00ff */
[----:B------:R-:W-:-:S03]  /*12f80*/  SHF.R.U32.HI R0, RZ, 0x3, R0 ;  /* 0x00000003ff007819 */ /* 0x000fc60000011600 */
[----:B------:R-:W3:Y:S01]  /*12f90*/  @P0 LDC R4, c[0x0][0x450] ;  /* 0x00011400ff040b82 */ /* 0x000ee20000000800 */
[----:B------:R-:W-:Y:S01]  /*12fa0*/  LOP3.LUT R2, R0, 0x70, R2, 0xf8, !PT ;  /* 0x0000007000027812 */ /* 0x000fe200078ef802 */
[----:B------:R-:W-:Y:S01]  /*12fb0*/  UIMAD UR6, UR47, UR8, URZ ;  /* 0x000000082f0672a4 */ /* 0x000fe2000f8e023f */
[----:B------:R-:W-:Y:S01]  /*12fc0*/  UMOV UR4, UR48 ;  /* 0x0000003000047c82 */ /* 0x000fe20008000000 */
[----:B------:R-:W-:Y:S02]  /*12fd0*/  UMOV UR5, UR37 ;  /* 0x0000002500057c82 */ /* 0x000fe40008000000 */
[----:B------:R-:W-:Y:S01]  /*12fe0*/  UIMAD UR6, UR36, UR9, UR6 ;  /* 0x00000009240672a4 */ /* 0x000fe2000f8e0206 */
[----:B------:R-:W4:Y:S01]  /*12ff0*/  S2R R6, SR_TID.X ;  /* 0x0000000000067919 */ /* 0x000f220000002100 */
[----:B------:R-:W-:-:S03]  /*13000*/  UIMAD.WIDE.U32 UR4, UR36, UR8, UR4 ;  /* 0x00000008240472a5 */ /* 0x000fc6000f8e0004 */
[----:B------:R-:W-:Y:S01]  /*13010*/  ULDC.64 UR8, c[0x0][0x2e0] ;  /* 0x0000b80000087ab9 */ /* 0x000fe20000000a00 */
[----:B------:R-:W-:Y:S02]  /*13020*/  UIADD3 UR5, UR5, UR6, URZ ;  /* 0x0000000605057290 */ /* 0x000fe4000fffe03f */
[----:B------:R-:W-:Y:S02]  /*13030*/  UIMAD UR6, UR43, UR8, URZ ;  /* 0x000000082b0672a4 */ /* 0x000fe4000f8e023f */
[----:B------:R-:W-:Y:S02]  /*13040*/  UIMAD.WIDE.U32 UR4, UR46, UR8, UR4 ;  /* 0x000000082e0472a5 */ /* 0x000fe4000f8e0004 */
[----:B------:R-:W-:-:S03]  /*13050*/  UIMAD UR6, UR46, UR9, UR6 ;  /* 0x000000092e0672a4 */ /* 0x000fc6000f8e0206 */
[----:B------:R-:W-:Y:S01]  /*13060*/  ULDC.64 UR8, c[0x0][0x2d0] ;  /* 0x0000b40000087ab9 */ /* 0x000fe20000000a00 */
[----:B------:R-:W-:Y:S01]  /*13070*/  UIADD3 UR5, UR5, UR6, URZ ;  /* 0x0000000605057290 */ /* 0x000fe2000fffe03f */
[----:B----4-:R-:W-:-:S05]  /*13080*/  IMAD.SHL.U32 R10, R6, 0x10, RZ ;  /* 0x00000010060a7824 */ /* 0x010fca00078e00ff */
[----:B------:R-:W-:Y:S01]  /*13090*/  LOP3.LUT R10, R10, 0x70, RZ, 0xc0, !PT ;  /* 0x000000700a0a7812 */ /* 0x000fe200078ec0ff */
[----:B--2---:R-:W-:-:S04]  /*130a0*/  IMAD R0, R7, 0x80, R2 ;  /* 0x0000008007007824 */ /* 0x004fc800078e0202 */
[----:B0-----:R-:W-:-:S04]  /*130b0*/  @P0 IMAD.HI.U32 R3, R0, R3, RZ ;  /* 0x0000000300030227 */ /* 0x001fc800078e00ff */
[----:B------:R-:W-:Y:S01]  /*130c0*/  IMAD.MOV.U32 R2, RZ, RZ, R0 ;  /* 0x000000ffff027224 */ /* 0x000fe200078e0000 */
[----:B---3--:R-:W-:-:S04]  /*130d0*/  @P0 SHF.R.U32.HI R2, RZ, R4, R3 ;  /* 0x00000004ff020219 */ /* 0x008fc80000011603 */
        /* <DEDUP_REMOVED lines=15> */
[----:B------:R-:W-:-:S03]  /*131d0*/  ULDC UR4, c[0x0][0x2b8] ;  /* 0x0000ae0000047ab9 */ /* 0x000fc60000000800 */
[----:B------:R-:W-:Y:S02]  /*131e0*/  IADD3.X R0, R3, UR5, R0, P0, !PT ;  /* 0x0000000503007c10 */ /* 0x000fe400087fe400 */
[----:B------:R-:W-:Y:S01]  /*131f0*/  ISETP.GE.AND P0, PT, R10, UR4, PT ;  /* 0x000000040a007c0c */ /* 0x000fe2000bf06270 */
[----:B------:R-:W-:-:S03]  /*13200*/  UMOV UR4, 0xffffffff ;  /* 0xffffffff00047882 */ /* 0x000fc60000000000 */
[----:B-1----:R-:W-:Y:S09]  /*13210*/  BRA.DIV UR4, `(.L_x_2111) ;  /* 0x0000003604207947 */ /* 0x002ff2000b800000 */
[----:B------:R-:W2:Y:S01]  /*13220*/  LDL.LU R7, [R1+0x14] ;  /* 0x0000140001077983 */ /* 0x000ea20000300800 */
[----:B------:R-:W0:Y:S01]  /*13230*/  S2R R6, SR_TID.X ;  /* 0x0000000000067919 */ /* 0x000e220000002100 */
[----:B------:R-:W-:Y:S02]  /*13240*/  IMAD R3, R19, R5, RZ ;  /* 0x0000000513037224 */ /* 0x000fe400078e02ff */
[----:B------:R-:W-:Y:S01]  /*13250*/  SHFL.IDX PT, R5, R0, RZ, 0x181f ;  /* 0x00181fff00057589 */ /* 0x000fe200000e0000 */
[----:B0-----:R-:W-:-:S04]  /*13260*/  LOP3.LUT R6, R6, 0x7f, RZ, 0xc0, !PT ;  /* 0x0000007f06067812 */ /* 0x001fc800078ec0ff */
[----:B------:R-:W-:Y:S02]  /*13270*/  SHF.R.U32.HI R8, RZ, 0x3, R6 ;  /* 0x00000003ff087819 */ /* 0x000fe40000011606 */
[----:B------:R-:W0:Y:S03]  /*13280*/  SHFL.IDX PT, R6, R2, RZ, 0x181f ;  /* 0x00181fff02067589 */ /* 0x000e2600000e0000 */
[----:B--2---:R-:W-:-:S05]  /*13290*/  IMAD R4, R7, 0x80, R8 ;  /* 0x0000008007047824 */ /* 0x004fca00078e0208 */
[----:B------:R-:W-:-:S13]  /*132a0*/  ISETP.GE.AND P1, PT, R4, R3, PT ;  /* 0x000000030400720c */ /* 0x000fda0003f26270 */
[----:B0-----:R-:W-:-:S05]  /*132b0*/  @!P1 IADD3 R6, P2, R10, R6, RZ ;  /* 0x000000060a069210 */ /* 0x001fca0007f5e0ff */
[----:B------:R-:W-:-:S04]  /*132c0*/  @!P1 IMAD.X R5, RZ, RZ, R5, P2 ;  /* 0x000000ffff059224 */ /* 0x000fc800010e0605 */
[----:B------:R-:W-:Y:S02]  /*132d0*/  @!P1 IMAD.MOV.U32 R7, RZ, RZ, R5 ;  /* 0x000000ffff079224 */ /* 0x000fe400078e0005 */
[----:B------:R-:W-:-:S03]  /*132e0*/  VIADD R5, R4, 0x10 ;  /* 0x0000001004057836 */ /* 0x000fc60000000000 */
[----:B------:R-:W-:Y:S01]  /*132f0*/  @!PT LDS RZ, [RZ] ;  /* 0x00000000fffff984 */ /* 0x000fe20000000800 */
[----:B-----5:R0:W-:Y:S02]  /*13300*/  @!P1 LDGSTS.E.BYPASS.LTC128B.128 [R9+0x1c400], desc[UR52][R6.64], !P0 ;  /* 0x1c40000006099fae */ /* 0x0201e4000c101d74 */
        /* <DEDUP_REMOVED lines=43> */
[----:B------:R-:W1:Y:S04]  /*135c0*/  SHFL.IDX PT, R0, R0, 0x7, 0x181f ;  /* 0x00f81f0000007f89 */ /* 0x000e6800000e0000 */
[----:B------:R-:W2:Y:S01]  /*135d0*/  SHFL.IDX PT, R2, R2, 0x7, 0x181f ;  /* 0x00f81f0002027f89 */ /* 0x000ea200000e0000 */
[----:B0-----:R-:W-:-:S05]  /*135e0*/  @!P1 IADD3 R6, P2, R10, R6, RZ ;  /* 0x000000060a069210 */ /* 0x001fca0007f5e0ff */
[----:B------:R-:W-:-:S04]  /*135f0*/  @!P1 IMAD.X R5, RZ, RZ, R5, P2 ;  /* 0x000000ffff059224 */ /* 0x000fc800010e0605 */
[----:B------:R-:W-:-:S05]  /*13600*/  @!P1 IMAD.MOV.U32 R7, RZ, RZ, R5 ;  /* 0x000000ffff079224 */ /* 0x000fca00078e0005 */
[----:B-12---:R0:W-:Y:S02]  /*13610*/  @!P1 LDGSTS.E.BYPASS.LTC128B.128 [R9+0x1f400], desc[UR52][R6.64], !P0 ;  /* 0x1f40000006099fae */ /* 0x0061e4000c101d74 */
.L_x_2194:
        /* <DEDUP_REMOVED lines=10> */
.L_x_2112:
        /* <DEDUP_REMOVED lines=18> */
.L_x_2195:
[----:B------:R-:W-:Y:S05]  /*137e0*/  BSYNC B0 ;  /* 0x0000000000007941 */ /* 0x000fea0003800000 */
.L_x_2113:
[----:B------:R-:W-:-:S13]  /*137f0*/  ISETP.GE.AND P0, PT, R17, 0x2, PT ;  /* 0x000000021100780c */ /* 0x000fda0003f06270 */
[----:B------:R-:W-:Y:S05]  /*13800*/  @!P0 BRA `(.L_x_2115) ;  /* 0x0000000c00ec8947 */ /* 0x000fea0003800000 */
[----:B-1----:R1:W5:Y:S01]  /*13810*/  LDL.LU R0, [R1+0x4] ;  /* 0x0000040001007983 */ /* 0x0023620000300800 */
[----:B------:R-:W-:-:S03]  /*13820*/  VIADD R17, R17, 0xfffffffe ;  /* 0xfffffffe11117836 */ /* 0x000fc60000000000 */
[----:B0-----:R1:W5:Y:S04]  /*13830*/  LDL.LU R6, [R1] ;  /* 0x0000000001067983 */ /* 0x0013680000300800 */
.L_x_2135:
[----:B------:R-:W2:Y:S01]  /*13840*/  LDL R2, [R1+0x18] ;  /* 0x0000180001027983 */ /* 0x000ea20000100800 */
[----:B-----5:R-:W-:Y:S01]  /*13850*/  VIADD R3, R6, 0x1 ;  /* 0x0000000106037836 */ /* 0x020fe20000000000 */
[----:B------:R-:W-:Y:S05]  /*13860*/  YIELD ;  /* 0x0000000000007946 */ /* 0x000fea0003800000 */
[C---:B------:R-:W-:Y:S01]  /*13870*/  ISETP.NE.AND P0, PT, R3.reuse, 0x2, PT ;  /* 0x000000020300780c */ /* 0x040fe20003f05270 */
[----:B------:R-:W-:Y:S03]  /*13880*/  BSSY B0, `(.L_x_2116) ;  /* 0x000006c000007945 */ /* 0x000fe60003800000 */
[----:B------:R-:W-:-:S02]  /*13890*/  SEL R9, R3, RZ, P0 ;  /* 0x000000ff03097207 */ /* 0x000fc40000000000 */
[----:B--2---:R-:W-:Y:S02]  /*138a0*/  ISETP.NE.AND P1, PT, R2, RZ, PT ;  /* 0x000000ff0200720c */ /* 0x004fe40003f25270 */
[----:B------:R-:W-:-:S04]  /*138b0*/  SEL R2, RZ, 0x1, P0 ;  /* 0x00000001ff027807 */ /* 0x000fc80000000000 */
        /* <DEDUP_REMOVED lines=28> */
.L_x_2118:
        /* <DEDUP_REMOVED lines=8> */
.L_x_2196:
[----:B------:R-:W-:Y:S05]  /*13b00*/  BSYNC B1 ;  /* 0x0000000000017941 */ /* 0x000fea0003800000 */
.L_x_2119:
        /* <DEDUP_REMOVED lines=9> */
.L_x_2122:
[----:B------:R-:W-:Y:S05]  /*13ba0*/  BSYNC B1 ;  /* 0x0000000000017941 */ /* 0x000fea0003800000 */
.L_x_2121:
[----:B------:R-:W3:Y:S04]  /*13bb0*/  LDL R2, [R1] ;  /* 0x0000000001027983 */ /* 0x000ee80000100800 */
[----:B------:R-:W4:Y:S01]  /*13bc0*/  LDL R5, [R1+0x1c] ;  /* 0x00001c0001057983 */ /* 0x000f220000100800 */
[----:B0-----:R-:W-:Y:S01]  /*13bd0*/  IMAD.MOV.U32 R9, RZ, RZ, RZ ;  /* 0x000000ffff097224 */ /* 0x001fe200078e00ff */
        /* <DEDUP_REMOVED lines=10> */
.L_x_2123:
        /* <DEDUP_REMOVED lines=13> */
.L_x_2197:
[----:B------:R-:W-:Y:S05]  /*13d50*/  BSYNC B1 ;  /* 0x0000000000017941 */ /* 0x000fea0003800000 */
.L_x_2124:
        /* <DEDUP_REMOVED lines=11> */
.L_x_2127:
[----:B------:R-:W-:Y:S05]  /*13e10*/  BSYNC B1 ;  /* 0x0000000000017941 */ /* 0x000fea0003800000 */
.L_x_2126:
        /* <DEDUP_REMOVED lines=8> */
.L_x_2128:
        /* <DEDUP_REMOVED lines=10> */
.L_x_2117:
[----:B------:R-:W-:Y:S05]  /*13f40*/  BSYNC B0 ;  /* 0x0000000000007941 */ /* 0x000fea0003800000 */
.L_x_2116:
[----:B------:R-:W-:-:S06]  /*13f50*/  UISETP.NE.AND UP0, UPT, UR39, 0x3, UPT ;  /* 0x000000032700788c */ /* 0x000fcc000bf05270 */
[----:B------:R-:W-:-:S13]  /*13f60*/  PLOP3.LUT P0, PT, PT, PT, UP0, 0x80, 0x0 ;  /* 0x000000000000781c */ /* 0x000fda0003f0f008 */
[----:B------:R-:W-:Y:S05]  /*13f70*/  @!P0 BRA `(.L_x_2129) ;  /* 0x0000000000048947 */ /* 0x000fea0003800000 */
[----:B------:R-:W-:Y:S01]  /*13f80*/  BPT.TRAP 0x1 ;  /* 0x000000040000795c */ /* 0x000fe20000300000 */
.L_x_2129:
        /* <DEDUP_REMOVED lines=8> */
.L_x_2198:
[----:B------:R-:W-:Y:S05]  /*14010*/  BSYNC B0 ;  /* 0x0000000000007941 */ /* 0x000fea0003800000 */
.L_x_2130:
[----:B------:R-:W-:Y:S05]  /*14020*/  @!P1 BRA `(.L_x_2132) ;  /* 0x0000000000049947 */ /* 0x000fea0003800000 */
[----:B------:R-:W-:Y:S01]  /*14030*/  BPT.TRAP 0x1 ;  /* 0x000000040000795c */ /* 0x000fe20000300000 */
.L_x_2132:
[----:B--2---:R-:W-:Y:S01]  /*14040*/  SHF.L.U32 R2, R0, 0x1f, RZ ;  /* 0x0000001f00027819 */ /* 0x004fe200000006ff */
[----:B------:R-:W-:-:S03]  /*14050*/  IMAD R0, R6, 0x7000, RZ ;  /* 0x0000700006007824 */ /* 0x000fc600078e02ff */
[----:B------:R-:W2:Y:S02]  /*14060*/  SYNCS.PHASECHK.TRANS64.TRYWAIT P0, [R19+URZ+0x2e860], R2 ;  /* 0x02e86002130075a7 */ /* 0x000ea4000800017f */
[----:B--2---:R-:W-:Y:S05]  /*14070*/  @!P0 BRA `(.L_x_2133) ;  /* 0x00000030004c8947 */ /* 0x004fea0003800000 */
.L_x_2199:
        /* <DEDUP_REMOVED lines=100> */
[----:B--2---:R-:W2:Y:S01]  /*146c0*/  FENCE.VIEW.ASYNC.S ;  /* 0x00000000000073c6 */ /* 0x004ea20000000000 */
[----:B------:R-:W-:Y:S05]  /*146d0*/  @!P1 BRA `(.L_x_2134) ;  /* 0x0000000000049947 */ /* 0x000fea0003800000 */
[----:B------:R-:W-:Y:S01]  /*146e0*/  BPT.TRAP 0x1 ;  /* 0x000000040000795c */ /* 0x000fe20000300000 */
.L_x_2134:
[----:B0-----:R-:W0:Y:S01]  /*146f0*/  S2R R0, SR_TID.X ;  /* 0x0000000000007919 */ /* 0x001e220000002100 */
[----:B--2---:R2:W-:Y:S01]  /*14700*/  SYNCS.ARRIVE.TRANS64.A1T0 RZ, [R19+URZ+0x2e850], RZ ;  /* 0x02e850ff13ff79a7 */ /* 0x0045e2000810003f */
[----:B------:R3:W5:Y:S01]  /*14710*/  LDL R6, [R1] ;  /* 0x0000000001067983 */ /* 0x0007620000100800 */
[----:B0-----:R-:W-:Y:S01]  /*14720*/  LOP3.LUT R0, R0, 0x7f, RZ, 0xc0, !PT ;  /* 0x0000007f00007812 */ /* 0x001fe200078ec0ff */
[----:B------:R-:W-:Y:S03]  /*14730*/  BAR.SYNC.DEFER_BLOCKING 0x2, 0x80 ;  /* 0x0082000000007b1d */ /* 0x000fe60000010000 */
[----:B------:R-:W-:-:S03]  /*14740*/  ISETP.NE.AND P0, PT, R0, RZ, PT ;  /* 0x000000ff0000720c */ /* 0x000fc60003f05270 */
[----:B------:R3:W5:Y:S10]  /*14750*/  LDL R0, [R1+0x4] ;  /* 0x0000040001007983 */ /* 0x0007740000100800 */
[----:B--2---:R-:W-:-:S05]  /*14760*/  @!P0 VIADD R19, R19, 0x2e880 ;  /* 0x0002e88013138836 */ /* 0x004fca0000000000 */
[----:B------:R-:W-:-:S04]  /*14770*/  @!P0 PRMT R19, RZ, 0x654, R19 ;  /* 0x00000654ff138816 */ /* 0x000fc80000000013 */
[----:B------:R3:W-:Y:S01]  /*14780*/  @!P0 SYNCS.ARRIVE.TRANS64.RED.A1T0 RZ, [R19+URZ], RZ ;  /* 0x000000ff13ff89a7 */ /* 0x0007e2000810043f */
[C---:B------:R-:W-:Y:S01]  /*14790*/  ISETP.GT.AND P0, PT, R17.reuse, RZ, PT ;  /* 0x000000ff1100720c */ /* 0x040fe20003f04270 */
[----:B------:R-:W-:-:S12]  /*147a0*/  VIADD R17, R17, 0xffffffff ;  /* 0xffffffff11117836 */ /* 0x000fd80000000000 */
[----:B---3--:R-:W-:Y:S05]  /*147b0*/  @P0 BRA `(.L_x_2135) ;  /* 0xfffffff000200947 */ /* 0x008fea000383ffff */
.L_x_2115:
        /* <DEDUP_REMOVED lines=18> */
.L_x_2137:
[----:B------:R-:W-:Y:S05]  /*148e0*/  BSYNC B0 ;  /* 0x0000000000007941 */ /* 0x000fea0003800000 */
.L_x_2136:
[----:B------:R-:W-:-:S06]  /*148f0*/  UISETP.NE.AND UP0, UPT, UR39, 0x3, UPT ;  /* 0x000000032700788c */ /* 0x000fcc000bf05270 */
[----:B------:R-:W-:-:S13]  /*14900*/  PLOP3.LUT P1, PT, PT, PT, UP0, 0x80, 0x0 ;  /* 0x000000000000781c */ /* 0x000fda0003f2f008 */
[----:B------:R-:W-:Y:S05]  /*14910*/  @!P1 BRA `(.L_x_2138) ;  /* 0x0000000000049947 */ /* 0x000fea0003800000 */
[----:B------:R-:W-:Y:S01]  /*14920*/  BPT.TRAP 0x1 ;  /* 0x000000040000795c */ /* 0x000fe20000300000 */
.L_x_2138:
[----:B------:R-:W3:Y:S04]  /*14930*/  LDL R2, [R1+0x4] ;  /* 0x0000040001027983 */ /* 0x000ee80000100800 */
[----:B-12--5:R-:W2:Y:S01]  /*14940*/  LDL R0, [R1] ;  /* 0x0000000001007983 */ /* 0x026ea20000100800 */
[----:B------:R-:W-:Y:S01]  /*14950*/  BSSY B0, `(.L_x_2139) ;  /* 0x0000008000007945 */ /* 0x000fe20003800000 */
[----:B---3--:R-:W-:-:S04]  /*14960*/  LOP3.LUT R3, R2, 0x1, RZ, 0x3c, !PT ;  /* 0x0000000102037812 */ /* 0x008fc800078e3cff */
[----:B------:R-:W-:Y:S01]  /*14970*/  SHF.L.U32 R3, R3, 0x1f, RZ ;  /* 0x0000001f03037819 */ /* 0x000fe200000006ff */
[----:B--2---:R-:W-:-:S04]  /*14980*/  IMAD R16, R0, 0x8, R18 ;  /* 0x0000000800107824 */ /* 0x004fc800078e0212 */
[----:B------:R-:W1:Y:S01]  /*14990*/  SYNCS.PHASECHK.TRANS64.TRYWAIT P1, [R16+URZ+0x2e870], R3 ;  /* 0x02e87003100075a7 */ /* 0x000e62000802017f */
[----:B------:R-:W-:-:S05]  /*149a0*/  IMAD.U32 R0, RZ, RZ, UR41 ;  /* 0x00000029ff007e24 */ /* 0x000fca000f8e00ff */
[----:B------:R-:W-:Y:S01]  /*149b0*/  ISETP.NE.AND P2, PT, R0, 0x3, PT ;  /* 0x000000030000780c */ /* 0x000fe20003f45270 */
[----:B-1----:R-:W-:-:S12]  /*149c0*/  @!P1 BRA `(.L_x_2140) ;  /* 0x00000028000c9947 */ /* 0x002fd80003800000 */
.L_x_2200:
[----:B------:R-:W-:Y:S05]  /*149d0*/  BSYNC B0 ;  /* 0x0000000000007941 */ /* 0x000fea0003800000 */
.L_x_2139:
[----:B------:R-:W-:Y:S05]  /*149e0*/  @!P2 BRA `(.L_x_2141) ;  /* 0x000000000004a947 */ /* 0x000fea0003800000 */
[----:B------:R-:W-:Y:S01]  /*149f0*/  BPT.TRAP 0x1 ;  /* 0x000000040000795c */ /* 0x000fe20000300000 */
.L_x_2141:
[----:B------:R-:W1:Y:S02]  /*14a00*/  LDL R0, [R1+0x4] ;  /* 0x0000040001007983 */ /* 0x000e640000100800 */
[----:B-1----:R-:W-:-:S04]  /*14a10*/  SHF.L.U32 R3, R0, 0x1f, RZ ;  /* 0x0000001f00037819 */ /* 0x002fc800000006ff */
[----:B------:R-:W1:Y:S02]  /*14a20*/  SYNCS.PHASECHK.TRANS64.TRYWAIT P1, [R16+URZ+0x2e860], R3 ;  /* 0x02e86003100075a7 */ /* 0x000e64000802017f */
[----:B-1----:R-:W-:Y:S05]  /*14a30*/  @!P1 BRA `(.L_x_2142) ;  /* 0x0000002800049947 */ /* 0x002fea0003800000 */
.L_x_2201:
[----:B------:R-:W2:Y:S04]  /*14a40*/  LDL R17, [R1] ;  /* 0x0000000001117983 */ /* 0x000ea80000100800 */
[----:B------:R-:W1:Y:S04]  /*14a50*/  LDL R2, [R1+0x24] ;  /* 0x0000240001027983 */ /* 0x000e680000100800 */
[----:B------:R-:W3:Y:S01]  /*14a60*/  LDL R12, [R1+0x20] ;  /* 0x00002000010c7983 */ /* 0x000ee20000100800 */
[----:B0-----:R-:W0:Y:S01]  /*14a70*/  S2R R9, SR_TID.X ;  /* 0x0000000000097919 */ /* 0x001e220000002100 */
[----:B------:R-:W-:Y:S05]  /*14a80*/  WARPSYNC.ALL ;  /* 0x0000000000007948 */ /* 0x000fea0003800000 */
[----:B------:R-:W-:Y:S01]  /*14a90*/  IMAD.MOV.U32 R13, RZ, RZ, 0x40 ;  /* 0x00000040ff0d7424 */ /* 0x000fe200078e00ff */
[----:B0-----:R-:W-:-:S04]  /*14aa0*/  LOP3.LUT P1, RZ, R9, 0x4, RZ, 0xc0, !PT ;  /* 0x0000000409ff7812 */ /* 0x001fc8000782c0ff */
[----:B------:R-:W-:Y:S01]  /*14ab0*/  SEL R13, R13, 0xffffffc0, !P1 ;  /* 0xffffffc00d0d7807 */ /* 0x000fe20004800000 */
[----:B--2---:R-:W-:-:S05]  /*14ac0*/  IMAD R0, R17, 0x7000, RZ ;  /* 0x0000700011007824 */ /* 0x004fca00078e02ff */
[----:B-1----:R-:W-:-:S05]  /*14ad0*/  LOP3.LUT R3, R0, R2, RZ, 0xfc, !PT ;  /* 0x0000000200037212 */ /* 0x002fca00078efcff */
        /* <DEDUP_REMOVED lines=95> */
.L_x_2143:
        /* <DEDUP_REMOVED lines=13> */
.L_x_2092:
[----:B------:R-:W-:Y:S05]  /*151a0*/  BSYNC B7 ;  /* 0x0000000000077941 */ /* 0x000fea0003800000 */
.L_x_2090:
[----:B01----:R-:W2:Y:S02]  /*151b0*/  LDL R0, [R1+0x30] ;  /* 0x0000300001007983 */ /* 0x003ea40000100800 */
[----:B--2---:R-:W-:-:S13]  /*151c0*/  ISETP.NE.AND P0, PT, R0, RZ, PT ;  /* 0x000000ff0000720c */ /* 0x004fda0003f05270 */
        /* <DEDUP_REMOVED lines=14> */
.L_x_2144:
[----:B------:R-:W0:Y:S01]  /*152b0*/  S2R R2, SR_TID.X ;  /* 0x0000000000027919 */ /* 0x000e220000002100 */
[----:B------:R-:W-:Y:S01]  /*152c0*/  ULDC UR4, c[0x0][0xc3c] ;  /* 0x00030f0000047ab9 */ /* 0x000fe20000000800 */
[----:B------:R-:W-:Y:S01]  /*152d0*/  IMAD.MOV.U32 R4, RZ, RZ, RZ ;  /* 0x000000ffff047224 */ /* 0x000fe200078e00ff */
[----:B------:R-:W1:Y:S01]  /*152e0*/  LDC R10, c[0x0][0xc38] ;  /* 0x00030e00ff0a7b82 */ /* 0x000e620000000800 */
[----:B------:R-:W2:Y:S01]  /*152f0*/  LDL.LU R0, [R1+0x10] ;  /* 0x0000100001007983 */ /* 0x000ea20000300800 */
[----:B0-----:R-:W-:-:S04]  /*15300*/  LOP3.LUT R7, R2, 0x1f, RZ, 0xc0, !PT ;  /* 0x0000001f02077812 */ /* 0x001fc800078ec0ff */
[C---:B------:R-:W-:Y:S01]  /*15310*/  ISETP.NE.AND P0, PT, R7.reuse, 0x1f, PT ;  /* 0x0000001f0700780c */ /* 0x040fe20003f05270 */
[----:B------:R-:W-:-:S05]  /*15320*/  VIADD R5, R7, UR42 ;  /* 0x0000002a07057c36 */ /* 0x000fca0008000000 */
[----:B------:R-:W-:Y:S01]  /*15330*/  ISETP.GE.OR P1, PT, R5, UR4, !P0 ;  /* 0x0000000405007c0c */ /* 0x000fe2000c726670 */
[----:B------:R-:W-:-:S12]  /*15340*/  ULDC UR4, c[0x0][0xc3c] ;  /* 0x00030f0000047ab9 */ /* 0x000fd80000000800 */
[----:B------:R-:W0:Y:S02]  /*15350*/  @!P1 LDC.64 R2, c[0x0][0xc80] ;  /* 0x00032000ff029b82 */ /* 0x000e240000000a00 */
[----:B0-----:R-:W-:-:S05]  /*15360*/  @!P1 IMAD.WIDE R2, R5, 0x4, R2 ;  /* 0x0000000405029825 */ /* 0x001fca00078e0202 */
        /* <DEDUP_REMOVED lines=23> */
[----:B------:R-:W1:Y:S04]  /*154e0*/  SHFL.IDX PT, R2, R7, 0x1f, 0x1f ;  /* 0x03e01f0007027f89 */ /* 0x000e6800000e0000 */
[----:B------:R-:W0:Y:S01]  /*154f0*/  SHFL.IDX PT, R0, R8, RZ, 0x1f ;  /* 0x00001fff08007589 */ /* 0x000e2200000e0000 */
[----:B-1----:R-:W-:-:S04]  /*15500*/  IMAD R2, R2, R10, RZ ;  /* 0x0000000a02027224 */ /* 0x002fc800078e02ff */
[----:B------:R-:W-:-:S05]  /*15510*/  IMAD.IADD R6, R6, 0x1, R2 ;  /* 0x0000000106067824 */ /* 0x000fca00078e0202 */
[----:B0-----:R-:W-:-:S13]  /*15520*/  ISETP.GT.AND P6, PT, R6, R0, PT ;  /* 0x000000000600720c */ /* 0x001fda0003fc4270 */
[----:B------:R-:W-:Y:S05]  /*15530*/  @P6 BRA `(.L_x_2146) ;  /* 0x0000000000906947 */ /* 0x000fea0003800000 */
.L_x_2150:
        /* <DEDUP_REMOVED lines=14> */
.L_x_2149:
[----:B------:R-:W-:Y:S05]  /*15620*/  BSYNC B0 ;  /* 0x0000000000007941 */ /* 0x000fea0003800000 */
.L_x_2148:
        /* <DEDUP_REMOVED lines=21> */
.L_x_2146:
        /* <DEDUP_REMOVED lines=21> */
.L_x_2151:
        /* <DEDUP_REMOVED lines=31> */
[----:B0-----:R-:W-:-:S04]  /*15ac0*/  IABS R7, R8 ;  /* 0x0000000800077213 */ /* 0x001fc80000000000 */
[----:B------:R-:W0:Y:S08]  /*15ad0*/  I2F.RP R3, R7 ;  /* 0x0000000700037306 */ /* 0x000e300000209400 */
[----:B0-----:R-:W0:Y:S02]  /*15ae0*/  MUFU.RCP R3, R3 ;  /* 0x0000000300037308 */ /* 0x001e240000001000 */
[----:B0-----:R-:W-:-:S06]  /*15af0*/  VIADD R3, R3, 0xffffffe ;  /* 0x0ffffffe03037836 */ /* 0x001fcc0000000000 */
[----:B------:R-:W0:Y:S02]  /*15b00*/  F2I.FTZ.U32.TRUNC.NTZ R3, R3 ;  /* 0x0000000300037305 */ /* 0x000e24000021f000 */
[----:B0-----:R-:W-:-:S04]  /*15b10*/  IMAD.MOV R2, RZ, RZ, -R3 ;  /* 0x000000ffff027224 */ /* 0x001fc800078e0a03 */
        /* <DEDUP_REMOVED lines=26> */
.L_x_2147:
[----:B------:R1:W-:Y:S01]  /*15cc0*/  STL [R1+0x10], R0 ;  /* 0x0000100001007387 */ /* 0x0003e20000100800 */
[----:B------:R-:W-:Y:S01]  /*15cd0*/  ULDC UR42, c[0x0][0xc3c] ;  /* 0x00030f00002a7ab9 */ /* 0x000fe20000000800 */
[----:B------:R-:W-:Y:S02]  /*15ce0*/  UMOV UR36, URZ ;  /* 0x0000003f00247c82 */ /* 0x000fe40008000000 */
[----:B------:R1:W-:Y:S03]  /*15cf0*/  STL [R1+0x14], RZ ;  /* 0x000014ff01007387 */ /* 0x0003e60000100800 */
.L_x_2152:
        /* <DEDUP_REMOVED lines=15> */
.L_x_2145:
[----:B------:R-:W-:Y:S02]  /*15df0*/  ULDC UR4, c[0x0][0xc3c] ;  /* 0x00030f0000047ab9 */ /* 0x000fe40000000800 */
[----:B------:R-:W-:-:S06]  /*15e00*/  UISETP.GE.AND UP0, UPT, UR42, UR4, UPT ;  /* 0x000000042a00728c */ /* 0x000fcc000bf06270 */
[----:B------:R-:W-:-:S13]  /*15e10*/  PLOP3.LUT P0, PT, PT, PT, UP0, 0x80, 0x0 ;  /* 0x000000000000781c */ /* 0x000fda0003f0f008 */
[----:B------:R-:W-:Y:S05]  /*15e20*/  @!P0 BRA `(.L_x_2153) ;  /* 0xffffffb800a08947 */ /* 0x000fea000383ffff */
.L_x_2086:
        /* <DEDUP_REMOVED lines=12> */
.L_x_2202:
[----:B------:R-:W-:Y:S05]  /*15ef0*/  BSYNC B0 ;  /* 0x0000000000007941 */ /* 0x000fea0003800000 */
.L_x_2154:
[----:B------:R-:W-:-:S03]  /*15f00*/  UMOV UR4, 0xffffffff ;  /* 0xffffffff00047882 */ /* 0x000fc60000000000 */
[----:B------:R-:W-:Y:S05]  /*15f10*/  BRA.DIV UR4, `(.L_x_2156) ;  /* 0x0000001204f47947 */ /* 0x000fea000b800000 */
[----:B------:R-:W1:Y:S02]  /*15f20*/  S2R R2, SR_TID.X ;  /* 0x0000000000027919 */ /* 0x000e640000002100 */
[----:B-1----:R-:W-:-:S04]  /*15f30*/  SHF.R.U32.HI R2, RZ, 0x5, R2 ;  /* 0x00000005ff027819 */ /* 0x002fc80000011602 */
[----:B------:R-:W-:-:S05]  /*15f40*/  LOP3.LUT R2, R2, 0x3, RZ, 0xc0, !PT ;  /* 0x0000000302027812 */ /* 0x000fca00078ec0ff */
[----:B------:R1:W2:Y:S02]  /*15f50*/  SHFL.IDX PT, R14, R2, RZ, 0x1f ;  /* 0x00001fff020e7589 */ /* 0x0002a400000e0000 */
.L_x_2205:
[----:B--2---:R-:W-:Y:S01]  /*15f60*/  ISETP.NE.AND P0, PT, R14, RZ, PT ;  /* 0x000000ff0e00720c */ /* 0x004fe20003f05270 */
[----:B------:R-:W-:-:S12]  /*15f70*/  BSSY B0, `(.L_x_2157) ;  /* 0x000002e000007945 */ /* 0x000fd80003800000 */
[----:B------:R-:W-:Y:S05]  /*15f80*/  @P0 BRA `(.L_x_2158) ;  /* 0x0000000000b00947 */ /* 0x000fea0003800000 */
[----:B------:R-:W-:-:S03]  /*15f90*/  UMOV UR4, 0xffffffff ;  /* 0xffffffff00047882 */ /* 0x000fc60000000000 */
[----:B------:R-:W-:Y:S05]  /*15fa0*/  BRA.DIV UR4, `(.L_x_2159) ;  /* 0x0000001604047947 */ /* 0x000fea000b800000 */
[----:B------:R-:W-:-:S13]  /*15fb0*/  ELECT P6, URZ, PT ;  /* 0x00000000003f782f */ /* 0x000fda00038c0000 */
.L_x_2208:
[----:B------:R-:W-:Y:S05]  /*15fc0*/  @!P6 BRA `(.L_x_2158) ;  /* 0x0000000000a0e947 */ /* 0x000fea0003800000 */
[----:B------:R-:W-:-:S06]  /*15fd0*/  ULOP3.LUT UR4, UR38, 0x2, URZ, 0xfc, !UPT ;  /* 0x0000000226047892 */ /* 0x000fcc000f8efc3f */
[----:B-1----:R-:W-:-:S05]  /*15fe0*/  IMAD.U32 R2, RZ, RZ, UR4 ;  /* 0x00000004ff027e24 */ /* 0x002fca000f8e00ff */
[----:B------:R-:W-:-:S13]  /*15ff0*/  ISETP.NE.AND P0, PT, R2, 0x3, PT ;  /* 0x000000030200780c */ /* 0x000fda0003f05270 */
[----:B------:R-:W-:Y:S05]  /*16000*/  @!P0 BRA `(.L_x_2160) ;  /* 0x0000000000048947 */ /* 0x000fea0003800000 */
[----:B------:R-:W-:Y:S01]  /*16010*/  BPT.TRAP 0x1 ;  /* 0x000000040000795c */ /* 0x000fe20000300000 */
.L_x_2160:
        /* <DEDUP_REMOVED lines=14> */
.L_x_2209:
[----:B------:R-:W1:Y:S02]  /*16100*/  SYNCS.PHASECHK.TRANS64.TRYWAIT P1, [R7+URZ], R2 ;  /* 0x00000002070075a7 */ /* 0x000e64000802017f */
[----:B-1----:R-:W-:Y:S05]  /*16110*/  @!P1 BRA `(.L_x_2162) ;  /* 0x0000001000dc9947 */ /* 0x002fea0003800000 */
.L_x_2210:
[----:B------:R-:W-:Y:S05]  /*16120*/  @!P0 BRA `(.L_x_2163) ;  /* 0x0000000000048947 */ /* 0x000fea0003800000 */
[----:B------:R-:W-:Y:S01]  /*16130*/  BPT.TRAP 0x1 ;  /* 0x000000040000795c */ /* 0x000fe20000300000 */
.L_x_2163:
[----:B------:R-:W2:Y:S02]  /*16140*/  LDL.LU R4, [R1] ;  /* 0x0000000001047983 */ /* 0x000ea40000300800 */
[----:B--2---:R-:W-:-:S04]  /*16150*/  IMAD R4, R4, 0x8, R0 ;  /* 0x0000000804047824 */ /* 0x004fc800078e0200 */
[----:B------:R-:W2:Y:S02]  /*16160*/  SYNCS.PHASECHK.TRANS64.TRYWAIT P1, [R4+URZ+0x2e860], R5 ;  /* 0x02e86005040075a7 */ /* 0x000ea4000802017f */
[----:B--2---:R-:W-:Y:S05]  /*16170*/  @!P1 BRA `(.L_x_2164) ;  /* 0x0000001000d89947 */ /* 0x004fea0003800000 */
.L_x_2211:
[----:B------:R-:W-:Y:S05]  /*16180*/  @!P0 BRA `(.L_x_2165) ;  /* 0x0000000000048947 */ /* 0x000fea0003800000 */
[----:B------:R-:W-:Y:S01]  /*16190*/  BPT.TRAP 0x1 ;  /* 0x000000040000795c */ /* 0x000fe20000300000 */
.L_x_2165:
[----:B------:R-:W-:-:S04]  /*161a0*/  IMAD R3, R3, 0x8, R0 ;  /* 0x0000000803037824 */ /* 0x000fc800078e0200 */
[----:B------:R-:W3:Y:S02]  /*161b0*/  SYNCS.PHASECHK.TRANS64.TRYWAIT P1, [R3+URZ+0x2e860], R2 ;  /* 0x02e86002030075a7 */ /* 0x000ee4000802017f */
[----:B---3--:R-:W-:Y:S05]  /*161c0*/  @!P1 BRA `(.L_x_2166) ;  /* 0x0000001000d89947 */ /* 0x008fea0003800000 */
.L_x_2212:
[----:B------:R-:W-:Y:S05]  /*161d0*/  @!P0 BRA `(.L_x_2167) ;  /* 0x0000000000048947 */ /* 0x000fea0003800000 */
[----:B------:R-:W-:Y:S01]  /*161e0*/  BPT.TRAP 0x1 ;  /* 0x000000040000795c */ /* 0x000fe20000300000 */
.L_x_2167:
[----:B------:R-:W4:Y:S02]  /*161f0*/  SYNCS.PHASECHK.TRANS64.TRYWAIT P0, [R4+URZ+0x2e880], R5 ;  /* 0x02e88005040075a7 */ /* 0x000f24000800017f */
[----:B----4-:R-:W-:Y:S05]  /*16200*/  @!P0 BRA `(.L_x_2168) ;  /* 0x0000001000dc8947 */ /* 0x010fea0003800000 */
.L_x_2169:
[----:B------:R0:W0:Y:S02]  /*16210*/  SYNCS.PHASECHK.TRANS64.TRYWAIT P0, [R3+URZ+0x2e880], R2 ;  /* 0x02e88002030075a7 */ /* 0x000024000800017f */
[----:B0-----:R-:W-:Y:S05]  /*16220*/  @!P0 NANOSLEEP.SYNCS 0x989680 ;  /* 0x009896800000895d */ /* 0x001fea0003900000 */
[----:B------:R-:W0:Y:S02]  /*16230*/  @!P0 SYNCS.PHASECHK.TRANS64 P0, [R3+URZ+0x2e880], R2 ;  /* 0x02e88002030085a7 */ /* 0x000e24000800007f */
[----:B0-----:R-:W-:Y:S05]  /*16240*/  @!P0 BRA `(.L_x_2169) ;  /* 0xfffffffc00f08947 */ /* 0x001fea000383ffff */
.L_x_2158:
[----:B------:R-:W-:Y:S05]  /*16250*/  BSYNC B0 ;  /* 0x0000000000007941 */ /* 0x000fea0003800000 */
.L_x_2157:
[----:B------:R-:W-:Y:S05]  /*16260*/  EXIT ;  /* 0x000000000000794d */ /* 0x000fea0003800000 */
.L_x_2025:
[----:B0-----:R-:W-:-:S04]  /*16270*/  IMAD.U32 R3, RZ, RZ, UR41 ;  /* 0x00000029ff037e24 */ /* 0x001fc8000f8e00ff */
[----:B------:R0:W1:Y:S03]  /*16280*/  SYNCS.PHASECHK.TRANS64.TRYWAIT P1, [R3+URZ+0x2e800], R0 ;  /* 0x02e80000030075a7 */ /* 0x000066000802017f */
[----:B-1----:R-:W-:Y:S05]  /*16290*/  @!P1 NANOSLEEP.SYNCS 0x989680 ;  /* 0x009896800000995d */ /* 0x002fea0003900000 */
[----:B------:R-:W1:Y:S02]  /*162a0*/  @!P1 SYNCS.PHASECHK.TRANS64 P1, [R3+URZ+0x2e800], R0 ;  /* 0x02e80000030095a7 */ /* 0x000e64000802007f */
[----:B-1----:R-:W-:Y:S05]  /*162b0*/  @!P1 BRA `(.L_x_2025) ;  /* 0xfffffffc00ec9947 */ /* 0x002fea000383ffff */
[----:B------:R-:W-:Y:S05]  /*162c0*/  BRA `(.L_x_2170) ;  /* 0xfffffeb800387947 */ /* 0x000fea000383ffff */
.L_x_2029:
[----:B-1----:R1:W2:Y:S02]  /*162d0*/  SYNCS.PHASECHK.TRANS64.TRYWAIT P1, [R2+URZ+0x2e830], R3 ;  /* 0x02e83003020075a7 */ /* 0x0022a4000802017f */
[----:B--2---:R-:W-:Y:S05]  /*162e0*/  @!P1 NANOSLEEP.SYNCS 0x989680 ;  /* 0x009896800000995d */ /* 0x004fea0003900000 */
[----:B------:R-:W2:Y:S02]  /*162f0*/  @!P1 SYNCS.PHASECHK.TRANS64 P1, [R2+URZ+0x2e830], R3 ;  /* 0x02e83003020095a7 */ /* 0x000ea4000802007f */
[----:B--2---:R-:W-:Y:S05]  /*16300*/  @!P1 BRA `(.L_x_2029) ;  /* 0xfffffffc00f09947 */ /* 0x004fea000383ffff */
[----:B------:R-:W-:Y:S05]  /*16310*/  BRA `(.L_x_2028) ;  /* 0xfffffeb800547947 */ /* 0x000fea000383ffff */
.L_x_2034:
[----:B-1----:R-:W-:-:S04]  /*16320*/  IMAD.U32 R7, RZ, RZ, UR6 ;  /* 0x00000006ff077e24 */ /* 0x002fc8000f8e00ff */
[----:B------:R1:W2:Y:S03]  /*16330*/  SYNCS.PHASECHK.TRANS64.TRYWAIT P3, [R7+URZ+0x2e830], R0 ;  /* 0x02e83000070075a7 */ /* 0x0002a6000806017f */
[----:B--2---:R-:W-:Y:S05]  /*16340*/  @!P3 NANOSLEEP.SYNCS 0x989680 ;  /* 0x009896800000b95d */ /* 0x004fea0003900000 */
[----:B------:R-:W2:Y:S02]  /*16350*/  @!P3 SYNCS.PHASECHK.TRANS64 P3, [R7+URZ+0x2e830], R0 ;  /* 0x02e830000700b5a7 */ /* 0x000ea4000806007f */
[----:B--2---:R-:W-:Y:S05]  /*16360*/  @!P3 BRA `(.L_x_2034) ;  /* 0xfffffffc00ecb947 */ /* 0x004fea000383ffff */
[----:B------:R-:W-:Y:S05]  /*16370*/  BRA `(.L_x_2031) ;  /* 0xfffffef8000c7947 */ /* 0x000fea000383ffff */
.L_x_2038:
[----:B-1----:R-:W-:-:S04]  /*16380*/  IMAD.U32 R7, RZ, RZ, UR6 ;  /* 0x00000006ff077e24 */ /* 0x002fc8000f8e00ff */
[----:B------:R1:W2:Y:S03]  /*16390*/  SYNCS.PHASECHK.TRANS64.TRYWAIT P3, [R7+URZ+0x2e850], R0 ;  /* 0x02e85000070075a7 */ /* 0x0002a6000806017f */
[----:B--2---:R-:W-:Y:S05]  /*163a0*/  @!P3 NANOSLEEP.SYNCS 0x989680 ;  /* 0x009896800000b95d */ /* 0x004fea0003900000 */
[----:B------:R-:W2:Y:S02]  /*163b0*/  @!P3 SYNCS.PHASECHK.TRANS64 P3, [R7+URZ+0x2e850], R0 ;  /* 0x02e850000700b5a7 */ /* 0x000ea4000806007f */
[----:B--2---:R-:W-:Y:S05]  /*163c0*/  @!P3 BRA `(.L_x_2038) ;  /* 0xfffffffc00ecb947 */ /* 0x004fea000383ffff */
[----:B------:R-:W-:Y:S05]  /*163d0*/  BRA `(.L_x_2035) ;  /* 0xffffff0400087947 */ /* 0x000fea000383ffff */
.L_x_2045:
[----:B-1----:R-:W-:-:S04]  /*163e0*/  IMAD.U32 R7, RZ, RZ, UR6 ;  /* 0x00000006ff077e24 */ /* 0x002fc8000f8e00ff */
[----:B------:R1:W2:Y:S03]  /*163f0*/  SYNCS.PHASECHK.TRANS64.TRYWAIT P2, [R7+URZ+0x2e830], R0 ;  /* 0x02e83000070075a7 */ /* 0x0002a6000804017f */
[----:B--2---:R-:W-:Y:S05]  /*16400*/  @!P2 NANOSLEEP.SYNCS 0x989680 ;  /* 0x009896800000a95d */ /* 0x004fea0003900000 */
[----:B------:R-:W2:Y:S02]  /*16410*/  @!P2 SYNCS.PHASECHK.TRANS64 P2, [R7+URZ+0x2e830], R0 ;  /* 0x02e830000700a5a7 */ /* 0x000ea4000804007f */
[----:B--2---:R-:W-:Y:S05]  /*16420*/  @!P2 BRA `(.L_x_2045) ;  /* 0xfffffffc00eca947 */ /* 0x004fea000383ffff */
[----:B------:R-:W-:Y:S05]  /*16430*/  BRA `(.L_x_2042) ;  /* 0xffffff3c00507947 */ /* 0x000fea000383ffff */
.L_x_2049:
[----:B-1----:R-:W-:-:S04]  /*16440*/  IMAD.U32 R7, RZ, RZ, UR6 ;  /* 0x00000006ff077e24 */ /* 0x002fc8000f8e00ff */
[----:B------:R1:W2:Y:S03]  /*16450*/  SYNCS.PHASECHK.TRANS64.TRYWAIT P2, [R7+URZ+0x2e850], R0 ;  /* 0x02e85000070075a7 */ /* 0x0002a6000804017f */
[----:B--2---:R-:W-:Y:S05]  /*16460*/  @!P2 NANOSLEEP.SYNCS 0x989680 ;  /* 0x009896800000a95d */ /* 0x004fea0003900000 */
[----:B------:R-:W2:Y:S02]  /*16470*/  @!P2 SYNCS.PHASECHK.TRANS64 P2, [R7+URZ+0x2e850], R0 ;  /* 0x02e850000700a5a7 */ /* 0x000ea4000804007f */
[----:B--2---:R-:W-:Y:S05]  /*16480*/  @!P2 BRA `(.L_x_2049) ;  /* 0xfffffffc00eca947 */ /* 0x004fea000383ffff */
[----:B------:R-:W-:Y:S05]  /*16490*/  BRA `(.L_x_2046) ;  /* 0xffffff4800407947 */ /* 0x000fea000383ffff */
.L_x_2055:
[----:B-1----:R-:W-:-:S04]  /*164a0*/  IMAD.U32 R5, RZ, RZ, UR4 ;  /* 0x00000004ff057e24 */ /* 0x002fc8000f8e00ff */
[----:B------:R1:W2:Y:S03]  /*164b0*/  SYNCS.PHASECHK.TRANS64.TRYWAIT P1, [R5+URZ+0x2e850], R4 ;  /* 0x02e85004050075a7 */ /* 0x0002a6000802017f */
[----:B--2---:R-:W-:Y:S05]  /*164c0*/  @!P1 NANOSLEEP.SYNCS 0x989680 ;  /* 0x009896800000995d */ /* 0x004fea0003900000 */
[----:B------:R-:W2:Y:S02]  /*164d0*/  @!P1 SYNCS.PHASECHK.TRANS64 P1, [R5+URZ+0x2e850], R4 ;  /* 0x02e85004050095a7 */ /* 0x000ea4000802007f */
[----:B--2---:R-:W-:Y:S05]  /*164e0*/  @!P1 BRA `(.L_x_2055) ;  /* 0xfffffffc00ec9947 */ /* 0x004fea000383ffff */
[----:B------:R-:W-:Y:S05]  /*164f0*/  BRA `(.L_x_2054) ;  /* 0xffffff70007c7947 */ /* 0x000fea000383ffff */
.L_x_2101:
[----:B------:R-:W-:Y:S02]  /*16500*/  IMAD.MOV.U32 R13, RZ, RZ, R0 ;  /* 0x000000ffff0d7224 */ /* 0x000fe400078e0000 */
[----:B------:R-:W-:Y:S02]  /*16510*/  IMAD.MOV.U32 R12, RZ, RZ, RZ ;  /* 0x000000ffff0c7224 */ /* 0x000fe400078e00ff */
[----:B------:R-:W-:Y:S02]  /*16520*/  IMAD.MOV.U32 R11, RZ, RZ, 0x1f ;  /* 0x0000001fff0b7424 */ /* 0x000fe400078e00ff */
[----:B------:R-:W-:-:S07]  /*16530*/  IMAD.MOV.U32 R15, RZ, RZ, -0x1 ;  /* 0xffffffffff0f7424 */ /* 0x000fce00078e00ff */
[----:B-1----:R-:W-:Y:S05]  /*16540*/  WARPSYNC.COLLECTIVE R15, `(.L_x_2171) ;  /* 0x000000000f087348 */ /* 0x002fea0003c00000 */
[----:B------:R0:W2:Y:S02]  /*16550*/  SHFL.IDX P6, R14, R13, R12, R11 ;  /* 0x0000000c0d0e7389 */ /* 0x0000a400000c000b */
[----:B012---:R-:W-:Y:S01]  /*16560*/  ENDCOLLECTIVE ;  /* 0x000000000000791b */ /* 0x007fe20003800000 */
.L_x_2171:
[----:B------:R-:W-:Y:S05]  /*16570*/  BRA `(.L_x_2172) ;  /* 0xffffffc000687947 */ /* 0x000fea000383ffff */
.L_x_2103:
[----:B------:R-:W-:Y:S01]  /*16580*/  BSSY B0, `(.L_x_2173) ;  /* 0x0000006000007945 */ /* 0x000fe20003800000 */
[----:B------:R-:W-:-:S07]  /*16590*/  IMAD.MOV.U32 R15, RZ, RZ, -0x1 ;  /* 0xffffffffff0f7424 */ /* 0x000fce00078e00ff */
[----:B-1----:R-:W-:Y:S05]  /*165a0*/  WARPSYNC.COLLECTIVE R15, `(.L_x_2174) ;  /* 0x000000000f0c7348 */ /* 0x002fea0003c00000 */
[----:B------:R-:W-:Y:S02]  /*165b0*/  ELECT P6, UR62, PT ;  /* 0x00000000003e782f */ /* 0x000fe400038c0000 */
[----:B------:R-:W-:Y:S01]  /*165c0*/  MOV R14, UR62 ;  /* 0x0000003e000e7c02 */ /* 0x000fe20008000f00 */
[----:B-1----:R-:W-:Y:S10]  /*165d0*/  ENDCOLLECTIVE ;  /* 0x000000000000791b */ /* 0x002ff40003800000 */
.L_x_2174:
[----:B------:R-:W-:Y:S05]  /*165e0*/  BSYNC B0 ;  /* 0x0000000000007941 */ /* 0x000fea0003800000 */
.L_x_2173:
[----:B------:R-:W-:Y:S05]  /*165f0*/  BRA `(.L_x_2175) ;  /* 0xffffffc0006c7947 */ /* 0x000fea000383ffff */
.L_x_2105:
[----:B0-----:R0:W1:Y:S02]  /*16600*/  SYNCS.PHASECHK.TRANS64.TRYWAIT P0, [R4+URZ+0x2e880], R3 ;  /* 0x02e88003040075a7 */ /* 0x001064000800017f */
[----:B-1----:R-:W-:Y:S05]  /*16610*/  @!P0 NANOSLEEP.SYNCS 0x989680 ;  /* 0x009896800000895d */ /* 0x002fea0003900000 */
[----:B------:R-:W1:Y:S02]  /*16620*/  @!P0 SYNCS.PHASECHK.TRANS64 P0, [R4+URZ+0x2e880], R3 ;  /* 0x02e88003040085a7 */ /* 0x000e64000800007f */
[----:B-1----:R-:W-:Y:S05]  /*16630*/  @!P0 BRA `(.L_x_2105) ;  /* 0xfffffffc00f08947 */ /* 0x002fea000383ffff */
[----:B------:R-:W-:Y:S05]  /*16640*/  BRA `(.L_x_2176) ;  /* 0xffffffc000d07947 */ /* 0x000fea000383ffff */
.L_x_2107:
[----:B-1----:R1:W2:Y:S02]  /*16650*/  SYNCS.PHASECHK.TRANS64.TRYWAIT P0, [R4+URZ+0x2e840], R3 ;  /* 0x02e84003040075a7 */ /* 0x0022a4000800017f */
[----:B--2---:R-:W-:Y:S05]  /*16660*/  @!P0 NANOSLEEP.SYNCS 0x989680 ;  /* 0x009896800000895d */ /* 0x004fea0003900000 */
[----:B------:R-:W2:Y:S02]  /*16670*/  @!P0 SYNCS.PHASECHK.TRANS64 P0, [R4+URZ+0x2e840], R3 ;  /* 0x02e84003040085a7 */ /* 0x000ea4000800007f */
[----:B--2---:R-:W-:Y:S05]  /*16680*/  @!P0 BRA `(.L_x_2107) ;  /* 0xfffffffc00f08947 */ /* 0x004fea000383ffff */
[----:B------:R-:W-:Y:S05]  /*16690*/  BRA `(.L_x_2177) ;  /* 0xffffffc400247947 */ /* 0x000fea000383ffff */
.L_x_2111:
[----:B------:R-:W-:Y:S01]  /*166a0*/  IMAD.MOV.U32 R13, RZ, RZ, R0 ;  /* 0x000000ffff0d7224 */ /* 0x000fe200078e0000 */
[----:B------:R-:W-:Y:S01]  /*166b0*/  LOP3.LUT R6, R6, 0x7f, RZ, 0xc0, !PT ;  /* 0x0000007f06067812 */ /* 0x000fe200078ec0ff */
[----:B------:R-:W-:Y:S02]  /*166c0*/  IMAD.MOV.U32 R12, RZ, RZ, RZ ;  /* 0x000000ffff0c7224 */ /* 0x000fe400078e00ff */
[----:B------:R-:W-:Y:S01]  /*166d0*/  IMAD.MOV.U32 R11, RZ, RZ, 0x181f ;  /* 0x0000181fff0b7424 */ /* 0x000fe200078e00ff */
[----:B------:R-:W-:Y:S01]  /*166e0*/  SHF.R.U32.HI R8, RZ, 0x3, R6 ;  /* 0x00000003ff087819 */ /* 0x000fe20000011606 */
[----:B------:R-:W-:Y:S02]  /*166f0*/  IMAD.MOV.U32 R15, RZ, RZ, -0x1 ;  /* 0xffffffffff0f7424 */ /* 0x000fe400078e00ff */
[----:B------:R-:W-:Y:S02]  /*16700*/  IMAD R3, R19, R5, RZ ;  /* 0x0000000513037224 */ /* 0x000fe400078e02ff */
[----:B------:R-:W-:-:S07]  /*16710*/  IMAD R4, R7, 0x80, R8 ;  /* 0x0000008007047824 */ /* 0x000fce00078e0208 */
[----:B-----5:R-:W-:Y:S05]  /*16720*/  WARPSYNC.COLLECTIVE R15, `(.L_x_2178) ;  /* 0x000000000f087348 */ /* 0x020fea0003c00000 */
[----:B------:R0:W1:Y:S02]  /*16730*/  SHFL.IDX P6, R14, R13, R12, R11 ;  /* 0x0000000c0d0e7389 */ /* 0x00006400000c000b */
[----:B01---5:R-:W-:Y:S01]  /*16740*/  ENDCOLLECTIVE ;  /* 0x000000000000791b */ /* 0x023fe20003800000 */
.L_x_2178:
[C---:B------:R-:W-:Y:S01]  /*16750*/  VIADD R8, R4.reuse, 0x60 ;  /* 0x0000006004087836 */ /* 0x040fe20000000000 */
[----:B------:R-:W-:Y:S01]  /*16760*/  ISETP.GE.AND P1, PT, R4, R3, PT ;  /* 0x000000030400720c */ /* 0x000fe20003f26270 */
[----:B------:R-:W-:Y:S02]  /*16770*/  IMAD.MOV.U32 R13, RZ, RZ, R2 ;  /* 0x000000ffff0d7224 */ /* 0x000fe400078e0002 */
[----:B------:R-:W-:-:S10]  /*16780*/  IMAD.MOV.U32 R5, RZ, RZ, R14 ;  /* 0x000000ffff057224 */ /* 0x000fd400078e000e */
[----:B------:R-:W-:Y:S05]  /*16790*/  WARPSYNC.COLLECTIVE R15, `(.L_x_2179) ;  /* 0x000000000f087348 */ /* 0x000fea0003c00000 */
[----:B------:R0:W1:Y:S02]  /*167a0*/  SHFL.IDX P6, R14, R13, R12, R11 ;  /* 0x0000000c0d0e7389 */ /* 0x00006400000c000b */
[----:B01----:R-:W-:Y:S01]  /*167b0*/  ENDCOLLECTIVE ;  /* 0x000000000000791b */ /* 0x003fe20003800000 */
.L_x_2179:
[----:B------:R-:W-:Y:S02]  /*167c0*/  IMAD.MOV.U32 R13, RZ, RZ, R0 ;  /* 0x000000ffff0d7224 */ /* 0x000fe400078e0000 */
[----:B------:R-:W-:Y:S02]  /*167d0*/  IMAD.MOV.U32 R12, RZ, RZ, 0x1 ;  /* 0x00000001ff0c7424 */ /* 0x000fe400078e00ff */
[----:B------:R-:W-:-:S07]  /*167e0*/  IMAD.MOV.U32 R6, RZ, RZ, R14 ;  /* 0x000000ffff067224 */ /* 0x000fce00078e000e */
[----:B------:R-:W-:Y:S05]  /*167f0*/  WARPSYNC.COLLECTIVE R15, `(.L_x_2180) ;  /* 0x000000000f087348 */ /* 0x000fea0003c00000 */
[----:B------:R0:W1:Y:S02]  /*16800*/  SHFL.IDX P6, R14, R13, R12, R11 ;  /* 0x0000000c0d0e7389 */ /* 0x00006400000c000b */
[----:B01----:R-:W-:Y:S01]  /*16810*/  ENDCOLLECTIVE ;  /* 0x000000000000791b */ /* 0x003fe20003800000 */
.L_x_2180:
        /* <DEDUP_REMOVED lines=14> */
.L_x_2181:
[----:B------:R-:W-:Y:S02]  /*16900*/  IMAD.MOV.U32 R13, RZ, RZ, R0 ;  /* 0x000000ffff0d7224 */ /* 0x000fe400078e0000 */
[----:B------:R-:W-:Y:S02]  /*16910*/  IMAD.MOV.U32 R12, RZ, RZ, 0x2 ;  /* 0x00000002ff0c7424 */ /* 0x000fe400078e00ff */
[----:B------:R-:W-:-:S07]  /*16920*/  IMAD.MOV.U32 R6, RZ, RZ, R14 ;  /* 0x000000ffff067224 */ /* 0x000fce00078e000e */
[----:B------:R-:W-:Y:S05]  /*16930*/  WARPSYNC.COLLECTIVE R15, `(.L_x_2182) ;  /* 0x000000000f087348 */ /* 0x000fea0003c00000 */
[----:B------:R0:W1:Y:S02]  /*16940*/  SHFL.IDX P6, R14, R13, R12, R11 ;  /* 0x0000000c0d0e7389 */ /* 0x00006400000c000b */
[----:B01----:R-:W-:Y:S01]  /*16950*/  ENDCOLLECTIVE ;  /* 0x000000000000791b */ /* 0x003fe20003800000 */
.L_x_2182:
        /* <DEDUP_REMOVED lines=14> */
.L_x_2183:
[----:B------:R-:W-:Y:S02]  /*16a40*/  IMAD.MOV.U32 R13, RZ, RZ, R0 ;  /* 0x000000ffff0d7224 */ /* 0x000fe400078e0000 */
[----:B------:R-:W-:Y:S02]  /*16a50*/  IMAD.MOV.U32 R12, RZ, RZ, 0x3 ;  /* 0x00000003ff0c7424 */ /* 0x000fe400078e00ff */
[----:B------:R-:W-:-:S07]  /*16a60*/  IMAD.MOV.U32 R6, RZ, RZ, R14 ;  /* 0x000000ffff067224 */ /* 0x000fce00078e000e */
[----:B------:R-:W-:Y:S05]  /*16a70*/  WARPSYNC.COLLECTIVE R15, `(.L_x_2184) ;  /* 0x000000000f087348 */ /* 0x000fea0003c00000 */
[----:B------:R0:W1:Y:S02]  /*16a80*/  SHFL.IDX P6, R14, R13, R12, R11 ;  /* 0x0000000c0d0e7389 */ /* 0x00006400000c000b */
[----:B01----:R-:W-:Y:S01]  /*16a90*/  ENDCOLLECTIVE ;  /* 0x000000000000791b */ /* 0x003fe20003800000 */
.L_x_2184:
        /* <DEDUP_REMOVED lines=14> */
.L_x_2185:
[----:B------:R-:W-:Y:S02]  /*16b80*/  IMAD.MOV.U32 R13, RZ, RZ, R0 ;  /* 0x000000ffff0d7224 */ /* 0x000fe400078e0000 */
[----:B------:R-:W-:Y:S02]  /*16b90*/  IMAD.MOV.U32 R12, RZ, RZ, 0x4 ;  /* 0x00000004ff0c7424 */ /* 0x000fe400078e00ff */
[----:B------:R-:W-:-:S07]  /*16ba0*/  IMAD.MOV.U32 R6, RZ, RZ, R14 ;  /* 0x000000ffff067224 */ /* 0x000fce00078e000e */
[----:B------:R-:W-:Y:S05]  /*16bb0*/  WARPSYNC.COLLECTIVE R15, `(.L_x_2186) ;  /* 0x000000000f087348 */ /* 0x000fea0003c00000 */
[----:B------:R0:W1:Y:S02]  /*16bc0*/  SHFL.IDX P6, R14, R13, R12, R11 ;  /* 0x0000000c0d0e7389 */ /* 0x00006400000c000b */
[----:B01----:R-:W-:Y:S01]  /*16bd0*/  ENDCOLLECTIVE ;  /* 0x000000000000791b */ /* 0x003fe20003800000 */
.L_x_2186:
        /* <DEDUP_REMOVED lines=14> */
.L_x_2187:
[----:B------:R-:W-:Y:S02]  /*16cc0*/  IMAD.MOV.U32 R13, RZ, RZ, R0 ;  /* 0x000000ffff0d7224 */ /* 0x000fe400078e0000 */
[----:B------:R-:W-:Y:S02]  /*16cd0*/  IMAD.MOV.U32 R12, RZ, RZ, 0x5 ;  /* 0x00000005ff0c7424 */ /* 0x000fe400078e00ff */
[----:B------:R-:W-:-:S07]  /*16ce0*/  IMAD.MOV.U32 R6, RZ, RZ, R14 ;  /* 0x000000ffff067224 */ /* 0x000fce00078e000e */
[----:B------:R-:W-:Y:S05]  /*16cf0*/  WARPSYNC.COLLECTIVE R15, `(.L_x_2188) ;  /* 0x000000000f087348 */ /* 0x000fea0003c00000 */
[----:B------:R0:W1:Y:S02]  /*16d00*/  SHFL.IDX P6, R14, R13, R12, R11 ;  /* 0x0000000c0d0e7389 */ /* 0x00006400000c000b */
[----:B01----:R-:W-:Y:S01]  /*16d10*/  ENDCOLLECTIVE ;  /* 0x000000000000791b */ /* 0x003fe20003800000 */
.L_x_2188:
        /* <DEDUP_REMOVED lines=14> */
.L_x_2189:
[----:B------:R-:W-:Y:S02]  /*16e00*/  IMAD.MOV.U32 R13, RZ, RZ, R0 ;  /* 0x000000ffff0d7224 */ /* 0x000fe400078e0000 */
[----:B------:R-:W-:Y:S02]  /*16e10*/  IMAD.MOV.U32 R12, RZ, RZ, 0x6 ;  /* 0x00000006ff0c7424 */ /* 0x000fe400078e00ff */
[----:B------:R-:W-:-:S07]  /*16e20*/  IMAD.MOV.U32 R6, RZ, RZ, R14 ;  /* 0x000000ffff067224 */ /* 0x000fce00078e000e */
[----:B------:R-:W-:Y:S05]  /*16e30*/  WARPSYNC.COLLECTIVE R15, `(.L_x_2190) ;  /* 0x000000000f087348 */ /* 0x000fea0003c00000 */
[----:B------:R0:W1:Y:S02]  /*16e40*/  SHFL.IDX P6, R14, R13, R12, R11 ;  /* 0x0000000c0d0e7389 */ /* 0x00006400000c000b */
[----:B01----:R-:W-:Y:S01]  /*16e50*/  ENDCOLLECTIVE ;  /* 0x000000000000791b */ /* 0x003fe20003800000 */
.L_x_2190:
        /* <DEDUP_REMOVED lines=13> */
.L_x_2191:
[----:B------:R-:W-:Y:S02]  /*16f30*/  IMAD.MOV.U32 R13, RZ, RZ, R0 ;  /* 0x000000ffff0d7224 */ /* 0x000fe400078e0000 */
[----:B------:R-:W-:Y:S02]  /*16f40*/  IMAD.MOV.U32 R12, RZ, RZ, 0x7 ;  /* 0x00000007ff0c7424 */ /* 0x000fe400078e00ff */
[----:B------:R-:W-:-:S07]  /*16f50*/  IMAD.MOV.U32 R6, RZ, RZ, R14 ;  /* 0x000000ffff067224 */ /* 0x000fce00078e000e */
[----:B------:R-:W-:Y:S05]  /*16f60*/  WARPSYNC.COLLECTIVE R15, `(.L_x_2192) ;  /* 0x000000000f087348 */ /* 0x000fea0003c00000 */
[----:B------:R0:W1:Y:S02]  /*16f70*/  SHFL.IDX P6, R14, R13, R12, R11 ;  /* 0x0000000c0d0e7389 */ /* 0x00006400000c000b */
[----:B01----:R-:W-:Y:S01]  /*16f80*/  ENDCOLLECTIVE ;  /* 0x000000000000791b */ /* 0x003fe20003800000 */
.L_x_2192:
        /* <DEDUP_REMOVED lines=12> */
.L_x_2193:
[----:B------:R-:W-:Y:S01]  /*17050*/  IMAD.MOV.U32 R2, RZ, RZ, R14 ;  /* 0x000000ffff027224 */ /* 0x000fe200078e000e */
[----:B------:R-:W-:Y:S06]  /*17060*/  BRA `(.L_x_2194) ;  /* 0xffffffc4006c7947 */ /* 0x000fec000383ffff */
.L_x_2114:
[----:B-1----:R1:W2:Y:S02]  /*17070*/  SYNCS.PHASECHK.TRANS64.TRYWAIT P0, [R18+URZ+0x2e820], R0 ;  /* 0x02e82000120075a7 */ /* 0x0022a4000800017f */
[----:B--2---:R-:W-:Y:S05]  /*17080*/  @!P0 NANOSLEEP.SYNCS 0x989680 ;  /* 0x009896800000895d */ /* 0x004fea0003900000 */
[----:B------:R-:W2:Y:S02]  /*17090*/  @!P0 SYNCS.PHASECHK.TRANS64 P0, [R18+URZ+0x2e820], R0 ;  /* 0x02e82000120085a7 */ /* 0x000ea4000800007f */
[----:B--2---:R-:W-:Y:S05]  /*170a0*/  @!P0 BRA `(.L_x_2114) ;  /* 0xfffffffc00f08947 */ /* 0x004fea000383ffff */
[----:B------:R-:W-:Y:S05]  /*170b0*/  BRA `(.L_x_2195) ;  /* 0xffffffc400c87947 */ /* 0x000fea000383ffff */
.L_x_2120:
[----:B--2---:R2:W3:Y:S02]  /*170c0*/  SYNCS.PHASECHK.TRANS64.TRYWAIT P0, [R4+URZ+0x2e880], R3 ;  /* 0x02e88003040075a7 */ /* 0x0044e4000800017f */
[----:B---3--:R-:W-:Y:S05]  /*170d0*/  @!P0 NANOSLEEP.SYNCS 0x989680 ;  /* 0x009896800000895d */ /* 0x008fea0003900000 */
[----:B------:R-:W3:Y:S02]  /*170e0*/  @!P0 SYNCS.PHASECHK.TRANS64 P0, [R4+URZ+0x2e880], R3 ;  /* 0x02e88003040085a7 */ /* 0x000ee4000800007f */
[----:B---3--:R-:W-:Y:S05]  /*170f0*/  @!P0 BRA `(.L_x_2120) ;  /* 0xfffffffc00f08947 */ /* 0x008fea000383ffff */
[----:B------:R-:W-:Y:S05]  /*17100*/  BRA `(.L_x_2196) ;  /* 0xffffffc8007c7947 */ /* 0x000fea000383ffff */
.L_x_2125:
[----:B0-----:R0:W3:Y:S02]  /*17110*/  SYNCS.PHASECHK.TRANS64.TRYWAIT P0, [R4+URZ+0x2e840], R3 ;  /* 0x02e84003040075a7 */ /* 0x0010e4000800017f */
[----:B---3--:R-:W-:Y:S05]  /*17120*/  @!P0 NANOSLEEP.SYNCS 0x989680 ;  /* 0x009896800000895d */ /* 0x008fea0003900000 */
[----:B------:R-:W3:Y:S02]  /*17130*/  @!P0 SYNCS.PHASECHK.TRANS64 P0, [R4+URZ+0x2e840], R3 ;  /* 0x02e84003040085a7 */ /* 0x000ee4000800007f */
[----:B---3--:R-:W-:Y:S05]  /*17140*/  @!P0 BRA `(.L_x_2125) ;  /* 0xfffffffc00f08947 */ /* 0x008fea000383ffff */
[----:B------:R-:W-:Y:S05]  /*17150*/  BRA `(.L_x_2197) ;  /* 0xffffffc800fc7947 */ /* 0x000fea000383ffff */
.L_x_2131:
[----:B--2---:R2:W3:Y:S02]  /*17160*/  SYNCS.PHASECHK.TRANS64.TRYWAIT P0, [R19+URZ+0x2e870], R2 ;  /* 0x02e87002130075a7 */ /* 0x0044e4000800017f */
[----:B---3--:R-:W-:Y:S05]  /*17170*/  @!P0 NANOSLEEP.SYNCS 0x989680 ;  /* 0x009896800000895d */ /* 0x008fea0003900000 */
[----:B------:R-:W3:Y:S02]  /*17180*/  @!P0 SYNCS.PHASECHK.TRANS64 P0, [R19+URZ+0x2e870], R2 ;  /* 0x02e87002130085a7 */ /* 0x000ee4000800007f */
[----:B---3--:R-:W-:Y:S05]  /*17190*/  @!P0 BRA `(.L_x_2131) ;  /* 0xfffffffc00f08947 */ /* 0x008fea000383ffff */
[----:B------:R-:W-:Y:S05]  /*171a0*/  BRA `(.L_x_2198) ;  /* 0xffffffcc00987947 */ /* 0x000fea000383ffff */
.L_x_2133:
[----:B--2---:R2:W3:Y:S02]  /*171b0*/  SYNCS.PHASECHK.TRANS64.TRYWAIT P0, [R19+URZ+0x2e860], R2 ;  /* 0x02e86002130075a7 */ /* 0x0044e4000800017f */
[----:B---3--:R-:W-:Y:S05]  /*171c0*/  @!P0 NANOSLEEP.SYNCS 0x989680 ;  /* 0x009896800000895d */ /* 0x008fea0003900000 */
[----:B------:R-:W3:Y:S02]  /*171d0*/  @!P0 SYNCS.PHASECHK.TRANS64 P0, [R19+URZ+0x2e860], R2 ;  /* 0x02e86002130085a7 */ /* 0x000ee4000800007f */
[----:B---3--:R-:W-:Y:S05]  /*171e0*/  @!P0 BRA `(.L_x_2133) ;  /* 0xfffffffc00f08947 */ /* 0x008fea000383ffff */
[----:B------:R-:W-:Y:S05]  /*171f0*/  BRA `(.L_x_2199) ;  /* 0xffffffcc00a07947 */ /* 0x000fea000383ffff */
.L_x_2140:
[----:B-1----:R1:W2:Y:S02]  /*17200*/  SYNCS.PHASECHK.TRANS64.TRYWAIT P1, [R16+URZ+0x2e870], R3 ;  /* 0x02e87003100075a7 */ /* 0x0022a4000802017f */
[----:B--2---:R-:W-:Y:S05]  /*17210*/  @!P1 NANOSLEEP.SYNCS 0x989680 ;  /* 0x009896800000995d */ /* 0x004fea0003900000 */
[----:B------:R-:W2:Y:S02]  /*17220*/  @!P1 SYNCS.PHASECHK.TRANS64 P1, [R16+URZ+0x2e870], R3 ;  /* 0x02e87003100095a7 */ /* 0x000ea4000802007f */
[----:B--2---:R-:W-:Y:S05]  /*17230*/  @!P1 BRA `(.L_x_2140) ;  /* 0xfffffffc00f09947 */ /* 0x004fea000383ffff */
[----:B------:R-:W-:Y:S05]  /*17240*/  BRA `(.L_x_2200) ;  /* 0xffffffd400e07947 */ /* 0x000fea000383ffff */
.L_x_2142:
[----:B-1----:R1:W2:Y:S02]  /*17250*/  SYNCS.PHASECHK.TRANS64.TRYWAIT P1, [R16+URZ+0x2e860], R3 ;  /* 0x02e86003100075a7 */ /* 0x0022a4000802017f */
[----:B--2---:R-:W-:Y:S05]  /*17260*/  @!P1 NANOSLEEP.SYNCS 0x989680 ;  /* 0x009896800000995d */ /* 0x004fea0003900000 */
[----:B------:R-:W2:Y:S02]  /*17270*/  @!P1 SYNCS.PHASECHK.TRANS64 P1, [R16+URZ+0x2e860], R3 ;  /* 0x02e86003100095a7 */ /* 0x000ea4000802007f */
[----:B--2---:R-:W-:Y:S05]  /*17280*/  @!P1 BRA `(.L_x_2142) ;  /* 0xfffffffc00f09947 */ /* 0x004fea000383ffff */
[----:B------:R-:W-:Y:S05]  /*17290*/  BRA `(.L_x_2201) ;  /* 0xffffffd400e87947 */ /* 0x000fea000383ffff */
.L_x_2155:
[----:B0-----:R0:W1:Y:S02]  /*172a0*/  SYNCS.PHASECHK.TRANS64.TRYWAIT P0, [R0+URZ+0x2e820], R3 ;  /* 0x02e82003000075a7 */ /* 0x001064000800017f */
[----:B-1----:R-:W-:Y:S05]  /*172b0*/  @!P0 NANOSLEEP.SYNCS 0x989680 ;  /* 0x009896800000895d */ /* 0x002fea0003900000 */
[----:B------:R-:W1:Y:S02]  /*172c0*/  @!P0 SYNCS.PHASECHK.TRANS64 P0, [R0+URZ+0x2e820], R3 ;  /* 0x02e82003000085a7 */ /* 0x000e64000800007f */
[----:B-1----:R-:W-:Y:S05]  /*172d0*/  @!P0 BRA `(.L_x_2155) ;  /* 0xfffffffc00f08947 */ /* 0x002fea000383ffff */
[----:B------:R-:W-:Y:S05]  /*172e0*/  BRA `(.L_x_2202) ;  /* 0xffffffec00007947 */ /* 0x000fea000383ffff */
.L_x_2156:
        /* <DEDUP_REMOVED lines=11> */
.L_x_2204:
[----:B------:R-:W-:Y:S05]  /*173a0*/  BSYNC B0 ;  /* 0x0000000000007941 */ /* 0x000fea0003800000 */
.L_x_2203:
[----:B------:R-:W-:Y:S05]  /*173b0*/  BRA `(.L_x_2205) ;  /* 0xffffffe800e87947 */ /* 0x000fea000383ffff */
.L_x_2159:
[----:B------:R-:W-:Y:S01]  /*173c0*/  BSSY B1, `(.L_x_2206) ;  /* 0x0000006000017945 */ /* 0x000fe20003800000 */
[----:B------:R-:W-:-:S07]  /*173d0*/  IMAD.MOV.U32 R15, RZ, RZ, -0x1 ;  /* 0xffffffffff0f7424 */ /* 0x000fce00078e00ff */
[----:B01----:R-:W-:Y:S05]  /*173e0*/  WARPSYNC.COLLECTIVE R15, `(.L_x_2207) ;  /* 0x000000000f0c7348 */ /* 0x003fea0003c00000 */
[----:B------:R-:W-:Y:S02]  /*173f0*/  ELECT P6, UR62, PT ;  /* 0x00000000003e782f */ /* 0x000fe400038c0000 */
[----:B------:R-:W-:Y:S01]  /*17400*/  MOV R14, UR62 ;  /* 0x0000003e000e7c02 */ /* 0x000fe20008000f00 */
[----:B01----:R-:W-:Y:S10]  /*17410*/  ENDCOLLECTIVE ;  /* 0x000000000000791b */ /* 0x003ff40003800000 */
.L_x_2207:
[----:B------:R-:W-:Y:S05]  /*17420*/  BSYNC B1 ;  /* 0x0000000000017941 */ /* 0x000fea0003800000 */
.L_x_2206:
[----:B------:R-:W-:Y:S05]  /*17430*/  BRA `(.L_x_2208) ;  /* 0xffffffe800e07947 */ /* 0x000fea000383ffff */
.L_x_2161:
[----:B0-----:R0:W1:Y:S02]  /*17440*/  SYNCS.PHASECHK.TRANS64.TRYWAIT P1, [R6+URZ], R5 ;  /* 0x00000005060075a7 */ /* 0x001064000802017f */
[----:B-1----:R-:W-:Y:S05]  /*17450*/  @!P1 NANOSLEEP.SYNCS 0x989680 ;  /* 0x009896800000995d */ /* 0x002fea0003900000 */
[----:B------:R-:W1:Y:S02]  /*17460*/  @!P1 SYNCS.PHASECHK.TRANS64 P1, [R6+URZ], R5 ;  /* 0x00000005060095a7 */ /* 0x000e64000802007f */
[----:B-1----:R-:W-:Y:S05]  /*17470*/  @!P1 BRA `(.L_x_2161) ;  /* 0xfffffffc00f09947 */ /* 0x002fea000383ffff */
[----:B------:R-:W-:Y:S05]  /*17480*/  BRA `(.L_x_2209) ;  /* 0xffffffec001c7947 */ /* 0x000fea000383ffff */
.L_x_2162:
[----:B-1----:R1:W2:Y:S02]  /*17490*/  SYNCS.PHASECHK.TRANS64.TRYWAIT P1, [R7+URZ], R2 ;  /* 0x00000002070075a7 */ /* 0x0022a4000802017f */
[----:B--2---:R-:W-:Y:S05]  /*174a0*/  @!P1 NANOSLEEP.SYNCS 0x989680 ;  /* 0x009896800000995d */ /* 0x004fea0003900000 */
[----:B------:R-:W2:Y:S02]  /*174b0*/  @!P1 SYNCS.PHASECHK.TRANS64 P1, [R7+URZ], R2 ;  /* 0x00000002070095a7 */ /* 0x000ea4000802007f */
[----:B--2---:R-:W-:Y:S05]  /*174c0*/  @!P1 BRA `(.L_x_2162) ;  /* 0xfffffffc00f09947 */ /* 0x004fea000383ffff */
[----:B------:R-:W-:Y:S05]  /*174d0*/  BRA `(.L_x_2210) ;  /* 0xffffffec00107947 */ /* 0x000fea000383ffff */
.L_x_2164:
[----:B--2---:R2:W3:Y:S02]  /*174e0*/  SYNCS.PHASECHK.TRANS64.TRYWAIT P1, [R4+URZ+0x2e860], R5 ;  /* 0x02e86005040075a7 */ /* 0x0044e4000802017f */
[----:B---3--:R-:W-:Y:S05]  /*174f0*/  @!P1 NANOSLEEP.SYNCS 0x989680 ;  /* 0x009896800000995d */ /* 0x008fea0003900000 */
[----:B------:R-:W3:Y:S02]  /*17500*/  @!P1 SYNCS.PHASECHK.TRANS64 P1, [R4+URZ+0x2e860], R5 ;  /* 0x02e86005040095a7 */ /* 0x000ee4000802007f */
[----:B---3--:R-:W-:Y:S05]  /*17510*/  @!P1 BRA `(.L_x_2164) ;  /* 0xfffffffc00f09947 */ /* 0x008fea000383ffff */
[----:B------:R-:W-:Y:S05]  /*17520*/  BRA `(.L_x_2211) ;  /* 0xffffffec00147947 */ /* 0x000fea000383ffff */
.L_x_2166:
[----:B---3--:R3:W4:Y:S02]  /*17530*/  SYNCS.PHASECHK.TRANS64.TRYWAIT P1, [R3+URZ+0x2e860], R2 ;  /* 0x02e86002030075a7 */ /* 0x008724000802017f */
[----:B----4-:R-:W-:Y:S05]  /*17540*/  @!P1 NANOSLEEP.SYNCS 0x989680 ;  /* 0x009896800000995d */ /* 0x010fea0003900000 */
[----:B------:R-:W4:Y:S02]  /*17550*/  @!P1 SYNCS.PHASECHK.TRANS64 P1, [R3+URZ+0x2e860], R2 ;  /* 0x02e86002030095a7 */ /* 0x000f24000802007f */
[----:B----4-:R-:W-:Y:S05]  /*17560*/  @!P1 BRA `(.L_x_2166) ;  /* 0xfffffffc00f09947 */ /* 0x010fea000383ffff */
[----:B------:R-:W-:Y:S05]  /*17570*/  BRA `(.L_x_2212) ;  /* 0xffffffec00147947 */ /* 0x000fea000383ffff */
.L_x_2168:
[----:B----4-:R4:W0:Y:S02]  /*17580*/  SYNCS.PHASECHK.TRANS64.TRYWAIT P0, [R4+URZ+0x2e880], R5 ;  /* 0x02e88005040075a7 */ /* 0x010824000800017f */
[----:B0-----:R-:W-:Y:S05]  /*17590*/  @!P0 NANOSLEEP.SYNCS 0x989680 ;  /* 0x009896800000895d */ /* 0x001fea0003900000 */
[----:B------:R-:W0:Y:S02]  /*175a0*/  @!P0 SYNCS.PHASECHK.TRANS64 P0, [R4+URZ+0x2e880], R5 ;  /* 0x02e88005040085a7 */ /* 0x000e24000800007f */
[----:B0-----:R-:W-:Y:S05]  /*175b0*/  @!P0 BRA `(.L_x_2168) ;  /* 0xfffffffc00f08947 */ /* 0x001fea000383ffff */
[----:B------:R-:W-:Y:S05]  /*175c0*/  BRA `(.L_x_2169) ;  /* 0xffffffec00107947 */ /* 0x000fea000383ffff */
.L_x_2213:
        /* <DEDUP_REMOVED lines=11> */
.L_x_2701:


//--------------------- .text._ZN7cutlass13device_kernelIN5flash11enable_sm90INS1_16FlashAttnFwdSm90INS1_25CollectiveMainloopFwdSm90ILi2EN4cute5tupleIJNS5_1CILi1EEES8_S8_EEENS6_IJNS7_ILi128EEENS7_ILi224EEESA_EEELi128ENS_12float_e4m3_tEfNS_4arch4Sm90ELb1ELb0ELb0ELb1ELb0ELb1ELb0ELb1ELb1ELb1ELb0ELb0EEENS1_21CollectiveEpilogueFwdINS6_IJSA_SA_SB_EEES9_NS_10bfloat16_tESF_Li256ELb1ELb1ELb0ELb1EEENS1_36VarlenDynamicPersistentTileSchedulerILi128ELi224ELi256ELi128ELb0ELb1ELb1ELb1ELb1ELb1EEEEEEEEEvNT_6ParamsE --------------------------
	.section	.text._ZN7cutlass13device_kernelIN5flash11enable_sm90INS1_16FlashAttnFwdSm90INS1_25CollectiveMainloopFwdSm90ILi2EN4cute5tupleIJNS5_1CILi1EEES8_S8_EEENS6_IJNS7_ILi128EEENS7_ILi224EEESA_EEELi128ENS_12float_e4m3_tEfNS_4arch4Sm90ELb1ELb0ELb0ELb1ELb0ELb1ELb0ELb1ELb1ELb1ELb0ELb0EEENS1_21CollectiveEpilogueFwdINS6_IJSA_SA_SB_EEES9_NS_10bfloat16_tESF_Li256ELb1ELb1ELb0ELb1EEENS1_36VarlenDynamicPersistentTileSchedulerILi128ELi224ELi256ELi128ELb0ELb1ELb1ELb1ELb1ELb1EEEEEEEEEvNT_6ParamsE,"ax",@progbits
	.align	128
.text._ZN7cutlass13device_kernelIN5flash11enable_sm90INS1_16FlashAttnFwdSm90INS1_25CollectiveMainloopFwdSm90ILi2EN4cute5tupleIJNS5_1CILi1EEES8_S8_EEENS6_IJNS7_ILi128EEENS7_ILi224EEESA_EEELi128ENS_12float_e4m3_tEfNS_4arch4Sm90ELb1ELb0ELb0ELb1ELb0ELb1ELb0ELb1ELb1ELb1ELb0ELb0EEENS1_21CollectiveEpilogueFwdINS6_IJSA_SA_SB_EEES9_NS_10bfloat16_tESF_Li256ELb1ELb1ELb0ELb1EEENS1_36VarlenDynamicPersistentTileSchedulerILi128ELi224ELi256ELi128ELb0ELb1ELb1ELb1ELb1ELb1EEEEEEEEEvNT_6ParamsE:
        .type           _ZN7cutlass13device_kernelIN5flash11enable_sm90INS1_16FlashAttnFwdSm90INS1_25CollectiveMainloopFwdSm90ILi2EN4cute5tupleIJNS5_1CILi1EEES8_S8_EEENS6_IJNS7_ILi128EEENS7_ILi224EEESA_EEELi128ENS_12float_e4m3_tEfNS_4arch4Sm90ELb1ELb0ELb0ELb1ELb0ELb1ELb0ELb1ELb1ELb1ELb0ELb0EEENS1_21CollectiveEpilogueFwdINS6_IJSA_SA_SB_EEES9_NS_10bfloat16_tESF_Li256ELb1ELb1ELb0ELb1EEENS1_36VarlenDynamicPersistentTileSchedulerILi128ELi224ELi256ELi128ELb0ELb1ELb1ELb1ELb1ELb1EEEEEEEEEvNT_6ParamsE,@function
        .size           _ZN7cutlass13device_kernelIN5flash11enable_sm90INS1_16FlashAttnFwdSm90INS1_25CollectiveMainloopFwdSm90ILi2EN4cute5tupleIJNS5_1CILi1EEES8_S8_EEENS6_IJNS7_ILi128EEENS7_ILi224EEESA_EEELi128ENS_12float_e4m3_tEfNS_4arch4Sm90ELb1ELb0ELb0ELb1ELb0ELb1ELb0ELb1ELb1ELb1ELb0ELb0EEENS1_21CollectiveEpilogueFwdINS6_IJSA_SA_SB_EEES9_NS_10bfloat16_tESF_Li256ELb1ELb1ELb0ELb1EEENS1_36VarlenDynamicPersistentTileSchedulerILi128ELi224ELi256ELi128ELb0ELb1ELb1ELb1ELb1ELb1EEEEEEEEEvNT_6ParamsE,(.L_x_2702 - _ZN7cutlass13device_kernelIN5flash11enable_sm90INS1_16FlashAttnFwdSm90INS1_25CollectiveMainloopFwdSm90ILi2EN4cute5tupleIJNS5_1CILi1EEES8_S8_EEENS6_IJNS7_ILi128EEENS7_ILi224EEESA_EEELi128ENS_12float_e4m3_tEfNS_4arch4Sm90ELb1ELb0ELb0ELb1ELb0ELb1ELb0ELb1ELb1ELb1ELb0ELb0EEENS1_21CollectiveEpilogueFwdINS6_IJSA_SA_SB_EEES9_NS_10bfloat16_tESF_Li256ELb1ELb1ELb0ELb1EEENS1_36VarlenDynamicPersistentTileSchedulerILi128ELi224ELi256ELi128ELb0ELb1ELb1ELb1ELb1ELb1EEEEEEEEEvNT_6ParamsE)
        .other          _ZN7cutlass13device_kernelIN5flash11enable_sm90INS1_16FlashAttnFwdSm90INS1_25CollectiveMainloopFwdSm90ILi2EN4cute5tupleIJNS5_1CILi1EEES8_S8_EEENS6_IJNS7_ILi128EEENS7_ILi224EEESA_EEELi128ENS_12float_e4m3_tEfNS_4arch4Sm90ELb1ELb0ELb0ELb1ELb0ELb1ELb0ELb1ELb1ELb1ELb0ELb0EEENS1_21CollectiveEpilogueFwdINS6_IJSA_SA_SB_EEES9_NS_10bfloat16_tESF_Li256ELb1ELb1ELb0ELb1EEENS1_36VarlenDynamicPersistentTileSchedulerILi128ELi224ELi256ELi128ELb0ELb1ELb1ELb1ELb1ELb1EEEEEEEEEvNT_6ParamsE,@"STO_CUDA_ENTRY STV_DEFAULT"
_ZN7cutlass13device_kernelIN5flash11enable_sm90INS1_16FlashAttnFwdSm90INS1_25CollectiveMainloopFwdSm90ILi2EN4cute5tupleIJNS5_1CILi1EEES8_S8_EEENS6_IJNS7_ILi128EEENS7_ILi224EEESA_EEELi128ENS_12float_e4m3_tEfNS_4arch4Sm90ELb1ELb0ELb0ELb1ELb0ELb1ELb0ELb1ELb1ELb1ELb0ELb0EEENS1_21CollectiveEpilogueFwdINS6_IJSA_SA_SB_EEES9_NS_10bfloat16_tESF_Li256ELb1ELb1ELb0ELb1EEENS1_36VarlenDynamicPersistentTileSchedulerILi128ELi224ELi256ELi128ELb0ELb1ELb1ELb1ELb1ELb1EEEEEEEEEvNT_6ParamsE:
        /* <DEDUP_REMOVED lines=24> */
.L_x_2215:
[----:B------:R-:W-:Y:S05]  /*0180*/  BSYNC B0 ;  /* 0x0000000000007941 */ /* 0x000fea0003800000 */
.L_x_2214:
        /* <DEDUP_REMOVED lines=41> */
.L_x_2216:
        /* <DEDUP_REMOVED lines=22> */
.L_x_2217:
        /* <DEDUP_REMOVED lines=18> */
.L_x_2218:
        /* <DEDUP_REMOVED lines=22> */
.L_x_2219:
        /* <DEDUP_REMOVED lines=22> */
.L_x_2220:
[----:B------:R-:W-:Y:S01]  /*0960*/  PLOP3.LUT P0, PT, PT, PT, UP0, 0x80, 0x0 ;  /* 0x000000000000781c */ /* 0x000fe20003f0f008 */
[----:B------:R-:W-:Y:S01]  /*0970*/  UMOV UR60, 0x1 ;  /* 0x00000001003c7882 */ /* 0x000fe20000000000 */
[----:B------:R-:W-:Y:S01]  /*0980*/  NOP ;  /* 0x0000000000007918 */ /* 0x000fe20000000000 */
[----:B------:R-:W-:Y:S01]  /*0990*/  USEL UR60, UR60, 0x2, !UP0 ;  /* 0x000000023c3c7887 */ /* 0x000fe2000c000000 */
[----:B------:R-:W-:Y:S01]  /*09a0*/  BSSY B8, `(.L_x_2221) ;  /* 0x0002928000087945 */ /* 0x000fe20003800000 */
[----:B012-4-:R-:W-:Y:S08]  /*09b0*/  BAR.SYNC.DEFER_BLOCKING 0x0 ;  /* 0x0000000000007b1d */ /* 0x017ff00000010000 */
[----:B------:R-:W-:Y:S05]  /*09c0*/  @!P0 BRA `(.L_x_2222) ;  /* 0x00000224007c8947 */ /* 0x000fea0003800000 */
.L_x_2223:
        /* <DEDUP_REMOVED lines=8> */
[----:B-1----:R-:W-:-:S06]  /*0a50*/  ULEA UR4, UR5, UR4, 0x18 ;  /* 0x0000000405047291 */ /* 0x002fcc000f8ec03f */
[----:B------:R-:W-:Y:S01]  /*0a60*/  IMAD.U32 R16, RZ, RZ, UR4 ;  /* 0x00000004ff107e24 */ /* 0x000fe2000f8e00ff */
[----:B0-----:R-:W-:Y:S01]  /*0a70*/  SHF.R.U32.HI R0, RZ, 0x7, R0 ;  /* 0x00000007ff007819 */ /* 0x001fe20000011600 */
[----:B------:R-:W-:-:S03]  /*0a80*/  ULDC UR4, c[0x0][0xc3c] ;  /* 0x00030f0000047ab9 */ /* 0x000fc60000000800 */
[----:B------:R-:W-:Y:S01]  /*0a90*/  ISETP.NE.AND P0, PT, R0, 0x1, PT ;  /* 0x000000010000780c */ /* 0x000fe20003f05270 */
[----:B------:R-:W-:-:S05]  /*0aa0*/  IMAD.U32 R0, RZ, RZ, UR5 ;  /* 0x00000005ff007e24 */ /* 0x000fca000f8e00ff */
[----:B------:R-:W-:Y:S07]  /*0ab0*/  STL [R1+0x50], R0 ;  /* 0x0000500001007387 */ /* 0x000fee0000100800 */
[----:B------:R-:W-:Y:S08]  /*0ac0*/  @!P0 BAR.ARV 0x9, 0x100 ;  /* 0x0244000000008b1d */ /* 0x000ff00000002000 */
[----:B------:R-:W-:Y:S06]  /*0ad0*/  BAR.SYNC.DEFER_BLOCKING 0x5, 0x180 ;  /* 0x0146000000007b1d */ /* 0x000fec0000010000 */
[----:B------:R-:W0:Y:S02]  /*0ae0*/  LDS.128 R12, [R16+0x2e8d0] ;  /* 0x02e8d000100c7984 */ /* 0x000e240000000c00 */
[----:B------:R-:W-:Y:S06]  /*0af0*/  BAR.ARV 0x4, 0x180 ;  /* 0x0106000000007b1d */ /* 0x000fec0000002000 */
[----:B0-----:R-:W-:-:S13]  /*0b00*/  ISETP.GE.AND P0, PT, R15, UR4, PT ;  /* 0x000000040f007c0c */ /* 0x001fda000bf06270 */
[----:B------:R-:W-:Y:S05]  /*0b10*/  @P0 BRA `(.L_x_2224) ;  /* 0x0000029000400947 */ /* 0x000fea0003800000 */
[----:B------:R-:W0:Y:S01]  /*0b20*/  S2R R0, SR_TID.X ;  /* 0x0000000000007919 */ /* 0x000e220000002100 */
[----:B------:R-:W-:Y:S01]  /*0b30*/  ULOP3.LUT UR4, UR60, 0x1, URZ, 0xfc, !UPT ;  /* 0x000000013c047892 */ /* 0x000fe2000f8efc3f */
[----:B------:R-:W-:Y:S01]  /*0b40*/  IMAD.MOV.U32 R237, RZ, RZ, RZ ;  /* 0x000000ffffed7224 */ /* 0x000fe200078e00ff */
[----:B------:R1:W-:Y:S01]  /*0b50*/  STL [R1+0x64], R13 ;  /* 0x0000640d01007387 */ /* 0x0003e20000100800 */
[----:B------:R-:W-:Y:S02]  /*0b60*/  IMAD.MOV.U32 R232, RZ, RZ, RZ ;  /* 0x000000ffffe87224 */ /* 0x000fe400078e00ff */
[----:B------:R-:W-:Y:S02]  /*0b70*/  IMAD.MOV.U32 R231, RZ, RZ, RZ ;  /* 0x000000ffffe77224 */ /* 0x000fe400078e00ff */
[----:B0-----:R-:W-:-:S05]  /*0b80*/  VIADD R12, R0, 0xffffff80 ;  /* 0xffffff80000c7836 */ /* 0x001fca0000000000 */
[----:B------:R-:W-:-:S04]  /*0b90*/  SHF.R.S32.HI R0, RZ, 0x1f, R12 ;  /* 0x0000001fff007819 */ /* 0x000fc8000001140c */
[----:B------:R-:W-:-:S04]  /*0ba0*/  LEA.HI R2, R0, R12, RZ, 0x7 ;  /* 0x0000000c00027211 */ /* 0x000fc800078f38ff */
[----:B------:R-:W-:Y:S02]  /*0bb0*/  LOP3.LUT R3, R2, 0xffffff80, RZ, 0xc0, !PT ;  /* 0xffffff8002037812 */ /* 0x000fe400078ec0ff */
[----:B------:R-:W-:-:S03]  /*0bc0*/  SHF.R.S32.HI R17, RZ, 0x7, R2 ;  /* 0x00000007ff117819 */ /* 0x000fc60000011402 */
[----:B------:R-:W-:Y:S01]  /*0bd0*/  IMAD.IADD R11, R12, 0x1, -R3 ;  /* 0x000000010c0b7824 */ /* 0x000fe200078e0a03 */
[----:B------:R-:W-:-:S04]  /*0be0*/  LEA.HI R2, R2, R17, RZ, 0x1 ;  /* 0x0000001102027211 */ /* 0x000fc800078f08ff */
[----:B------:R-:W-:Y:S02]  /*0bf0*/  SHF.R.S32.HI R6, RZ, 0x1f, R11 ;  /* 0x0000001fff067819 */ /* 0x000fe4000001140b */
[----:B------:R-:W-:Y:S02]  /*0c00*/  LOP3.LUT R2, R2, 0x3fffffe, RZ, 0xc0, !PT ;  /* 0x03fffffe02027812 */ /* 0x000fe400078ec0ff */
[CC--:B------:R-:W-:Y:S02]  /*0c10*/  LEA.HI R8, R6.reuse, R11.reuse, RZ, 0x2 ;  /* 0x0000000b06087211 */ /* 0x0c0fe400078f10ff */
[----:B------:R-:W-:Y:S01]  /*0c20*/  LEA.HI R6, R6, R11, RZ, 0x5 ;  /* 0x0000000b06067211 */ /* 0x000fe200078f28ff */
[----:B------:R-:W-:Y:S01]  /*0c30*/  IMAD.IADD R2, R17, 0x1, -R2 ;  /* 0x0000000111027824 */ /* 0x000fe200078e0a02 */
[--C-:B------:R-:W-:Y:S01]  /*0c40*/  SHF.R.S32.HI R5, RZ, 0x2, R8.reuse ;  /* 0x00000002ff057819 */ /* 0x100fe20000011408 */
[----:B------:R-:W-:Y:S01]  /*0c50*/  IMAD.MOV.U32 R17, RZ, RZ, RZ ;  /* 0x000000ffff117224 */ /* 0x000fe200078e00ff */
[----:B------:R-:W-:-:S02]  /*0c60*/  SHF.R.S32.HI R4, RZ, 0x1f, R8 ;  /* 0x0000001fff047819 */ /* 0x000fc40000011408 */
[----:B------:R-:W-:Y:S02]  /*0c70*/  SHF.R.S32.HI R6, RZ, 0x5, R6 ;  /* 0x00000005ff067819 */ /* 0x000fe40000011406 */
[----:B------:R-:W-:Y:S02]  /*0c80*/  LEA.HI R3, R4, R5, RZ, 0x3 ;  /* 0x0000000504037211 */ /* 0x000fe400078f18ff */
[CC--:B------:R-:W-:Y:S02]  /*0c90*/  LEA.HI R4, R0.reuse, R12.reuse, RZ, 0x4 ;  /* 0x0000000c00047211 */ /* 0x0c0fe400078f20ff */
[----:B------:R-:W-:Y:S02]  /*0ca0*/  LOP3.LUT R10, R3, 0xfffffff8, RZ, 0xc0, !PT ;  /* 0xfffffff8030a7812 */ /* 0x000fe400078ec0ff */
[----:B------:R-:W-:Y:S02]  /*0cb0*/  LEA.HI R3, R0, R12, RZ, 0x5 ;  /* 0x0000000c00037211 */ /* 0x000fe400078f28ff */
[----:B------:R-:W-:Y:S01]  /*0cc0*/  SHF.R.S32.HI R7, RZ, 0x4, R4 ;  /* 0x00000004ff077819 */ /* 0x000fe20000011404 */
[----:B------:R-:W-:Y:S01]  /*0cd0*/  IMAD.IADD R9, R5, 0x1, -R10 ;  /* 0x0000000105097824 */ /* 0x000fe200078e0a0a */
[C---:B------:R-:W-:Y:S01]  /*0ce0*/  LOP3.LUT R5, R4.reuse, 0x3fffff0, RZ, 0xc0, !PT ;  /* 0x03fffff004057812 */ /* 0x040fe200078ec0ff */
[----:B------:R-:W-:Y:S01]  /*0cf0*/  IMAD.SHL.U32 R3, R3, 0x20, RZ ;  /* 0x0000002003037824 */ /* 0x000fe200078e00ff */
[----:B------:R-:W-:Y:S01]  /*0d00*/  LEA.HI R4, R4, R7, RZ, 0x1 ;  /* 0x0000000704047211 */ /* 0x000fe200078f08ff */
[----:B------:R-:W-:Y:S01]  /*0d10*/  IMAD R9, R6, 0x10, R9 ;  /* 0x0000001006097824 */ /* 0x000fe200078e0209 */
[----:B------:R-:W-:Y:S01]  /*0d20*/  LOP3.LUT R8, R8, 0x7ffffffc, RZ, 0xc0, !PT ;  /* 0x7ffffffc08087812 */ /* 0x000fe200078ec0ff */
[----:B------:R-:W-:Y:S01]  /*0d30*/  IMAD.IADD R5, R12, 0x1, -R5 ;  /* 0x000000010c057824 */ /* 0x000fe200078e0a05 */
[----:B------:R-:W-:Y:S01]  /*0d40*/  LOP3.LUT R18, R3, 0xfffffc00, RZ, 0xc0, !PT ;  /* 0xfffffc0003127812 */ /* 0x000fe200078ec0ff */
[----:B------:R-:W-:Y:S01]  /*0d50*/  IMAD R10, R2, 0x40, R9 ;  /* 0x00000040020a7824 */ /* 0x000fe200078e0209 */
[----:B------:R-:W-:-:S02]  /*0d60*/  LOP3.LUT R4, R4, 0x1ffffffe, RZ, 0xc0, !PT ;  /* 0x1ffffffe04047812 */ /* 0x000fc400078ec0ff */
[----:B------:R-:W-:Y:S01]  /*0d70*/  LEA.HI R2, R0, R12, RZ, 0x2 ;  /* 0x0000000c00027211 */ /* 0x000fe200078f10ff */
[----:B------:R-:W-:Y:S02]  /*0d80*/  IMAD R5, R5, 0x40, R18 ;  /* 0x0000004005057824 */ /* 0x000fe400078e0212 */
[----:B------:R-:W-:Y:S01]  /*0d90*/  IMAD.IADD R4, R7, 0x1, -R4 ;  /* 0x0000000107047824 */ /* 0x000fe200078e0a04 */
[----:B------:R-:W-:-:S03]  /*0da0*/  SHF.R.S32.HI R228, RZ, 0x2, R2 ;  /* 0x00000002ffe47819 */ /* 0x000fc60000011402 */
[----:B------:R-:W-:Y:S01]  /*0db0*/  IMAD R3, R4, 0x8, R5 ;  /* 0x0000000804037824 */ /* 0x000fe200078e0205 */
[----:B------:R-:W-:Y:S01]  /*0dc0*/  LEA.HI R4, R0, R12, RZ, 0x3 ;  /* 0x0000000c00047211 */ /* 0x000fe200078f18ff */
[----:B------:R-:W-:Y:S01]  /*0dd0*/  VIADD R20, R228, 0x40 ;  /* 0x00000040e4147836 */ /* 0x000fe20000000000 */
[----:B------:R-:W-:Y:S02]  /*0de0*/  LOP3.LUT R0, R2, 0xfffffffc, RZ, 0xc0, !PT ;  /* 0xfffffffc02007812 */ /* 0x000fe400078ec0ff */
[----:B------:R0:W-:Y:S03]  /*0df0*/  STL [R1+0xac], R3 ;  /* 0x0000ac0301007387 */ /* 0x0001e60000100800 */
[----:B-1----:R-:W-:Y:S01]  /*0e00*/  IMAD.IADD R13, R12, 0x1, -R0 ;  /* 0x000000010c0d7824 */ /* 0x002fe200078e0a00 */
[----:B------:R1:W-:Y:S01]  /*0e10*/  STL [R1+0x68], R14 ;  /* 0x0000680e01007387 */ /* 0x0003e20000100800 */
[----:B------:R-:W-:-:S02]  /*0e20*/  SHF.R.S32.HI R0, RZ, 0x1f, R228 ;  /* 0x0000001fff007819 */ /* 0x000fc400000114e4 */
[C---:B------:R-:W-:Y:S01]  /*0e30*/  IMAD.SHL.U32 R18, R13.reuse, 0x10, RZ ;  /* 0x000000100d127824 */ /* 0x040fe200078e00ff */
[----:B------:R2:W-:Y:S01]  /*0e40*/  STL [R1+0x6c], R15 ;  /* 0x00006c0f01007387 */ /* 0x0005e20000100800 */
[----:B------:R-:W-:Y:S01]  /*0e50*/  LEA.HI R0, R13, R13, RZ, 0x1 ;  /* 0x0000000d0d007211 */ /* 0x000fe200078f08ff */
[----:B0-----:R-:W-:Y:S01]  /*0e60*/  IMAD.U32 R3, RZ, RZ, UR4 ;  /* 0x00000004ff037e24 */ /* 0x001fe2000f8e00ff */
[----:B------:R-:W-:Y:S01]  /*0e70*/  SHF.R.S32.HI R3, RZ, 0x1f, R2 ;  /* 0x0000001fff037819 */ /* 0x000fe20000011402 */
[----:B------:R-:W-:Y:S01]  /*0e80*/  STL [R1+0xa8], R10 ;  /* 0x0000a80a01007387 */ /* 0x000fe20000100800 */
[----:B------:R-:W-:Y:S01]  /*0e90*/  LOP3.LUT R2, R4, 0xfffffff8, RZ, 0xc0, !PT ;  /* 0xfffffff804027812 */ /* 0x000fe200078ec0ff */
[----:B-1----:R-:W-:Y:S01]  /*0ea0*/  VIADD R14, R228, 0xc0 ;  /* 0x000000c0e40e7836 */ /* 0x002fe20000000000 */
[----:B------:R-:W-:Y:S01]  /*0eb0*/  SHF.R.S32.HI R4, RZ, 0x3, R4 ;  /* 0x00000003ff047819 */ /* 0x000fe20000011404 */
[----:B------:R-:W-:Y:S01]  /*0ec0*/  UMOV UR4, URZ ;  /* 0x0000003f00047c82 */ /* 0x000fe20008000000 */
[----:B------:R-:W-:Y:S01]  /*0ed0*/  SHF.R.S32.HI R4, RZ, 0x1f, R20 ;  /* 0x0000001fff047819 */ /* 0x000fe20000011414 */
[----:B------:R-:W-:Y:S01]  /*0ee0*/  IMAD.IADD R12, R12, 0x1, -R2 ;  /* 0x000000010c0c7824 */ /* 0x000fe200078e0a02 */
[----:B------:R-:W-:Y:S01]  /*0ef0*/  LEA.HI R3, R3, R228, RZ, 0x3 ;  /* 0x000000e403037211 */ /* 0x000fe200078f18ff */
[----:B--2---:R-:W-:Y:S01]  /*0f00*/  VIADD R15, R228, 0x80 ;  /* 0x00000080e40f7836 */ /* 0x004fe20000000000 */
[----:B------:R-:W-:Y:S01]  /*0f10*/  LEA.HI R4, R4, R20, RZ, 0x3 ;  /* 0x0000001404047211 */ /* 0x000fe200078f18ff */
[----:B------:R-:W-:Y:S01]  /*0f20*/  IMAD.SHL.U32 R2, R20, 0x80, RZ ;  /* 0x0000008014027824 */ /* 0x000fe200078e00ff */
[----:B------:R-:W-:Y:S01]  /*0f30*/  LOP3.LUT R3, R3, 0xfffffff8, RZ, 0xc0, !PT ;  /* 0xfffffff803037812 */ /* 0x000fe200078ec0ff */
[----:B------:R-:W-:Y:S01]  /*0f40*/  IMAD.SHL.U32 R12, R12, 0x8, RZ ;  /* 0x000000080c0c7824 */ /* 0x000fe200078e00ff */
[----:B------:R-:W-:Y:S01]  /*0f50*/  SHF.R.S32.HI R6, RZ, 0x1f, R15 ;  /* 0x0000001fff067819 */ /* 0x000fe2000001140f */
[----:B------:R-:W-:Y:S01]  /*0f60*/  IMAD.SHL.U32 R7, R14, 0x80, RZ ;  /* 0x000000800e077824 */ /* 0x000fe200078e00ff */
[----:B------:R-:W-:Y:S01]  /*0f70*/  LOP3.LUT R2, R2, 0x380, RZ, 0xc0, !PT ;  /* 0x0000038002027812 */ /* 0x000fe200078ec0ff */
[----:B------:R-:W-:Y:S01]  /*0f80*/  IMAD.SHL.U32 R5, R15, 0x80, RZ ;  /* 0x000000800f057824 */ /* 0x000fe200078e00ff */
[----:B------:R-:W-:Y:S01]  /*0f90*/  SHF.R.S32.HI R9, RZ, 0x1f, R14 ;  /* 0x0000001fff097819 */ /* 0x000fe2000001140e */
[----:B------:R-:W-:Y:S01]  /*0fa0*/  IMAD.SHL.U32 R4, R4, 0x80, RZ ;  /* 0x0000008004047824 */ /* 0x000fe200078e00ff */
[----:B------:R0:W-:Y:S01]  /*0fb0*/  STL [R1+0x70], R12 ;  /* 0x0000700c01007387 */ /* 0x0001e20000100800 */
[----:B------:R-:W-:Y:S01]  /*0fc0*/  IMAD.IADD R229, R228, 0x1, -R3 ;  /* 0x00000001e4e57824 */ /* 0x000fe200078e0a03 */
[----:B------:R-:W-:Y:S01]  /*0fd0*/  LEA.HI R6, R6, R15, RZ, 0x3 ;  /* 0x0000000f06067211 */ /* 0x000fe200078f18ff */
[----:B------:R-:W-:Y:S01]  /*0fe0*/  IMAD.SHL.U32 R22, R13, 0x8, RZ ;  /* 0x000000080d167824 */ /* 0x000fe200078e00ff */
[----:B------:R-:W-:-:S02]  /*0ff0*/  LOP3.LUT R3, R7, 0x380, RZ, 0xc0, !PT ;  /* 0x0000038007037812 */ /* 0x000fc400078ec0ff */
[----:B------:R-:W-:Y:S01]  /*1000*/  LOP3.LUT R5, R5, 0x380, RZ, 0xc0, !PT ;  /* 0x0000038005057812 */ /* 0x000fe200078ec0ff */
[----:B------:R-:W-:Y:S01]  /*1010*/  IMAD.SHL.U32 R6, R6, 0x80, RZ ;  /* 0x0000008006067824 */ /* 0x000fe200078e00ff */
[----:B------:R-:W-:Y:S01]  /*1020*/  LOP3.LUT R3, R4, 0xfffffc00, RZ, 0xc0, !PT ;  /* 0xfffffc0004037812 */ /* 0x000fe200078ec0ff */
[----:B------:R-:W-:Y:S01]  /*1030*/  VIADD R230, R22, 0x20 ;  /* 0x0000002016e67836 */ /* 0x000fe20000000000 */
[----:B------:R-:W-:Y:S01]  /*1040*/  SHF.R.U32.HI R5, RZ, 0x3, R2 ;  /* 0x00000003ff057819 */ /* 0x000fe20000011602 */
[----:B0-----:R-:W-:Y:S01]  /*1050*/  VIADD R12, R12, 0x40 ;  /* 0x000000400c0c7836 */ /* 0x001fe20000000000 */
[----:B------:R-:W-:Y:S02]  /*1060*/  LEA.HI R9, R9, R14, RZ, 0x3 ;  /* 0x0000000e09097211 */ /* 0x000fe400078f18ff */
[----:B------:R-:W-:Y:S02]  /*1070*/  LOP3.LUT R2, R2, 0x70, R18, 0xf8, !PT ;  /* 0x0000007002027812 */ /* 0x000fe400078ef812 */
[----:B------:R-:W-:Y:S01]  /*1080*/  STL [R1+0x8c], R12 ;  /* 0x00008c0c01007387 */ /* 0x000fe20000100800 */
[----:B------:R-:W-:Y:S01]  /*1090*/  LOP3.LUT R0, R0, 0x1ffffffe, RZ, 0xc0, !PT ;  /* 0x1ffffffe00007812 */ /* 0x000fe200078ec0ff */
[----:B------:R-:W-:Y:S01]  /*10a0*/  IMAD.SHL.U32 R9, R9, 0x80, RZ ;  /* 0x0000008009097824 */ /* 0x000fe200078e00ff */
[----:B------:R-:W-:Y:S01]  /*10b0*/  SHF.R.S32.HI R4, RZ, 0x1f, R12 ;  /* 0x0000001fff047819 */ /* 0x000fe2000001140c */
[----:B------:R0:W-:Y:S01]  /*10c0*/  STL [R1+0x74], R3 ;  /* 0x0000740301007387 */ /* 0x0001e20000100800 */
[----:B------:R-:W-:Y:S01]  /*10d0*/  SHF.R.S32.HI R19, RZ, 0x1f, R18 ;  /* 0x0000001fff137819 */ /* 0x000fe20000011412 */
[----:B------:R-:W-:Y:S01]  /*10e0*/  IMAD.IADD R0, R13, 0x1, -R0 ;  /* 0x000000010d007824 */ /* 0x000fe200078e0a00 */
[----:B------:R-:W-:Y:S01]  /*10f0*/  SHF.R.S32.HI R23, RZ, 0x1f, R22 ;  /* 0x0000001fff177819 */ /* 0x000fe20000011416 */
[----:B------:R1:W-:Y:S01]  /*1100*/  STL [R1+0xb0], R4 ;  /* 0x0000b00401007387 */ /* 0x0003e20000100800 */
[----:B0-----:R-:W-:Y:S01]  /*1110*/  LOP3.LUT R3, R3, R2, R5, 0xf6, !PT ;  /* 0x0000000203037212 */ /* 0x001fe200078ef605 */
[----:B------:R-:W-:Y:S01]  /*1120*/  IMAD.IADD R5, R11, 0x1, -R8 ;  /* 0x000000010b057824 */ /* 0x000fe200078e0a08 */
[----:B------:R-:W-:-:S02]  /*1130*/  LOP3.LUT R2, R6, 0xfffffc00, RZ, 0xc0, !PT ;  /* 0xfffffc0006027812 */ /* 0x000fc400078ec0ff */
[----:B-1----:R-:W-:Y:S01]  /*1140*/  LOP3.LUT R4, R9, 0xfffffc00, RZ, 0xc0, !PT ;  /* 0xfffffc0009047812 */ /* 0x002fe200078ec0ff */
[----:B------:R-:W-:Y:S01]  /*1150*/  IMAD.IADD R3, R16, 0x1, R3 ;  /* 0x0000000110037824 */ /* 0x000fe200078e0203 */
[----:B------:R-:W-:Y:S04]  /*1160*/  STL [R1+0x78], R5 ;  /* 0x0000780501007387 */ /* 0x000fe80000100800 */
[----:B------:R0:W-:Y:S04]  /*1170*/  STL [R1+0x84], R2 ;  /* 0x0000840201007387 */ /* 0x0001e80000100800 */
[----:B------:R1:W-:Y:S04]  /*1180*/  STL [R1+0x80], R4 ;  /* 0x0000800401007387 */ /* 0x0003e80000100800 */
[----:B------:R1:W-:Y:S01]  /*1190*/  STL [R1+0xa4], R3 ;  /* 0x0000a40301007387 */ /* 0x0003e20000100800 */
[----:B0-----:R-:W-:-:S02]  /*11a0*/  IMAD R2, R0, 0x8, R10 ;  /* 0x0000000800027824 */ /* 0x001fc400078e020a */
[----:B------:R-:W-:-:S03]  /*11b0*/  IMAD.U32 R0, RZ, RZ, UR4 ;  /* 0x00000004ff007e24 */ /* 0x000fc6000f8e00ff */
[----:B------:R1:W-:Y:S04]  /*11c0*/  STL [R1+0x7c], R2 ;  /* 0x00007c0201007387 */ /* 0x0003e80000100800 */
[----:B------:R1:W-:Y:S02]  /*11d0*/  STL [R1+0xa0], R0 ;  /* 0x0000a00001007387 */ /* 0x0003e40000100800 */
.L_x_2410:
[----:B-12---:R-:W2:Y:S01]  /*11e0*/  LDL.LU R0, [R1+0x6c] ;  /* 0x00006c0001007983 */ /* 0x006ea20000300800 */
[----:B----4-:R-:W2:Y:S01]  /*11f0*/  LDC.64 R2, c[0x0][0xc88] ;  /* 0x00032200ff027b82 */ /* 0x010ea20000000a00 */
[----:B------:R-:W-:Y:S01]  /*1200*/  ULDC.64 UR4, c[0x0][0x208] ;  /* 0x0000820000047ab9 */ /* 0x000fe20000000a00 */
[----:B--2---:R-:W-:-:S05]  /*1210*/  IMAD.WIDE R2, R0, 0x4, R2 ;  /* 0x0000000400027825 */ /* 0x004fca00078e0202 */
[----:B------:R0:W2:Y:S01]  /*1220*/  LDG.E R0, desc[UR4][R2.64] ;  /* 0x0000000402007981 */ /* 0x0000a2000c1e1900 */
[----:B------:R-:W-:Y:S05]  /*1230*/  YIELD ;  /* 0x0000000000007946 */ /* 0x000fea0003800000 */
[----:B------:R-:W-:Y:S01]  /*1240*/  ULDC.64 UR4, c[0x0][0xa28] ;  /* 0x00028a0000047ab9 */ /* 0x000fe20000000a00 */
[----:B------:R-:W-:Y:S01]  /*1250*/  ULDC.64 UR8, c[0x0][0xa18] ;  /* 0x0002860000087ab9 */ /* 0x000fe20000000a00 */
[----:B------:R-:W-:Y:S01]  /*1260*/  ISETP.NE.U32.AND P1, PT, RZ, UR4, PT ;  /* 0x00000004ff007c0c */ /* 0x000fe2000bf25070 */
[----:B------:R-:W-:Y:S01]  /*1270*/  ULDC.64 UR10, c[0x0][0x208] ;  /* 0x00008200000a7ab9 */ /* 0x000fe20000000a00 */
[----:B0-----:R-:W-:Y:S01]  /*1280*/  IMAD.MOV.U32 R3, RZ, RZ, RZ ;  /* 0x000000ffff037224 */ /* 0x001fe200078e00ff */
[----:B------:R-:W-:Y:S01]  /*1290*/  ULDC.64 UR6, c[0x0][0xa08] ;  /* 0x0002820000067ab9 */ /* 0x000fe20000000a00 */
[----:B------:R-:W-:Y:S01]  /*12a0*/  ISETP.NE.AND.EX P1, PT, RZ, UR5, PT, P1 ;  /* 0x00000005ff007c0c */ /* 0x000fe2000bf25310 */
[----:B------:R-:W-:Y:S01]  /*12b0*/  IMAD.MOV.U32 R29, RZ, RZ, RZ ;  /* 0x000000ffff1d7224 */ /* 0x000fe200078e00ff */
[----:B------:R-:W-:-:S04]  /*12c0*/  ISETP.NE.U32.AND P0, PT, RZ, UR6, PT ;  /* 0x00000006ff007c0c */ /* 0x000fc8000bf05070 */
[----:B------:R-:W-:Y:S02]  /*12d0*/  ISETP.NE.AND.EX P0, PT, RZ, UR7, PT, P0 ;  /* 0x00000007ff007c0c */ /* 0x000fe4000bf05300 */
        /* <DEDUP_REMOVED lines=13> */
[----:B------:R-:W-:Y:S01]  /*13b0*/  ULDC.64 UR4, c[0x0][0x418] ;  /* 0x0001060000047ab9 */ /* 0x000fe20000000a00 */
[C---:B------:R-:W-:Y:S01]  /*13c0*/  IADD3.X R9, R30.reuse, UR7, RZ, P3, !PT ;  /* 0x000000071e097c10 */ /* 0x040fe20009ffe4ff */
[----:B------:R-:W-:Y:S09]  /*13d0*/  STL [R1+0x94], R31 ;  /* 0x0000941f01007387 */ /* 0x000ff20000100800 */
[----:B0-----:R-:W-:Y:S01]  /*13e0*/  @P2 IADD3 R6, P1, R31, UR8, RZ ;  /* 0x000000081f062c10 */ /* 0x001fe2000ff3e0ff */
[----:B------:R-:W-:Y:S01]  /*13f0*/  UISETP.NE.U32.AND UP0, UPT, UR4, URZ, UPT ;  /* 0x0000003f0400728c */ /* 0x000fe2000bf05070 */
[----:B------:R-:W-:Y:S02]  /*1400*/  STL [R1+0x98], R30 ;  /* 0x0000981e01007387 */ /* 0x000fe40000100800 */
[----:B------:R-:W-:Y:S01]  /*1410*/  @P2 IADD3.X R7, R30, UR9, RZ, P1, !PT ;  /* 0x000000091e072c10 */ /* 0x000fe20008ffe4ff */
[----:B------:R-:W-:Y:S01]  /*1420*/  ULDC UR4, c[0x0][0x424] ;  /* 0x0001090000047ab9 */ /* 0x000fe20000000800 */
[----:B------:R1:W5:Y:S04]  /*1430*/  @P0 LDG.E R29, desc[UR10][R8.64] ;  /* 0x0000000a081d0981 */ /* 0x000368000c1e1900 */
[----:B------:R-:W2:Y:S01]  /*1440*/  @P2 LDG.E R2, desc[UR10][R6.64] ;  /* 0x0000000a06022981 */ /* 0x000ea2000c1e1900 */
[----:B------:R-:W-:-:S03]  /*1450*/  UISETP.NE.AND.EX UP0, UPT, UR5, URZ, UPT, UP0 ;  /* 0x0000003f0500728c */ /* 0x000fc6000bf05300 */
[----:B------:R-:W-:Y:S01]  /*1460*/  ULDC UR5, c[0x0][0x2f0] ;  /* 0x0000bc0000057ab9 */ /* 0x000fe20000000800 */
[----:B------:R-:W-:-:S04]  /*1470*/  USEL UR4, UR4, 0x1, UP0 ;  /* 0x0000000104047887 */ /* 0x000fc80008000000 */
[----:B------:R-:W-:-:S03]  /*1480*/  UIMAD UR4, UR4, UR5, URZ ;  /* 0x00000005040472a4 */ /* 0x000fc6000f8e023f */
[----:B------:R-:W-:-:S03]  /*1490*/  ULDC UR5, c[0x0][0x348] ;  /* 0x0000d20000057ab9 */ /* 0x000fc60000000800 */
[----:B------:R-:W-:Y:S02]  /*14a0*/  IMAD.U32 R26, RZ, RZ, UR4 ;  /* 0x00000004ff1a7e24 */ /* 0x000fe4000f8e00ff */
[----:B------:R-:W-:Y:S01]  /*14b0*/  IMAD.MOV.U32 R27, RZ, RZ, R0 ;  /* 0x000000ffff1b7224 */ /* 0x000fe200078e0000 */
[----:B--2---:R0:W-:Y:S01]  /*14c0*/  STL [R1+0x40], R2 ;  /* 0x0000400201007387 */ /* 0x0041e20000100800 */
[----:B------:R-:W-:Y:S02]  /*14d0*/  IMAD.MOV.U32 R10, RZ, RZ, R2 ;  /* 0x000000ffff0a7224 */ /* 0x000fe400078e0002 */
[----:B0-----:R-:W-:Y:S01]  /*14e0*/  IMAD.U32 R2, RZ, RZ, UR5 ;  /* 0x00000005ff027e24 */ /* 0x001fe2000f8e00ff */
[----:B-1----:R-:W-:Y:S06]  /*14f0*/  @P2 BRA `(.L_x_2225) ;  /* 0x00000000002c2947 */ /* 0x002fec0003800000 */
[----:B------:R-:W-:Y:S02]  /*1500*/  ULDC.64 UR4, c[0x0][0xa00] ;  /* 0x0002800000047ab9 */ /* 0x000fe40000000a00 */
[----:B------:R-:W-:-:S04]  /*1510*/  ISETP.NE.U32.AND P1, PT, RZ, UR4, PT ;  /* 0x00000004ff007c0c */ /* 0x000fc8000bf25070 */
[----:B------:R-:W-:-:S13]  /*1520*/  ISETP.NE.AND.EX P1, PT, RZ, UR5, PT, P1 ;  /* 0x00000005ff007c0c */ /* 0x000fda000bf25310 */
[----:B------:R-:W-:Y:S05]  /*1530*/  @!P1 BRA `(.L_x_2225) ;  /* 0x00000000001c9947 */ /* 0x000fea0003800000 */
[----:B------:R-:W0:Y:S01]  /*1540*/  LDC.64 R4, c[0x0][0xa00] ;  /* 0x00028000ff047b82 */ /* 0x000e220000000a00 */
[----:B------:R-:W-:Y:S01]  /*1550*/  ULDC.64 UR4, c[0x0][0x208] ;  /* 0x0000820000047ab9 */ /* 0x000fe20000000a00 */
[----:B0-----:R-:W-:-:S05]  /*1560*/  IMAD.WIDE R4, R27, 0x4, R4 ;  /* 0x000000041b047825 */ /* 0x001fca00078e0204 */
[----:B------:R-:W2:Y:S04]  /*1570*/  LDG.E R0, desc[UR4][R4.64] ;  /* 0x0000000404007981 */ /* 0x000ea8000c1e1900 */
[----:B------:R-:W2:Y:S02]  /*1580*/  LDG.E R7, desc[UR4][R4.64+0x4] ;  /* 0x0000040404077981 */ /* 0x000ea4000c1e1900 */
[----:B--2---:R-:W-:-:S05]  /*1590*/  IMAD.IADD R10, R7, 0x1, -R0 ;  /* 0x00000001070a7824 */ /* 0x004fca00078e0a00 */
[----:B------:R0:W-:Y:S02]  /*15a0*/  STL [R1+0x40], R10 ;  /* 0x0000400a01007387 */ /* 0x0001e40000100800 */
.L_x_2225:
[----:B------:R-:W2:Y:S01]  /*15b0*/  LDL R28, [R1+0x68] ;  /* 0x00006800011c7983 */ /* 0x000ea20000100800 */
[----:B------:R-:W-:Y:S02]  /*15c0*/  ULDC.64 UR4, c[0x0][0xa20] ;  /* 0x0002880000047ab9 */ /* 0x000fe40000000a00 */
[----:B------:R-:W-:-:S04]  /*15d0*/  ISETP.NE.U32.AND P1, PT, RZ, UR4, PT ;  /* 0x00000004ff007c0c */ /* 0x000fc8000bf25070 */
[----:B------:R-:W-:Y:S01]  /*15e0*/  ISETP.NE.AND.EX P1, PT, RZ, UR5, PT, P1 ;  /* 0x00000005ff007c0c */ /* 0x000fe2000bf25310 */
[----:B--2---:R1:W-:-:S12]  /*15f0*/  STL [R1+0x90], R28 ;  /* 0x0000901c01007387 */ /* 0x0043d80000100800 */
[----:B------:R-:W-:Y:S05]  /*1600*/  @!P1 BRA `(.L_x_2226) ;  /* 0x0000000000149947 */ /* 0x000fea0003800000 */
[----:B------:R-:W-:Y:S01]  /*1610*/  IADD3 R4, P0, R31, UR4, RZ ;  /* 0x000000041f047c10 */ /* 0x000fe2000ff1e0ff */
[----:B------:R-:W-:-:S03]  /*1620*/  ULDC.64 UR6, c[0x0][0x208] ;  /* 0x0000820000067ab9 */ /* 0x000fc60000000a00 */
[----:B------:R-:W-:-:S05]  /*1630*/  IADD3.X R5, R30, UR5, RZ, P0, !PT ;  /* 0x000000051e057c10 */ /* 0x000fca00087fe4ff */
[----:B------:R2:W5:Y:S01]  /*1640*/  LDG.E R26, desc[UR6][R4.64] ;  /* 0x00000006041a7981 */ /* 0x000562000c1e1900 */
[----:B------:R-:W-:Y:S05]  /*1650*/  BRA `(.L_x_2227) ;  /* 0x0000000000147947 */ /* 0x000fea0003800000 */
.L_x_2226:
[----:B------:R-:W-:Y:S05]  /*1660*/  @!P0 BRA `(.L_x_2227) ;  /* 0x0000000000108947 */ /* 0x000fea0003800000 */
[----:B------:R-:W-:Y:S02]  /*1670*/  ULDC.64 UR4, c[0x0][0x208] ;  /* 0x0000820000047ab9 */ /* 0x000fe40000000a00 */
[----:B------:R-:W2:Y:S04]  /*1680*/  LDG.E R5, desc[UR4][R8.64] ;  /* 0x0000000408057981 */ /* 0x000ea8000c1e1900 */
[----:B------:R-:W2:Y:S02]  /*1690*/  LDG.E R26, desc[UR4][R8.64+0x4] ;  /* 0x00000404081a7981 */ /* 0x000ea4000c1e1900 */
[----:B--2---:R-:W-:-:S07]  /*16a0*/  IMAD.IADD R26, R26, 0x1, -R5 ;  /* 0x000000011a1a7824 */ /* 0x004fce00078e0a05 */
.L_x_2227:
[----:B------:R-:W-:Y:S01]  /*16b0*/  ULDC.64 UR4, c[0x0][0xa10] ;  /* 0x0002840000047ab9 */ /* 0x000fe20000000a00 */
[----:B------:R-:W3:Y:S01]  /*16c0*/  LDL.LU R12, [R1+0x64] ;  /* 0x00006400010c7983 */ /* 0x000ee20000300800 */
[----:B------:R-:W-:Y:S01]  /*16d0*/  ISETP.NE.U32.AND P0, PT, RZ, UR4, PT ;  /* 0x00000004ff007c0c */ /* 0x000fe2000bf05070 */
[----:B------:R-:W-:Y:S01]  /*16e0*/  ULDC.64 UR6, c[0x0][0x208] ;  /* 0x0000820000067ab9 */ /* 0x000fe20000000a00 */
[----:B------:R-:W4:Y:S02]  /*16f0*/  LDC R8, c[0x0][0x448] ;  /* 0x00011200ff087b82 */ /* 0x000f240000000800 */
[----:B------:R-:W-:Y:S01]  /*1700*/  ISETP.NE.AND.EX P0, PT, RZ, UR5, PT, P0 ;  /* 0x00000005ff007c0c */ /* 0x000fe2000bf05300 */
[----:B------:R-:W-:-:S12]  /*1710*/  ULDC.64 UR4, c[0x0][0xa30] ;  /* 0x00028c0000047ab9 */ /* 0x000fd80000000a00 */
[----:B--2---:R-:W2:Y:S02]  /*1720*/  @P0 LDC.64 R4, c[0x0][0xa10] ;  /* 0x00028400ff040b82 */ /* 0x004ea40000000a00 */
[----:B--2---:R-:W-:-:S05]  /*1730*/  @P0 IMAD.WIDE R4, R27, 0x4, R4 ;  /* 0x000000041b040825 */ /* 0x004fca00078e0204 */
[----:B------:R-:W2:Y:S04]  /*1740*/  @P0 LDG.E R0, desc[UR6][R4.64] ;  /* 0x0000000604000981 */ /* 0x000ea8000c1e1900 */
[----:B------:R-:W2:Y:S01]  /*1750*/  @P0 LDG.E R9, desc[UR6][R4.64+0x4] ;  /* 0x0000040604090981 */ /* 0x000ea2000c1e1900 */
[----:B------:R-:W-:Y:S01]  /*1760*/  ISETP.NE.U32.AND P1, PT, RZ, UR4, PT ;  /* 0x00000004ff007c0c */ /* 0x000fe2000bf25070 */
[----:B-----5:R-:W-:-:S03]  /*1770*/  IMAD.MOV.U32 R121, RZ, RZ, R26 ;  /* 0x000000ffff797224 */ /* 0x020fc600078e001a */
[----:B------:R-:W-:-:S13]  /*1780*/  ISETP.NE.AND.EX P1, PT, RZ, UR5, PT, P1 ;  /* 0x00000005ff007c0c */ /* 0x000fda000bf25310 */
[----:B------:R-:W-:-:S04]  /*1790*/  @P1 IADD3 R6, P2, R31, UR4, RZ ;  /* 0x000000041f061c10 */ /* 0x000fc8000ff5e0ff */
[----:B------:R-:W-:-:S05]  /*17a0*/  @P1 IADD3.X R7, R30, UR5, RZ, P2, !PT ;  /* 0x000000051e071c10 */ /* 0x000fca00097fe4ff */
[----:B------:R0:W5:Y:S01]  /*17b0*/  @P1 LDG.E R121, desc[UR6][R6.64] ;  /* 0x0000000606791981 */ /* 0x000162000c1e1900 */
[----:B----4-:R-:W-:Y:S01]  /*17c0*/  ISETP.NE.AND P1, PT, R8, 0x1, PT ;  /* 0x000000010800780c */ /* 0x010fe20003f25270 */
[----:B------:R-:W-:Y:S02]  /*17d0*/  IMAD.IADD R8, R26, 0x1, -R3 ;  /* 0x000000011a087824 */ /* 0x000fe400078e0a03 */
[----:B0-----:R-:W-:-:S10]  /*17e0*/  IMAD.MOV.U32 R6, RZ, RZ, RZ ;  /* 0x000000ffff067224 */ /* 0x001fd400078e00ff */
[----:B------:R-:W0:Y:S08]  /*17f0*/  @P1 LDC R11, c[0x0][0x44c] ;  /* 0x00011300ff0b1b82 */ /* 0x000e300000000800 */
[----:B------:R-:W4:Y:S01]  /*1800*/  @P1 LDC R5, c[0x0][0x450] ;  /* 0x00011400ff051b82 */ /* 0x000f220000000800 */
[----:B---3--:R-:W-:-:S04]  /*1810*/  IMAD.SHL.U32 R12, R12, 0x80, RZ ;  /* 0x000000800c0c7824 */ /* 0x008fc800078e00ff */
[----:B------:R-:W-:Y:S01]  /*1820*/  VIADD R4, R12, 0x7f ;  /* 0x0000007f0c047836 */ /* 0x000fe20000000000 */
[----:B------:R-:W-:Y:S01]  /*1830*/  STL [R1+0x4c], R12 ;  /* 0x00004c0c01007387 */ /* 0x000fe20000100800 */
[----:B--2---:R-:W-:Y:S02]  /*1840*/  @P0 IMAD.IADD R2, R9, 0x1, -R0 ;  /* 0x0000000109020824 */ /* 0x004fe400078e0a00 */
[----:B0-----:R-:W-:-:S04]  /*1850*/  @P1 IMAD.HI.U32 R0, R4, R11, RZ ;  /* 0x0000000b04001227 */ /* 0x001fc800078e00ff */
[----:B------:R-:W-:Y:S01]  /*1860*/  IMAD.IADD R7, R8, 0x1, R2 ;  /* 0x0000000108077824 */ /* 0x000fe200078e0202 */
[----:B----4-:R-:W-:Y:S01]  /*1870*/  @P1 SHF.R.U32.HI R4, RZ, R5, R0 ;  /* 0x00000005ff041219 */ /* 0x010fe20000011600 */
[----:B------:R-:W-:Y:S02]  /*1880*/  IMAD.MOV R0, RZ, RZ, -R8 ;  /* 0x000000ffff007224 */ /* 0x000fe400078e0a08 */
[C---:B------:R-:W-:Y:S01]  /*1890*/  VIADD R5, R7.reuse, 0xdf ;  /* 0x000000df07057836 */ /* 0x040fe20000000000 */
[----:B------:R-:W-:Y:S01]  /*18a0*/  IADD3 R137, R7, 0xe0, -R10 ;  /* 0x000000e007897810 */ /* 0x000fe20007ffe80a */
[----:B------:R0:W-:Y:S01]  /*18b0*/  STL [R1+0x54], R7 ;  /* 0x0000540701007387 */ /* 0x0001e20000100800 */
[----:B------:R-:W-:-:S04]  /*18c0*/  VIMNMX R0, RZ, R0, !PT ;  /* 0x00000000ff007248 */ /* 0x000fc80007fe0100 */
[----:B------:R-:W-:Y:S01]  /*18d0*/  SHF.R.U32.HI R24, RZ, 0x5, R0 ;  /* 0x00000005ff187819 */ /* 0x000fe20000011600 */
[----:B0-----:R-:W-:Y:S02]  /*18e0*/  IMAD.IADD R7, R137, 0x1, R4 ;  /* 0x0000000189077824 */ /* 0x001fe400078e0204 */
[----:B------:R-:W-:Y:S02]  /*18f0*/  IMAD.MOV.U32 R4, RZ, RZ, RZ ;  /* 0x000000ffff047224 */ /* 0x000fe400078e00ff */
[----:B------:R-:W-:-:S04]  /*1900*/  IMAD.HI R6, R7, -0x6db6db6d, R6 ;  /* 0x9249249307067827 */ /* 0x000fc800078e0206 */
[----:B------:R-:W-:Y:S01]  /*1910*/  IMAD.HI R4, R5, -0x6db6db6d, R4 ;  /* 0x9249249305047827 */ /* 0x000fe200078e0204 */
[----:B------:R-:W-:-:S03]  /*1920*/  SHF.R.U32.HI R5, RZ, 0x1f, R6 ;  /* 0x0000001fff057819 */ /* 0x000fc60000011606 */
[----:B------:R-:W-:Y:S01]  /*1930*/  IMAD.WIDE.U32 R24, R24, 0x24924925, RZ ;  /* 0x2492492518187825 */ /* 0x000fe200078e00ff */
[----:B------:R-:W-:Y:S02]  /*1940*/  SHF.R.U32.HI R3, RZ, 0x1f, R4 ;  /* 0x0000001fff037819 */ /* 0x000fe40000011604 */
[----:B------:R-:W-:Y:S01]  /*1950*/  LEA.HI.SX32 R5, R6, R5, 0x19 ;  /* 0x0000000506057211 */ /* 0x000fe200078fcaff */
[----:B------:R-:W-:Y:S01]  /*1960*/  IMAD.MOV.U32 R24, RZ, RZ, R25 ;  /* 0x000000ffff187224 */ /* 0x000fe200078e0019 */
[----:B------:R-:W-:-:S03]  /*1970*/  LEA.HI.SX32 R138, R4, R3, 0x19 ;  /* 0x00000003048a7211 */ /* 0x000fc600078fcaff */
[----:B------:R-:W-:Y:S01]  /*1980*/  IMAD.MOV.U32 R25, RZ, RZ, R24 ;  /* 0x000000ffff197224 */ /* 0x000fe200078e0018 */
[----:B------:R-:W-:-:S05]  /*1990*/  VIMNMX R5, R138, R5, PT ;  /* 0x000000058a057248 */ /* 0x000fca0003fe0100 */
[----:B------:R-:W-:-:S05]  /*19a0*/  IMAD R5, R5, 0xe0, -R8 ;  /* 0x000000e005057824 */ /* 0x000fca00078e0a08 */
[----:B------:R-:W-:-:S04]  /*19b0*/  VIMNMX R5, R5, R2, PT ;  /* 0x0000000205057248 */ /* 0x000fc80003fe0100 */
[----:B------:R-:W-:-:S13]  /*19c0*/  ISETP.GT.AND P0, PT, R5, R0, PT ;  /* 0x000000000500720c */ /* 0x000fda0003f04270 */
        /* <DEDUP_REMOVED lines=16> */
[----:B------:R0:W2:Y:S01]  /*1ad0*/  LDC.64 R14, c[0x4][R0] ;  /* 0x01000000000e7b82 */ /* 0x0000a20000000a00 */
        /* <DEDUP_REMOVED lines=10> */
[----:B-12--5:R-:W-:Y:S05]  /*1b80*/  CALL.ABS.NOINC R14 ;  /* 0x000000000e007343 */ /* 0x026fea0003c00000 */
.L_x_2230:
[----:B------:R-:W-:Y:S05]  /*1b90*/  BSYNC B6 ;  /* 0x0000000000067941 */ /* 0x000fea0003800000 */
.L_x_2229:
        /* <DEDUP_REMOVED lines=20> */
.L_x_2232:
[----:B------:R-:W-:Y:S05]  /*1ce0*/  BSYNC B6 ;  /* 0x0000000000067941 */ /* 0x000fea0003800000 */
.L_x_2231:
[----:B------:R-:W-:Y:S01]  /*1cf0*/  ULDC.64 UR4, c[0x0][0x9f8] ;  /* 0x00027e0000047ab9 */ /* 0x000fe20000000a00 */
[----:B------:R-:W-:Y:S01]  /*1d00*/  ULDC.64 UR6, c[0x0][0x208] ;  /* 0x0000820000067ab9 */ /* 0x000fe20000000a00 */
[----:B------:R-:W-:Y:S01]  /*1d10*/  ISETP.NE.U32.AND P0, PT, RZ, UR4, PT ;  /* 0x00000004ff007c0c */ /* 0x000fe2000bf05070 */
[----:B------:R-:W2:Y:S01]  /*1d20*/  LDL R51, [R1+0x74] ;  /* 0x0000740001337983 */ /* 0x000ea20000100800 */
[----:B------:R-:W0:Y:S02]  /*1d30*/  LDC.64 R42, c[0x0][0x300] ;  /* 0x0000c000ff2a7b82 */ /* 0x000e240000000a00 */
[----:B------:R-:W-:Y:S01]  /*1d40*/  ISETP.NE.AND.EX P0, PT, RZ, UR5, PT, P0 ;  /* 0x00000005ff007c0c */ /* 0x000fe2000bf05300 */
[----:B------:R-:W3:Y:S04]  /*1d50*/  LDL R50, [R1+0x84] ;  /* 0x0000840001327983 */ /* 0x000ee80000100800 */
[----:B------:R-:W4:Y:S01]  /*1d60*/  LDL R48, [R1+0x80] ;  /* 0x0000800001307983 */ /* 0x000f220000100800 */
[----:B------:R-:W-:Y:S01]  /*1d70*/  IMAD.IADD R29, R29, 0x1, R26 ;  /* 0x000000011d1d7824 */ /* 0x000fe200078e021a */
[----:B------:R-:W-:Y:S01]  /*1d80*/  SHF.R.S32.HI R8, RZ, 0x1f, R28 ;  /* 0x0000001fff087819 */ /* 0x000fe2000001141c */
[----:B------:R-:W1:Y:S05]  /*1d90*/  LDC R15, c[0x0][0x3f4] ;  /* 0x0000fd00ff0f7b82 */ /* 0x000e6a0000000800 */
[----:B------:R-:W-:Y:S01]  /*1da0*/  @P0 IADD3 R4, P1, R31, UR4, RZ ;  /* 0x000000041f040c10 */ /* 0x000fe2000ff3e0ff */
[----:B------:R-:W1:Y:S02]  /*1db0*/  S2R R20, SR_TID.X ;  /* 0x0000000000147919 */ /* 0x000e640000002100 */
[----:B------:R-:W1:Y:S01]  /*1dc0*/  LDC.64 R36, c[0x0][0x3f8] ;  /* 0x0000fe00ff247b82 */ /* 0x000e620000000a00 */
[----:B------:R-:W-:Y:S01]  /*1dd0*/  @P0 IADD3.X R5, R30, UR5, RZ, P1, !PT ;  /* 0x000000051e050c10 */ /* 0x000fe20008ffe4ff */
[----:B------:R-:W-:-:S04]  /*1de0*/  ULDC.64 UR4, c[0x0][0x308] ;  /* 0x0000c20000047ab9 */ /* 0x000fc80000000a00 */
[----:B------:R1:W2:Y:S01]  /*1df0*/  @P0 LDG.E R27, desc[UR6][R4.64] ;  /* 0x00000006041b0981 */ /* 0x0002a2000c1e1900 */
[----:B------:R-:W-:Y:S01]  /*1e00*/  SHF.R.S32.HI R39, RZ, 0x1f, R29 ;  /* 0x0000001fff277819 */ /* 0x000fe2000001141d */
[-C--:B0-----:R-:W-:Y:S01]  /*1e10*/  IMAD.WIDE.U32 R6, R29, R42.reuse, RZ ;  /* 0x0000002a1d067225 */ /* 0x081fe200078e00ff */
[----:B------:R-:W-:Y:S01]  /*1e20*/  ULDC.64 UR6, c[0x0][0xa08] ;  /* 0x0002820000067ab9 */ /* 0x000fe20000000a00 */
[----:B------:R-:W0:Y:S01]  /*1e30*/  LDC.64 R30, c[0x0][0x408] ;  /* 0x00010200ff1e7b82 */ /* 0x000e220000000a00 */
[----:B------:R-:W-:Y:S01]  /*1e40*/  ISETP.NE.U32.AND P0, PT, RZ, UR6, PT ;  /* 0x00000006ff007c0c */ /* 0x000fe2000bf05070 */
[----:B------:R-:W-:Y:S01]  /*1e50*/  IMAD R0, R39, R42, RZ ;  /* 0x0000002a27007224 */ /* 0x000fe200078e02ff */
[----:B------:R-:W-:Y:S01]  /*1e60*/  SHF.L.U64.HI R105, R42, 0x6, R43 ;  /* 0x000000062a697819 */ /* 0x000fe2000001022b */
[----:B------:R-:W-:Y:S01]  /*1e70*/  VIADD R26, R228, 0x40 ;  /* 0x00000040e41a7836 */ /* 0x000fe20000000000 */
[----:B------:R-:W-:Y:S01]  /*1e80*/  ISETP.NE.AND.EX P0, PT, RZ, UR7, PT, P0 ;  /* 0x00000007ff007c0c */ /* 0x000fe2000bf05300 */
[----:B------:R-:W-:Y:S01]  /*1e90*/  IMAD R3, R29, R43, R0 ;  /* 0x0000002b1d037224 */ /* 0x000fe200078e0200 */
[----:B-1----:R-:W-:Y:S01]  /*1ea0*/  ISETP.GE.AND P2, PT, R18, R15, PT ;  /* 0x0000000f1200720c */ /* 0x002fe20003f46270 */
[----:B------:R-:W-:Y:S01]  /*1eb0*/  IMAD R0, R8, UR4, RZ ;  /* 0x0000000408007c24 */ /* 0x000fe2000f8e02ff */
[----:B------:R-:W-:Y:S01]  /*1ec0*/  SHF.R.S32.HI R124, RZ, 0x1f, R26 ;  /* 0x0000001fff7c7819 */ /* 0x000fe2000001141a */
[----:B------:R-:W-:-:S02]  /*1ed0*/  IMAD.IADD R7, R7, 0x1, R3 ;  /* 0x0000000107077824 */ /* 0x000fc400078e0203 */
[C---:B------:R-:W-:Y:S02]  /*1ee0*/  IMAD R3, R28.reuse, UR5, R0 ;  /* 0x000000051c037c24 */ /* 0x040fe4000f8e0200 */
[----:B------:R-:W-:Y:S01]  /*1ef0*/  IMAD.WIDE.U32 R4, R28, UR4, R6 ;  /* 0x000000041c047c25 */ /* 0x000fe2000f8e0006 */
[----:B------:R-:W-:Y:S01]  /*1f00*/  ULDC.64 UR4, c[0x0][0x310] ;  /* 0x0000c40000047ab9 */ /* 0x000fe20000000a00 */
[----:B------:R-:W-:Y:S02]  /*1f10*/  SHF.L.U64.HI R12, R36, 0x6, R37 ;  /* 0x00000006240c7819 */ /* 0x000fe40000010225 */
[----:B------:R-:W-:Y:S01]  /*1f20*/  IMAD.IADD R5, R5, 0x1, R3 ;  /* 0x0000000105057824 */ /* 0x000fe200078e0203 */
[----:B------:R-:W-:Y:S01]  /*1f30*/  SHF.R.U32.HI R21, RZ, 0x7, R20 ;  /* 0x00000007ff157819 */ /* 0x000fe20000011614 */
[----:B------:R-:W1:Y:S01]  /*1f40*/  S2R R26, SR_TID.X ;  /* 0x00000000001a7919 */ /* 0x000e620000002100 */
[----:B------:R-:W-:Y:S01]  /*1f50*/  SHF.R.S32.HI R20, RZ, 0x1f, R228 ;  /* 0x0000001fff147819 */ /* 0x000fe200000114e4 */
[C---:B------:R-:W-:Y:S01]  /*1f60*/  VIADD R14, R228.reuse, 0x80 ;  /* 0x00000080e40e7836 */ /* 0x040fe20000000000 */
[----:B------:R-:W-:Y:S01]  /*1f70*/  ISETP.NE.AND P6, PT, R21, 0x1, PT ;  /* 0x000000011500780c */ /* 0x000fe20003fc5270 */
[----:B------:R-:W-:-:S02]  /*1f80*/  VIADD R13, R228, 0xc0 ;  /* 0x000000c0e40d7836 */ /* 0x000fc40000000000 */
[----:B0-----:R-:W-:Y:S01]  /*1f90*/  IMAD.WIDE.U32 R10, R228, R30, R18 ;  /* 0x0000001ee40a7225 */ /* 0x001fe200078e0012 */
[----:B------:R-:W-:Y:S02]  /*1fa0*/  SHF.R.S32.HI R123, RZ, 0x1f, R14 ;  /* 0x0000001fff7b7819 */ /* 0x000fe4000001140e */
[----:B------:R-:W-:Y:S01]  /*1fb0*/  SHF.R.S32.HI R122, RZ, 0x1f, R13 ;  /* 0x0000001fff7a7819 */ /* 0x000fe2000001140d */
[----:B------:R-:W-:Y:S02]  /*1fc0*/  IMAD R14, R20, R42, RZ ;  /* 0x0000002a140e7224 */ /* 0x000fe400078e02ff */
[C---:B------:R-:W-:Y:S02]  /*1fd0*/  IMAD.SHL.U32 R104, R42.reuse, 0x40, RZ ;  /* 0x000000402a687824 */ /* 0x040fe400078e00ff */
[----:B------:R-:W-:Y:S02]  /*1fe0*/  IMAD.MOV.U32 R96, RZ, RZ, R10 ;  /* 0x000000ffff607224 */ /* 0x000fe400078e000a */
[----:B------:R-:W-:Y:S01]  /*1ff0*/  VIADD R136, R21, 0x8 ;  /* 0x0000000815887836 */ /* 0x000fe20000000000 */
[----:B------:R-:W-:Y:S01]  /*2000*/  SHF.L.U64.HI R21, R42, 0x7, R43 ;  /* 0x000000072a157819 */ /* 0x000fe2000001022b */
[----:B------:R-:W-:-:S02]  /*2010*/  IMAD.SHL.U32 R10, R36, 0x40, RZ ;  /* 0x00000040240a7824 */ /* 0x000fc400078e00ff */
[----:B------:R-:W-:-:S04]  /*2020*/  IMAD.WIDE.U32 R92, R36, 0xe0, RZ ;  /* 0x000000e0245c7825 */ /* 0x000fc800078e00ff */
[----:B------:R-:W-:Y:S02]  /*2030*/  IMAD R13, R43, 0xe0, RZ ;  /* 0x000000e02b0d7824 */ /* 0x000fe400078e02ff */
[----:B------:R-:W-:-:S04]  /*2040*/  IMAD.WIDE.U32 R132, R228, R42, R104 ;  /* 0x0000002ae4847225 */ /* 0x000fc800078e0068 */
[C---:B------:R-:W-:Y:S02]  /*2050*/  VIADD R41, R228.reuse, 0x80 ;  /* 0x00000080e4297836 */ /* 0x040fe40000000000 */
[----:B------:R-:W-:Y:S02]  /*2060*/  VIADD R53, R228, 0xc0 ;  /* 0x000000c0e4357836 */ /* 0x000fe40000000000 */
[----:B------:R-:W-:Y:S02]  /*2070*/  IMAD.SHL.U32 R120, R15, 0x2, RZ ;  /* 0x000000020f787824 */ /* 0x000fe400078e00ff */
[----:B------:R-:W-:Y:S02]  /*2080*/  IMAD.SHL.U32 R41, R41, 0x80, RZ ;  /* 0x0000008029297824 */ /* 0x000fe400078e00ff */
[----:B------:R-:W-:Y:S02]  /*2090*/  IMAD.SHL.U32 R53, R53, 0x80, RZ ;  /* 0x0000008035357824 */ /* 0x000fe400078e00ff */
[----:B------:R-:W-:Y:S01]  /*20a0*/  IMAD.WIDE.U32 R98, R30, 0xe0, RZ ;  /* 0x000000e01e627825 */ /* 0x000fe200078e00ff */
[----:B------:R-:W-:-:S02]  /*20b0*/  LOP3.LUT R41, R41, 0x380, RZ, 0xc0, !PT ;  /* 0x0000038029297812 */ /* 0x000fc400078ec0ff */
[----:B------:R-:W-:Y:S01]  /*20c0*/  LOP3.LUT R53, R53, 0x380, RZ, 0xc0, !PT ;  /* 0x0000038035357812 */ /* 0x000fe200078ec0ff */
[----:B------:R-:W-:Y:S01]  /*20d0*/  IMAD.WIDE.U32 R102, R228, R42, R18 ;  /* 0x0000002ae4667225 */ /* 0x000fe200078e0012 */
[----:B------:R-:W-:Y:S02]  /*20e0*/  SHF.R.U32.HI R140, RZ, 0x3, R41 ;  /* 0x00000003ff8c7819 */ /* 0x000fe40000011629 */
[----:B------:R-:W-:Y:S01]  /*20f0*/  SHF.R.U32.HI R139, RZ, 0x3, R53 ;  /* 0x00000003ff8b7819 */ /* 0x000fe20000011635 */
[----:B------:R-:W-:-:S04]  /*2100*/  IMAD.WIDE.U32 R126, R42, 0xe0, RZ ;  /* 0x000000e02a7e7825 */ /* 0x000fc800078e00ff */
[----:B------:R-:W-:Y:S01]  /*2110*/  IMAD.IADD R13, R127, 0x1, R13 ;  /* 0x000000017f0d7824 */ /* 0x000fe200078e020d */
[----:B--2---:R-:W-:Y:S02]  /*2120*/  SHF.R.S32.HI R0, RZ, 0x1f, R27 ;  /* 0x0000001fff007819 */ /* 0x004fe4000001141b */
[----:B------:R-:W-:Y:S02]  /*2130*/  SEL R7, R27, RZ, !P0 ;  /* 0x000000ff1b077207 */ /* 0x000fe40004000000 */
[----:B------:R-:W-:Y:S02]  /*2140*/  SEL R6, R0, RZ, !P0 ;  /* 0x000000ff00067207 */ /* 0x000fe40004000000 */
[----:B------:R-:W-:Y:S01]  /*2150*/  IADD3 R100, P0, R228, R29, RZ ;  /* 0x0000001de4647210 */ /* 0x000fe20007f1e0ff */
[----:B------:R-:W-:-:S04]  /*2160*/  IMAD.WIDE.U32 R44, R7, UR4, R4 ;  /* 0x00000004072c7c25 */ /* 0x000fc8000f8e0004 */
[----:B------:R-:W-:Y:S02]  /*2170*/  IMAD R0, R6, UR4, RZ ;  /* 0x0000000406007c24 */ /* 0x000fe4000f8e02ff */
[----:B------:R-:W-:Y:S02]  /*2180*/  IMAD R29, R228, R43, R14 ;  /* 0x0000002be41d7224 */ /* 0x000fe400078e020e */
[----:B------:R-:W-:Y:S01]  /*2190*/  IMAD R49, R7, UR5, R0 ;  /* 0x0000000507317c24 */ /* 0x000fe2000f8e0200 */
[----:B------:R-:W-:Y:S05]  /*21a0*/  @!P6 WARPSYNC.ALL ;  /* 0x000000000000e948 */ /* 0x000fea0003800000 */
[----:B------:R-:W-:Y:S01]  /*21b0*/  ULDC.64 UR4, c[0x0][0x330] ;  /* 0x0000cc0000047ab9 */ /* 0x000fe20000000a00 */
[----:B------:R-:W-:-:S02]  /*21c0*/  IMAD.X R101, R20, 0x1, R39, P0 ;  /* 0x0000000114657824 */ /* 0x000fc400000e0627 */
        /* <DEDUP_REMOVED lines=12> */
[----:B------:R-:W-:-:S04]  /*2290*/  IMAD.WIDE.U32 R8, R228, R36, R18 ;  /* 0x00000024e4087225 */ /* 0x000fc800078e0012 */
[----:B------:R-:W-:Y:S02]  /*22a0*/  IMAD.IADD R3, R18, 0x1, R3 ;  /* 0x0000000112037824 */ /* 0x000fe400078e0203 */
[----:B------:R-:W-:-:S04]  /*22b0*/  IMAD.WIDE.U32 R46, R7, UR4, R46 ;  /* 0x00000004072e7c25 */ /* 0x000fc8000f8e002e */
[----:B------:R-:W-:Y:S01]  /*22c0*/  VIADD R43, R228, 0x40 ;  /* 0x00000040e42b7836 */ /* 0x000fe20000000000 */
[----:B------:R-:W-:Y:S01]  /*22d0*/  IADD3 R14, P0, R104, R132, RZ ;  /* 0x00000084680e7210 */ /* 0x000fe20007f1e0ff */
[----:B------:R-:W-:Y:S01]  /*22e0*/  IMAD.WIDE.U32 R6, R228, R30, R22 ;  /* 0x0000001ee4067225 */ /* 0x000fe200078e0016 */
[----:B------:R-:W-:-:S03]  /*22f0*/  ULDC UR4, c[0x0][0x2f4] ;  /* 0x0000bd0000047ab9 */ /* 0x000fc60000000800 */
[C---:B------:R-:W-:Y:S01]  /*2300*/  IMAD R97, R228.reuse, R31, R0 ;  /* 0x0000001fe4617224 */ /* 0x040fe200078e0200 */
[----:B------:R-:W-:Y:S01]  /*2310*/  P2R R0, PR, RZ, 0x4 ;  /* 0x00000004ff007803 */ /* 0x000fe20000000000 */
[----:B------:R-:W-:-:S04]  /*2320*/  IMAD.WIDE.U32 R4, R228, R36, R22 ;  /* 0x00000024e4047225 */ /* 0x000fc800078e0016 */
[----:B------:R-:W-:Y:S01]  /*2330*/  IMAD.MOV.U32 R90, RZ, RZ, R8 ;  /* 0x000000ffff5a7224 */ /* 0x000fe200078e0008 */
[----:B------:R-:W-:Y:S01]  /*2340*/  SHF.R.S32.HI R8, RZ, 0x1f, R3 ;  /* 0x0000001fff087819 */ /* 0x000fe20000011403 */
[----:B------:R-:W-:Y:S01]  /*2350*/  IMAD.IADD R95, R7, 0x1, R97 ;  /* 0x00000001075f7824 */ /* 0x000fe200078e0261 */
[----:B-----5:R-:W-:Y:S01]  /*2360*/  SHF.R.S32.HI R7, RZ, 0x1f, R121 ;  /* 0x0000001fff077819 */ /* 0x020fe20000011479 */
[----:B------:R-:W-:Y:S01]  /*2370*/  IMAD.IADD R5, R5, 0x1, R91 ;  /* 0x0000000105057824 */ /* 0x000fe200078e025b */
[----:B------:R-:W-:Y:S01]  /*2380*/  LEA.HI R38, R8, R3, RZ, 0x4 ;  /* 0x0000000308267211 */ /* 0x000fe200078f20ff */
[----:B------:R-:W-:Y:S01]  /*2390*/  IMAD.IADD R91, R91, 0x1, R9 ;  /* 0x000000015b5b7824 */ /* 0x000fe200078e0209 */
[----:B------:R-:W-:Y:S01]  /*23a0*/  SHF.L.U64.HI R8, R30, 0x6, R31 ;  /* 0x000000061e087819 */ /* 0x000fe2000001021f */
[----:B------:R-:W-:Y:S02]  /*23b0*/  IMAD.SHL.U32 R3, R229, 0x80, RZ ;  /* 0x00000080e5037824 */ /* 0x000fe400078e00ff */
[----:B------:R-:W-:Y:S01]  /*23c0*/  IMAD.IADD R97, R97, 0x1, R11 ;  /* 0x0000000161617824 */ /* 0x000fe200078e020b */
[----:B------:R-:W-:Y:S01]  /*23d0*/  SHF.L.U64.HI R11, R36, 0x7, R37 ;  /* 0x00000007240b7819 */ /* 0x000fe20000010225 */
[----:B------:R-:W-:Y:S01]  /*23e0*/  IMAD.MOV.U32 R94, RZ, RZ, R6 ;  /* 0x000000ffff5e7224 */ /* 0x000fe200078e0006 */
[----:B------:R-:W-:Y:S01]  /*23f0*/  LOP3.LUT R3, R3, 0x380, RZ, 0xc0, !PT ;  /* 0x0000038003037812 */ /* 0x000fe200078ec0ff */
[----:B------:R-:W-:-:S02]  /*2400*/  IMAD R6, R7, R36, RZ ;  /* 0x0000002407067224 */ /* 0x000fc400078e02ff */
[----:B------:R-:W-:Y:S02]  /*2410*/  IMAD.SHL.U32 R9, R36, 0x80, RZ ;  /* 0x0000008024097824 */ /* 0x000fe400078e00ff */
[----:B------:R-:W-:-:S04]  /*2420*/  IMAD.WIDE.U32 R88, R121, R36, R4 ;  /* 0x0000002479587225 */ /* 0x000fc800078e0004 */
[----:B------:R-:W-:-:S04]  /*2430*/  IMAD.WIDE.U32 R90, R121, R36, R90 ;  /* 0x00000024795a7225 */ /* 0x000fc800078e005a */
[----:B------:R-:W-:Y:S02]  /*2440*/  VIADD R36, R228, 0x40 ;  /* 0x00000040e4247836 */ /* 0x000fe40000000000 */
[----:B-1----:R-:W-:Y:S02]  /*2450*/  VIADD R28, R26, 0xffffff80 ;  /* 0xffffff801a1c7836 */ /* 0x002fe40000000000 */
[----:B------:R-:W-:Y:S02]  /*2460*/  IMAD R33, R121, R37, R6 ;  /* 0x0000002579217224 */ /* 0x000fe400078e0206 */
[-C--:B------:R-:W-:Y:S02]  /*2470*/  IMAD R6, R7, R30.reuse, RZ ;  /* 0x0000001e07067224 */ /* 0x080fe400078e02ff */
[----:B------:R-:W-:Y:S02]  /*2480*/  IMAD.SHL.U32 R36, R36, 0x80, RZ ;  /* 0x0000008024247824 */ /* 0x000fe400078e00ff */
[----:B------:R-:W-:Y:S01]  /*2490*/  IMAD.SHL.U32 R43, R43, 0x80, RZ ;  /* 0x000000802b2b7824 */ /* 0x000fe200078e00ff */
[----:B------:R-:W-:Y:S01]  /*24a0*/  SHF.R.U32.HI R20, RZ, 0x3, R3 ;  /* 0x00000003ff147819 */ /* 0x000fe20000011603 */
[----:B------:R-:W-:Y:S01]  /*24b0*/  IMAD.IADD R15, R29, 0x1, R133 ;  /* 0x000000011d0f7824 */ /* 0x000fe200078e0285 */
[----:B------:R-:W-:Y:S01]  /*24c0*/  LOP3.LUT R27, R3, 0x30, R18, 0xf8, !PT ;  /* 0x00000030031b7812 */ /* 0x000fe200078ef812 */
[C---:B------:R-:W-:Y:S01]  /*24d0*/  IMAD R35, R121.reuse, R31, R6 ;  /* 0x0000001f79237224 */ /* 0x040fe200078e0206 */
[----:B------:R-:W-:Y:S01]  /*24e0*/  SHF.R.S32.HI R52, RZ, 0x1f, R28 ;  /* 0x0000001fff347819 */ /* 0x000fe2000001141c */
[C---:B------:R-:W-:Y:S01]  /*24f0*/  IMAD.SHL.U32 R6, R30.reuse, 0x40, RZ ;  /* 0x000000401e067824 */ /* 0x040fe200078e00ff */
[C---:B------:R-:W-:Y:S01]  /*2500*/  SHF.L.U64.HI R7, R30.reuse, 0x7, R31 ;  /* 0x000000071e077819 */ /* 0x040fe2000001021f */
[----:B------:R-:W-:Y:S01]  /*2510*/  IMAD.SHL.U32 R5, R30, 0x80, RZ ;  /* 0x000000801e057824 */ /* 0x000fe200078e00ff */
[----:B------:R-:W-:Y:S01]  /*2520*/  LOP3.LUT R36, R36, 0x380, RZ, 0xc0, !PT ;  /* 0x0000038024247812 */ /* 0x000fe200078ec0ff */
[----:B------:R-:W-:Y:S01]  /*2530*/  IMAD.WIDE.U32 R94, R121, R30, R94 ;  /* 0x0000001e795e7225 */ /* 0x000fe200078e005e */
[----:B------:R-:W-:-:S03]  /*2540*/  LOP3.LUT R43, R43, 0x380, RZ, 0xc0, !PT ;  /* 0x000003802b2b7812 */ /* 0x000fc600078ec0ff */
[----:B------:R-:W-:Y:S01]  /*2550*/  IMAD.WIDE.U32 R96, R121, R30, R96 ;  /* 0x0000001e79607225 */ /* 0x000fe200078e0060 */
[----:B------:R-:W-:Y:S02]  /*2560*/  LOP3.LUT R30, R27, R20, RZ, 0x3c, !PT ;  /* 0x000000141b1e7212 */ /* 0x000fe400078e3cff */
[----:B------:R-:W-:Y:S01]  /*2570*/  LEA.HI R52, R52, R28, RZ, 0x5 ;  /* 0x0000001c34347211 */ /* 0x000fe200078f28ff */
[----:B------:R-:W-:Y:S01]  /*2580*/  IMAD.X R26, R15, 0x1, R105, P0 ;  /* 0x000000010f1a7824 */ /* 0x000fe200000e0669 */
[----:B------:R-:W-:Y:S01]  /*2590*/  IADD3 R27, P0, R14, R104, RZ ;  /* 0x000000680e1b7210 */ /* 0x000fe20007f1e0ff */
[----:B------:R-:W-:Y:S01]  /*25a0*/  IMAD R37, R37, 0xe0, RZ ;  /* 0x000000e025257824 */ /* 0x000fe200078e02ff */
[--C-:B------:R-:W-:Y:S01]  /*25b0*/  LOP3.LUT R39, R3, 0x70, R38.reuse, 0xf8, !PT ;  /* 0x0000007003277812 */ /* 0x100fe200078ef826 */
[----:B------:R-:W-:Y:S01]  /*25c0*/  IMAD R31, R31, 0xe0, RZ ;  /* 0x000000e01f1f7824 */ /* 0x000fe200078e02ff */
[--C-:B------:R-:W-:Y:S01]  /*25d0*/  LOP3.LUT R40, R36, 0x70, R38.reuse, 0xf8, !PT ;  /* 0x0000007024287812 */ /* 0x100fe200078ef826 */
[----:B------:R-:W-:Y:S01]  /*25e0*/  VIADD R4, R18, 0x40 ;  /* 0x0000004012047836 */ /* 0x000fe20000000000 */
[----:B------:R-:W-:Y:S01]  /*25f0*/  SHF.R.U32.HI R43, RZ, 0x3, R43 ;  /* 0x00000003ff2b7819 */ /* 0x000fe2000001162b */
[----:B------:R-:W-:Y:S01]  /*2600*/  IMAD.IADD R112, R93, 0x1, R37 ;  /* 0x000000015d707824 */ /* 0x000fe200078e0225 */
[--C-:B------:R-:W-:Y:S01]  /*2610*/  LOP3.LUT R41, R41, 0x70, R38.reuse, 0xf8, !PT ;  /* 0x0000007029297812 */ /* 0x100fe200078ef826 */
[----:B------:R-:W-:Y:S01]  /*2620*/  IMAD.IADD R28, R99, 0x1, R31 ;  /* 0x00000001631c7824 */ /* 0x000fe200078e021f */
[--C-:B------:R-:W-:Y:S01]  /*2630*/  SHF.R.S32.HI R36, RZ, 0x4, R38.reuse ;  /* 0x00000004ff247819 */ /* 0x100fe20000011426 */
[----:B------:R-:W-:Y:S01]  /*2640*/  IMAD.SHL.U32 R52, R52, 0x20, RZ ;  /* 0x0000002034347824 */ /* 0x000fe200078e00ff */
[----:B------:R-:W-:Y:S01]  /*2650*/  LOP3.LUT R37, R38, 0xfffffff0, RZ, 0xc0, !PT ;  /* 0xfffffff026257812 */ /* 0x000fe200078ec0ff */
[----:B------:R-:W-:Y:S01]  /*2660*/  IMAD.X R31, R26, 0x1, R105, P0 ;  /* 0x000000011a1f7824 */ /* 0x000fe200000e0669 */
[----:B------:R-:W-:Y:S01]  /*2670*/  LOP3.LUT R116, R39, R20, RZ, 0x3c, !PT ;  /* 0x0000001427747212 */ /* 0x000fe200078e3cff */
[----:B------:R-:W-:Y:S01]  /*2680*/  IMAD.IADD R29, R103, 0x1, R29 ;  /* 0x00000001671d7824 */ /* 0x000fe200078e021d */
[----:B------:R-:W-:-:S02]  /*2690*/  LOP3.LUT R38, R53, 0x70, R38, 0xf8, !PT ;  /* 0x0000007035267812 */ /* 0x000fc400078ef826 */
[----:B------:R-:W-:Y:S01]  /*26a0*/  LOP3.LUT R115, R40, R43, RZ, 0x3c, !PT ;  /* 0x0000002b28737212 */ /* 0x000fe200078e3cff */
[----:B------:R-:W-:Y:S01]  /*26b0*/  IMAD.IADD R40, R45, 0x1, R49 ;  /* 0x000000012d287824 */ /* 0x000fe200078e0231 */
[----:B------:R-:W-:Y:S02]  /*26c0*/  IADD3 R39, P0, R44, R102, RZ ;  /* 0x000000662c277210 */ /* 0x000fe40007f1e0ff */
[----:B------:R-:W-:Y:S02]  /*26d0*/  LOP3.LUT R114, R41, R140, RZ, 0x3c, !PT ;  /* 0x0000008c29727212 */ /* 0x000fe400078e3cff */
[----:B------:R-:W-:Y:S01]  /*26e0*/  LOP3.LUT R52, R52, 0xfffffc00, RZ, 0xc0, !PT ;  /* 0xfffffc0034347812 */ /* 0x000fe200078ec0ff */
[----:B------:R-:W-:Y:S01]  /*26f0*/  IMAD.X R106, R29, 0x1, R40, P0 ;  /* 0x000000011d6a7824 */ /* 0x000fe200000e0628 */
[----:B------:R-:W-:Y:S02]  /*2700*/  LOP3.LUT R113, R38, R139, RZ, 0x3c, !PT ;  /* 0x0000008b26717212 */ /* 0x000fe400078e3cff */
[----:B------:R-:W-:-:S02]  /*2710*/  IADD3 R41, P3, R44, 0x40, RZ ;  /* 0x000000402c297810 */ /* 0x000fc40007f7e0ff */
[----:B------:R-:W-:Y:S01]  /*2720*/  IADD3 R43, P2, R39, 0x40, RZ ;  /* 0x00000040272b7810 */ /* 0x000fe20007f5e0ff */
[----:B------:R-:W-:Y:S01]  /*2730*/  IMAD.IADD R32, R89, 0x1, R33 ;  /* 0x0000000159207824 */ /* 0x000fe200078e0221 */
[----:B------:R-:W-:Y:S01]  /*2740*/  SHF.R.S32.HI R38, RZ, 0x1f, R37 ;  /* 0x0000001fff267819 */ /* 0x000fe20000011425 */
[----:B------:R-:W-:Y:S01]  /*2750*/  IMAD.IADD R34, R95, 0x1, R35 ;  /* 0x000000015f227824 */ /* 0x000fe200078e0223 */
[----:B------:R-:W-:Y:S01]  /*2760*/  ISETP.GE.AND P0, PT, R18, UR4, PT ;  /* 0x0000000412007c0c */ /* 0x000fe2000bf06270 */
[----:B------:R-:W-:Y:S01]  /*2770*/  IMAD.IADD R30, R52, 0x1, R30 ;  /* 0x00000001341e7824 */ /* 0x000fe200078e021e */
[----:B------:R-:W-:Y:S01]  /*2780*/  ISETP.GE.AND P1, PT, R4, UR4, PT ;  /* 0x0000000404007c0c */ /* 0x000fe2000bf26270 */
[----:B------:R-:W-:Y:S02]  /*2790*/  IMAD.IADD R33, R33, 0x1, R91 ;  /* 0x0000000121217824 */ /* 0x000fe400078e025b */
[----:B------:R-:W-:Y:S02]  /*27a0*/  IMAD.IADD R35, R35, 0x1, R97 ;  /* 0x0000000123237824 */ /* 0x000fe400078e0261 */
[----:B------:R-:W-:-:S02]  /*27b0*/  IMAD.IADD R116, R52, 0x1, R116 ;  /* 0x0000000134747824 */ /* 0x000fc400078e0274 */
[----:B------:R-:W-:Y:S02]  /*27c0*/  IMAD.IADD R115, R51, 0x1, R115 ;  /* 0x0000000133737824 */ /* 0x000fe400078e0273 */
[----:B---3--:R-:W-:Y:S02]  /*27d0*/  IMAD.IADD R114, R50, 0x1, R114 ;  /* 0x0000000132727824 */ /* 0x008fe400078e0272 */
[----:B----4-:R-:W-:Y:S02]  /*27e0*/  IMAD.IADD R113, R48, 0x1, R113 ;  /* 0x0000000130717824 */ /* 0x010fe400078e0271 */
[----:B------:R-:W-:Y:S02]  /*27f0*/  IMAD.X R107, RZ, RZ, R40, P3 ;  /* 0x000000ffff6b7224 */ /* 0x000fe400018e0628 */
[----:B------:R-:W-:Y:S02]  /*2800*/  IMAD.X R108, RZ, RZ, R106, P2 ;  /* 0x000000ffff6c7224 */ /* 0x000fe400010e066a */
[----:B------:R-:W-:Y:S01]  /*2810*/  IMAD.IADD R109, R47, 0x1, R109 ;  /* 0x000000012f6d7824 */ /* 0x000fe200078e026d */
[----:B------:R-:W-:Y:S06]  /*2820*/  @!P6 BAR.SYNC.DEFER_BLOCKING 0x9, 0x100 ;  /* 0x024400000000eb1d */ /* 0x000fec0000010000 */
.L_x_2316:
        /* <DEDUP_REMOVED lines=53> */
.L_x_2237:
[----:B------:R-:W-:Y:S05]  /*2b80*/  BSYNC B1 ;  /* 0x0000000000017941 */ /* 0x000fea0003800000 */
.L_x_2236:
        /* <DEDUP_REMOVED lines=38> */
.L_x_2239:
[----:B------:R-:W-:Y:S05]  /*2df0*/  BSYNC B1 ;  /* 0x0000000000017941 */ /* 0x000fea0003800000 */
.L_x_2238:
        /* <DEDUP_REMOVED lines=26> */
.L_x_2241:
[----:B------:R-:W-:Y:S05]  /*2fa0*/  BSYNC B1 ;  /* 0x0000000000017941 */ /* 0x000fea0003800000 */
.L_x_2240:
        /* <DEDUP_REMOVED lines=31> */
.L_x_2243:
[----:B------:R-:W-:Y:S05]  /*31a0*/  BSYNC B1 ;  /* 0x0000000000017941 */ /* 0x000fea0003800000 */
.L_x_2242:
[----:B------:R-:W-:Y:S01]  /*31b0*/  ULOP3.LUT UR4, UR60, 0x1, URZ, 0xfc, !UPT ;  /* 0x000000013c047892 */ /* 0x000fe2000f8efc3f */
[----:B------:R-:W-:Y:S02]  /*31c0*/  IMAD.MOV.U32 R153, RZ, RZ, R78 ;  /* 0x000000ffff997224 */ /* 0x000fe400078e004e */
[----:B------:R-:W-:Y:S01]  /*31d0*/  IMAD.MOV.U32 R163, RZ, RZ, R82 ;  /* 0x000000ffffa37224 */ /* 0x000fe200078e0052 */
[----:B------:R-:W-:Y:S01]  /*31e0*/  UISETP.NE.AND UP0, UPT, UR4, 0x3, UPT ;  /* 0x000000030400788c */ /* 0x000fe2000bf05270 */
[----:B-----5:R-:W-:Y:S02]  /*31f0*/  IMAD.MOV.U32 R144, RZ, RZ, R68 ;  /* 0x000000ffff907224 */ /* 0x020fe400078e0044 */
[----:B------:R-:W-:Y:S02]  /*3200*/  IMAD.MOV.U32 R148, RZ, RZ, R72 ;  /* 0x000000ffff947224 */ /* 0x000fe400078e0048 */
[----:B------:R-:W-:Y:S01]  /*3210*/  IMAD.MOV.U32 R145, RZ, RZ, R70 ;  /* 0x000000ffff917224 */ /* 0x000fe200078e0046 */
[----:B------:R-:W-:Y:S01]  /*3220*/  PLOP3.LUT P5, PT, PT, PT, UP0, 0x80, 0x0 ;  /* 0x000000000000781c */ /* 0x000fe20003faf008 */
        /* <DEDUP_REMOVED lines=9> */
[----:B------:R-:W-:Y:S06]  /*32c0*/  @!P5 BRA `(.L_x_2244) ;  /* 0x000000000004d947 */ /* 0x000fec0003800000 */
[----:B------:R-:W-:Y:S01]  /*32d0*/  BPT.TRAP 0x1 ;  /* 0x000000040000795c */ /* 0x000fe20000300000 */
.L_x_2244:
[----:B------:R-:W-:Y:S01]  /*32e0*/  IMAD R110, R17, 0x8, R16 ;  /* 0x00000008116e7824 */ /* 0x000fe200078e0210 */
[----:B------:R-:W-:Y:S01]  /*32f0*/  SHF.L.U32 R125, R237, 0x1f, RZ ;  /* 0x0000001fed7d7819 */ /* 0x000fe200000006ff */
[----:B------:R-:W-:Y:S03]  /*3300*/  BSSY B1, `(.L_x_2245) ;  /* 0x0000003000017945 */ /* 0x000fe60003800000 */
[----:B------:R-:W1:Y:S02]  /*3310*/  SYNCS.PHASECHK.TRANS64.TRYWAIT P6, [R110+URZ+0x2e890], R125 ;  /* 0x02e8907d6e0075a7 */ /* 0x000e6400080c017f */
[----:B-1----:R-:W-:Y:S05]  /*3320*/  @!P6 BRA `(.L_x_2246) ;  /* 0x000002680044e947 */ /* 0x002fea0003800000 */
.L_x_2537:
[----:B------:R-:W-:Y:S05]  /*3330*/  BSYNC B1 ;  /* 0x0000000000017941 */ /* 0x000fea0003800000 */
.L_x_2245:
[----:B------:R-:W-:Y:S01]  /*3340*/  BSSY B1, `(.L_x_2247) ;  /* 0x00000f0000017945 */ /* 0x000fe20003800000 */
[----:B------:R-:W-:-:S03]  /*3350*/  IMAD R152, R17, 0x7000, R30 ;  /* 0x0000700011987824 */ /* 0x000fc600078e021e */
[----:B------:R-:W-:Y:S05]  /*3360*/  @P2 BRA `(.L_x_2248) ;  /* 0x0000000c00b42947 */ /* 0x000fea0003800000 */
[----:B------:R-:W-:Y:S01]  /*3370*/  IADD3 R151, P2, R102, R128, RZ ;  /* 0x0000008066977210 */ /* 0x000fe20007f5e0ff */
[----:B------:R-:W-:Y:S04]  /*3380*/  BSSY B2, `(.L_x_2249) ;  /* 0x0000075000027945 */ /* 0x000fe80003800000 */
[----:B------:R-:W-:Y:S01]  /*3390*/  IMAD.X R150, R131, 0x1, R29, P2 ;  /* 0x0000000183967824 */ /* 0x000fe200010e061d */
[----:B------:R-:W-:Y:S07]  /*33a0*/  @P0 BRA `(.L_x_2250) ;  /* 0x0000000400c80947 */ /* 0x000fee0003800000 */
[----:B0-----:R0:W2:Y:S01]  /*33b0*/  LDS.128 R48, [R118+0x20400] ;  /* 0x0204000076307984 */ /* 0x0010a20000000c00 */
[----:B------:R-:W-:Y:S01]  /*33c0*/  ISETP.GE.AND P2, PT, R22, R130, PT ;  /* 0x000000821600720c */ /* 0x000fe20003f46270 */
[----:B------:R-:W-:-:S12]  /*33d0*/  BSSY B3, `(.L_x_2251) ;  /* 0x000006a000037945 */ /* 0x000fd80003800000 */
[----:B0-----:R-:W-:Y:S05]  /*33e0*/  @P2 BRA `(.L_x_2252) ;  /* 0x0000000400a02947 */ /* 0x001fea0003800000 */
[--C-:B------:R-:W-:Y:S01]  /*33f0*/  SHF.R.U32.HI R158, RZ, 0x10, R81.reuse ;  /* 0x00000010ff9e7819 */ /* 0x100fe20000011651 */
[----:B--2---:R-:W-:Y:S01]  /*3400*/  IMAD.MOV.U32 R82, RZ, RZ, R48 ;  /* 0x000000ffff527224 */ /* 0x004fe200078e0030 */
[----:B------:R-:W-:Y:S02]  /*3410*/  SHF.R.U32.HI R80, RZ, 0x8, R81 ;  /* 0x00000008ff507819 */ /* 0x000fe40000011651 */
[----:B------:R-:W-:Y:S02]  /*3420*/  LOP3.LUT R155, R81, 0xff0000ff, RZ, 0xc0, !PT ;  /* 0xff0000ff519b7812 */ /* 0x000fe400078ec0ff */
[--C-:B------:R-:W-:Y:S01]  /*3430*/  SHF.R.U32.HI R81, RZ, 0x8, R83.reuse ;  /* 0x00000008ff517819 */ /* 0x100fe20000011653 */
[----:B------:R-:W-:Y:S01]  /*3440*/  IMAD.SHL.U32 R80, R80, 0x100, RZ ;  /* 0x0000010050507824 */ /* 0x000fe200078e00ff */
[----:B------:R-:W-:Y:S02]  /*3450*/  SHF.R.U32.HI R157, RZ, 0x10, R83 ;  /* 0x00000010ff9d7819 */ /* 0x000fe40000011653 */
[----:B------:R-:W-:Y:S01]  /*3460*/  LOP3.LUT R154, R83, 0xff0000ff, RZ, 0xc0, !PT ;  /* 0xff0000ff539a7812 */ /* 0x000fe200078ec0ff */
[----:B------:R-:W-:Y:S01]  /*3470*/  IMAD.SHL.U32 R83, R81, 0x100, RZ ;  /* 0x0000010051537824 */ /* 0x000fe200078e00ff */
[----:B------:R-:W-:Y:S01]  /*3480*/  LOP3.LUT R80, R155, 0xff00, R80, 0xf8, !PT ;  /* 0x0000ff009b507812 */ /* 0x000fe200078ef850 */
[----:B------:R-:W-:-:S02]  /*3490*/  IMAD.MOV.U32 R81, RZ, RZ, R49 ;  /* 0x000000ffff517224 */ /* 0x000fc400078e0031 */
[----:B------:R-:W-:Y:S01]  /*34a0*/  IMAD.U32 R49, R158, 0x10000, RZ ;  /* 0x000100009e317824 */ /* 0x000fe200078e00ff */
[----:B------:R-:W-:Y:S01]  /*34b0*/  LOP3.LUT R156, R154, 0xff00, R83, 0xf8, !PT ;  /* 0x0000ff009a9c7812 */ /* 0x000fe200078ef853 */
[----:B------:R-:W-:Y:S01]  /*34c0*/  IMAD.U32 R83, R157, 0x10000, RZ ;  /* 0x000100009d537824 */ /* 0x000fe200078e00ff */
[----:B------:R-:W-:Y:S02]  /*34d0*/  F2FP.F16.E4M3.UNPACK_B R154, R163.H1 ;  /* 0x000000a3ff9a723e */ /* 0x000fe400030006ff */
[----:B------:R-:W-:Y:S02]  /*34e0*/  F2FP.F16.E4M3.UNPACK_B R48, R81 ;  /* 0x00000051ff30723e */ /* 0x000fe400020006ff */
        /* <DEDUP_REMOVED lines=8> */
[-C--:B------:R-:W-:Y:S01]  /*3570*/  FMUL.FTZ R161, R83, R158.reuse ;  /* 0x0000009e53a17220 */ /* 0x080fe20000410000 */
[--C-:B------:R-:W-:Y:S02]  /*3580*/  HADD2.F32 R157, -RZ, R156.reuse.H0_H0 ;  /* 0x2000009cff9d7230 */ /* 0x100fe40000004100 */
[C---:B------:R-:W-:Y:S01]  /*3590*/  FMUL.FTZ R160, R48.reuse, R158 ;  /* 0x0000009e30a07220 */ /* 0x040fe20000410000 */
[--C-:B------:R-:W-:Y:S01]  /*35a0*/  HADD2.F32 R155, -RZ, R81.reuse.H1_H1 ;  /* 0x30000051ff9b7230 */ /* 0x100fe20000004100 */
[----:B------:R-:W-:Y:S01]  /*35b0*/  F2FP.F16.E4M3.UNPACK_B R158, R163 ;  /* 0x000000a3ff9e723e */ /* 0x000fe200020006ff */
[----:B------:R-:W-:Y:S02]  /*35c0*/  HADD2.F32 R154, -RZ, R81.H0_H0 ;  /* 0x20000051ff9a7230 */ /* 0x000fe40000004100 */
[----:B------:R-:W-:Y:S01]  /*35d0*/  FFMA.FTZ R48, R48, R157, -R161 ;  /* 0x0000009d30307223 */ /* 0x000fe200000108a1 */
[----:B------:R-:W-:Y:S02]  /*35e0*/  HADD2.F32 R156, -RZ, R156.H1_H1 ;  /* 0x3000009cff9c7230 */ /* 0x000fe40000004100 */
[----:B------:R-:W-:Y:S01]  /*35f0*/  FMUL.FTZ R161, R155, R159 ;  /* 0x0000009f9ba17220 */ /* 0x000fe20000410000 */
[----:B------:R-:W-:Y:S01]  /*3600*/  FFMA.FTZ R81, R83, R157, R160 ;  /* 0x0000009d53517223 */ /* 0x000fe200000100a0 */
[C---:B------:R-:W-:Y:S01]  /*3610*/  FMUL.FTZ R162, R154.reuse, R159 ;  /* 0x0000009f9aa27220 */ /* 0x040fe20000410000 */
[----:B------:R-:W-:Y:S01]  /*3620*/  F2FP.F16.E4M3.UNPACK_B R83, R82.H1 ;  /* 0x00000052ff53723e */ /* 0x000fe200030006ff */
[----:B------:R-:W-:Y:S01]  /*3630*/  FFMA.FTZ R161, R154, R156, -R161 ;  /* 0x0000009c9aa17223 */ /* 0x000fe200000108a1 */
[----:B------:R-:W-:Y:S01]  /*3640*/  F2FP.F16.E4M3.UNPACK_B R82, R82 ;  /* 0x00000052ff52723e */ /* 0x000fe200020006ff */
[----:B------:R-:W-:Y:S01]  /*3650*/  FFMA.FTZ R164, R155, R156, R162 ;  /* 0x0000009c9ba47223 */ /* 0x000fe200000100a2 */
[----:B------:R-:W-:Y:S01]  /*3660*/  F2FP.F16.E4M3.UNPACK_B R156, R149 ;  /* 0x00000095ff9c723e */ /* 0x000fe200020006ff */
[----:B------:R-:W-:-:S02]  /*3670*/  HADD2.F32 R157, -RZ, R158.H1_H1 ;  /* 0x3000009eff9d7230 */ /* 0x000fc40000004100 */
[--C-:B------:R-:W-:Y:S02]  /*3680*/  HADD2.F32 R154, -RZ, R83.reuse.H0_H0 ;  /* 0x20000053ff9a7230 */ /* 0x100fe40000004100 */
[----:B------:R-:W-:Y:S02]  /*3690*/  HADD2.F32 R155, -RZ, R83.H1_H1 ;  /* 0x30000053ff9b7230 */ /* 0x000fe40000004100 */
[----:B------:R-:W-:Y:S02]  /*36a0*/  HADD2.F32 R158, -RZ, R158.H0_H0 ;  /* 0x2000009eff9e7230 */ /* 0x000fe40000004100 */
[-C--:B------:R-:W-:Y:S01]  /*36b0*/  FMUL.FTZ R162, R154, R157.reuse ;  /* 0x0000009d9aa27220 */ /* 0x080fe20000410000 */
[--C-:B------:R-:W-:Y:S02]  /*36c0*/  HADD2.F32 R149, -RZ, R82.reuse.H1_H1 ;  /* 0x30000052ff957230 */ /* 0x100fe40000004100 */
[----:B------:R-:W-:Y:S01]  /*36d0*/  FMUL.FTZ R159, R155, R157 ;  /* 0x0000009d9b9f7220 */ /* 0x000fe20000410000 */
[----:B------:R-:W-:-:S02]  /*36e0*/  HADD2.F32 R83, -RZ, R82.H0_H0 ;  /* 0x20000052ff537230 */ /* 0x000fc40000004100 */
[--C-:B------:R-:W-:Y:S02]  /*36f0*/  HADD2.F32 R82, -RZ, R156.reuse.H1_H1 ;  /* 0x3000009cff527230 */ /* 0x100fe40000004100 */
[-C--:B------:R-:W-:Y:S01]  /*3700*/  FMUL.FTZ R160, R149, R158.reuse ;  /* 0x0000009e95a07220 */ /* 0x080fe20000410000 */
[----:B------:R-:W-:Y:S02]  /*3710*/  HADD2.F32 R156, -RZ, R156.H0_H0 ;  /* 0x2000009cff9c7230 */ /* 0x000fe40000004100 */
[----:B------:R-:W-:Y:S01]  /*3720*/  FMUL.FTZ R158, R83, R158 ;  /* 0x0000009e539e7220 */ /* 0x000fe20000410000 */
[-C--:B------:R-:W-:Y:S01]  /*3730*/  FFMA.FTZ R154, R154, R82.reuse, -R159 ;  /* 0x000000529a9a7223 */ /* 0x080fe2000001089f */
[----:B------:R-:W-:Y:S01]  /*3740*/  FFMA.FTZ R155, R155, R82, R162 ;  /* 0x000000529b9b7223 */ /* 0x000fe200000100a2 */
[-C--:B------:R-:W-:Y:S01]  /*3750*/  FFMA.FTZ R82, R83, R156.reuse, -R160 ;  /* 0x0000009c53527223 */ /* 0x080fe200000108a0 */
[----:B------:R-:W-:Y:S01]  /*3760*/  FFMA.FTZ R83, R149, R156, R158 ;  /* 0x0000009c95537223 */ /* 0x000fe2000001009e */
[----:B------:R-:W-:-:S02]  /*3770*/  F2FP.F16.E4M3.UNPACK_B R156, R51.H1 ;  /* 0x00000033ff9c723e */ /* 0x000fc400030006ff */
[----:B------:R-:W-:Y:S02]  /*3780*/  F2FP.SATFINITE.E4M3.F32.PACK_AB_MERGE_C R149, R164, R161, RZ ;  /* 0x000000a1a495723e */ /* 0x000fe400048070ff */
[----:B------:R-:W-:Y:S01]  /*3790*/  F2FP.SATFINITE.E4M3.F32.PACK_AB_MERGE_C R154, R155, R154, RZ ;  /* 0x0000009a9b9a723e */ /* 0x000fe200048070ff */
[--C-:B------:R-:W-:Y:S01]  /*37a0*/  HADD2.F32 R157, -RZ, R156.reuse.H0_H0 ;  /* 0x2000009cff9d7230 */ /* 0x100fe20000004100 */
[----:B------:R-:W-:Y:S01]  /*37b0*/  F2FP.F16.E4M3.UNPACK_B R162, R80.H1 ;  /* 0x00000050ffa2723e */ /* 0x000fe200030006ff */
[----:B------:R-:W-:Y:S01]  /*37c0*/  HADD2.F32 R156, -RZ, R156.H1_H1 ;  /* 0x3000009cff9c7230 */ /* 0x000fe20000004100 */
[----:B------:R-:W-:Y:S02]  /*37d0*/  F2FP.F16.E4M3.UNPACK_B R155, R50.H1 ;  /* 0x00000032ff9b723e */ /* 0x000fe400030006ff */
[----:B------:R-:W-:Y:S01]  /*37e0*/  F2FP.F16.E4M3.UNPACK_B R161, R80 ;  /* 0x00000050ffa1723e */ /* 0x000fe200020006ff */
[----:B------:R-:W-:Y:S01]  /*37f0*/  HADD2.F32 R164, -RZ, R162.H1_H1 ;  /* 0x300000a2ffa47230 */ /* 0x000fe20000004100 */
[-C--:B------:R-:W-:Y:S01]  /*3800*/  F2FP.F16.E4M3.UNPACK_B R158, R49.reuse ;  /* 0x00000031ff9e723e */ /* 0x080fe200020006ff */
[----:B------:R-:W-:Y:S01]  /*3810*/  HADD2.F32 R80, -RZ, R155.H1_H1 ;  /* 0x3000009bff507230 */ /* 0x000fe20000004100 */
[----:B------:R-:W-:Y:S01]  /*3820*/  F2FP.F16.E4M3.UNPACK_B R159, R49.H1 ;  /* 0x00000031ff9f723e */ /* 0x000fe200030006ff */
[----:B------:R-:W-:-:S02]  /*3830*/  HADD2.F32 R163, -RZ, R161.H1_H1 ;  /* 0x300000a1ffa37230 */ /* 0x000fc40000004100 */
[-C--:B------:R-:W-:Y:S01]  /*3840*/  FMUL.FTZ R166, R156, R164.reuse ;  /* 0x000000a49ca67220 */ /* 0x080fe20000410000 */
[----:B------:R-:W-:Y:S02]  /*3850*/  HADD2.F32 R155, -RZ, R155.H0_H0 ;  /* 0x2000009bff9b7230 */ /* 0x000fe40000004100 */
[----:B------:R-:W-:Y:S01]  /*3860*/  FMUL.FTZ R165, R157, R164 ;  /* 0x000000a49da57220 */ /* 0x000fe20000410000 */
[----:B------:R-:W-:Y:S02]  /*3870*/  HADD2.F32 R49, -RZ, R158.H1_H1 ;  /* 0x3000009eff317230 */ /* 0x000fe40000004100 */
[----:B------:R-:W-:Y:S01]  /*3880*/  FMUL.FTZ R164, R80, R163 ;  /* 0x000000a350a47220 */ /* 0x000fe20000410000 */
[----:B------:R-:W-:Y:S01]  /*3890*/  F2FP.F16.E4M3.UNPACK_B R51, R51 ;  /* 0x00000033ff33723e */ /* 0x000fe200020006ff */
[C---:B------:R-:W-:Y:S01]  /*38a0*/  FMUL.FTZ R163, R155.reuse, R163 ;  /* 0x000000a39ba37220 */ /* 0x040fe20000410000 */
[----:B------:R-:W-:Y:S01]  /*38b0*/  F2FP.F16.E4M3.UNPACK_B R50, R50 ;  /* 0x00000032ff32723e */ /* 0x000fe200020006ff */
[----:B------:R-:W-:Y:S01]  /*38c0*/  FFMA.FTZ R164, R155, R49, -R164 ;  /* 0x000000319ba47223 */ /* 0x000fe200000108a4 */
[----:B------:R-:W-:-:S02]  /*38d0*/  HADD2.F32 R160, -RZ, R159.H1_H1 ;  /* 0x3000009fffa07230 */ /* 0x000fc40000004100 */
[----:B------:R-:W-:Y:S01]  /*38e0*/  FFMA.FTZ R163, R80, R49, R163 ;  /* 0x0000003150a37223 */ /* 0x000fe200000100a3 */
[--C-:B------:R-:W-:Y:S02]  /*38f0*/  HADD2.F32 R80, -RZ, R51.reuse.H0_H0 ;  /* 0x20000033ff507230 */ /* 0x100fe40000004100 */
[----:B------:R-:W-:Y:S02]  /*3900*/  HADD2.F32 R49, -RZ, R50.H0_H0 ;  /* 0x20000032ff317230 */ /* 0x000fe40000004100 */
[-C--:B------:R-:W-:Y:S01]  /*3910*/  FFMA.FTZ R165, R156, R160.reuse, R165 ;  /* 0x000000a09ca57223 */ /* 0x080fe200000100a5 */
[----:B------:R-:W-:Y:S02]  /*3920*/  HADD2.F32 R51, -RZ, R51.H1_H1 ;  /* 0x30000033ff337230 */ /* 0x000fe40000004100 */
[----:B------:R-:W-:Y:S01]  /*3930*/  FFMA.FTZ R166, R157, R160, -R166 ;  /* 0x000000a09da67223 */ /* 0x000fe200000108a6 */
[----:B------:R-:W-:Y:S01]  /*3940*/  HADD2.F32 R162, -RZ, R162.H0_H0 ;  /* 0x200000a2ffa27230 */ /* 0x000fe20000004100 */
[----:B------:R-:W-:Y:S01]  /*3950*/  F2FP.SATFINITE.E4M3.F32.PACK_AB_MERGE_C R163, R163, R164, RZ ;  /* 0x000000a4a3a3723e */ /* 0x000fe200048070ff */
[----:B------:R-:W-:-:S02]  /*3960*/  HADD2.F32 R50, -RZ, R50.H1_H1 ;  /* 0x30000032ff327230 */ /* 0x000fc40000004100 */
[----:B------:R-:W-:Y:S02]  /*3970*/  HADD2.F32 R161, -RZ, R161.H0_H0 ;  /* 0x200000a1ffa17230 */ /* 0x000fe40000004100 */
[-C--:B------:R-:W-:Y:S01]  /*3980*/  FMUL.FTZ R155, R51, R162.reuse ;  /* 0x000000a2339b7220 */ /* 0x080fe20000410000 */
[----:B------:R-:W-:Y:S02]  /*3990*/  HADD2.F32 R159, -RZ, R159.H0_H0 ;  /* 0x2000009fff9f7230 */ /* 0x000fe40000004100 */
        /* <DEDUP_REMOVED lines=11> */
[----:B------:R-:W-:Y:S02]  /*3a50*/  F2FP.SATFINITE.E4M3.F32.PACK_AB_MERGE_C R50, R161, R156, R163 ;  /* 0x0000009ca132723e */ /* 0x000fe400048070a3 */
[----:B------:R-:W-:-:S07]  /*3a60*/  F2FP.SATFINITE.E4M3.F32.PACK_AB_MERGE_C R51, R162, R155, R165 ;  /* 0x0000009ba233723e */ /* 0x000fce00048070a5 */
.L_x_2252:
[----:B------:R-:W-:Y:S05]  /*3a70*/  BSYNC B3 ;  /* 0x0000000000037941 */ /* 0x000fea0003800000 */
.L_x_2251:
[----:B------:R-:W-:Y:S01]  /*3a80*/  ULDC.64 UR4, c[0x0][0x2e8] ;  /* 0x0000ba0000047ab9 */ /* 0x000fe20000000a00 */
[----:B------:R-:W-:Y:S01]  /*3a90*/  ULDC.64 UR6, c[0x0][0x208] ;  /* 0x0000820000067ab9 */ /* 0x000fe20000000a00 */
[----:B------:R-:W-:-:S04]  /*3aa0*/  IADD3 R80, P2, P6, R151, UR4, R44 ;  /* 0x0000000497507c10 */ /* 0x000fc8000fe5e02c */
[----:B------:R-:W-:-:S05]  /*3ab0*/  IADD3.X R81, R150, UR5, R40, P2, P6 ;  /* 0x0000000596517c10 */ /* 0x000fca00097ec428 */
[----:B--2---:R2:W-:Y:S04]  /*3ac0*/  STG.E.128 desc[UR6][R80.64], R48 ;  /* 0x0000003050007986 */ /* 0x0045e8000c101d06 */
.L_x_2250:
[----:B------:R-:W-:Y:S05]  /*3ad0*/  BSYNC B2 ;  /* 0x0000000000027941 */ /* 0x000fea0003800000 */
.L_x_2249:
[----:B------:R-:W-:Y:S05]  /*3ae0*/  @P1 BRA `(.L_x_2248) ;  /* 0x0000000400d41947 */ /* 0x000fea0003800000 */
[----:B------:R-:W-:Y:S01]  /*3af0*/  LOP3.LUT P2, RZ, R229, 0x4, RZ, 0xc0, !PT ;  /* 0x00000004e5ff7812 */ /* 0x000fe2000784c0ff */
[C---:B0-2---:R-:W-:Y:S01]  /*3b00*/  VIADD R49, R152.reuse, 0x40 ;  /* 0x0000004098317836 */ /* 0x045fe20000000000 */
[----:B------:R-:W-:Y:S11]  /*3b10*/  BSSY B2, `(.L_x_2253) ;  /* 0x000006d000027945 */ /* 0x000ff60003800000 */
[----:B------:R-:W-:Y:S01]  /*3b20*/  @P2 VIADD R49, R152, 0xffffffc0 ;  /* 0xffffffc098312836 */ /* 0x000fe20000000000 */
[----:B------:R-:W-:-:S03]  /*3b30*/  ISETP.GE.AND P2, PT, R230, R130, PT ;  /* 0x00000082e600720c */ /* 0x000fc60003f46270 */
[----:B------:R-:W-:-:S06]  /*3b40*/  IMAD.IADD R49, R16, 0x1, R49 ;  /* 0x0000000110317824 */ /* 0x000fcc00078e0231 */
[----:B------:R-:W0:Y:S04]  /*3b50*/  LDS.128 R48, [R49+0x20400] ;  /* 0x0204000031307984 */ /* 0x000e280000000c00 */
        /* <DEDUP_REMOVED lines=10> */
[----:B------:R-:W-:-:S02]  /*3c00*/  IMAD.U32 R77, R81, 0x10000, RZ ;  /* 0x00010000514d7824 */ /* 0x000fc400078e00ff */
[----:B0-----:R-:W-:Y:S01]  /*3c10*/  IMAD.MOV.U32 R78, RZ, RZ, R48 ;  /* 0x000000ffff4e7224 */ /* 0x001fe200078e0030 */
[----:B------:R-:W-:Y:S01]  /*3c20*/  LOP3.LUT R79, R80, 0xff00, R79, 0xf8, !PT ;  /* 0x0000ff00504f7812 */ /* 0x000fe200078ef84f */
[----:B------:R-:W-:Y:S01]  /*3c30*/  IMAD.U32 R82, R82, 0x10000, RZ ;  /* 0x0001000052527824 */ /* 0x000fe200078e00ff */
[----:B------:R-:W-:Y:S02]  /*3c40*/  F2FP.F16.E4M3.UNPACK_B R48, R49 ;  /* 0x00000031ff30723e */ /* 0x000fe400020006ff */
[----:B------:R-:W-:Y:S02]  /*3c50*/  F2FP.F16.E4M3.UNPACK_B R80, R153.H1 ;  /* 0x00000099ff50723e */ /* 0x000fe400030006ff */
[----:B------:R-:W-:Y:S02]  /*3c60*/  LOP3.LUT R76, R76, 0xff0000, R77, 0xf8, !PT ;  /* 0x00ff00004c4c7812 */ /* 0x000fe400078ef84d */
[----:B------:R-:W-:Y:S01]  /*3c70*/  LOP3.LUT R77, R79, 0xff0000, R82, 0xf8, !PT ;  /* 0x00ff00004f4d7812 */ /* 0x000fe200078ef852 */
[----:B------:R-:W-:Y:S01]  /*3c80*/  HADD2.F32 R79, -RZ, R48.H1_H1 ;  /* 0x30000030ff4f7230 */ /* 0x000fe20000004100 */
[----:B------:R-:W-:Y:S01]  /*3c90*/  F2FP.F16.E4M3.UNPACK_B R82, R134.H1 ;  /* 0x00000086ff52723e */ /* 0x000fe200030006ff */
[----:B------:R-:W-:Y:S01]  /*3ca0*/  HADD2.F32 R149, -RZ, R80.H0_H0 ;  /* 0x20000050ff957230 */ /* 0x000fe20000004100 */
[----:B------:R-:W-:Y:S01]  /*3cb0*/  F2FP.F16.E4M3.UNPACK_B R49, R49.H1 ;  /* 0x00000031ff31723e */ /* 0x000fe200030006ff */
[----:B------:R-:W-:Y:S01]  /*3cc0*/  HADD2.F32 R48, -RZ, R48.H0_H0 ;  /* 0x20000030ff307230 */ /* 0x000fe20000004100 */
[----:B------:R-:W-:Y:S01]  /*3cd0*/  F2FP.F16.E4M3.UNPACK_B R153, R153 ;  /* 0x00000099ff99723e */ /* 0x000fe200020006ff */
        /* <DEDUP_REMOVED lines=80> */
.L_x_2254:
[----:B------:R-:W-:Y:S05]  /*41e0*/  BSYNC B2 ;  /* 0x0000000000027941 */ /* 0x000fea0003800000 */
.L_x_2253:
[----:B------:R-:W-:Y:S01]  /*41f0*/  ULDC.64 UR4, c[0x0][0x2e8] ;  /* 0x0000ba0000047ab9 */ /* 0x000fe20000000a00 */
[----:B------:R-:W-:Y:S01]  /*4200*/  ULDC.64 UR6, c[0x0][0x208] ;  /* 0x0000820000067ab9 */ /* 0x000fe20000000a00 */
[----:B------:R-:W-:-:S04]  /*4210*/  IADD3 R76, P2, P6, R41, UR4, R151 ;  /* 0x00000004294c7c10 */ /* 0x000fc8000fe5e097 */
[----:B------:R-:W-:-:S05]  /*4220*/  IADD3.X R77, R107, UR5, R150, P2, P6 ;  /* 0x000000056b4d7c10 */ /* 0x000fca00097ec496 */
[----:B0-----:R3:W-:Y:S04]  /*4230*/  STG.E.128 desc[UR6][R76.64], R48 ;  /* 0x000000304c007986 */ /* 0x0017e8000c101d06 */
.L_x_2248:
[----:B------:R-:W-:Y:S05]  /*4240*/  BSYNC B1 ;  /* 0x0000000000017941 */ /* 0x000fea0003800000 */
.L_x_2247:
[----:B------:R-:W-:Y:S04]  /*4250*/  BSSY B1, `(.L_x_2255) ;  /* 0x00000ef000017945 */ /* 0x000fe80003800000 */
[----:B------:R-:W-:Y:S05]  /*4260*/  @P3 BRA `(.L_x_2256) ;  /* 0x0000000c00b43947 */ /* 0x000fea0003800000 */
[----:B---3--:R-:W-:Y:S01]  /*4270*/  IADD3 R77, P2, P3, R132, R128, R18 ;  /* 0x00000080844d7210 */ /* 0x008fe20007b5e012 */
[----:B------:R-:W-:Y:S03]  /*4280*/  BSSY B2, `(.L_x_2257) ;  /* 0x0000075000027945 */ /* 0x000fe60003800000 */
[----:B------:R-:W-:Y:S01]  /*4290*/  IADD3.X R76, R15, R131, R19, P2, P3 ;  /* 0x000000830f4c7210 */ /* 0x000fe200017e6413 */
[----:B------:R-:W-:Y:S08]  /*42a0*/  @P0 BRA `(.L_x_2258) ;  /* 0x0000000400c80947 */ /* 0x000ff00003800000 */
[----:B0-2---:R0:W2:Y:S01]  /*42b0*/  LDS.128 R48, [R118+0x22400] ;  /* 0x0224000076307984 */ /* 0x0050a20000000c00 */
[----:B------:R-:W-:Y:S01]  /*42c0*/  ISETP.GE.AND P2, PT, R22, R130, PT ;  /* 0x000000821600720c */ /* 0x000fe20003f46270 */
[----:B------:R-:W-:-:S12]  /*42d0*/  BSSY B3, `(.L_x_2259) ;  /* 0x000006a000037945 */ /* 0x000fd80003800000 */
[----:B0-----:R-:W-:Y:S05]  /*42e0*/  @P2 BRA `(.L_x_2260) ;  /* 0x0000000400a02947 */ /* 0x001fea0003800000 */
        /* <DEDUP_REMOVED lines=9> */
[----:B------:R-:W-:Y:S01]  /*4380*/  LOP3.LUT R49, R74, 0xff00, R75, 0xf8, !PT ;  /* 0x0000ff004a317812 */ /* 0x000fe200078ef84b */
[----:B------:R-:W-:Y:S01]  /*4390*/  IMAD.MOV.U32 R72, RZ, RZ, R48 ;  /* 0x000000ffff487224 */ /* 0x000fe200078e0030 */
[----:B------:R-:W-:Y:S01]  /*43a0*/  LOP3.LUT R78, R78, 0xff00, R79, 0xf8, !PT ;  /* 0x0000ff004e4e7812 */ /* 0x000fe200078ef84f */
[----:B------:R-:W-:Y:S01]  /*43b0*/  IMAD.U32 R74, R81, 0x10000, RZ ;  /* 0x00010000514a7824 */ /* 0x000fe200078e00ff */
[----:B------:R-:W-:Y:S01]  /*43c0*/  F2FP.F16.E4M3.UNPACK_B R48, R73 ;  /* 0x00000049ff30723e */ /* 0x000fe200020006ff */
[----:B------:R-:W-:Y:S01]  /*43d0*/  IMAD.U32 R79, R80, 0x10000, RZ ;  /* 0x00010000504f7824 */ /* 0x000fe200078e00ff */
[----:B------:R-:W-:-:S02]  /*43e0*/  F2FP.F16.E4M3.UNPACK_B R75, R147.H1 ;  /* 0x00000093ff4b723e */ /* 0x000fc400030006ff */
[----:B------:R-:W-:Y:S01]  /*43f0*/  LOP3.LUT R49, R49, 0xff0000, R74, 0xf8, !PT ;  /* 0x00ff000031317812 */ /* 0x000fe200078ef84a */
[--C-:B------:R-:W-:Y:S01]  /*4400*/  HADD2.F32 R74, -RZ, R48.reuse.H1_H1 ;  /* 0x30000030ff4a7230 */ /* 0x100fe20000004100 */
[----:B------:R-:W-:Y:S01]  /*4410*/  LOP3.LUT R82, R78, 0xff0000, R79, 0xf8, !PT ;  /* 0x00ff00004e527812 */ /* 0x000fe200078ef84f */
[--C-:B------:R-:W-:Y:S01]  /*4420*/  HADD2.F32 R83, -RZ, R75.reuse.H0_H0 ;  /* 0x2000004bff537230 */ /* 0x100fe20000004100 */
[-C--:B------:R-:W-:Y:S01]  /*4430*/  F2FP.F16.E4M3.UNPACK_B R79, R148.reuse.H1 ;  /* 0x00000094ff4f723e */ /* 0x080fe200030006ff */
[----:B------:R-:W-:Y:S01]  /*4440*/  HADD2.F32 R48, -RZ, R48.H0_H0 ;  /* 0x20000030ff307230 */ /* 0x000fe20000004100 */
[----:B------:R-:W-:Y:S01]  /*4450*/  F2FP.F16.E4M3.UNPACK_B R73, R73.H1 ;  /* 0x00000049ff49723e */ /* 0x000fe200030006ff */
[----:B------:R-:W-:Y:S02]  /*4460*/  HADD2.F32 R80, -RZ, R75.H1_H1 ;  /* 0x3000004bff507230 */ /* 0x000fe40000004100 */
[----:B------:R-:W-:Y:S01]  /*4470*/  FMUL.FTZ R149, R74, R83 ;  /* 0x000000534a957220 */ /* 0x000fe20000410000 */
[----:B------:R-:W-:Y:S01]  /*4480*/  HADD2.F32 R81, -RZ, R79.H0_H0 ;  /* 0x2000004fff517230 */ /* 0x000fe20000004100 */
[----:B------:R-:W-:Y:S01]  /*4490*/  F2FP.F16.E4M3.UNPACK_B R147, R147 ;  /* 0x00000093ff93723e */ /* 0x000fe200020006ff */
[--C-:B------:R-:W-:Y:S01]  /*44a0*/  HADD2.F32 R78, -RZ, R73.reuse.H1_H1 ;  /* 0x30000049ff4e7230 */ /* 0x100fe20000004100 */
[----:B------:R-:W-:Y:S01]  /*44b0*/  F2FP.F16.E4M3.UNPACK_B R148, R148 ;  /* 0x00000094ff94723e */ /* 0x000fe200020006ff */
[----:B------:R-:W-:-:S02]  /*44c0*/  HADD2.F32 R75, -RZ, R73.H0_H0 ;  /* 0x20000049ff4b7230 */ /* 0x000fc40000004100 */
[----:B------:R-:W-:Y:S01]  /*44d0*/  FMUL.FTZ R73, R48, R83 ;  /* 0x0000005330497220 */ /* 0x000fe20000410000 */
[----:B------:R-:W-:Y:S02]  /*44e0*/  HADD2.F32 R79, -RZ, R79.H1_H1 ;  /* 0x3000004fff4f7230 */ /* 0x000fe40000004100 */
[-C--:B------:R-:W-:Y:S01]  /*44f0*/  FMUL.FTZ R134, R78, R80.reuse ;  /* 0x000000504e867220 */ /* 0x080fe20000410000 */
[-C--:B------:R-:W-:Y:S01]  /*4500*/  FFMA.FTZ R48, R48, R81.reuse, -R149 ;  /* 0x0000005130307223 */ /* 0x080fe20000010895 */
[----:B------:R-:W-:Y:S01]  /*4510*/  FFMA.FTZ R73, R74, R81, R73 ;  /* 0x000000514a497223 */ /* 0x000fe20000010049 */
[C---:B------:R-:W-:Y:S01]  /*4520*/  FMUL.FTZ R83, R75.reuse, R80 ;  /* 0x000000504b537220 */ /* 0x040fe20000410000 */
[-C--:B------:R-:W-:Y:S01]  /*4530*/  F2FP.F16.E4M3.UNPACK_B R74, R72.reuse.H1 ;  /* 0x00000048ff4a723e */ /* 0x080fe200030006ff */
[-C--:B------:R-:W-:Y:S01]  /*4540*/  FFMA.FTZ R150, R75, R79.reuse, -R134 ;  /* 0x0000004f4b967223 */ /* 0x080fe20000010886 */
[----:B------:R-:W-:Y:S01]  /*4550*/  F2FP.F16.E4M3.UNPACK_B R72, R72 ;  /* 0x00000048ff48723e */ /* 0x000fe200020006ff */
[----:B------:R-:W-:Y:S01]  /*4560*/  FFMA.FTZ R151, R78, R79, R83 ;  /* 0x0000004f4e977223 */ /* 0x000fe20000010053 */
[----:B------:R-:W-:-:S02]  /*4570*/  HADD2.F32 R80, -RZ, R147.H1_H1 ;  /* 0x30000093ff507230 */ /* 0x000fc40000004100 */
[--C-:B------:R-:W-:Y:S02]  /*4580*/  HADD2.F32 R78, -RZ, R74.reuse.H0_H0 ;  /* 0x2000004aff4e7230 */ /* 0x100fe40000004100 */
[----:B------:R-:W-:Y:S01]  /*4590*/  HADD2.F32 R79, -RZ, R74.H1_H1 ;  /* 0x3000004aff4f7230 */ /* 0x000fe20000004100 */
[----:B------:R-:W-:Y:S01]  /*45a0*/  F2FP.SATFINITE.E4M3.F32.PACK_AB_MERGE_C R154, R151, R150, RZ ;  /* 0x00000096979a723e */ /* 0x000fe200048070ff */
[--C-:B------:R-:W-:Y:S02]  /*45b0*/  HADD2.F32 R74, -RZ, R72.reuse.H0_H0 ;  /* 0x20000048ff4a7230 */ /* 0x100fe40000004100 */
[-C--:B------:R-:W-:Y:S01]  /*45c0*/  FMUL.FTZ R134, R78, R80.reuse ;  /* 0x000000504e867220 */ /* 0x080fe20000410000 */
[----:B------:R-:W-:Y:S02]  /*45d0*/  HADD2.F32 R75, -RZ, R72.H1_H1 ;  /* 0x30000048ff4b7230 */ /* 0x000fe40000004100 */
[----:B------:R-:W-:Y:S01]  /*45e0*/  FMUL.FTZ R83, R79, R80 ;  /* 0x000000504f537220 */ /* 0x000fe20000410000 */
[----:B------:R-:W-:-:S02]  /*45f0*/  HADD2.F32 R72, -RZ, R148.H1_H1 ;  /* 0x30000094ff487230 */ /* 0x000fc40000004100 */
[----:B------:R-:W-:Y:S02]  /*4600*/  HADD2.F32 R147, -RZ, R147.H0_H0 ;  /* 0x20000093ff937230 */ /* 0x000fe40000004100 */
[----:B------:R-:W-:Y:S02]  /*4610*/  HADD2.F32 R148, -RZ, R148.H0_H0 ;  /* 0x20000094ff947230 */ /* 0x000fe40000004100 */
[-C--:B------:R-:W-:Y:S01]  /*4620*/  FFMA.FTZ R83, R78, R72.reuse, -R83 ;  /* 0x000000484e537223 */ /* 0x080fe20000010853 */
[----:B------:R-:W-:Y:S01]  /*4630*/  FFMA.FTZ R134, R79, R72, R134 ;  /* 0x000000484f867223 */ /* 0x000fe20000010086 */
[-C--:B------:R-:W-:Y:S01]  /*4640*/  FMUL.FTZ R80, R74, R147.reuse ;  /* 0x000000934a507220 */ /* 0x080fe20000410000 */
[----:B------:R-:W-:-:S03]  /*4650*/  FMUL.FTZ R81, R75, R147 ;  /* 0x000000934b517220 */ /* 0x000fc60000410000 */
[-C--:B------:R-:W-:Y:S01]  /*4660*/  FFMA.FTZ R149, R75, R148.reuse, R80 ;  /* 0x000000944b957223 */ /* 0x080fe20000010050 */
[----:B------:R-:W-:Y:S01]  /*4670*/  F2FP.SATFINITE.E4M3.F32.PACK_AB_MERGE_C R153, R134, R83, RZ ;  /* 0x000000538699723e */ /* 0x000fe200048070ff */
[----:B------:R-:W-:Y:S01]  /*4680*/  FFMA.FTZ R72, R74, R148, -R81 ;  /* 0x000000944a487223 */ /* 0x000fe20000010851 */
[----:B------:R-:W-:Y:S02]  /*4690*/  F2FP.F16.E4M3.UNPACK_B R75, R51.H1 ;  /* 0x00000033ff4b723e */ /* 0x000fe400030006ff */
[----:B------:R-:W-:Y:S02]  /*46a0*/  F2FP.F16.E4M3.UNPACK_B R134, R82.H1 ;  /* 0x00000052ff86723e */ /* 0x000fe400030006ff */
[-C--:B------:R-:W-:Y:S01]  /*46b0*/  F2FP.F16.E4M3.UNPACK_B R81, R49.reuse.H1 ;  /* 0x00000031ff51723e */ /* 0x080fe200030006ff */
[--C-:B------:R-:W-:Y:S01]  /*46c0*/  HADD2.F32 R79, -RZ, R75.reuse.H1_H1 ;  /* 0x3000004bff4f7230 */ /* 0x100fe20000004100 */
        /* <DEDUP_REMOVED lines=14> */
[-C--:B------:R-:W-:Y:S01]  /*47b0*/  FMUL.FTZ R151, R75, R147.reuse ;  /* 0x000000934b977220 */ /* 0x080fe20000410000 */
[----:B------:R-:W-:Y:S01]  /*47c0*/  F2FP.F16.E4M3.UNPACK_B R50, R50 ;  /* 0x00000032ff32723e */ /* 0x000fe200020006ff */
[C---:B------:R-:W-:Y:S01]  /*47d0*/  FMUL.FTZ R78, R74.reuse, R147 ;  /* 0x000000934a4e7220 */ /* 0x040fe20000410000 */
[----:B------:R-:W-:Y:S01]  /*47e0*/  FFMA.FTZ R79, R79, R82, R150 ;  /* 0x000000524f4f7223 */ /* 0x000fe20000010096 */
[----:B------:R-:W-:Y:S01]  /*47f0*/  FFMA.FTZ R151, R74, R49, -R151 ;  /* 0x000000314a977223 */ /* 0x000fe20000010897 */
[----:B------:R-:W-:-:S02]  /*4800*/  HADD2.F32 R74, -RZ, R51.H0_H0 ;  /* 0x20000033ff4a7230 */ /* 0x000fc40000004100 */
[----:B------:R-:W-:Y:S01]  /*4810*/  FFMA.FTZ R82, R75, R49, R78 ;  /* 0x000000314b527223 */ /* 0x000fe2000001004e */
[----:B------:R-:W-:Y:S01]  /*4820*/  HADD2.F32 R49, -RZ, R50.H0_H0 ;  /* 0x20000032ff317230 */ /* 0x000fe20000004100 */
[----:B------:R-:W-:Y:S01]  /*4830*/  F2FP.SATFINITE.E4M3.F32.PACK_AB_MERGE_C R79, R79, R148, RZ ;  /* 0x000000944f4f723e */ /* 0x000fe200048070ff */
[----:B------:R-:W-:Y:S02]  /*4840*/  HADD2.F32 R51, -RZ, R51.H1_H1 ;  /* 0x30000033ff337230 */ /* 0x000fe40000004100 */
[----:B------:R-:W-:Y:S01]  /*4850*/  HADD2.F32 R134, -RZ, R134.H0_H0 ;  /* 0x20000086ff867230 */ /* 0x000fe20000004100 */
[----:B------:R-:W-:Y:S01]  /*4860*/  F2FP.SATFINITE.E4M3.F32.PACK_AB_MERGE_C R82, R82, R151, RZ ;  /* 0x000000975252723e */ /* 0x000fe200048070ff */
        /* <DEDUP_REMOVED lines=16> */
.L_x_2260:
[----:B------:R-:W-:Y:S05]  /*4970*/  BSYNC B3 ;  /* 0x0000000000037941 */ /* 0x000fea0003800000 */
.L_x_2259:
[----:B------:R-:W-:Y:S01]  /*4980*/  ULDC.64 UR4, c[0x0][0x2e8] ;  /* 0x0000ba0000047ab9 */ /* 0x000fe20000000a00 */
[----:B------:R-:W-:Y:S01]  /*4990*/  ULDC.64 UR6, c[0x0][0x208] ;  /* 0x0000820000067ab9 */ /* 0x000fe20000000a00 */
[----:B------:R-:W-:-:S04]  /*49a0*/  IADD3 R72, P2, P3, R77, UR4, R44 ;  /* 0x000000044d487c10 */ /* 0x000fc8000fb5e02c */
[----:B------:R-:W-:-:S05]  /*49b0*/  IADD3.X R73, R76, UR5, R40, P2, P3 ;  /* 0x000000054c497c10 */ /* 0x000fca00097e6428 */
[----:B--2---:R3:W-:Y:S04]  /*49c0*/  STG.E.128 desc[UR6][R72.64], R48 ;  /* 0x0000003048007986 */ /* 0x0047e8000c101d06 */
.L_x_2258:
[----:B------:R-:W-:Y:S05]  /*49d0*/  BSYNC B2 ;  /* 0x0000000000027941 */ /* 0x000fea0003800000 */
.L_x_2257:
[----:B------:R-:W-:Y:S05]  /*49e0*/  @P1 BRA `(.L_x_2256) ;  /* 0x0000000400d41947 */ /* 0x000fea0003800000 */
[----:B------:R-:W-:Y:S01]  /*49f0*/  LOP3.LUT P2, RZ, R229, 0x4, RZ, 0xc0, !PT ;  /* 0x00000004e5ff7812 */ /* 0x000fe2000784c0ff */
[C---:B0-23--:R-:W-:Y:S01]  /*4a00*/  VIADD R49, R152.reuse, 0x40 ;  /* 0x0000004098317836 */ /* 0x04dfe20000000000 */
        /* <DEDUP_REMOVED lines=15> */
[----:B0-----:R-:W-:Y:S01]  /*4b00*/  IMAD.MOV.U32 R68, RZ, RZ, R48 ;  /* 0x000000ffff447224 */ /* 0x001fe200078e0030 */
        /* <DEDUP_REMOVED lines=34> */
[----:B------:R-:W-:Y:S02]  /*4d30*/  HADD2.F32 R72, -RZ, R144.H1_H1 ;  /* 0x30000090ff487230 */ /* 0x000fe40000004100 */
[----:B------:R-:W-:Y:S01]  /*4d40*/  FMUL.FTZ R75, R71, R73 ;  /* 0x00000049474b7220 */ /* 0x000fe20000410000 */
[----:B------:R-:W-:-:S02]  /*4d50*/  HADD2.F32 R145, -RZ, R145.H0_H0 ;  /* 0x20000091ff917230 */ /* 0x000fc40000004100 */
[----:B------:R-:W-:Y:S02]  /*4d60*/  HADD2.F32 R68, -RZ, R68.H1_H1 ;  /* 0x30000044ff447230 */ /* 0x000fe40000004100 */
        /* <DEDUP_REMOVED lines=14> */
[----:B------:R-:W-:Y:S01]  /*4e50*/  F2FP.F16.E4M3.UNPACK_B R68, R50.H1 ;  /* 0x00000032ff44723e */ /* 0x000fe200030006ff */
[----:B------:R-:W-:Y:S01]  /*4e60*/  HADD2.F32 R71, -RZ, R69.H1_H1 ;  /* 0x30000045ff477230 */ /* 0x000fe20000004100 */
[----:B------:R-:W-:Y:S01]  /*4e70*/  F2FP.F16.E4M3.UNPACK_B R79, R79 ;  /* 0x0000004fff4f723e */ /* 0x000fe200020006ff */
[----:B------:R-:W-:Y:S01]  /*4e80*/  HADD2.F32 R80, -RZ, R75.H1_H1 ;  /* 0x3000004bff507230 */ /* 0x000fe20000004100 */
[----:B------:R-:W-:Y:S01]  /*4e90*/  F2FP.SATFINITE.E4M3.F32.PACK_AB_MERGE_C R145, R83, R82, RZ ;  /* 0x000000525391723e */ /* 0x000fe200048070ff */
        /* <DEDUP_REMOVED lines=25> */
[-C--:B------:R-:W-:Y:S01]  /*5030*/  FMUL.FTZ R70, R50, R79.reuse ;  /* 0x0000004f32467220 */ /* 0x080fe20000410000 */
[----:B------:R-:W-:Y:S01]  /*5040*/  FMUL.FTZ R79, R51, R79 ;  /* 0x0000004f334f7220 */ /* 0x000fe20000410000 */
        /* <DEDUP_REMOVED lines=9> */
.L_x_2262:
[----:B------:R-:W-:Y:S05]  /*50e0*/  BSYNC B2 ;  /* 0x0000000000027941 */ /* 0x000fea0003800000 */
.L_x_2261:
[----:B------:R-:W-:Y:S01]  /*50f0*/  ULDC.64 UR4, c[0x0][0x2e8] ;  /* 0x0000ba0000047ab9 */ /* 0x000fe20000000a00 */
[----:B------:R-:W-:Y:S01]  /*5100*/  ULDC.64 UR6, c[0x0][0x208] ;  /* 0x0000820000067ab9 */ /* 0x000fe20000000a00 */
[----:B------:R-:W-:-:S04]  /*5110*/  IADD3 R68, P2, P3, R41, UR4, R77 ;  /* 0x0000000429447c10 */ /* 0x000fc8000fb5e04d */
[----:B------:R-:W-:-:S05]  /*5120*/  IADD3.X R69, R107, UR5, R76, P2, P3 ;  /* 0x000000056b457c10 */ /* 0x000fca00097e644c */
[----:B0-----:R4:W-:Y:S04]  /*5130*/  STG.E.128 desc[UR6][R68.64], R48 ;  /* 0x0000003044007986 */ /* 0x0019e8000c101d06 */
.L_x_2256:
[----:B------:R-:W-:Y:S05]  /*5140*/  BSYNC B1 ;  /* 0x0000000000017941 */ /* 0x000fea0003800000 */
.L_x_2255:
[----:B------:R-:W-:Y:S01]  /*5150*/  ISETP.NE.AND P2, PT, R146, RZ, PT ;  /* 0x000000ff9200720c */ /* 0x000fe20003f45270 */
[----:B------:R-:W-:-:S12]  /*5160*/  BSSY B1, `(.L_x_2263) ;  /* 0x00000ee000017945 */ /* 0x000fd80003800000 */
[----:B------:R-:W-:Y:S05]  /*5170*/  @P2 BRA `(.L_x_2264) ;  /* 0x0000000c00b02947 */ /* 0x000fea0003800000 */
[----:B----4-:R-:W-:Y:S01]  /*5180*/  IADD3 R69, P2, P3, R14, R128, R18 ;  /* 0x000000800e457210 */ /* 0x010fe20007b5e012 */
[----:B------:R-:W-:Y:S03]  /*5190*/  BSSY B2, `(.L_x_2265) ;  /* 0x0000074000027945 */ /* 0x000fe60003800000 */
[----:B------:R-:W-:Y:S01]  /*51a0*/  IADD3.X R68, R26, R131, R19, P2, P3 ;  /* 0x000000831a447210 */ /* 0x000fe200017e6413 */
[----:B------:R-:W-:Y:S08]  /*51b0*/  @P0 BRA `(.L_x_2266) ;  /* 0x0000000400c40947 */ /* 0x000ff00003800000 */
[----:B0-23--:R0:W2:Y:S01]  /*51c0*/  LDS.128 R48, [R118+0x24400] ;  /* 0x0244000076307984 */ /* 0x00d0a20000000c00 */
[----:B------:R-:W-:Y:S01]  /*51d0*/  ISETP.GE.AND P2, PT, R22, R130, PT ;  /* 0x000000821600720c */ /* 0x000fe20003f46270 */
[----:B------:R-:W-:-:S12]  /*51e0*/  BSSY B3, `(.L_x_2267) ;  /* 0x0000069000037945 */ /* 0x000fd80003800000 */
[----:B0-----:R-:W-:Y:S05]  /*51f0*/  @P2 BRA `(.L_x_2268) ;  /* 0x00000004009c2947 */ /* 0x001fea0003800000 */
        /* <DEDUP_REMOVED lines=103> */
.L_x_2268:
[----:B------:R-:W-:Y:S05]  /*5870*/  BSYNC B3 ;  /* 0x0000000000037941 */ /* 0x000fea0003800000 */
.L_x_2267:
[----:B------:R-:W-:Y:S01]  /*5880*/  ULDC.64 UR4, c[0x0][0x2e8] ;  /* 0x0000ba0000047ab9 */ /* 0x000fe20000000a00 */
[----:B------:R-:W-:Y:S01]  /*5890*/  ULDC.64 UR6, c[0x0][0x208] ;  /* 0x0000820000067ab9 */ /* 0x000fe20000000a00 */
[----:B------:R-:W-:-:S04]  /*58a0*/  IADD3 R64, P2, P3, R69, UR4, R44 ;  /* 0x0000000445407c10 */ /* 0x000fc8000fb5e02c */
[----:B------:R-:W-:-:S05]  /*58b0*/  IADD3.X R65, R68, UR5, R40, P2, P3 ;  /* 0x0000000544417c10 */ /* 0x000fca00097e6428 */
[----:B--2---:R4:W-:Y:S04]  /*58c0*/  STG.E.128 desc[UR6][R64.64], R48 ;  /* 0x0000003040007986 */ /* 0x0049e8000c101d06 */
.L_x_2266:
[----:B------:R-:W-:Y:S05]  /*58d0*/  BSYNC B2 ;  /* 0x0000000000027941 */ /* 0x000fea0003800000 */
.L_x_2265:
[----:B------:R-:W-:Y:S05]  /*58e0*/  @P1 BRA `(.L_x_2264) ;  /* 0x0000000400d41947 */ /* 0x000fea0003800000 */
[----:B------:R-:W-:Y:S01]  /*58f0*/  LOP3.LUT P2, RZ, R229, 0x4, RZ, 0xc0, !PT ;  /* 0x00000004e5ff7812 */ /* 0x000fe2000784c0ff */
[C---:B0-234-:R-:W-:Y:S01]  /*5900*/  VIADD R49, R152.reuse, 0x40 ;  /* 0x0000004098317836 */ /* 0x05dfe20000000000 */
        /* <DEDUP_REMOVED lines=109> */
.L_x_2270:
[----:B------:R-:W-:Y:S05]  /*5fe0*/  BSYNC B2 ;  /* 0x0000000000027941 */ /* 0x000fea0003800000 */
.L_x_2269:
[----:B------:R-:W-:Y:S01]  /*5ff0*/  ULDC.64 UR4, c[0x0][0x2e8] ;  /* 0x0000ba0000047ab9 */ /* 0x000fe20000000a00 */
[----:B------:R-:W-:Y:S01]  /*6000*/  ULDC.64 UR6, c[0x0][0x208] ;  /* 0x0000820000067ab9 */ /* 0x000fe20000000a00 */
[----:B------:R-:W-:-:S04]  /*6010*/  IADD3 R60, P2, P3, R41, UR4, R69 ;  /* 0x00000004293c7c10 */ /* 0x000fc8000fb5e045 */
[----:B------:R-:W-:-:S05]  /*6020*/  IADD3.X R61, R107, UR5, R68, P2, P3 ;  /* 0x000000056b3d7c10 */ /* 0x000fca00097e6444 */
[----:B0-----:R0:W-:Y:S04]  /*6030*/  STG.E.128 desc[UR6][R60.64], R48 ;  /* 0x000000303c007986 */ /* 0x0011e8000c101d06 */
.L_x_2264:
[----:B------:R-:W-:Y:S05]  /*6040*/  BSYNC B1 ;  /* 0x0000000000017941 */ /* 0x000fea0003800000 */
.L_x_2263:
[----:B------:R-:W-:Y:S05]  /*6050*/  @P4 BRA `(.L_x_2271) ;  /* 0x0000005c00604947 */ /* 0x000fea0003800000 */
[----:B------:R-:W-:Y:S01]  /*6060*/  IADD3 R128, P2, P3, R27, R128, R18 ;  /* 0x000000801b807210 */ /* 0x000fe20007b5e012 */
[----:B------:R-:W-:Y:S03]  /*6070*/  BSSY B1, `(.L_x_2272) ;  /* 0x0000076000017945 */ /* 0x000fe60003800000 */
[----:B------:R-:W-:Y:S01]  /*6080*/  IADD3.X R131, R31, R131, R19, P2, P3 ;  /* 0x000000831f837210 */ /* 0x000fe200017e6413 */
[----:B------:R-:W-:Y:S08]  /*6090*/  @P0 BRA `(.L_x_2273) ;  /* 0x0000000400cc0947 */ /* 0x000ff00003800000 */
[----:B0-234-:R0:W2:Y:S01]  /*60a0*/  LDS.128 R48, [R118+0x26400] ;  /* 0x0264000076307984 */ /* 0x01d0a20000000c00 */
[----:B------:R-:W-:Y:S01]  /*60b0*/  ISETP.GE.AND P2, PT, R22, R130, PT ;  /* 0x000000821600720c */ /* 0x000fe20003f46270 */
[----:B------:R-:W-:-:S12]  /*60c0*/  BSSY B2, `(.L_x_2274) ;  /* 0x000006b000027945 */ /* 0x000fd80003800000 */
[----:B0-----:R-:W-:Y:S05]  /*60d0*/  @P2 BRA `(.L_x_2275) ;  /* 0x0000000400a42947 */ /* 0x001fea0003800000 */
[----:B------:R-:W-:Y:S01]  /*60e0*/  SHF.R.U32.HI R64, RZ, 0x8, R57 ;  /* 0x00000008ff407819 */ /* 0x000fe20000011639 */
[----:B--2---:R-:W-:Y:S01]  /*60f0*/  IMAD.MOV.U32 R58, RZ, RZ, R51 ;  /* 0x000000ffff3a7224 */ /* 0x004fe200078e0033 */
[--C-:B------:R-:W-:Y:S02]  /*6100*/  SHF.R.U32.HI R61, RZ, 0x8, R59.reuse ;  /* 0x00000008ff3d7819 */ /* 0x100fe4000001163b */
[----:B------:R-:W-:Y:S01]  /*6110*/  LOP3.LUT R60, R59, 0xff0000ff, RZ, 0xc0, !PT ;  /* 0xff0000ff3b3c7812 */ /* 0x000fe200078ec0ff */
[----:B------:R-:W-:Y:S01]  /*6120*/  IMAD.SHL.U32 R51, R64, 0x100, RZ ;  /* 0x0000010040337824 */ /* 0x000fe200078e00ff */
[----:B------:R-:W-:Y:S01]  /*6130*/  SHF.R.U32.HI R62, RZ, 0x10, R59 ;  /* 0x00000010ff3e7819 */ /* 0x000fe2000001163b */
[----:B------:R-:W-:Y:S01]  /*6140*/  IMAD.SHL.U32 R59, R61, 0x100, RZ ;  /* 0x000001003d3b7824 */ /* 0x000fe200078e00ff */
[----:B------:R-:W-:Y:S02]  /*6150*/  LOP3.LUT R56, R57, 0xff0000ff, RZ, 0xc0, !PT ;  /* 0xff0000ff39387812 */ /* 0x000fe400078ec0ff */
[----:B------:R-:W-:Y:S01]  /*6160*/  SHF.R.U32.HI R63, RZ, 0x10, R57 ;  /* 0x00000010ff3f7819 */ /* 0x000fe20000011639 */
[----:B------:R-:W-:Y:S01]  /*6170*/  IMAD.U32 R62, R62, 0x10000, RZ ;  /* 0x000100003e3e7824 */ /* 0x000fe200078e00ff */
[----:B------:R-:W-:Y:S01]  /*6180*/  LOP3.LUT R51, R56, 0xff00, R51, 0xf8, !PT ;  /* 0x0000ff0038337812 */ /* 0x000fe200078ef833 */
[----:B------:R-:W-:Y:S01]  /*6190*/  IMAD.MOV.U32 R57, RZ, RZ, R50 ;  /* 0x000000ffff397224 */ /* 0x000fe200078e0032 */
[----:B------:R-:W-:Y:S01]  /*61a0*/  LOP3.LUT R59, R60, 0xff00, R59, 0xf8, !PT ;  /* 0x0000ff003c3b7812 */ /* 0x000fe200078ef83b */
[----:B------:R-:W-:Y:S01]  /*61b0*/  IMAD.U32 R56, R63, 0x10000, RZ ;  /* 0x000100003f387824 */ /* 0x000fe200078e00ff */
[----:B------:R-:W-:-:S02]  /*61c0*/  F2FP.F16.E4M3.UNPACK_B R60, R87.H1 ;  /* 0x00000057ff3c723e */ /* 0x000fc400030006ff */
        /* <DEDUP_REMOVED lines=8> */
[----:B------:R-:W-:Y:S02]  /*6250*/  HADD2.F32 R50, -RZ, R50.H0_H0 ;  /* 0x20000032ff327230 */ /* 0x000fe40000004100 */
[----:B------:R-:W-:Y:S01]  /*6260*/  FMUL.FTZ R65, R51, R62 ;  /* 0x0000003e33417220 */ /* 0x000fe20000410000 */
[----:B------:R-:W-:Y:S01]  /*6270*/  HADD2.F32 R60, -RZ, R59.H0_H0 ;  /* 0x2000003bff3c7230 */ /* 0x000fe20000004100 */
[----:B------:R-:W-:Y:S01]  /*6280*/  F2FP.F16.E4M3.UNPACK_B R87, R87 ;  /* 0x00000057ff57723e */ /* 0x000fe200020006ff */
[----:B------:R-:W-:-:S02]  /*6290*/  HADD2.F32 R56, -RZ, R49.H1_H1 ;  /* 0x30000031ff387230 */ /* 0x000fc40000004100 */
        /* <DEDUP_REMOVED lines=77> */
.L_x_2275:
[----:B------:R-:W-:Y:S05]  /*6770*/  BSYNC B2 ;  /* 0x0000000000027941 */ /* 0x000fea0003800000 */
.L_x_2274:
[----:B------:R-:W-:Y:S01]  /*6780*/  ULDC.64 UR4, c[0x0][0x2e8] ;  /* 0x0000ba0000047ab9 */ /* 0x000fe20000000a00 */
[----:B------:R-:W-:Y:S01]  /*6790*/  ULDC.64 UR6, c[0x0][0x208] ;  /* 0x0000820000067ab9 */ /* 0x000fe20000000a00 */
[----:B------:R-:W-:-:S04]  /*67a0*/  IADD3 R56, P2, P3, R128, UR4, R44 ;  /* 0x0000000480387c10 */ /* 0x000fc8000fb5e02c */
[----:B------:R-:W-:-:S05]  /*67b0*/  IADD3.X R57, R131, UR5, R40, P2, P3 ;  /* 0x0000000583397c10 */ /* 0x000fca00097e6428 */
[----:B--2---:R0:W-:Y:S04]  /*67c0*/  STG.E.128 desc[UR6][R56.64], R48 ;  /* 0x0000003038007986 */ /* 0x0041e8000c101d06 */
.L_x_2273:
[----:B------:R-:W-:Y:S05]  /*67d0*/  BSYNC B1 ;  /* 0x0000000000017941 */ /* 0x000fea0003800000 */
.L_x_2272:
        /* <DEDUP_REMOVED lines=9> */
[----:B------:R-:W-:Y:S01]  /*6870*/  SHF.R.U32.HI R52, RZ, 0x8, R55 ;  /* 0x00000008ff347819 */ /* 0x000fe20000011637 */
[----:B0-----:R-:W-:Y:S01]  /*6880*/  IMAD.MOV.U32 R54, RZ, RZ, R51 ;  /* 0x000000ffff367224 */ /* 0x001fe200078e0033 */
        /* <DEDUP_REMOVED lines=103> */
.L_x_2277:
[----:B------:R-:W-:Y:S05]  /*6f00*/  BSYNC B1 ;  /* 0x0000000000017941 */ /* 0x000fea0003800000 */
.L_x_2276:
[----:B------:R-:W-:Y:S01]  /*6f10*/  ULDC.64 UR4, c[0x0][0x2e8] ;  /* 0x0000ba0000047ab9 */ /* 0x000fe20000000a00 */
[----:B------:R-:W-:Y:S01]  /*6f20*/  ULDC.64 UR6, c[0x0][0x208] ;  /* 0x0000820000067ab9 */ /* 0x000fe20000000a00 */
[----:B------:R-:W-:-:S04]  /*6f30*/  IADD3 R52, P2, P3, R41, UR4, R128 ;  /* 0x0000000429347c10 */ /* 0x000fc8000fb5e080 */
[----:B------:R-:W-:-:S05]  /*6f40*/  IADD3.X R53, R107, UR5, R131, P2, P3 ;  /* 0x000000056b357c10 */ /* 0x000fca00097e6483 */
[----:B0-----:R0:W-:Y:S01]  /*6f50*/  STG.E.128 desc[UR6][R52.64], R48 ;  /* 0x0000003034007986 */ /* 0x0011e2000c101d06 */
[----:B------:R-:W-:Y:S05]  /*6f60*/  BRA `(.L_x_2271) ;  /* 0x0000004c009c7947 */ /* 0x000fea0003800000 */
.L_x_2235:
[C---:B------:R-:W-:Y:S01]  /*6f70*/  ISETP.GE.AND P5, PT, R228.reuse, R119, PT ;  /* 0x00000077e400720c */ /* 0x040fe20003fa6270 */
[C---:B------:R-:W-:Y:S01]  /*6f80*/  VIADD R52, R228.reuse, 0xc0 ;  /* 0x000000c0e4347836 */ /* 0x040fe20000000000 */
[----:B------:R-:W-:Y:S01]  /*6f90*/  P2R R61, PR, RZ, 0x1 ;  /* 0x00000001ff3d7803 */ /* 0x000fe20000000000 */
[----:B------:R-:W-:Y:S01]  /*6fa0*/  VIADD R60, R228, 0x40 ;  /* 0x00000040e43c7836 */ /* 0x000fe20000000000 */
[----:B------:R-:W-:Y:S01]  /*6fb0*/  ISETP.GE.OR P5, PT, R18, R130, P5 ;  /* 0x000000821200720c */ /* 0x000fe20002fa6670 */
[----:B------:R-:W-:Y:S01]  /*6fc0*/  VIADD R62, R228, 0x80 ;  /* 0x00000080e43e7836 */ /* 0x000fe20000000000 */
[----:B------:R-:W-:-:S11]  /*6fd0*/  ULDC.64 UR6, c[0x0][0x208] ;  /* 0x0000820000067ab9 */ /* 0x000fd60000000a00 */
[----:B------:R-:W0:Y:S08]  /*6fe0*/  @!P5 LDC.64 R56, c[0x0][0x3e8] ;  /* 0x0000fa00ff38db82 */ /* 0x000e300000000a00 */
[----:B------:R-:W1:Y:S01]  /*6ff0*/  @!P5 LDC.64 R58, c[0x0][0x400] ;  /* 0x00010000ff3adb82 */ /* 0x000e620000000a00 */
[----:B0-----:R-:W-:-:S04]  /*7000*/  @!P5 IADD3 R56, P2, P3, R90, R56, R48 ;  /* 0x000000385a38d210 */ /* 0x001fc80007b5e030 */
[----:B------:R-:W-:Y:S02]  /*7010*/  @!P5 IADD3.X R57, R33, R57, R135, P2, P3 ;  /* 0x000000392139d210 */ /* 0x000fe400017e6487 */
        /* <DEDUP_REMOVED lines=12> */
[----:B------:R-:W0:Y:S02]  /*70e0*/  @!P2 LDC.64 R52, c[0x0][0x408] ;  /* 0x00010200ff34ab82 */ /* 0x000e240000000a00 */
[----:B0-----:R-:W-:-:S04]  /*70f0*/  @!P2 IMAD.WIDE.U32 R54, R52, 0xc0, R50 ;  /* 0x000000c03436a825 */ /* 0x001fc800078e0032 */
[----:B------:R-:W-:Y:S01]  /*7100*/  @!P2 IMAD R53, R53, 0xc0, RZ ;  /* 0x000000c03535a824 */ /* 0x000fe200078e02ff */
[----:B---3--:R-:W-:-:S03]  /*7110*/  @!P2 IADD3 R82, P3, P4, R96, R82, R54 ;  /* 0x000000526052a210 */ /* 0x008fc60007c7e036 */
[----:B------:R-:W-:-:S05]  /*7120*/  @!P2 IMAD.IADD R52, R55, 0x1, R53 ;  /* 0x000000013734a824 */ /* 0x000fca00078e0235 */
[----:B------:R-:W-:Y:S02]  /*7130*/  @!P2 IADD3.X R83, R35, R83, R52, P3, P4 ;  /* 0x000000532353a210 */ /* 0x000fe40001fe8434 */
[----:B-1----:R-:W-:-:S04]  /*7140*/  @!P5 IADD3 R58, P3, P4, R96, R58, R50 ;  /* 0x0000003a603ad210 */ /* 0x002fc80007c7e032 */
        /* <DEDUP_REMOVED lines=10> */
[----:B------:R-:W2:Y:S03]  /*71f0*/  @!P3 LDC.64 R68, c[0x0][0x3e8] ;  /* 0x0000fa00ff44bb82 */ /* 0x000ea60000000a00 */
[----:B------:R-:W-:Y:S02]  /*7200*/  @!P3 IADD3.X R52, R33, R11, R135, P0, P6 ;  /* 0x0000000b2134b210 */ /* 0x000fe400007ec487 */
[----:B------:R-:W-:-:S03]  /*7210*/  @!P4 IADD3 R53, P0, P6, R96, R50, R6 ;  /* 0x000000326035c210 */ /* 0x000fc60007e1e006 */
[----:B------:R-:W3:Y:S01]  /*7220*/  @!P3 LDC.64 R84, c[0x0][0x400] ;  /* 0x00010000ff54bb82 */ /* 0x000ee20000000a00 */
        /* <DEDUP_REMOVED lines=9> */
[----:B--2---:R-:W-:Y:S02]  /*72c0*/  @!P3 IADD3 R68, P6, R49, R68, RZ ;  /* 0x000000443144b210 */ /* 0x004fe40007fde0ff */
[----:B------:R-:W-:-:S03]  /*72d0*/  CS2R R54, SRZ ;  /* 0x0000000000367805 */ /* 0x000fc6000001ff00 */
[----:B------:R-:W-:Y:S01]  /*72e0*/  @!P3 IMAD.X R69, R52, 0x1, R69, P6 ;  /* 0x000000013445b824 */ /* 0x000fe200030e0645 */
[----:B---3--:R-:W-:Y:S02]  /*72f0*/  @!P3 IADD3 R84, P6, R51, R84, RZ ;  /* 0x000000543354b210 */ /* 0x008fe40007fde0ff */
[----:B------:R-:W-:Y:S02]  /*7300*/  CS2R R50, SRZ ;  /* 0x0000000000327805 */ /* 0x000fe4000001ff00 */
[----:B------:R-:W-:Y:S01]  /*7310*/  CS2R R52, SRZ ;  /* 0x0000000000347805 */ /* 0x000fe2000001ff00 */
[----:B------:R-:W-:Y:S01]  /*7320*/  @!P3 IMAD.X R85, R48, 0x1, R85, P6 ;  /* 0x000000013055b824 */ /* 0x000fe200030e0655 */
[----:B------:R-:W-:Y:S02]  /*7330*/  CS2R R48, SRZ ;  /* 0x0000000000307805 */ /* 0x000fe4000001ff00 */
[----:B------:R-:W-:Y:S02]  /*7340*/  CS2R R60, SRZ ;  /* 0x00000000003c7805 */ /* 0x000fe4000001ff00 */
[----:B------:R0:W2:Y:S04]  /*7350*/  @!P5 LDG.E.128 R52, desc[UR6][R58.64] ;  /* 0x000000063a34d981 */ /* 0x0000a8000c1e1d00 */
[----:B------:R1:W3:Y:S04]  /*7360*/  @!P5 LDG.E.128 R48, desc[UR6][R56.64] ;  /* 0x000000063830d981 */ /* 0x0002e8000c1e1d00 */
[----:B------:R4:W5:Y:S01]  /*7370*/  @!P4 LDG.E.128 R60, desc[UR6][R66.64] ;  /* 0x00000006423cc981 */ /* 0x000962000c1e1d00 */
[----:B0-----:R-:W-:-:S02]  /*7380*/  CS2R R58, SRZ ;  /* 0x00000000003a7805 */ /* 0x001fc4000001ff00 */
[----:B-1----:R-:W-:Y:S02]  /*7390*/  CS2R R56, SRZ ;  /* 0x0000000000387805 */ /* 0x002fe4000001ff00 */
[----:B----4-:R-:W-:-:S04]  /*73a0*/  CS2R R66, SRZ ;  /* 0x0000000000427805 */ /* 0x010fc8000001ff00 */
[----:B------:R0:W4:Y:S01]  /*73b0*/  @!P4 LDG.E.128 R56, desc[UR6][R64.64] ;  /* 0x000000064038c981 */ /* 0x000122000c1e1d00 */
[----:B------:R-:W-:Y:S02]  /*73c0*/  CS2R R70, SRZ ;  /* 0x0000000000467805 */ /* 0x000fe4000001ff00 */
[----:B------:R-:W-:Y:S02]  /*73d0*/  CS2R R72, SRZ ;  /* 0x0000000000487805 */ /* 0x000fe4000001ff00 */
[----:B------:R-:W-:Y:S02]  /*73e0*/  CS2R R74, SRZ ;  /* 0x00000000004a7805 */ /* 0x000fe4000001ff00 */
[----:B------:R-:W-:Y:S02]  /*73f0*/  CS2R R76, SRZ ;  /* 0x00000000004c7805 */ /* 0x000fe4000001ff00 */
[----:B------:R-:W-:Y:S02]  /*7400*/  CS2R R78, SRZ ;  /* 0x00000000004e7805 */ /* 0x000fe4000001ff00 */
[----:B------:R-:W4:Y:S01]  /*7410*/  @!P2 LDG.E.128 R72, desc[UR6][R80.64] ;  /* 0x000000065048a981 */ /* 0x000f22000c1e1d00 */
[----:B0-----:R-:W-:-:S03]  /*7420*/  CS2R R64, SRZ ;  /* 0x0000000000407805 */ /* 0x001fc6000001ff00 */
[----:B------:R-:W4:Y:S04]  /*7430*/  @!P2 LDG.E.128 R76, desc[UR6][R82.64] ;  /* 0x00000006524ca981 */ /* 0x000f28000c1e1d00 */
[----:B------:R0:W4:Y:S02]  /*7440*/  @!P3 LDG.E.128 R64, desc[UR6][R68.64] ;  /* 0x000000064440b981 */ /* 0x000124000c1e1d00 */
[----:B0-----:R-:W-:-:S06]  /*7450*/  CS2R R68, SRZ ;  /* 0x0000000000447805 */ /* 0x001fcc000001ff00 */
[----:B------:R-:W4:Y:S01]  /*7460*/  @!P3 LDG.E.128 R68, desc[UR6][R84.64] ;  /* 0x000000065444b981 */ /* 0x000f22000c1e1d00 */
[----:B------:R-:W-:-:S04]  /*7470*/  ULOP3.LUT UR4, UR60, 0x1, URZ, 0xfc, !UPT ;  /* 0x000000013c047892 */ /* 0x000fc8000f8efc3f */
[----:B------:R-:W-:-:S06]  /*7480*/  UISETP.NE.AND UP0, UPT, UR4, 0x3, UPT ;  /* 0x000000030400788c */ /* 0x000fcc000bf05270 */
[----:B------:R-:W-:Y:S02]  /*7490*/  PLOP3.LUT P5, PT, PT, PT, UP0, 0x80, 0x0 ;  /* 0x000000000000781c */ /* 0x000fe40003faf008 */
[----:B------:R-:W-:Y:S01]  /*74a0*/  ISETP.GE.AND P2, PT, R18, R130, PT ;  /* 0x000000821200720c */ /* 0x000fe20003f46270 */
[----:B--2---:R-:W-:Y:S02]  /*74b0*/  IMAD.MOV.U32 R161, RZ, RZ, R52 ;  /* 0x000000ffffa17224 */ /* 0x004fe400078e0034 */
[----:B------:R-:W-:Y:S02]  /*74c0*/  IMAD.MOV.U32 R159, RZ, RZ, R54 ;  /* 0x000000ffff9f7224 */ /* 0x000fe400078e0036 */
[----:B---3--:R-:W-:Y:S02]  /*74d0*/  IMAD.MOV.U32 R160, RZ, RZ, R48 ;  /* 0x000000ffffa07224 */ /* 0x008fe400078e0030 */
[----:B------:R-:W-:Y:S02]  /*74e0*/  IMAD.MOV.U32 R158, RZ, RZ, R50 ;  /* 0x000000ffff9e7224 */ /* 0x000fe400078e0032 */
[----:B-----5:R-:W-:-:S02]  /*74f0*/  IMAD.MOV.U32 R153, RZ, RZ, R60 ;  /* 0x000000ffff997224 */ /* 0x020fc400078e003c */
[----:B------:R-:W-:Y:S02]  /*7500*/  IMAD.MOV.U32 R154, RZ, RZ, R62 ;  /* 0x000000ffff9a7224 */ /* 0x000fe400078e003e */
[----:B----4-:R-:W-:Y:S02]  /*7510*/  IMAD.MOV.U32 R151, RZ, RZ, R56 ;  /* 0x000000ffff977224 */ /* 0x010fe400078e0038 */
        /* <DEDUP_REMOVED lines=11> */
.L_x_2278:
        /* <DEDUP_REMOVED lines=9> */
.L_x_2538:
[----:B------:R-:W-:Y:S05]  /*7660*/  BSYNC B1 ;  /* 0x0000000000017941 */ /* 0x000fea0003800000 */
.L_x_2279:
        /* <DEDUP_REMOVED lines=13> */
[----:B------:R-:W-:Y:S01]  /*7740*/  IADD3.X R162, R40, R155, R38, P3, P4 ;  /* 0x0000009b28a27210 */ /* 0x000fe20001fe8426 */
[----:B-1----:R-:W-:Y:S01]  /*7750*/  VIADD R83, R81, 0xffffff80 ;  /* 0xffffff8051537836 */ /* 0x002fe20000000000 */
[----:B------:R-:W-:-:S04]  /*7760*/  SHF.R.S32.HI R81, RZ, 0x1f, R80 ;  /* 0x0000001fff517819 */ /* 0x000fc80000011450 */
[----:B------:R-:W-:Y:S02]  /*7770*/  LEA.HI R81, R81, R80, RZ, 0x5 ;  /* 0x0000005051517211 */ /* 0x000fe400078f28ff */
[----:B------:R-:W-:Y:S02]  /*7780*/  SHF.R.S32.HI R82, RZ, 0x1f, R83 ;  /* 0x0000001fff527819 */ /* 0x000fe40000011453 */
[----:B------:R-:W-:Y:S02]  /*7790*/  LEA.HI.SX32 R81, R81, R36, 0x1b ;  /* 0x0000002451517211 */ /* 0x000fe400078fdaff */
[----:B------:R-:W-:-:S03]  /*77a0*/  LEA.HI R82, R82, R83, RZ, 0x5 ;  /* 0x0000005352527211 */ /* 0x000fc600078f28ff */
[----:B------:R-:W-:Y:S02]  /*77b0*/  IMAD.SHL.U32 R157, R81, 0x10, RZ ;  /* 0x00000010519d7824 */ /* 0x000fe400078e00ff */
[----:B------:R-:W-:-:S03]  /*77c0*/  IMAD.SHL.U32 R82, R82, 0x20, RZ ;  /* 0x0000002052527824 */ /* 0x000fc600078e00ff */
[----:B------:R-:W-:Y:S02]  /*77d0*/  LOP3.LUT R81, R3, 0x70, R157, 0xf8, !PT ;  /* 0x0000007003517812 */ /* 0x000fe400078ef89d */
[----:B------:R-:W-:Y:S02]  /*77e0*/  LOP3.LUT R82, R82, 0xfffffc00, RZ, 0xc0, !PT ;  /* 0xfffffc0052527812 */ /* 0x000fe400078ec0ff */
[----:B------:R-:W-:-:S05]  /*77f0*/  LOP3.LUT R81, R81, R20, RZ, 0x3c, !PT ;  /* 0x0000001451517212 */ /* 0x000fca00078e3cff */
[----:B------:R-:W-:Y:S02]  /*7800*/  IMAD.IADD R80, R82, 0x1, R81 ;  /* 0x0000000152507824 */ /* 0x000fe400078e0251 */
        /* <DEDUP_REMOVED lines=9> */
[----:B------:R-:W-:Y:S02]  /*78a0*/  SHF.R.U32.HI R167, RZ, 0x10, R49 ;  /* 0x00000010ffa77819 */ /* 0x000fe40000011631 */
[--C-:B------:R-:W-:Y:S02]  /*78b0*/  SHF.R.U32.HI R163, RZ, 0x8, R53.reuse ;  /* 0x00000008ffa37819 */ /* 0x100fe40000011635 */
[----:B------:R-:W-:Y:S02]  /*78c0*/  LOP3.LUT R54, R53, 0xff0000ff, RZ, 0xc0, !PT ;  /* 0xff0000ff35367812 */ /* 0x000fe400078ec0ff */
[----:B------:R-:W-:Y:S01]  /*78d0*/  SHF.R.U32.HI R49, RZ, 0x10, R53 ;  /* 0x00000010ff317819 */ /* 0x000fe20000011635 */
[----:B------:R-:W-:Y:S01]  /*78e0*/  IMAD.SHL.U32 R53, R168, 0x100, RZ ;  /* 0x00000100a8357824 */ /* 0x000fe200078e00ff */
[----:B------:R-:W-:Y:S01]  /*78f0*/  SHF.R.U32.HI R52, RZ, 0x8, R51 ;  /* 0x00000008ff347819 */ /* 0x000fe20000011633 */
[----:B------:R-:W-:Y:S01]  /*7900*/  IMAD.SHL.U32 R163, R163, 0x100, RZ ;  /* 0x00000100a3a37824 */ /* 0x000fe200078e00ff */
[----:B------:R-:W-:Y:S01]  /*7910*/  SHF.R.U32.HI R165, RZ, 0x8, R55 ;  /* 0x00000008ffa57819 */ /* 0x000fe20000011637 */
[----:B------:R-:W-:Y:S01]  /*7920*/  IMAD.U32 R168, R49, 0x10000, RZ ;  /* 0x0001000031a87824 */ /* 0x000fe200078e00ff */
[----:B------:R-:W-:-:S02]  /*7930*/  LOP3.LUT R50, R51, 0xff0000ff, RZ, 0xc0, !PT ;  /* 0xff0000ff33327812 */ /* 0x000fc400078ec0ff */
[----:B------:R-:W-:Y:S01]  /*7940*/  SHF.R.U32.HI R166, RZ, 0x10, R51 ;  /* 0x00000010ffa67819 */ /* 0x000fe20000011633 */
[----:B------:R-:W-:Y:S01]  /*7950*/  IMAD.SHL.U32 R165, R165, 0x100, RZ ;  /* 0x00000100a5a57824 */ /* 0x000fe200078e00ff */
[----:B------:R-:W-:Y:S02]  /*7960*/  LOP3.LUT R164, R55, 0xff0000ff, RZ, 0xc0, !PT ;  /* 0xff0000ff37a47812 */ /* 0x000fe400078ec0ff */
[----:B------:R-:W-:Y:S01]  /*7970*/  SHF.R.U32.HI R51, RZ, 0x10, R55 ;  /* 0x00000010ff337819 */ /* 0x000fe20000011637 */
[----:B------:R-:W-:Y:S01]  /*7980*/  IMAD.SHL.U32 R55, R52, 0x100, RZ ;  /* 0x0000010034377824 */ /* 0x000fe200078e00ff */
[----:B------:R-:W-:Y:S01]  /*7990*/  LOP3.LUT R48, R48, 0xff00, R53, 0xf8, !PT ;  /* 0x0000ff0030307812 */ /* 0x000fe200078ef835 */
[----:B------:R-:W-:Y:S01]  /*79a0*/  IMAD.U32 R53, R167, 0x10000, RZ ;  /* 0x00010000a7357824 */ /* 0x000fe200078e00ff */
[----:B------:R-:W-:Y:S01]  /*79b0*/  LOP3.LUT R169, R164, 0xff00, R165, 0xf8, !PT ;  /* 0x0000ff00a4a97812 */ /* 0x000fe200078ef8a5 */
[----:B------:R-:W-:Y:S01]  /*79c0*/  IMAD.U32 R170, R51, 0x10000, RZ ;  /* 0x0001000033aa7824 */ /* 0x000fe200078e00ff */
[----:B------:R-:W-:-:S02]  /*79d0*/  LOP3.LUT R52, R50, 0xff00, R55, 0xf8, !PT ;  /* 0x0000ff0032347812 */ /* 0x000fc400078ef837 */
        /* <DEDUP_REMOVED lines=58> */
[----:B------:R-:W-:Y:S02]  /*7d80*/  HADD2.F32 R169, -RZ, R168.H0_H0 ;  /* 0x200000a8ffa97230 */ /* 0x000fe40000004100 */
[C---:B------:R-:W-:Y:S01]  /*7d90*/  FMUL.FTZ R171, R164.reuse, R171 ;  /* 0x000000aba4ab7220 */ /* 0x040fe20000410000 */
[----:B------:R-:W-:Y:S01]  /*7da0*/  HADD2.F32 R167, -RZ, R165.H1_H1 ;  /* 0x300000a5ffa77230 */ /* 0x000fe20000004100 */
[----:B------:R-:W-:Y:S01]  /*7db0*/  F2FP.F16.E4M3.UNPACK_B R54, R85 ;  /* 0x00000055ff36723e */ /* 0x000fe200020006ff */
[----:B------:R-:W-:Y:S02]  /*7dc0*/  HADD2.F32 R165, -RZ, R160.H1_H1 ;  /* 0x300000a0ffa57230 */ /* 0x000fe40000004100 */
[-C--:B------:R-:W-:Y:S01]  /*7dd0*/  FFMA.FTZ R160, R164, R169.reuse, -R173 ;  /* 0x000000a9a4a07223 */ /* 0x080fe200000108ad */
[----:B------:R-:W-:Y:S02]  /*7de0*/  HADD2.F32 R168, -RZ, R168.H1_H1 ;  /* 0x300000a8ffa87230 */ /* 0x000fe40000004100 */
[----:B------:R-:W-:Y:S01]  /*7df0*/  FFMA.FTZ R164, R166, R169, R171 ;  /* 0x000000a9a6a47223 */ /* 0x000fe200000100ab */
[-C--:B------:R-:W-:Y:S01]  /*7e00*/  FMUL.FTZ R172, R167, R170.reuse ;  /* 0x000000aaa7ac7220 */ /* 0x080fe20000410000 */
[----:B------:R-:W-:Y:S01]  /*7e10*/  F2FP.F16.E4M3.UNPACK_B R166, R159 ;  /* 0x0000009fffa6723e */ /* 0x000fe200020006ff */
[C---:B------:R-:W-:Y:S01]  /*7e20*/  FMUL.FTZ R170, R165.reuse, R170 ;  /* 0x000000aaa5aa7220 */ /* 0x040fe20000410000 */
[----:B------:R-:W-:Y:S01]  /*7e30*/  F2FP.F16.E4M3.UNPACK_B R159, R86 ;  /* 0x00000056ff9f723e */ /* 0x000fe200020006ff */
[----:B------:R-:W-:Y:S01]  /*7e40*/  FFMA.FTZ R175, R165, R168, -R172 ;  /* 0x000000a8a5af7223 */ /* 0x000fe200000108ac */
[----:B------:R-:W-:Y:S01]  /*7e50*/  F2FP.F16.E4M3.UNPACK_B R165, R158 ;  /* 0x0000009effa5723e */ /* 0x000fe200020006ff */
[----:B------:R-:W-:-:S02]  /*7e60*/  HADD2.F32 R169, -RZ, R166.H0_H0 ;  /* 0x200000a6ffa97230 */ /* 0x000fc40000004100 */
[----:B------:R-:W-:Y:S01]  /*7e70*/  FFMA.FTZ R177, R167, R168, R170 ;  /* 0x000000a8a7b17223 */ /* 0x000fe200000100aa */
[--C-:B------:R-:W-:Y:S01]  /*7e80*/  HADD2.F32 R158, -RZ, R159.reuse.H0_H0 ;  /* 0x2000009fff9e7230 */ /* 0x100fe20000004100 */
[----:B------:R-:W-:Y:S01]  /*7e90*/  F2FP.F16.E4M3.UNPACK_B R55, R51 ;  /* 0x00000033ff37723e */ /* 0x000fe200020006ff */
[----:B------:R-:W-:Y:S01]  /*7ea0*/  HADD2.F32 R166, -RZ, R166.H1_H1 ;  /* 0x300000a6ffa67230 */ /* 0x000fe20000004100 */
[----:B------:R-:W-:Y:S01]  /*7eb0*/  F2FP.SATFINITE.E4M3.F32.PACK_AB_MERGE_C R84, R161, R84, R53 ;  /* 0x00000054a154723e */ /* 0x000fe20004807035 */
[--C-:B------:R-:W-:Y:S02]  /*7ec0*/  HADD2.F32 R86, -RZ, R82.reuse.H0_H0 ;  /* 0x20000052ff567230 */ /* 0x100fe40000004100 */
[----:B------:R-:W-:Y:S01]  /*7ed0*/  FMUL.FTZ R171, R158, R169 ;  /* 0x000000a99eab7220 */ /* 0x000fe20000410000 */
[----:B------:R-:W-:Y:S01]  /*7ee0*/  HADD2.F32 R159, -RZ, R159.H1_H1 ;  /* 0x3000009fff9f7230 */ /* 0x000fe20000004100 */
[----:B------:R-:W-:Y:S01]  /*7ef0*/  F2FP.F16.E4M3.UNPACK_B R53, R81 ;  /* 0x00000051ff35723e */ /* 0x000fe200020006ff */
[----:B------:R-:W-:-:S02]  /*7f00*/  HADD2.F32 R82, -RZ, R82.H1_H1 ;  /* 0x30000052ff527230 */ /* 0x000fc40000004100 */
        /* <DEDUP_REMOVED lines=10> */
[----:B------:R-:W-:Y:S01]  /*7fb0*/  F2FP.SATFINITE.E4M3.F32.PACK_AB_MERGE_C R160, R175, R160, RZ ;  /* 0x000000a0afa0723e */ /* 0x000fe200048070ff */
[----:B------:R-:W-:Y:S01]  /*7fc0*/  HADD2.F32 R158, -RZ, R54.H0_H0 ;  /* 0x20000036ff9e7230 */ /* 0x000fe20000004100 */
[----:B------:R-:W-:Y:S01]  /*7fd0*/  F2FP.SATFINITE.E4M3.F32.PACK_AB_MERGE_C R164, R177, R164, RZ ;  /* 0x000000a4b1a4723e */ /* 0x000fe200048070ff */
[----:B------:R-:W-:Y:S01]  /*7fe0*/  HADD2.F32 R163, -RZ, R55.H0_H0 ;  /* 0x20000037ffa37230 */ /* 0x000fe20000004100 */
[----:B------:R-:W-:Y:S01]  /*7ff0*/  F2FP.F16.E4M3.UNPACK_B R159, R50 ;  /* 0x00000032ff9f723e */ /* 0x000fe200020006ff */
[----:B------:R-:W-:Y:S01]  /*8000*/  HADD2.F32 R52, -RZ, R53.H0_H0 ;  /* 0x20000035ff347230 */ /* 0x000fe20000004100 */
[----:B------:R-:W-:Y:S01]  /*8010*/  F2FP.SATFINITE.E4M3.F32.PACK_AB_MERGE_C R82, R82, R171, R160 ;  /* 0x000000ab5252723e */ /* 0x000fe200048070a0 */
[----:B------:R-:W-:Y:S01]  /*8020*/  HADD2.F32 R160, -RZ, R55.H1_H1 ;  /* 0x30000037ffa07230 */ /* 0x000fe20000004100 */
        /* <DEDUP_REMOVED lines=9> */
[-C--:B------:R-:W-:Y:S01]  /*80c0*/  FMUL.FTZ R158, R54, R160.reuse ;  /* 0x000000a0369e7220 */ /* 0x080fe20000410000 */
[----:B------:R-:W-:Y:S01]  /*80d0*/  FMUL.FTZ R161, R55, R160 ;  /* 0x000000a037a17220 */ /* 0x000fe20000410000 */
[----:B------:R-:W-:-:S02]  /*80e0*/  F2FP.F16.E4M3.UNPACK_B R85, R85.H1 ;  /* 0x00000055ff55723e */ /* 0x000fc400030006ff */
        /* <DEDUP_REMOVED lines=69> */
.L_x_2284:
[----:B------:R-:W-:Y:S05]  /*8540*/  BSYNC B2 ;  /* 0x0000000000027941 */ /* 0x000fea0003800000 */
.L_x_2283:
        /* <DEDUP_REMOVED lines=12> */
.L_x_2282:
[----:B------:R-:W-:Y:S05]  /*8610*/  BSYNC B1 ;  /* 0x0000000000017941 */ /* 0x000fea0003800000 */
.L_x_2281:
        /* <DEDUP_REMOVED lines=8> */
[----:B------:R-:W-:Y:S03]  /*86a0*/  BSSY B2, `(.L_x_2287) ;  /* 0x00000ee000027945 */ /* 0x000fe60003800000 */
[----:B------:R-:W-:Y:S01]  /*86b0*/  IMAD R83, R49, R131, R48 ;  /* 0x0000008331537224 */ /* 0x000fe200078e0230 */
[----:B------:R-:W-:Y:S01]  /*86c0*/  SEL R48, R120, R147, !P6 ;  /* 0x0000009378307207 */ /* 0x000fe20007000000 */
[----:B------:R-:W-:Y:S01]  /*86d0*/  VIADD R51, R228, 0x40 ;  /* 0x00000040e4337836 */ /* 0x000fe20000000000 */
[----:B------:R-:W-:Y:S01]  /*86e0*/  IADD3 R82, P3, P4, R44, R80, R37 ;  /* 0x000000502c527210 */ /* 0x000fe20007c7e025 */
[----:B------:R-:W-:Y:S01]  /*86f0*/  VIADD R52, R228, 0x40 ;  /* 0x00000040e4347836 */ /* 0x000fe20000000000 */
[----:B------:R-:W-:Y:S01]  /*8700*/  SHF.R.S32.HI R49, RZ, 0x1f, R48 ;  /* 0x0000001fff317819 */ /* 0x000fe20000011430 */
[----:B------:R-:W-:-:S02]  /*8710*/  IMAD.SHL.U32 R51, R51, 0x80, RZ ;  /* 0x0000008033337824 */ /* 0x000fc400078e00ff */
[----:B------:R-:W-:Y:S01]  /*8720*/  IMAD.SHL.U32 R52, R52, 0x80, RZ ;  /* 0x0000008034347824 */ /* 0x000fe200078e00ff */
[----:B------:R-:W-:Y:S01]  /*8730*/  LEA.HI R49, R49, R48, RZ, 0x5 ;  /* 0x0000003031317211 */ /* 0x000fe200078f28ff */
[----:B------:R-:W-:Y:S01]  /*8740*/  IMAD.IADD R83, R81, 0x1, R83 ;  /* 0x0000000151537824 */ /* 0x000fe200078e0253 */
        /* <DEDUP_REMOVED lines=19> */
[----:B------:R-:W-:Y:S01]  /*8880*/  IMAD.MOV.U32 R56, RZ, RZ, R49 ;  /* 0x000000ffff387224 */ /* 0x000fe200078e0031 */
[--C-:B------:R-:W-:Y:S01]  /*8890*/  SHF.R.U32.HI R134, RZ, 0x8, R59.reuse ;  /* 0x00000008ff867819 */ /* 0x100fe2000001163b */
[----:B------:R-:W-:Y:S01]  /*88a0*/  IMAD.SHL.U32 R48, R135, 0x100, RZ ;  /* 0x0000010087307824 */ /* 0x000fe200078e00ff */
[----:B------:R-:W-:Y:S02]  /*88b0*/  SHF.R.U32.HI R158, RZ, 0x10, R59 ;  /* 0x00000010ff9e7819 */ /* 0x000fe4000001163b */
[----:B------:R-:W-:Y:S02]  /*88c0*/  SHF.R.U32.HI R62, RZ, 0x8, R63 ;  /* 0x00000008ff3e7819 */ /* 0x000fe4000001163f */
[----:B------:R-:W-:Y:S01]  /*88d0*/  LOP3.LUT R87, R87, 0xff00, R48, 0xf8, !PT ;  /* 0x0000ff0057577812 */ /* 0x000fe200078ef830 */
[----:B------:R-:W-:Y:S01]  /*88e0*/  IMAD.SHL.U32 R48, R134, 0x100, RZ ;  /* 0x0000010086307824 */ /* 0x000fe200078e00ff */
[----:B------:R-:W-:-:S02]  /*88f0*/  LOP3.LUT R59, R59, 0xff0000ff, RZ, 0xc0, !PT ;  /* 0xff0000ff3b3b7812 */ /* 0x000fc400078ec0ff */
[--C-:B------:R-:W-:Y:S02]  /*8900*/  SHF.R.U32.HI R157, RZ, 0x10, R61.reuse ;  /* 0x00000010ff9d7819 */ /* 0x100fe4000001163d */
[----:B------:R-:W-:Y:S02]  /*8910*/  SHF.R.U32.HI R84, RZ, 0x8, R61 ;  /* 0x00000008ff547819 */ /* 0x000fe4000001163d */
[----:B------:R-:W-:Y:S01]  /*8920*/  LOP3.LUT R58, R61, 0xff0000ff, RZ, 0xc0, !PT ;  /* 0xff0000ff3d3a7812 */ /* 0x000fe200078ec0ff */
[----:B--2---:R-:W-:Y:S01]  /*8930*/  IMAD.MOV.U32 R61, RZ, RZ, R52 ;  /* 0x000000ffff3d7224 */ /* 0x004fe200078e0034 */
[----:B------:R-:W-:Y:S01]  /*8940*/  SHF.R.U32.HI R156, RZ, 0x10, R57 ;  /* 0x00000010ff9c7819 */ /* 0x000fe20000011639 */
[----:B------:R-:W-:Y:S01]  /*8950*/  IMAD.SHL.U32 R52, R62, 0x100, RZ ;  /* 0x000001003e347824 */ /* 0x000fe200078e00ff */
[----:B------:R-:W-:Y:S01]  /*8960*/  SHF.R.U32.HI R155, RZ, 0x10, R63 ;  /* 0x00000010ff9b7819 */ /* 0x000fe2000001163f */
[----:B------:R-:W-:Y:S01]  /*8970*/  IMAD.SHL.U32 R49, R84, 0x100, RZ ;  /* 0x0000010054317824 */ /* 0x000fe200078e00ff */
[----:B------:R-:W-:Y:S01]  /*8980*/  LOP3.LUT R59, R59, 0xff00, R48, 0xf8, !PT ;  /* 0x0000ff003b3b7812 */ /* 0x000fe200078ef830 */
[----:B------:R-:W-:Y:S01]  /*8990*/  IMAD.U32 R48, R158, 0x10000, RZ ;  /* 0x000100009e307824 */ /* 0x000fe200078e00ff */
[----:B------:R-:W-:Y:S01]  /*89a0*/  LOP3.LUT R63, R63, 0xff0000ff, RZ, 0xc0, !PT ;  /* 0xff0000ff3f3f7812 */ /* 0x000fe200078ec0ff */
[----:B------:R-:W-:Y:S01]  /*89b0*/  IMAD.MOV.U32 R57, RZ, RZ, R50 ;  /* 0x000000ffff397224 */ /* 0x000fe200078e0032 */
[----:B------:R-:W-:Y:S01]  /*89c0*/  F2FP.F16.E4M3.UNPACK_B R134, R153.H1 ;  /* 0x00000099ff86723e */ /* 0x000fe200030006ff */
[----:B------:R-:W-:Y:S01]  /*89d0*/  IMAD.U32 R50, R156, 0x10000, RZ ;  /* 0x000100009c327824 */ /* 0x000fe200078e00ff */
[----:B------:R-:W-:Y:S01]  /*89e0*/  F2FP.F16.E4M3.UNPACK_B R84, R61.H1 ;  /* 0x0000003dff54723e */ /* 0x000fe200030006ff */
[----:B------:R-:W-:Y:S01]  /*89f0*/  IMAD.U32 R155, R155, 0x10000, RZ ;  /* 0x000100009b9b7824 */ /* 0x000fe200078e00ff */
[----:B------:R-:W-:-:S02]  /*8a00*/  F2FP.F16.E4M3.UNPACK_B R62, R60.H1 ;  /* 0x0000003cff3e723e */ /* 0x000fc400030006ff */
[----:B------:R-:W-:Y:S01]  /*8a10*/  LOP3.LUT R156, R63, 0xff00, R52, 0xf8, !PT ;  /* 0x0000ff003f9c7812 */ /* 0x000fe200078ef834 */
[----:B------:R-:W-:Y:S01]  /*8a20*/  IMAD.U32 R52, R157, 0x10000, RZ ;  /* 0x000100009d347824 */ /* 0x000fe200078e00ff */
[----:B------:R-:W-:Y:S01]  /*8a30*/  LOP3.LUT R135, R58, 0xff00, R49, 0xf8, !PT ;  /* 0x0000ff003a877812 */ /* 0x000fe200078ef831 */
[----:B------:R-:W-:Y:S01]  /*8a40*/  HADD2.F32 R49, -RZ, R134.H0_H0 ;  /* 0x20000086ff317230 */ /* 0x000fe20000004100 */
[----:B------:R-:W-:Y:S01]  /*8a50*/  LOP3.LUT R48, R59, 0xff0000, R48, 0xf8, !PT ;  /* 0x00ff00003b307812 */ /* 0x000fe200078ef830 */
[----:B------:R-:W-:Y:S01]  /*8a60*/  HADD2.F32 R59, -RZ, R84.H0_H0 ;  /* 0x20000054ff3b7230 */ /* 0x000fe20000004100 */
[----:B------:R-:W-:Y:S01]  /*8a70*/  F2FP.F16.E4M3.UNPACK_B R63, R151.H1 ;  /* 0x00000097ff3f723e */ /* 0x000fe200030006ff */
[----:B------:R-:W-:Y:S01]  /*8a80*/  HADD2.F32 R58, -RZ, R62.H0_H0 ;  /* 0x2000003eff3a7230 */ /* 0x000fe20000004100 */
[----:B------:R-:W-:Y:S01]  /*8a90*/  LOP3.LUT R50, R87, 0xff0000, R50, 0xf8, !PT ;  /* 0x00ff000057327812 */ /* 0x000fe200078ef832 */
[----:B------:R-:W-:Y:S02]  /*8aa0*/  HADD2.F32 R134, -RZ, R134.H1_H1 ;  /* 0x30000086ff867230 */ /* 0x000fe40000004100 */
[----:B------:R-:W-:Y:S01]  /*8ab0*/  FMUL.FTZ R157, R59, R49 ;  /* 0x000000313b9d7220 */ /* 0x000fe20000410000 */
[----:B------:R-:W-:-:S02]  /*8ac0*/  HADD2.F32 R87, -RZ, R63.H0_H0 ;  /* 0x2000003fff577230 */ /* 0x000fc40000004100 */
        /* <DEDUP_REMOVED lines=9> */
[----:B------:R-:W-:Y:S02]  /*8b60*/  F2FP.F16.E4M3.UNPACK_B R87, R61 ;  /* 0x0000003dff57723e */ /* 0x000fe400020006ff */
[----:B------:R-:W-:Y:S01]  /*8b70*/  F2FP.F16.E4M3.UNPACK_B R84, R60 ;  /* 0x0000003cff54723e */ /* 0x000fe200020006ff */
[-C--:B------:R-:W-:Y:S01]  /*8b80*/  FMUL.FTZ R158, R63, R134.reuse ;  /* 0x000000863f9e7220 */ /* 0x080fe20000410000 */
[----:B------:R-:W-:Y:S01]  /*8b90*/  F2FP.F16.E4M3.UNPACK_B R151, R151 ;  /* 0x00000097ff97723e */ /* 0x000fe200020006ff */
[----:B------:R-:W-:Y:S01]  /*8ba0*/  FMUL.FTZ R60, R135, R134 ;  /* 0x00000086873c7220 */ /* 0x000fe20000410000 */
[----:B------:R-:W-:-:S02]  /*8bb0*/  HADD2.F32 R155, -RZ, R153.H0_H0 ;  /* 0x20000099ff9b7230 */ /* 0x000fc40000004100 */
[----:B------:R-:W-:Y:S02]  /*8bc0*/  HADD2.F32 R134, -RZ, R87.H0_H0 ;  /* 0x20000057ff867230 */ /* 0x000fe40000004100 */
        /* <DEDUP_REMOVED lines=11> */
[----:B------:R-:W-:Y:S01]  /*8c80*/  HADD2.F32 R155, -RZ, R151.H1_H1 ;  /* 0x30000097ff9b7230 */ /* 0x000fe20000004100 */
[----:B------:R-:W-:Y:S01]  /*8c90*/  F2FP.F16.E4M3.UNPACK_B R157, R154.H1 ;  /* 0x0000009aff9d723e */ /* 0x000fe200030006ff */
[-C--:B------:R-:W-:Y:S01]  /*8ca0*/  FMUL.FTZ R87, R135, R153.reuse ;  /* 0x0000009987577220 */ /* 0x080fe20000410000 */
[----:B------:R-:W-:Y:S01]  /*8cb0*/  F2FP.F16.E4M3.UNPACK_B R151, R54.H1 ;  /* 0x00000036ff97723e */ /* 0x000fe200030006ff */
        /* <DEDUP_REMOVED lines=29> */
[----:B------:R-:W-:Y:S01]  /*8e90*/  F2FP.SATFINITE.E4M3.F32.PACK_AB_MERGE_C R60, R60, R59, RZ ;  /* 0x0000003b3c3c723e */ /* 0x000fe200048070ff */
[----:B------:R-:W-:-:S02]  /*8ea0*/  HADD2.F32 R154, -RZ, R154.H1_H1 ;  /* 0x3000009aff9a7230 */ /* 0x000fc40000004100 */
[CC--:B------:R-:W-:Y:S01]  /*8eb0*/  FMUL.FTZ R156, R54.reuse, R153.reuse ;  /* 0x00000099369c7220 */ /* 0x0c0fe20000410000 */
[----:B------:R-:W-:Y:S02]  /*8ec0*/  HADD2.F32 R57, -RZ, R57.H1_H1 ;  /* 0x30000039ff397230 */ /* 0x000fe40000004100 */
[----:B------:R-:W-:Y:S01]  /*8ed0*/  FMUL.FTZ R155, R135, R153 ;  /* 0x00000099879b7220 */ /* 0x000fe20000410000 */
[----:B------:R-:W-:Y:S01]  /*8ee0*/  HADD2.F32 R151, -RZ, R152.H0_H0 ;  /* 0x20000098ff977230 */ /* 0x000fe20000004100 */
[----:B------:R-:W-:Y:S01]  /*8ef0*/  F2FP.SATFINITE.E4M3.F32.PACK_AB_MERGE_C R59, R87, R62, R58 ;  /* 0x0000003e573b723e */ /* 0x000fe2000480703a */
[----:B------:R-:W-:Y:S02]  /*8f00*/  HADD2.F32 R134, -RZ, R134.H1_H1 ;  /* 0x30000086ff867230 */ /* 0x000fe40000004100 */
[----:B------:R-:W-:Y:S01]  /*8f10*/  FMUL.FTZ R153, R57, R154 ;  /* 0x0000009a39997220 */ /* 0x000fe20000410000 */
[----:B------:R-:W-:Y:S01]  /*8f20*/  HADD2.F32 R152, -RZ, R152.H1_H1 ;  /* 0x30000098ff987230 */ /* 0x000fe20000004100 */
[----:B------:R-:W-:Y:S01]  /*8f30*/  F2FP.F16.E4M3.UNPACK_B R62, R52 ;  /* 0x00000034ff3e723e */ /* 0x000fe200020006ff */
[----:B------:R-:W-:Y:S01]  /*8f40*/  FFMA.FTZ R155, R54, R151, -R155 ;  /* 0x00000097369b7223 */ /* 0x000fe2000001089b */
[C---:B------:R-:W-:Y:S01]  /*8f50*/  FMUL.FTZ R158, R134.reuse, R154 ;  /* 0x0000009a869e7220 */ /* 0x040fe20000410000 */
[----:B------:R-:W-:Y:S01]  /*8f60*/  F2FP.F16.E4M3.UNPACK_B R61, R56 ;  /* 0x00000038ff3d723e */ /* 0x000fe200020006ff */
[----:B------:R-:W-:Y:S01]  /*8f70*/  FFMA.FTZ R153, R134, R152, R153 ;  /* 0x0000009886997223 */ /* 0x000fe20000010099 */
[----:B------:R-:W-:Y:S01]  /*8f80*/  F2FP.F16.E4M3.UNPACK_B R134, R53 ;  /* 0x00000035ff86723e */ /* 0x000fe200020006ff */
[----:B------:R-:W-:Y:S01]  /*8f90*/  FFMA.FTZ R54, R135, R151, R156 ;  /* 0x0000009787367223 */ /* 0x000fe2000001009c */
[----:B------:R-:W-:Y:S01]  /*8fa0*/  F2FP.SATFINITE.E4M3.F32.PACK_AB_MERGE_C R58, R84, R63, R60 ;  /* 0x0000003f543a723e */ /* 0x000fe2000480703c */
[----:B------:R-:W-:Y:S01]  /*8fb0*/  HADD2.F32 R135, -RZ, R62.H0_H0 ;  /* 0x2000003eff877230 */ /* 0x000fe20000004100 */
[----:B------:R-:W-:Y:S01]  /*8fc0*/  F2FP.F16.E4M3.UNPACK_B R84, R50 ;  /* 0x00000032ff54723e */ /* 0x000fe200020006ff */
[----:B------:R-:W-:-:S02]  /*8fd0*/  HADD2.F32 R63, -RZ, R134.H0_H0 ;  /* 0x20000086ff3f7230 */ /* 0x000fc40000004100 */
[----:B------:R-:W-:Y:S01]  /*8fe0*/  FFMA.FTZ R158, R57, R152, -R158 ;  /* 0x00000098399e7223 */ /* 0x000fe2000001089e */
[--C-:B------:R-:W-:Y:S01]  /*8ff0*/  HADD2.F32 R60, -RZ, R61.reuse.H0_H0 ;  /* 0x2000003dff3c7230 */ /* 0x100fe20000004100 */
[----:B------:R-:W-:Y:S01]  /*9000*/  F2FP.F16.E4M3.UNPACK_B R56, R56.H1 ;  /* 0x00000038ff38723e */ /* 0x000fe200030006ff */
[----:B------:R-:W-:Y:S02]  /*9010*/  HADD2.F32 R87, -RZ, R84.H0_H0 ;  /* 0x20000054ff577230 */ /* 0x000fe40000004100 */
[-C--:B------:R-:W-:Y:S01]  /*9020*/  FMUL.FTZ R151, R63, R135.reuse ;  /* 0x000000873f977220 */ /* 0x080fe20000410000 */
[----:B------:R-:W-:Y:S02]  /*9030*/  HADD2.F32 R134, -RZ, R134.H1_H1 ;  /* 0x30000086ff867230 */ /* 0x000fe40000004100 */
[C---:B------:R-:W-:Y:S01]  /*9040*/  FMUL.FTZ R152, R60.reuse, R135 ;  /* 0x000000873c987220 */ /* 0x040fe20000410000 */
[----:B------:R-:W-:Y:S02]  /*9050*/  HADD2.F32 R135, -RZ, R62.H1_H1 ;  /* 0x3000003eff877230 */ /* 0x000fe40000004100 */
[----:B------:R-:W-:Y:S01]  /*9060*/  FFMA.FTZ R60, R60, R87, -R151 ;  /* 0x000000573c3c7223 */ /* 0x000fe20000010897 */
[----:B------:R-:W-:-:S02]  /*9070*/  HADD2.F32 R62, -RZ, R61.H1_H1 ;  /* 0x3000003dff3e7230 */ /* 0x000fc40000004100 */
        /* <DEDUP_REMOVED lines=10> */
[----:B------:R-:W-:Y:S01]  /*9120*/  F2FP.SATFINITE.E4M3.F32.PACK_AB_MERGE_C R159, R159, R160, RZ ;  /* 0x000000a09f9f723e */ /* 0x000fe200048070ff */
[----:B------:R-:W-:Y:S01]  /*9130*/  HADD2.F32 R134, -RZ, R135.H0_H0 ;  /* 0x20000087ff867230 */ /* 0x000fe20000004100 */
[----:B------:R-:W-:Y:S01]  /*9140*/  F2FP.SATFINITE.E4M3.F32.PACK_AB_MERGE_C R57, R157, R162, RZ ;  /* 0x000000a29d39723e */ /* 0x000fe200048070ff */
[----:B------:R-:W-:Y:S01]  /*9150*/  HADD2.F32 R62, -RZ, R56.H0_H0 ;  /* 0x20000038ff3e7230 */ /* 0x000fe20000004100 */
[----:B------:R-:W-:Y:S01]  /*9160*/  F2FP.SATFINITE.E4M3.F32.PACK_AB_MERGE_C R54, R153, R54, R159 ;  /* 0x000000369936723e */ /* 0x000fe2000480709f */
[----:B------:R-:W-:-:S02]  /*9170*/  HADD2.F32 R84, -RZ, R84.H1_H1 ;  /* 0x30000054ff547230 */ /* 0x000fc40000004100 */
[-C--:B------:R-:W-:Y:S01]  /*9180*/  FMUL.FTZ R151, R87, R134.reuse ;  /* 0x0000008657977220 */ /* 0x080fe20000410000 */
[----:B------:R-:W-:Y:S02]  /*9190*/  HADD2.F32 R135, -RZ, R135.H1_H1 ;  /* 0x30000087ff877230 */ /* 0x000fe40000004100 */
[----:B------:R-:W-:Y:S01]  /*91a0*/  FMUL.FTZ R152, R62, R134 ;  /* 0x000000863e987220 */ /* 0x000fe20000410000 */
[----:B------:R-:W-:Y:S01]  /*91b0*/  HADD2.F32 R63, -RZ, R56.H1_H1 ;  /* 0x30000038ff3f7230 */ /* 0x000fe20000004100 */
[----:B------:R-:W-:Y:S01]  /*91c0*/  F2FP.F16.E4M3.UNPACK_B R153, R49 ;  /* 0x00000031ff99723e */ /* 0x000fe200020006ff */
[--C-:B------:R-:W-:Y:S02]  /*91d0*/  HADD2.F32 R56, -RZ, R50.reuse.H0_H0 ;  /* 0x20000032ff387230 */ /* 0x100fe40000004100 */
[-C--:B------:R-:W-:Y:S01]  /*91e0*/  FMUL.FTZ R154, R84, R135.reuse ;  /* 0x00000087549a7220 */ /* 0x080fe20000410000 */
[----:B------:R-:W-:Y:S02]  /*91f0*/  HADD2.F32 R134, -RZ, R50.H1_H1 ;  /* 0x30000032ff867230 */ /* 0x000fe40000004100 */
[----:B------:R-:W-:Y:S01]  /*9200*/  FMUL.FTZ R135, R63, R135 ;  /* 0x000000873f877220 */ /* 0x000fe20000410000 */
[----:B------:R-:W-:Y:S01]  /*9210*/  F2FP.SATFINITE.E4M3.F32.PACK_AB_MERGE_C R57, R158, R155, R57 ;  /* 0x0000009b9e39723e */ /* 0x000fe20004807039 */
[-C--:B------:R-:W-:Y:S01]  /*9220*/  FFMA.FTZ R50, R62, R56.reuse, -R151 ;  /* 0x000000383e327223 */ /* 0x080fe20000010897 */
[----:B------:R-:W-:Y:S01]  /*9230*/  FFMA.FTZ R56, R87, R56, R152 ;  /* 0x0000003857387223 */ /* 0x000fe20000010098 */
[----:B------:R-:W-:Y:S01]  /*9240*/  F2FP.F16.E4M3.UNPACK_B R87, R55 ;  /* 0x00000037ff57723e */ /* 0x000fe200020006ff */
[-C--:B------:R-:W-:Y:S01]  /*9250*/  FFMA.FTZ R157, R63, R134.reuse, -R154 ;  /* 0x000000863f9d7223 */ /* 0x080fe2000001089a */
[----:B------:R-:W-:Y:S01]  /*9260*/  F2FP.F16.E4M3.UNPACK_B R62, R51 ;  /* 0x00000033ff3e723e */ /* 0x000fe200020006ff */
[----:B------:R-:W-:Y:S01]  /*9270*/  FFMA.FTZ R159, R84, R134, R135 ;  /* 0x00000086549f7223 */ /* 0x000fe20000010087 */
[----:B------:R-:W-:Y:S01]  /*9280*/  F2FP.F16.E4M3.UNPACK_B R84, R55.H1 ;  /* 0x00000037ff54723e */ /* 0x000fe200030006ff */
[----:B------:R-:W-:Y:S01]  /*9290*/  HADD2.F32 R134, -RZ, R87.H0_H0 ;  /* 0x20000057ff867230 */ /* 0x000fe20000004100 */
        /* <DEDUP_REMOVED lines=10> */
[----:B------:R-:W-:Y:S01]  /*9340*/  FMUL.FTZ R155, R55, R155 ;  /* 0x0000009b379b7220 */ /* 0x000fe20000410000 */
[----:B------:R-:W-:Y:S02]  /*9350*/  HADD2.F32 R63, -RZ, R51.H0_H0 ;  /* 0x20000033ff3f7230 */ /* 0x000fe40000004100 */
[----:B------:R-:W-:Y:S01]  /*9360*/  FMUL.FTZ R160, R48, R156 ;  /* 0x0000009c30a07220 */ /* 0x000fe20000410000 */
[----:B------:R-:W-:Y:S02]  /*9370*/  HADD2.F32 R152, -RZ, R135.H0_H0 ;  /* 0x20000087ff987230 */ /* 0x000fe40000004100 */
[----:B------:R-:W-:Y:S01]  /*9380*/  FFMA.FTZ R155, R134, R151, R155 ;  /* 0x00000097869b7223 */ /* 0x000fe2000001009b */
        /* <DEDUP_REMOVED lines=9> */
[----:B------:R-:W-:Y:S01]  /*9420*/  FMUL.FTZ R63, R51, R154 ;  /* 0x0000009a333f7220 */ /* 0x000fe20000410000 */
[----:B------:R-:W-:Y:S02]  /*9430*/  HADD2.F32 R135, -RZ, R135.H1_H1 ;  /* 0x30000087ff877230 */ /* 0x000fe40000004100 */
[----:B------:R-:W-:Y:S01]  /*9440*/  FFMA.FTZ R161, R48, R152, R161 ;  /* 0x0000009830a17223 */ /* 0x000fe200000100a1 */
[----:B------:R-:W-:Y:S02]  /*9450*/  HADD2.F32 R62, -RZ, R62.H1_H1 ;  /* 0x3000003eff3e7230 */ /* 0x000fe40000004100 */
[----:B------:R-:W-:Y:S01]  /*9460*/  FMUL.FTZ R55, R87, R153 ;  /* 0x0000009957377220 */ /* 0x000fe20000410000 */
[----:B------:R-:W-:Y:S02]  /*9470*/  HADD2.F32 R49, -RZ, R49.H1_H1 ;  /* 0x30000031ff317230 */ /* 0x000fe40000004100 */
[-C--:B------:R-:W-:Y:S01]  /*9480*/  FFMA.FTZ R51, R51, R135.reuse, -R134 ;  /* 0x0000008733337223 */ /* 0x080fe20000010886 */
[----:B------:R-:W-:Y:S01]  /*9490*/  FFMA.FTZ R84, R84, R135, R63 ;  /* 0x0000008754547223 */ /* 0x000fe2000001003f */
[C---:B------:R-:W-:Y:S01]  /*94a0*/  FMUL.FTZ R48, R62.reuse, R153 ;  /* 0x000000993e307220 */ /* 0x040fe20000410000 */
[----:B------:R-:W-:Y:S01]  /*94b0*/  F2FP.SATFINITE.E4M3.F32.PACK_AB_MERGE_C R50, R157, R50, RZ ;  /* 0x000000329d32723e */ /* 0x000fe200048070ff */
[-C--:B------:R-:W-:Y:S01]  /*94c0*/  FFMA.FTZ R55, R62, R49.reuse, -R55 ;  /* 0x000000313e377223 */ /* 0x080fe20000010837 */
[----:B------:R-:W-:Y:S01]  /*94d0*/  F2FP.SATFINITE.E4M3.F32.PACK_AB_MERGE_C R51, R51, R160, RZ ;  /* 0x000000a03333723e */ /* 0x000fe200048070ff */
[----:B------:R-:W-:Y:S01]  /*94e0*/  FFMA.FTZ R48, R87, R49, R48 ;  /* 0x0000003157307223 */ /* 0x000fe20000010030 */
[----:B------:R-:W-:-:S02]  /*94f0*/  F2FP.SATFINITE.E4M3.F32.PACK_AB_MERGE_C R56, R159, R56, RZ ;  /* 0x000000389f38723e */ /* 0x000fc400048070ff */
[----:B------:R-:W-:Y:S02]  /*9500*/  F2FP.SATFINITE.E4M3.F32.PACK_AB_MERGE_C R84, R84, R161, RZ ;  /* 0x000000a15454723e */ /* 0x000fe400048070ff */
[----:B------:R-:W-:Y:S01]  /*9510*/  F2FP.SATFINITE.E4M3.F32.PACK_AB_MERGE_C R49, R53, R60, R50 ;  /* 0x0000003c3531723e */ /* 0x000fe20004807032 */
[----:B------:R-:W-:Y:S01]  /*9520*/  IMAD.MOV.U32 R50, RZ, RZ, R57 ;  /* 0x000000ffff327224 */ /* 0x000fe200078e0039 */
[----:B------:R-:W-:Y:S02]  /*9530*/  F2FP.SATFINITE.E4M3.F32.PACK_AB_MERGE_C R51, R55, R158, R51 ;  /* 0x0000009e3733723e */ /* 0x000fe40004807033 */
[----:B------:R-:W-:Y:S01]  /*9540*/  F2FP.SATFINITE.E4M3.F32.PACK_AB_MERGE_C R53, R52, R61, R56 ;  /* 0x0000003d3435723e */ /* 0x000fe20004807038 */
[----:B------:R-:W-:Y:S01]  /*9550*/  IMAD.MOV.U32 R52, RZ, RZ, R58 ;  /* 0x000000ffff347224 */ /* 0x000fe200078e003a */
[----:B------:R-:W-:Y:S01]  /*9560*/  F2FP.SATFINITE.E4M3.F32.PACK_AB_MERGE_C R55, R48, R155, R84 ;  /* 0x0000009b3037723e */ /* 0x000fe20004807054 */
[----:B------:R-:W-:-:S07]  /*9570*/  IMAD.MOV.U32 R48, RZ, RZ, R59 ;  /* 0x000000ffff307224 */ /* 0x000fce00078e003b */
.L_x_2288:
[----:B------:R-:W-:Y:S05]  /*9580*/  BSYNC B2 ;  /* 0x0000000000027941 */ /* 0x000fea0003800000 */
.L_x_2287:
        /* <DEDUP_REMOVED lines=12> */
.L_x_2286:
[----:B------:R-:W-:Y:S05]  /*9650*/  BSYNC B1 ;  /* 0x0000000000017941 */ /* 0x000fea0003800000 */
.L_x_2285:
        /* <DEDUP_REMOVED lines=15> */
[----:B------:R-:W-:-:S03]  /*9750*/  IMAD.SHL.U32 R51, R51, 0x80, RZ ;  /* 0x0000008033337824 */ /* 0x000fc600078e00ff */
[----:B------:R-:W-:Y:S02]  /*9760*/  LEA.HI R49, R49, R48, RZ, 0x5 ;  /* 0x0000003031317211 */ /* 0x000fe400078f28ff */
[----:B------:R-:W-:Y:S02]  /*9770*/  LOP3.LUT R51, R51, 0x380, RZ, 0xc0, !PT ;  /* 0x0000038033337812 */ /* 0x000fe400078ec0ff */
[----:B------:R-:W-:Y:S02]  /*9780*/  LEA.HI.SX32 R49, R49, R36, 0x1b ;  /* 0x0000002431317211 */ /* 0x000fe400078fdaff */
[----:B------:R-:W-:-:S03]  /*9790*/  IADD3.X R80, R40, R59, R38, P3, P4 ;  /* 0x0000003b28507210 */ /* 0x000fc60001fe8426 */
        /* <DEDUP_REMOVED lines=13> */
[----:B------:R-:W-:Y:S02]  /*9870*/  LOP3.LUT R63, R65, 0xff0000ff, RZ, 0xc0, !PT ;  /* 0xff0000ff413f7812 */ /* 0x000fe400078ec0ff */
[----:B------:R-:W-:Y:S01]  /*9880*/  SHF.R.U32.HI R86, RZ, 0x10, R65 ;  /* 0x00000010ff567819 */ /* 0x000fe20000011641 */
[----:B------:R-:W-:Y:S01]  /*9890*/  IMAD.MOV.U32 R65, RZ, RZ, R48 ;  /* 0x000000ffff417224 */ /* 0x000fe200078e0030 */
[----:B------:R-:W-:Y:S01]  /*98a0*/  SHF.R.U32.HI R82, RZ, 0x8, R69 ;  /* 0x00000008ff527819 */ /* 0x000fe20000011645 */
[----:B------:R-:W-:Y:S01]  /*98b0*/  IMAD.SHL.U32 R48, R62, 0x100, RZ ;  /* 0x000001003e307824 */ /* 0x000fe200078e00ff */
[----:B------:R-:W-:Y:S01]  /*98c0*/  SHF.R.U32.HI R70, RZ, 0x8, R71 ;  /* 0x00000008ff467819 */ /* 0x000fe20000011647 */
[----:B------:R-:W-:Y:S01]  /*98d0*/  IMAD.U32 R49, R86, 0x10000, RZ ;  /* 0x0001000056317824 */ /* 0x000fe200078e00ff */
[----:B------:R-:W-:Y:S01]  /*98e0*/  SHF.R.U32.HI R85, RZ, 0x8, R67 ;  /* 0x00000008ff557819 */ /* 0x000fe20000011643 */
[----:B------:R-:W-:Y:S01]  /*98f0*/  IMAD.MOV.U32 R62, RZ, RZ, R50 ;  /* 0x000000ffff3e7224 */ /* 0x000fe200078e0032 */
[----:B------:R-:W-:-:S02]  /*9900*/  LOP3.LUT R66, R69, 0xff0000ff, RZ, 0xc0, !PT ;  /* 0xff0000ff45427812 */ /* 0x000fc400078ec0ff */
[----:B------:R-:W-:Y:S01]  /*9910*/  SHF.R.U32.HI R81, RZ, 0x10, R69 ;  /* 0x00000010ff517819 */ /* 0x000fe20000011645 */
[----:B------:R-:W-:Y:S01]  /*9920*/  IMAD.SHL.U32 R69, R82, 0x100, RZ ;  /* 0x0000010052457824 */ /* 0x000fe200078e00ff */
[----:B------:R-:W-:Y:S02]  /*9930*/  LOP3.LUT R68, R71, 0xff0000ff, RZ, 0xc0, !PT ;  /* 0xff0000ff47447812 */ /* 0x000fe400078ec0ff */
[----:B------:R-:W-:Y:S01]  /*9940*/  SHF.R.U32.HI R83, RZ, 0x10, R71 ;  /* 0x00000010ff537819 */ /* 0x000fe20000011647 */
[----:B------:R-:W-:Y:S01]  /*9950*/  IMAD.SHL.U32 R71, R70, 0x100, RZ ;  /* 0x0000010046477824 */ /* 0x000fe200078e00ff */
[----:B------:R-:W-:Y:S01]  /*9960*/  LOP3.LUT R64, R67, 0xff0000ff, RZ, 0xc0, !PT ;  /* 0xff0000ff43407812 */ /* 0x000fe200078ec0ff */
[----:B------:R-:W-:Y:S01]  /*9970*/  IMAD.U32 R81, R81, 0x10000, RZ ;  /* 0x0001000051517824 */ /* 0x000fe200078e00ff */
[----:B------:R-:W-:Y:S01]  /*9980*/  SHF.R.U32.HI R84, RZ, 0x10, R67 ;  /* 0x00000010ff547819 */ /* 0x000fe20000011643 */
[----:B--2---:R-:W-:Y:S01]  /*9990*/  IMAD.MOV.U32 R67, RZ, RZ, R52 ;  /* 0x000000ffff437224 */ /* 0x004fe200078e0034 */
[----:B------:R-:W-:Y:S01]  /*99a0*/  LOP3.LUT R48, R63, 0xff00, R48, 0xf8, !PT ;  /* 0x0000ff003f307812 */ /* 0x000fe200078ef830 */
[----:B------:R-:W-:Y:S01]  /*99b0*/  IMAD.SHL.U32 R63, R85, 0x100, RZ ;  /* 0x00000100553f7824 */ /* 0x000fe200078e00ff */
[----:B------:R-:W-:Y:S01]  /*99c0*/  LOP3.LUT R52, R66, 0xff00, R69, 0xf8, !PT ;  /* 0x0000ff0042347812 */ /* 0x000fe200078ef845 */
[----:B------:R-:W-:Y:S01]  /*99d0*/  IMAD.U32 R83, R83, 0x10000, RZ ;  /* 0x0001000053537824 */ /* 0x000fe200078e00ff */
        /* <DEDUP_REMOVED lines=178> */
[----:B------:R-:W-:Y:S01]  /*a500*/  F2FP.SATFINITE.E4M3.F32.PACK_AB_MERGE_C R68, R68, R85, RZ ;  /* 0x000000554444723e */ /* 0x000fe200048070ff */
[----:B------:R-:W-:Y:S01]  /*a510*/  IMAD.MOV.U32 R52, RZ, RZ, R63 ;  /* 0x000000ffff347224 */ /* 0x000fe200078e003f */
[----:B------:R-:W-:-:S02]  /*a520*/  F2FP.SATFINITE.E4M3.F32.PACK_AB_MERGE_C R65, R60, R65, R86 ;  /* 0x000000413c41723e */ /* 0x000fc40004807056 */
[----:B------:R-:W-:Y:S02]  /*a530*/  F2FP.SATFINITE.E4M3.F32.PACK_AB_MERGE_C R87, R134, R87, RZ ;  /* 0x000000578657723e */ /* 0x000fe400048070ff */
[----:B------:R-:W-:Y:S01]  /*a540*/  F2FP.SATFINITE.E4M3.F32.PACK_AB_MERGE_C R51, R50, R149, R51 ;  /* 0x000000953233723e */ /* 0x000fe20004807033 */
[----:B------:R-:W-:Y:S01]  /*a550*/  IMAD.MOV.U32 R50, RZ, RZ, R62 ;  /* 0x000000ffff327224 */ /* 0x000fe200078e003e */
[----:B------:R-:W-:Y:S01]  /*a560*/  F2FP.SATFINITE.E4M3.F32.PACK_AB_MERGE_C R55, R49, R84, R68 ;  /* 0x000000543137723e */ /* 0x000fe20004807044 */
[----:B------:R-:W-:Y:S01]  /*a570*/  IMAD.MOV.U32 R49, RZ, RZ, R65 ;  /* 0x000000ffff317224 */ /* 0x000fe200078e0041 */
[----:B------:R-:W-:-:S07]  /*a580*/  F2FP.SATFINITE.E4M3.F32.PACK_AB_MERGE_C R53, R53, R66, R87 ;  /* 0x000000423535723e */ /* 0x000fce0004807057 */
.L_x_2292:
[----:B------:R-:W-:Y:S05]  /*a590*/  BSYNC B2 ;  /* 0x0000000000027941 */ /* 0x000fea0003800000 */
.L_x_2291:
        /* <DEDUP_REMOVED lines=12> */
.L_x_2290:
[----:B------:R-:W-:Y:S05]  /*a660*/  BSYNC B1 ;  /* 0x0000000000017941 */ /* 0x000fea0003800000 */
.L_x_2289:
        /* <DEDUP_REMOVED lines=17> */
[----:B-1----:R-:W-:-:S05]  /*a780*/  IADD3 R58, P3, R59, R56, RZ ;  /* 0x000000383b3a7210 */ /* 0x002fca0007f7e0ff */
[----:B------:R-:W-:Y:S01]  /*a790*/  IMAD.X R59, R48, 0x1, R57, P3 ;  /* 0x00000001303b7824 */ /* 0x000fe200018e0639 */
        /* <DEDUP_REMOVED lines=27> */
[----:B------:R-:W-:Y:S01]  /*a950*/  IMAD.SHL.U32 R50, R68, 0x100, RZ ;  /* 0x0000010044327824 */ /* 0x000fe200078e00ff */
[----:B------:R-:W-:Y:S01]  /*a960*/  LOP3.LUT R73, R77, 0xff0000ff, RZ, 0xc0, !PT ;  /* 0xff0000ff4d497812 */ /* 0x000fe200078ec0ff */
[----:B------:R-:W-:Y:S01]  /*a970*/  IMAD.U32 R52, R71, 0x10000, RZ ;  /* 0x0001000047347824 */ /* 0x000fe200078e00ff */
[----:B------:R-:W-:-:S02]  /*a980*/  SHF.R.U32.HI R76, RZ, 0x10, R75 ;  /* 0x00000010ff4c7819 */ /* 0x000fc4000001164b */
[----:B------:R-:W-:Y:S02]  /*a990*/  SHF.R.U32.HI R64, RZ, 0x8, R79 ;  /* 0x00000008ff407819 */ /* 0x000fe4000001164f */
[----:B------:R-:W-:Y:S01]  /*a9a0*/  LOP3.LUT R71, R67, 0xff00, R48, 0xf8, !PT ;  /* 0x0000ff0043477812 */ /* 0x000fe200078ef830 */
[----:B------:R-:W-:Y:S01]  /*a9b0*/  IMAD.U32 R48, R76, 0x10000, RZ ;  /* 0x000100004c307824 */ /* 0x000fe200078e00ff */
[----:B------:R-:W-:Y:S01]  /*a9c0*/  LOP3.LUT R75, R73, 0xff00, R50, 0xf8, !PT ;  /* 0x0000ff00494b7812 */ /* 0x000fe200078ef832 */
[----:B------:R-:W-:Y:S01]  /*a9d0*/  IMAD.SHL.U32 R54, R64, 0x100, RZ ;  /* 0x0000010040367824 */ /* 0x000fe200078e00ff */
[----:B------:R-:W-:Y:S02]  /*a9e0*/  F2FP.F16.E4M3.UNPACK_B R73, R143.H1 ;  /* 0x0000008fff49723e */ /* 0x000fe400030006ff */
[----:B------:R-:W-:Y:S02]  /*a9f0*/  F2FP.F16.E4M3.UNPACK_B R70, R69.H1 ;  /* 0x00000045ff46723e */ /* 0x000fe400030006ff */
[----:B------:R-:W-:Y:S01]  /*aa00*/  F2FP.F16.E4M3.UNPACK_B R67, R66.H1 ;  /* 0x00000042ff43723e */ /* 0x000fe200030006ff */
[----:B------:R-:W-:Y:S01]  /*aa10*/  HADD2.F32 R50, -RZ, R73.H0_H0 ;  /* 0x20000049ff327230 */ /* 0x000fe20000004100 */
[----:B------:R-:W-:-:S02]  /*aa20*/  SHF.R.U32.HI R74, RZ, 0x10, R77 ;  /* 0x00000010ff4a7819 */ /* 0x000fc4000001164d */
[----:B------:R-:W-:Y:S01]  /*aa30*/  SHF.R.U32.HI R72, RZ, 0x10, R79 ;  /* 0x00000010ff487819 */ /* 0x000fe2000001164f */
[----:B------:R-:W-:Y:S01]  /*aa40*/  HADD2.F32 R64, -RZ, R67.H0_H0 ;  /* 0x20000043ff407230 */ /* 0x000fe20000004100 */
[----:B------:R-:W-:Y:S02]  /*aa50*/  LOP3.LUT R77, R79, 0xff0000ff, RZ, 0xc0, !PT ;  /* 0xff0000ff4f4d7812 */ /* 0x000fe400078ec0ff */
[----:B------:R-:W-:Y:S01]  /*aa60*/  LOP3.LUT R52, R65, 0xff0000, R52, 0xf8, !PT ;  /* 0x00ff000041347812 */ /* 0x000fe200078ef834 */
[----:B------:R-:W-:Y:S01]  /*aa70*/  HADD2.F32 R65, -RZ, R70.H0_H0 ;  /* 0x20000046ff417230 */ /* 0x000fe20000004100 */
[----:B------:R-:W-:Y:S01]  /*aa80*/  F2FP.F16.E4M3.UNPACK_B R68, R141.H1 ;  /* 0x0000008dff44723e */ /* 0x000fe200030006ff */
[----:B------:R-:W-:Y:S01]  /*aa90*/  IMAD.U32 R72, R72, 0x10000, RZ ;  /* 0x0001000048487824 */ /* 0x000fe200078e00ff */
[----:B------:R-:W-:Y:S01]  /*aaa0*/  LOP3.LUT R77, R77, 0xff00, R54, 0xf8, !PT ;  /* 0x0000ff004d4d7812 */ /* 0x000fe200078ef836 */
[----:B------:R-:W-:Y:S01]  /*aab0*/  IMAD.U32 R54, R74, 0x10000, RZ ;  /* 0x000100004a367824 */ /* 0x000fe200078e00ff */
[----:B------:R-:W-:Y:S01]  /*aac0*/  LOP3.LUT R48, R71, 0xff0000, R48, 0xf8, !PT ;  /* 0x00ff000047307812 */ /* 0x000fe200078ef830 */
[----:B------:R-:W-:-:S02]  /*aad0*/  HADD2.F32 R71, -RZ, R68.H0_H0 ;  /* 0x20000044ff477230 */ /* 0x000fc40000004100 */
[-C--:B------:R-:W-:Y:S01]  /*aae0*/  FMUL.FTZ R79, R65, R50.reuse ;  /* 0x00000032414f7220 */ /* 0x080fe20000410000 */
[C---:B------:R-:W-:Y:S01]  /*aaf0*/  FMUL.FTZ R74, R64.reuse, R50 ;  /* 0x00000032404a7220 */ /* 0x040fe20000410000 */
[----:B------:R-:W-:Y:S01]  /*ab00*/  LOP3.LUT R50, R77, 0xff0000, R72, 0xf8, !PT ;  /* 0x00ff00004d327812 */ /* 0x000fe200078ef848 */
[----:B------:R-:W-:Y:S02]  /*ab10*/  HADD2.F32 R72, -RZ, R68.H1_H1 ;  /* 0x30000044ff487230 */ /* 0x000fe40000004100 */
        /* <DEDUP_REMOVED lines=9> */
[----:B------:R-:W-:Y:S01]  /*abb0*/  LOP3.LUT R54, R75, 0xff0000, R54, 0xf8, !PT ;  /* 0x00ff00004b367812 */ /* 0x000fe200078ef836 */
[-C--:B------:R-:W-:Y:S01]  /*abc0*/  FMUL.FTZ R75, R71, R74.reuse ;  /* 0x0000004a474b7220 */ /* 0x080fe20000410000 */
[----:B------:R-:W-:Y:S01]  /*abd0*/  F2FP.F16.E4M3.UNPACK_B R141, R141 ;  /* 0x0000008dff8d723e */ /* 0x000fe200020006ff */
[----:B------:R-:W-:Y:S01]  /*abe0*/  FMUL.FTZ R74, R68, R74 ;  /* 0x0000004a444a7220 */ /* 0x000fe20000410000 */
        /* <DEDUP_REMOVED lines=157> */
.L_x_2294:
[----:B------:R-:W-:Y:S05]  /*b5c0*/  BSYNC B1 ;  /* 0x0000000000017941 */ /* 0x000fea0003800000 */
.L_x_2293:
[----:B------:R-:W-:Y:S01]  /*b5d0*/  ISETP.GE.AND P2, PT, R63, R145, PT ;  /* 0x000000913f00720c */ /* 0x000fe20003f46270 */
[----:B------:R-:W-:Y:S02]  /*b5e0*/  ULDC.64 UR4, c[0x0][0x208] ;  /* 0x0000820000047ab9 */ /* 0x000fe40000000a00 */
[----:B-1----:R3:W-:Y:S10]  /*b5f0*/  STG.E.128 desc[UR4][R58.64], R48 ;  /* 0x000000303a007986 */ /* 0x0027f4000c101d04 */
[----:B------:R-:W-:Y:S05]  /*b600*/  @P2 BRA `(.L_x_2271) ;  /* 0x0000000400f42947 */ /* 0x000fea0003800000 */
[--C-:B---3--:R-:W-:Y:S01]  /*b610*/  SHF.R.S32.HI R48, RZ, 0x1f, R63.reuse ;  /* 0x0000001fff307819 */ /* 0x108fe2000001143f */
[----:B------:R-:W-:Y:S01]  /*b620*/  ULDC.64 UR4, c[0x0][0x208] ;  /* 0x0000820000047ab9 */ /* 0x000fe20000000a00 */
[----:B------:R-:W-:-:S04]  /*b630*/  IADD3 R63, P2, P3, R44, R128, R63 ;  /* 0x000000802c3f7210 */ /* 0x000fc80007b5e03f */
[----:B------:R-:W-:Y:S02]  /*b640*/  IADD3.X R48, R40, R61, R48, P2, P3 ;  /* 0x0000003d28307210 */ /* 0x000fe400017e6430 */
[----:B------:R-:W-:-:S05]  /*b650*/  IADD3 R56, P2, R63, R56, RZ ;  /* 0x000000383f387210 */ /* 0x000fca0007f5e0ff */
[----:B------:R-:W-:-:S05]  /*b660*/  IMAD.X R57, R48, 0x1, R57, P2 ;  /* 0x0000000130397824 */ /* 0x000fca00010e0639 */
[----:B--2---:R4:W-:Y:S01]  /*b670*/  STG.E.128 desc[UR4][R56.64], R52 ;  /* 0x0000003438007986 */ /* 0x0049e2000c101d04 */
[----:B------:R-:W-:Y:S05]  /*b680*/  BRA `(.L_x_2271) ;  /* 0x0000000400d47947 */ /* 0x000fea0003800000 */
.L_x_2234:
[----:B------:R-:W-:-:S04]  /*b690*/  ULOP3.LUT UR4, UR60, 0x1, URZ, 0xfc, !UPT ;  /* 0x000000013c047892 */ /* 0x000fc8000f8efc3f */
[----:B------:R-:W-:-:S06]  /*b6a0*/  UISETP.NE.AND UP0, UPT, UR4, 0x3, UPT ;  /* 0x000000030400788c */ /* 0x000fcc000bf05270 */
[----:B------:R-:W-:-:S13]  /*b6b0*/  PLOP3.LUT P5, PT, PT, PT, UP0, 0x80, 0x0 ;  /* 0x000000000000781c */ /* 0x000fda0003faf008 */
[----:B------:R-:W-:Y:S05]  /*b6c0*/  @!P5 BRA `(.L_x_2295) ;  /* 0x000000000004d947 */ /* 0x000fea0003800000 */
[----:B------:R-:W-:Y:S01]  /*b6d0*/  BPT.TRAP 0x1 ;  /* 0x000000040000795c */ /* 0x000fe20000300000 */
.L_x_2295:
[----:B------:R-:W-:Y:S01]  /*b6e0*/  IMAD R110, R17, 0x8, R16 ;  /* 0x00000008116e7824 */ /* 0x000fe200078e0210 */
[----:B------:R-:W-:Y:S01]  /*b6f0*/  SHF.L.U32 R125, R237, 0x1f, RZ ;  /* 0x0000001fed7d7819 */ /* 0x000fe200000006ff */
[----:B------:R-:W-:Y:S01]  /*b700*/  IMAD R119, R25, -0xe0, R2 ;  /* 0xffffff2019777824 */ /* 0x000fe200078e0202 */
[----:B------:R-:W-:Y:S01]  /*b710*/  BSSY B1, `(.L_x_2296) ;  /* 0x0000006000017945 */ /* 0x000fe20003800000 */
[----:B------:R-:W-:Y:S01]  /*b720*/  SHF.R.S32.HI R49, RZ, 0x1f, R25 ;  /* 0x0000001fff317819 */ /* 0x000fe20000011419 */
[----:B------:R-:W0:Y:S01]  /*b730*/  SYNCS.PHASECHK.TRANS64.TRYWAIT P2, [R110+URZ+0x2e890], R125 ;  /* 0x02e8907d6e0075a7 */ /* 0x000e22000804017f */
[----:B------:R-:W-:Y:S01]  /*b740*/  IMAD R48, R13, R25, RZ ;  /* 0x000000190d307224 */ /* 0x000fe200078e02ff */
[----:B------:R-:W-:Y:S01]  /*b750*/  VIMNMX R119, R119, 0xe0, PT ;  /* 0x000000e077777848 */ /* 0x000fe20003fe0100 */
[----:B0-----:R-:W-:Y:S06]  /*b760*/  @!P2 BRA `(.L_x_2297) ;  /* 0x000001e4005ca947 */ /* 0x001fec0003800000 */
.L_x_2539:
[----:B------:R-:W-:Y:S05]  /*b770*/  BSYNC B1 ;  /* 0x0000000000017941 */ /* 0x000fea0003800000 */
.L_x_2296:
        /* <DEDUP_REMOVED lines=24> */
.L_x_2299:
[----:B------:R-:W-:Y:S05]  /*b900*/  BSYNC B1 ;  /* 0x0000000000017941 */ /* 0x000fea0003800000 */
.L_x_2298:
        /* <DEDUP_REMOVED lines=24> */
.L_x_2301:
[----:B------:R-:W-:Y:S05]  /*ba90*/  BSYNC B1 ;  /* 0x0000000000017941 */ /* 0x000fea0003800000 */
.L_x_2300:
        /* <DEDUP_REMOVED lines=20> */
[----:B------:R-:W-:-:S05]  /*bbe0*/  IMAD R49, R17, 0x7000, R48 ;  /* 0x0000700011317824 */ /* 0x000fca00078e0230 */
[----:B------:R-:W-:-:S06]  /*bbf0*/  IADD3 R49, R16, R49, RZ ;  /* 0x0000003110317210 */ /* 0x000fcc0007ffe0ff */
[----:B------:R-:W1:Y:S04]  /*bc00*/  LDS.128 R48, [R49+0x24400] ;  /* 0x0244000031307984 */ /* 0x000e680000000c00 */
[----:B-1----:R2:W-:Y:S02]  /*bc10*/  STG.E.128 desc[UR6][R54.64], R48 ;  /* 0x0000003036007986 */ /* 0x0025e4000c101d06 */
.L_x_2303:
[----:B------:R-:W-:Y:S05]  /*bc20*/  BSYNC B1 ;  /* 0x0000000000017941 */ /* 0x000fea0003800000 */
.L_x_2302:
        /* <DEDUP_REMOVED lines=27> */
.L_x_2271:
[----:B------:R-:W-:Y:S05]  /*bde0*/  BSYNC B0 ;  /* 0x0000000000007941 */ /* 0x000fea0003800000 */
.L_x_2233:
[----:B01234-:R-:W0:Y:S01]  /*bdf0*/  S2R R48, SR_TID.X ;  /* 0x0000000000307919 */ /* 0x01fe220000002100 */
[----:B------:R-:W-:Y:S01]  /*be00*/  @!PT LDS RZ, [RZ] ;  /* 0x00000000fffff984 */ /* 0x000fe20000000800 */
[----:B------:R-:W-:Y:S01]  /*be10*/  @!PT LDS RZ, [RZ] ;  /* 0x00000000fffff984 */ /* 0x000fe20000000800 */
[----:B------:R-:W-:Y:S01]  /*be20*/  @!PT LDS RZ, [RZ] ;  /* 0x00000000fffff984 */ /* 0x000fe20000000800 */
[----:B------:R-:W-:Y:S01]  /*be30*/  @!PT LDS RZ, [RZ] ;  /* 0x00000000fffff984 */ /* 0x000fe20000000800 */
[----:B------:R1:W-:Y:S06]  /*be40*/  MEMBAR.ALL.CTA ;  /* 0x0000000000007992 */ /* 0x0003ec0000008000 */
[----:B-1----:R-:W1:Y:S01]  /*be50*/  FENCE.VIEW.ASYNC.S ;  /* 0x00000000000073c6 */ /* 0x002e620000000000 */
[----:B------:R-:W-:Y:S05]  /*be60*/  WARPSYNC.ALL ;  /* 0x0000000000007948 */ /* 0x000fea0003800000 */
[----:B------:R-:W-:Y:S01]  /*be70*/  BSSY B0, `(.L_x_2304) ;  /* 0x0000009000007945 */ /* 0x000fe20003800000 */
[----:B0-----:R-:W-:Y:S01]  /*be80*/  LOP3.LUT R48, R48, 0x7f, RZ, 0xc0, !PT ;  /* 0x0000007f30307812 */ /* 0x001fe200078ec0ff */
[----:B-1----:R0:W-:Y:S03]  /*be90*/  BAR.SYNC.DEFER_BLOCKING R136, 0x80 ;  /* 0x000200880000751d */ /* 0x0021e60000010000 */
[----:B------:R-:W-:-:S13]  /*bea0*/  ISETP.NE.AND P2, PT, R48, RZ, PT ;  /* 0x000000ff3000720c */ /* 0x000fda0003f45270 */
[----:B------:R-:W-:-:S05]  /*beb0*/  @!P2 VIADD R48, R110, 0x2e8a0 ;  /* 0x0002e8a06e30a836 */ /* 0x000fca0000000000 */
[----:B------:R-:W-:-:S04]  /*bec0*/  @!P2 PRMT R48, RZ, 0x654, R48 ;  /* 0x00000654ff30a816 */ /* 0x000fc80000000030 */
[----:B------:R0:W-:Y:S01]  /*bed0*/  @!P2 SYNCS.ARRIVE.TRANS64.RED.A1T0 RZ, [R48+URZ], RZ ;  /* 0x000000ff30ffa9a7 */ /* 0x0001e2000810043f */
[----:B------:R-:W-:Y:S05]  /*bee0*/  @!P5 BRA `(.L_x_2305) ;  /* 0x000000000004d947 */ /* 0x000fea0003800000 */
[----:B------:R-:W-:Y:S01]  /*bef0*/  BPT.TRAP 0x1 ;  /* 0x000000040000795c */ /* 0x000fe20000300000 */
.L_x_2305:
[----:B------:R-:W-:Y:S05]  /*bf00*/  BSYNC B0 ;  /* 0x0000000000007941 */ /* 0x000fea0003800000 */
.L_x_2304:
[----:B------:R-:W1:Y:S01]  /*bf10*/  SYNCS.PHASECHK.TRANS64.TRYWAIT P3, [R110+URZ+0x2e8b0], R125 ;  /* 0x02e8b07d6e0075a7 */ /* 0x000e62000806017f */
[----:B------:R-:W-:Y:S01]  /*bf20*/  ULDC UR61, c[0x0][0x2f4] ;  /* 0x0000bd00003d7ab9 */ /* 0x000fe20000000800 */
[----:B------:R-:W-:Y:S01]  /*bf30*/  ULDC.64 UR38, c[0x0][0x328] ;  /* 0x0000ca0000267ab9 */ /* 0x000fe20000000a00 */
[----:B------:R-:W-:Y:S01]  /*bf40*/  ULDC.64 UR36, c[0x0][0x318] ;  /* 0x0000c60000247ab9 */ /* 0x000fe20000000a00 */
[----:B------:R-:W-:Y:S04]  /*bf50*/  BSSY B0, `(.L_x_2306) ;  /* 0x0000002000007945 */ /* 0x000fe80003800000 */
[----:B-1----:R-:W-:Y:S05]  /*bf60*/  @!P3 BRA `(.L_x_2307) ;  /* 0x000001dc0070b947 */ /* 0x002fea0003800000 */
.L_x_2540:
[----:B------:R-:W-:Y:S05]  /*bf70*/  BSYNC B0 ;  /* 0x0000000000007941 */ /* 0x000fea0003800000 */
.L_x_2306:
[----:B------:R-:W-:Y:S01]  /*bf80*/  ISETP.GE.AND P3, PT, R228, R119, PT ;  /* 0x00000077e400720c */ /* 0x000fe20003f66270 */
[----:B------:R-:W-:Y:S01]  /*bf90*/  BSSY B0, `(.L_x_2308) ;  /* 0x0000017000007945 */ /* 0x000fe20003800000 */
[----:B------:R-:W-:-:S11]  /*bfa0*/  IMAD.WIDE R52, R25, 0xe0, R100 ;  /* 0x000000e019347825 */ /* 0x000fd600078e0264 */
[----:B------:R-:W-:Y:S05]  /*bfb0*/  @P3 BRA `(.L_x_2309) ;  /* 0x0000000000503947 */ /* 0x000fea0003800000 */
[----:B------:R-:W-:Y:S01]  /*bfc0*/  ISETP.GE.AND P3, PT, R4, UR61, PT ;  /* 0x0000003d04007c0c */ /* 0x000fe2000bf66270 */
[----:B0-----:R-:W-:Y:S01]  /*bfd0*/  IMAD.MOV.U32 R48, RZ, RZ, R46 ;  /* 0x000000ffff307224 */ /* 0x001fe200078e002e */
[----:B------:R-:W-:Y:S01]  /*bfe0*/  PLOP3.LUT P4, PT, PT, PT, PT, 0x8, 0x0 ;  /* 0x000000000000781c */ /* 0x000fe20003f8e170 */
[----:B------:R-:W-:Y:S01]  /*bff0*/  IMAD.MOV.U32 R49, RZ, RZ, R109 ;  /* 0x000000ffff317224 */ /* 0x000fe200078e006d */
[----:B------:R-:W-:Y:S01]  /*c000*/  ULDC.64 UR4, c[0x0][0x208] ;  /* 0x0000820000047ab9 */ /* 0x000fe20000000a00 */
[----:B------:R-:W-:Y:S02]  /*c010*/  IMAD R51, R53, UR38, RZ ;  /* 0x0000002635337c24 */ /* 0x000fe4000f8e02ff */
[----:B------:R-:W-:-:S04]  /*c020*/  IMAD.WIDE.U32 R48, R52, UR38, R48 ;  /* 0x0000002634307c25 */ /* 0x000fc8000f8e0030 */
[----:B------:R-:W-:Y:S02]  /*c030*/  IMAD R51, R52, UR39, R51 ;  /* 0x0000002734337c24 */ /* 0x000fe4000f8e0233 */
        /* <DEDUP_REMOVED lines=8> */
[----:B------:R-:W0:Y:S04]  /*c0c0*/  @!P4 LDS.128 R48, [R118+0xe400] ;  /* 0x00e400007630c984 */ /* 0x000e280000000c00 */
[----:B0-----:R-:W-:Y:S04]  /*c0d0*/  @!P4 STG.E.128 desc[UR4][R54.64], R48 ;  /* 0x000000303600c986 */ /* 0x001fe8000c101d04 */
[----:B------:R-:W0:Y:S04]  /*c0e0*/  @!P3 LDS.128 R48, [R56+0xe400] ;  /* 0x00e400003830b984 */ /* 0x000e280000000c00 */
[----:B0-----:R2:W-:Y:S02]  /*c0f0*/  @!P3 STG.E.128 desc[UR4][R54.64+0x40], R48 ;  /* 0x000040303600b986 */ /* 0x0015e4000c101d04 */
.L_x_2309:
[----:B------:R-:W-:Y:S05]  /*c100*/  BSYNC B0 ;  /* 0x0000000000007941 */ /* 0x000fea0003800000 */
.L_x_2308:
[----:B0-2---:R-:W-:Y:S01]  /*c110*/  VIADD R48, R228, 0x40 ;  /* 0x00000040e4307836 */ /* 0x005fe20000000000 */
[----:B------:R-:W-:Y:S04]  /*c120*/  BSSY B0, `(.L_x_2310) ;  /* 0x0000019000007945 */ /* 0x000fe80003800000 */
[----:B------:R-:W-:-:S13]  /*c130*/  ISETP.GE.AND P3, PT, R48, R119, PT ;  /* 0x000000773000720c */ /* 0x000fda0003f66270 */
[----:B------:R-:W-:Y:S05]  /*c140*/  @P3 BRA `(.L_x_2311) ;  /* 0x0000000000583947 */ /* 0x000fea0003800000 */
[----:B------:R-:W-:Y:S01]  /*c150*/  ISETP.GE.AND P3, PT, R4, UR61, PT ;  /* 0x0000003d04007c0c */ /* 0x000fe2000bf66270 */
[----:B------:R-:W-:Y:S01]  /*c160*/  IMAD.MOV.U32 R48, RZ, RZ, R46 ;  /* 0x000000ffff307224 */ /* 0x000fe200078e002e */
[----:B------:R-:W-:Y:S01]  /*c170*/  PLOP3.LUT P4, PT, PT, PT, PT, 0x8, 0x0 ;  /* 0x000000000000781c */ /* 0x000fe20003f8e170 */
[----:B------:R-:W-:Y:S01]  /*c180*/  IMAD.MOV.U32 R49, RZ, RZ, R109 ;  /* 0x000000ffff317224 */ /* 0x000fe200078e006d */
[----:B------:R-:W-:-:S09]  /*c190*/  ULDC.64 UR4, c[0x0][0x208] ;  /* 0x0000820000047ab9 */ /* 0x000fd20000000a00 */
        /* <DEDUP_REMOVED lines=13> */
[----:B------:R-:W0:Y:S04]  /*c270*/  @!P4 LDS.128 R48, [R118+0x10400] ;  /* 0x010400007630c984 */ /* 0x000e280000000c00 */
[----:B0-----:R-:W-:Y:S04]  /*c280*/  @!P4 STG.E.128 desc[UR4][R54.64], R48 ;  /* 0x000000303600c986 */ /* 0x001fe8000c101d04 */
[----:B------:R-:W0:Y:S04]  /*c290*/  @!P3 LDS.128 R48, [R56+0x10400] ;  /* 0x010400003830b984 */ /* 0x000e280000000c00 */
[----:B0-----:R0:W-:Y:S02]  /*c2a0*/  @!P3 STG.E.128 desc[UR4][R54.64+0x40], R48 ;  /* 0x000040303600b986 */ /* 0x0011e4000c101d04 */
.L_x_2311:
[----:B------:R-:W-:Y:S05]  /*c2b0*/  BSYNC B0 ;  /* 0x0000000000007941 */ /* 0x000fea0003800000 */
.L_x_2310:
[----:B0-----:R-:W-:Y:S01]  /*c2c0*/  VIADD R48, R228, 0x80 ;  /* 0x00000080e4307836 */ /* 0x001fe20000000000 */
        /* <DEDUP_REMOVED lines=25> */
.L_x_2313:
[----:B------:R-:W-:Y:S05]  /*c460*/  BSYNC B0 ;  /* 0x0000000000007941 */ /* 0x000fea0003800000 */
.L_x_2312:
        /* <DEDUP_REMOVED lines=19> */
[----:B------:R-:W-:-:S03]  /*c5a0*/  @!P3 IMAD.IADD R54, R16, 0x1, R54 ;  /* 0x000000011036b824 */ /* 0x000fc600078e0236 */
[----:B------:R-:W-:Y:S02]  /*c5b0*/  IADD3.X R53, R49, UR37, R51, P4, !PT ;  /* 0x0000002531357c10 */ /* 0x000fe4000a7fe433 */
[----:B------:R-:W-:-:S13]  /*c5c0*/  ISETP.GE.AND P4, PT, R18, UR61, PT ;  /* 0x0000003d12007c0c */ /* 0x000fda000bf86270 */
[----:B------:R-:W0:Y:S04]  /*c5d0*/  @!P4 LDS.128 R48, [R118+0x14400] ;  /* 0x014400007630c984 */ /* 0x000e280000000c00 */
[----:B0-----:R-:W-:Y:S04]  /*c5e0*/  @!P4 STG.E.128 desc[UR4][R52.64], R48 ;  /* 0x000000303400c986 */ /* 0x001fe8000c101d04 */
[----:B------:R-:W0:Y:S04]  /*c5f0*/  @!P3 LDS.128 R48, [R54+0x14400] ;  /* 0x014400003630b984 */ /* 0x000e280000000c00 */
[----:B0-----:R0:W-:Y:S02]  /*c600*/  @!P3 STG.E.128 desc[UR4][R52.64+0x40], R48 ;  /* 0x000040303400b986 */ /* 0x0011e4000c101d04 */
.L_x_2315:
[----:B------:R-:W-:Y:S05]  /*c610*/  BSYNC B0 ;  /* 0x0000000000007941 */ /* 0x000fea0003800000 */
.L_x_2314:
[----:B------:R-:W-:Y:S01]  /*c620*/  @!PT LDS RZ, [RZ] ;  /* 0x00000000fffff984 */ /* 0x000fe20000000800 */
[----:B------:R-:W-:Y:S01]  /*c630*/  @!PT LDS RZ, [RZ] ;  /* 0x00000000fffff984 */ /* 0x000fe20000000800 */
[----:B------:R-:W-:Y:S01]  /*c640*/  @!PT LDS RZ, [RZ] ;  /* 0x00000000fffff984 */ /* 0x000fe20000000800 */
[----:B------:R-:W-:Y:S01]  /*c650*/  @!PT LDS RZ, [RZ] ;  /* 0x00000000fffff984 */ /* 0x000fe20000000800 */
[----:B------:R2:W-:Y:S06]  /*c660*/  MEMBAR.ALL.CTA ;  /* 0x0000000000007992 */ /* 0x0005ec0000008000 */
[----:B--2---:R-:W2:Y:S01]  /*c670*/  FENCE.VIEW.ASYNC.S ;  /* 0x00000000000073c6 */ /* 0x004ea20000000000 */
[----:B-1----:R-:W-:Y:S01]  /*c680*/  @!P2 VIADD R110, R110, 0x2e8c0 ;  /* 0x0002e8c06e6ea836 */ /* 0x002fe20000000000 */
[----:B--2---:R1:W-:Y:S01]  /*c690*/  BAR.SYNC.DEFER_BLOCKING R136, 0x80 ;  /* 0x000200880000751d */ /* 0x0043e20000010000 */
[----:B------:R-:W-:Y:S01]  /*c6a0*/  ISETP.NE.AND P3, PT, R111, RZ, PT ;  /* 0x000000ff6f00720c */ /* 0x000fe20003f65270 */
[----:B------:R-:W-:-:S02]  /*c6b0*/  VIADD R17, R17, 0x1 ;  /* 0x0000000111117836 */ /* 0x000fc40000000000 */
[----:B------:R-:W-:-:S04]  /*c6c0*/  @!P2 PRMT R110, RZ, 0x654, R110 ;  /* 0x00000654ff6ea816 */ /* 0x000fc8000000006e */
[----:B------:R1:W-:Y:S01]  /*c6d0*/  @!P2 SYNCS.ARRIVE.TRANS64.RED.A1T0 RZ, [R110+URZ], RZ ;  /* 0x000000ff6effa9a7 */ /* 0x0003e2000810043f */
[----:B------:R-:W-:-:S04]  /*c6e0*/  ISETP.NE.AND P2, PT, R17, 0x2, PT ;  /* 0x000000021100780c */ /* 0x000fc80003f45270 */
[----:B0-----:R-:W-:Y:S02]  /*c6f0*/  SEL R48, RZ, 0x1, P2 ;  /* 0x00000001ff307807 */ /* 0x001fe40001000000 */
[----:B------:R-:W-:Y:S02]  /*c700*/  SEL R17, R17, RZ, P2 ;  /* 0x000000ff11117207 */ /* 0x000fe40001000000 */
[----:B------:R-:W-:Y:S01]  /*c710*/  LOP3.LUT R237, R237, R48, RZ, 0x3c, !PT ;  /* 0x00000030eded7212 */ /* 0x000fe200078e3cff */
[----:B-1----:R-:W-:Y:S06]  /*c720*/  @P3 BRA `(.L_x_2316) ;  /* 0xffffff6000403947 */ /* 0x002fec000383ffff */
[----:B------:R-:W0:Y:S01]  /*c730*/  S2R R49, SR_TID.X ;  /* 0x0000000000317919 */ /* 0x000e220000002100 */
[----:B------:R-:W-:Y:S02]  /*c740*/  PLOP3.LUT P0, PT, PT, PT, PT, 0x8, 0x0 ;  /* 0x000000000000781c */ /* 0x000fe40003f0e170 */
[----:B0-----:R-:W-:-:S04]  /*c750*/  SHF.R.U32.HI R49, RZ, 0x7, R49 ;  /* 0x00000007ff317819 */ /* 0x001fc80000011631 */
[----:B------:R-:W-:-:S13]  /*c760*/  ISETP.NE.AND P3, PT, R49, 0x1, PT ;  /* 0x000000013100780c */ /* 0x000fda0003f65270 */
[----:B------:R-:W-:Y:S06]  /*c770*/  @!P3 BAR.ARV 0x9, 0x100 ;  /* 0x024400000000bb1d */ /* 0x000fec0000002000 */
.L_x_2228:
[----:B------:R-:W-:Y:S05]  /*c780*/  @P0 BRA `(.L_x_2317) ;  /* 0x00000000000c0947 */ /* 0x000fea0003800000 */
[----:B------:R-:W0:Y:S01]  /*c790*/  FENCE.VIEW.ASYNC.G ;  /* 0x00000000000073c6 */ /* 0x000e220000000100 */
[----:B------:R-:W-:Y:S05]  /*c7a0*/  WARPSYNC.ALL ;  /* 0x0000000000007948 */ /* 0x000fea0003800000 */
[----:B0-----:R-:W-:Y:S06]  /*c7b0*/  BAR.ARV 0xc, 0x180 ;  /* 0x0306000000007b1d */ /* 0x001fec0000002000 */
.L_x_2317:
[----:B------:R-:W2:Y:S01]  /*c7c0*/  LDL R0, [R1+0x9c] ;  /* 0x00009c0001007983 */ /* 0x000ea20000100800 */
[----:B------:R-:W-:Y:S01]  /*c7d0*/  ULDC.64 UR6, c[0x0][0x998] ;  /* 0x0002660000067ab9 */ /* 0x000fe20000000a00 */
[----:B------:R-:W-:Y:S02]  /*c7e0*/  ULDC.64 UR4, c[0x0][0x990] ;  /* 0x0002640000047ab9 */ /* 0x000fe40000000a00 */
[----:B------:R-:W3:Y:S04]  /*c7f0*/  LDL R3, [R1+0x88] ;  /* 0x0000880001037983 */ /* 0x000ee80000100800 */
[----:B------:R-:W4:Y:S01]  /*c800*/  LDL R20, [R1+0x68] ;  /* 0x0000680001147983 */ /* 0x000f220000100800 */
[----:B------:R-:W-:Y:S02]  /*c810*/  ISETP.NE.U32.AND P1, PT, RZ, UR6, PT ;  /* 0x00000006ff007c0c */ /* 0x000fe4000bf25070 */
[----:B------:R-:W-:Y:S01]  /*c820*/  ISETP.NE.U32.AND P0, PT, RZ, UR4, PT ;  /* 0x00000004ff007c0c */ /* 0x000fe2000bf05070 */
[----:B------:R-:W4:Y:S01]  /*c830*/  LDL R14, [R1+0x4c] ;  /* 0x00004c00010e7983 */ /* 0x000f220000100800 */
[----:B------:R-:W-:-:S02]  /*c840*/  ISETP.NE.AND.EX P1, PT, RZ, UR7, PT, P1 ;  /* 0x00000007ff007c0c */ /* 0x000fc4000bf25310 */
[----:B------:R-:W-:-:S11]  /*c850*/  ISETP.NE.AND.EX P0, PT, RZ, UR5, PT, P0 ;  /* 0x00000005ff007c0c */ /* 0x000fd6000bf05300 */
[----:B------:R-:W2:Y:S08]  /*c860*/  @P1 LDC.64 R8, c[0x0][0x9b8] ;  /* 0x00026e00ff081b82 */ /* 0x000eb00000000a00 */
[----:B------:R-:W0:Y:S08]  /*c870*/  @P0 LDC.64 R6, c[0x0][0x9a8] ;  /* 0x00026a00ff060b82 */ /* 0x000e300000000a00 */
[----:B------:R-:W1:Y:S08]  /*c880*/  @P1 LDC.64 R10, c[0x0][0x9c0] ;  /* 0x00027000ff0a1b82 */ /* 0x000e700000000a00 */
[----:B------:R-:W1:Y:S01]  /*c890*/  @P0 LDC.64 R12, c[0x0][0x9b0] ;  /* 0x00026c00ff0c0b82 */ /* 0x000e620000000a00 */
[----:B------:R-:W-:Y:S01]  /*c8a0*/  ULDC.64 UR8, c[0x0][0x208] ;  /* 0x0000820000087ab9 */ /* 0x000fe20000000a00 */
        /* <DEDUP_REMOVED lines=14> */
[C---:B------:R-:W-:Y:S02]  /*c990*/  @P0 IMAD R9, R20.reuse, R13, R0 ;  /* 0x0000000d14090224 */ /* 0x040fe400078e0200 */
[----:B------:R-:W-:Y:S01]  /*c9a0*/  @P0 IMAD.WIDE.U32 R2, R20, R12, R2 ;  /* 0x0000000c14020225 */ /* 0x000fe200078e0002 */
[----:B------:R-:W-:-:S03]  /*c9b0*/  @P1 LEA R8, P3, R6, UR6, 0x2 ;  /* 0x0000000606081c11 */ /* 0x000fc6000f8610ff */
[----:B------:R-:W-:Y:S01]  /*c9c0*/  @P1 IMAD.IADD R5, R7, 0x1, R11 ;  /* 0x0000000107051824 */ /* 0x000fe200078e020b */
[----:B------:R-:W-:Y:S01]  /*c9d0*/  @P0 LEA R4, P2, R2, UR4, 0x2 ;  /* 0x0000000402040c11 */ /* 0x000fe2000f8410ff */
[----:B------:R-:W-:Y:S01]  /*c9e0*/  @P0 IMAD.IADD R3, R3, 0x1, R9 ;  /* 0x0000000103030824 */ /* 0x000fe200078e0209 */
[----:B------:R-:W-:Y:S01]  /*c9f0*/  ULDC UR4, c[0x0][0x988] ;  /* 0x0002620000047ab9 */ /* 0x000fe20000000800 */
[----:B------:R-:W-:Y:S01]  /*ca00*/  IMAD.MOV.U32 R0, RZ, RZ, 0x3f800000 ;  /* 0x3f800000ff007424 */ /* 0x000fe200078e00ff */
[----:B------:R-:W-:Y:S01]  /*ca10*/  @P1 LEA.HI.X R9, R6, UR7, R5, 0x2, P3 ;  /* 0x0000000706091c11 */ /* 0x000fe200098f1405 */
[----:B------:R-:W-:Y:S01]  /*ca20*/  IMAD.MOV.U32 R7, RZ, RZ, 0x3f800000 ;  /* 0x3f800000ff077424 */ /* 0x000fe200078e00ff */
[----:B------:R-:W-:Y:S02]  /*ca30*/  @P0 LEA.HI.X R5, R2, UR5, R3, 0x2, P2 ;  /* 0x0000000502050c11 */ /* 0x000fe400090f1403 */
[----:B------:R-:W0:Y:S01]  /*ca40*/  LDC R2, c[0x0][0x448] ;  /* 0x00011200ff027b82 */ /* 0x000e220000000800 */
[----:B------:R1:W2:Y:S04]  /*ca50*/  @P1 LDG.E R0, desc[UR8][R8.64] ;  /* 0x0000000808001981 */ /* 0x0002a8000c1e1900 */
[----:B------:R3:W2:Y:S01]  /*ca60*/  @P0 LDG.E R7, desc[UR8][R4.64] ;  /* 0x0000000804070981 */ /* 0x0006a2000c1e1900 */
[----:B0-----:R-:W-:-:S13]  /*ca70*/  ISETP.NE.AND P0, PT, R2, 0x1, PT ;  /* 0x000000010200780c */ /* 0x001fda0003f05270 */
[----:B------:R-:W0:Y:S08]  /*ca80*/  @P0 LDC R3, c[0x0][0x44c] ;  /* 0x00011300ff030b82 */ /* 0x000e300000000800 */
[----:B------:R-:W4:Y:S01]  /*ca90*/  @P0 LDC R6, c[0x0][0x450] ;  /* 0x00011400ff060b82 */ /* 0x000f220000000800 */
[----:B------:R-:W-:-:S04]  /*caa0*/  VIADD R2, R14, 0x7f ;  /* 0x0000007f0e027836 */ /* 0x000fc80000000000 */
[----:B0-----:R-:W-:-:S05]  /*cab0*/  @P0 IMAD.HI.U32 R3, R2, R3, RZ ;  /* 0x0000000302030227 */ /* 0x001fca00078e00ff */
[----:B----4-:R-:W-:-:S05]  /*cac0*/  @P0 SHF.R.U32.HI R2, RZ, R6, R3 ;  /* 0x00000006ff020219 */ /* 0x010fca0000011603 */
[----:B------:R-:W-:Y:S02]  /*cad0*/  IMAD.IADD R3, R137, 0x1, R2 ;  /* 0x0000000189037824 */ /* 0x000fe400078e0202 */
[----:B------:R-:W-:-:S04]  /*cae0*/  IMAD.MOV.U32 R2, RZ, RZ, RZ ;  /* 0x000000ffff027224 */ /* 0x000fc800078e00ff */
[----:B------:R-:W-:-:S05]  /*caf0*/  IMAD.HI R2, R3, -0x6db6db6d, R2 ;  /* 0x9249249303027827 */ /* 0x000fca00078e0202 */
[----:B------:R-:W-:-:S04]  /*cb00*/  SHF.R.U32.HI R3, RZ, 0x1f, R2 ;  /* 0x0000001fff037819 */ /* 0x000fc80000011602 */
[----:B------:R-:W-:-:S04]  /*cb10*/  LEA.HI.SX32 R3, R2, R3, 0x19 ;  /* 0x0000000302037211 */ /* 0x000fc800078fcaff */
[----:B------:R-:W-:-:S04]  /*cb20*/  VIMNMX R138, R138, R3, PT ;  /* 0x000000038a8a7248 */ /* 0x000fc80003fe0100 */
[----:B------:R-:W-:Y:S02]  /*cb30*/  ISETP.GE.AND P1, PT, R138, 0x1, PT ;  /* 0x000000018a00780c */ /* 0x000fe40003f26270 */
[----:B------:R-:W-:Y:S02]  /*cb40*/  CS2R R88, SRZ ;  /* 0x0000000000587805 */ /* 0x000fe4000001ff00 */
[----:B------:R-:W-:Y:S02]  /*cb50*/  PLOP3.LUT P0, PT, PT, PT, PT, 0x80, 0x0 ;  /* 0x000000000000781c */ /* 0x000fe40003f0f070 */
[----:B------:R-:W-:Y:S02]  /*cb60*/  CS2R R86, SRZ ;  /* 0x0000000000567805 */ /* 0x000fe4000001ff00 */
[----:B------:R-:W-:Y:S02]  /*cb70*/  CS2R R84, SRZ ;  /* 0x0000000000547805 */ /* 0x000fe4000001ff00 */
[----:B-1----:R-:W-:-:S02]  /*cb80*/  CS2R R8, SRZ ;  /* 0x0000000000087805 */ /* 0x002fc4000001ff00 */
[----:B---3--:R-:W-:Y:S01]  /*cb90*/  CS2R R4, SRZ ;  /* 0x0000000000047805 */ /* 0x008fe2000001ff00 */
[----:B------:R-:W-:Y:S01]  /*cba0*/  IMAD.MOV.U32 R75, RZ, RZ, RZ ;  /* 0x000000ffff4b7224 */ /* 0x000fe200078e00ff */
[----:B------:R-:W-:Y:S02]  /*cbb0*/  CS2R R76, SRZ ;  /* 0x00000000004c7805 */ /* 0x000fe4000001ff00 */
[----:B------:R-:W-:Y:S01]  /*cbc0*/  CS2R R10, SRZ ;  /* 0x00000000000a7805 */ /* 0x000fe2000001ff00 */
[----:B------:R-:W-:Y:S01]  /*cbd0*/  IMAD.MOV.U32 R78, RZ, RZ, RZ ;  /* 0x000000ffff4e7224 */ /* 0x000fe200078e00ff */
        /* <DEDUP_REMOVED lines=25> */
[----:B--2---:R-:W-:Y:S01]  /*cd70*/  FMUL.FTZ R0, R7, R0 ;  /* 0x0000000007007220 */ /* 0x004fe20000410000 */
[----:B------:R-:W-:-:S03]  /*cd80*/  CS2R R6, SRZ ;  /* 0x0000000000067805 */ /* 0x000fc6000001ff00 */
        /* <DEDUP_REMOVED lines=11> */
.L_x_2543:
        /* <DEDUP_REMOVED lines=27> */
.L_x_2321:
[----:B------:R-:W-:Y:S05]  /*cff0*/  BSYNC B6 ;  /* 0x0000000000067941 */ /* 0x000fea0003800000 */
.L_x_2320:
        /* <DEDUP_REMOVED lines=15> */
.L_x_2325:
[----:B--2---:R2:W3:Y:S02]  /*d0f0*/  SYNCS.PHASECHK.TRANS64.TRYWAIT P0, [R16+URZ+0x2e800], R3 ;  /* 0x02e80003100075a7 */ /* 0x0044e4000800017f */
[----:B---3--:R-:W-:Y:S05]  /*d100*/  @!P0 NANOSLEEP.SYNCS 0x989680 ;  /* 0x009896800000895d */ /* 0x008fea0003900000 */
[----:B------:R-:W3:Y:S02]  /*d110*/  @!P0 SYNCS.PHASECHK.TRANS64 P0, [R16+URZ+0x2e800], R3 ;  /* 0x02e80003100085a7 */ /* 0x000ee4000800007f */
[----:B---3--:R-:W-:Y:S05]  /*d120*/  @!P0 BRA `(.L_x_2325) ;  /* 0xfffffffc00f08947 */ /* 0x008fea000383ffff */
.L_x_2324:
[----:B------:R-:W-:Y:S05]  /*d130*/  BSYNC B0 ;  /* 0x0000000000007941 */ /* 0x000fea0003800000 */
.L_x_2323:
[----:B------:R-:W-:Y:S05]  /*d140*/  BRA `(.L_x_2326) ;  /* 0x0000005000487947 */ /* 0x000fea0003800000 */
.L_x_2322:
[----:B------:R-:W-:Y:S01]  /*d150*/  LOP3.LUT P0, RZ, R25, 0x3ff, RZ, 0xc0, !PT ;  /* 0x000003ff19ff7812 */ /* 0x000fe2000780c0ff */
[----:B------:R-:W-:Y:S01]  /*d160*/  ULDC.64 UR4, c[0x0][0x3f8] ;  /* 0x0000fe0000047ab9 */ /* 0x000fe20000000a00 */
[----:B-----5:R-:W-:Y:S01]  /*d170*/  SHF.R.S32.HI R0, RZ, 0x1f, R121 ;  /* 0x0000001fff007819 */ /* 0x020fe20000011479 */
        /* <DEDUP_REMOVED lines=27> */
.L_x_2328:
[----:B------:R-:W-:Y:S05]  /*d330*/  BSYNC B6 ;  /* 0x0000000000067941 */ /* 0x000fea0003800000 */
.L_x_2327:
[----:B------:R-:W2:Y:S01]  /*d340*/  LDL R39, [R1+0x4c] ;  /* 0x00004c0001277983 */ /* 0x000ea20000100800 */
[----:B------:R-:W-:Y:S01]  /*d350*/  ULDC.U8 UR4, c[0x0][0x410] ;  /* 0x0001040000047ab9 */ /* 0x000fe20000000000 */
[----:B------:R-:W-:Y:S01]  /*d360*/  BSSY B0, `(.L_x_2329) ;  /* 0x00004e8000007945 */ /* 0x000fe20003800000 */
[----:B------:R-:W-:Y:S01]  /*d370*/  ISETP.NE.AND P0, PT, RZ, UR4, PT ;  /* 0x00000004ff007c0c */ /* 0x000fe2000bf05270 */
[----:B--2---:R-:W-:-:S12]  /*d380*/  IMAD.IADD R41, R228, 0x1, R39 ;  /* 0x00000001e4297824 */ /* 0x004fd800078e0227 */
[----:B------:R-:W-:Y:S05]  /*d390*/  @!P0 BRA `(.L_x_2330) ;  /* 0x0000002400e88947 */ /* 0x000fea0003800000 */
[----:B------:R-:W0:Y:S01]  /*d3a0*/  LDC R37, c[0x0][0x448] ;  /* 0x00011200ff257b82 */ /* 0x000e220000000800 */
[----:B------:R-:W2:Y:S01]  /*d3b0*/  S2R R20, SR_TID.X ;  /* 0x0000000000147919 */ /* 0x000ea20000002100 */
[----:B------:R-:W-:Y:S01]  /*d3c0*/  ULDC.64 UR4, c[0x0][0x3f8] ;  /* 0x0000fe0000047ab9 */ /* 0x000fe20000000a00 */
[----:B------:R-:W-:Y:S01]  /*d3d0*/  IMAD.MOV.U32 R4, RZ, RZ, R24 ;  /* 0x000000ffff047224 */ /* 0x000fe200078e0018 */
[----:B------:R-:W-:Y:S01]  /*d3e0*/  ULDC.64 UR6, c[0x0][0x408] ;  /* 0x0001020000067ab9 */ /* 0x000fe20000000a00 */
[----:B------:R-:W-:Y:S01]  /*d3f0*/  IMAD.MOV.U32 R8, RZ, RZ, R26 ;  /* 0x000000ffff087224 */ /* 0x000fe200078e001a */
[----:B------:R-:W-:Y:S01]  /*d400*/  ULDC.64 UR8, c[0x0][0x400] ;  /* 0x0001000000087ab9 */ /* 0x000fe20000000a00 */
[----:B------:R-:W-:Y:S01]  /*d410*/  IMAD.MOV.U32 R9, RZ, RZ, R31 ;  /* 0x000000ffff097224 */ /* 0x000fe200078e001f */
[----:B------:R-:W-:Y:S02]  /*d420*/  SHF.R.S32.HI R38, RZ, 0x1f, R230 ;  /* 0x0000001fff267819 */ /* 0x000fe400000114e6 */
[----:B0-----:R-:W-:Y:S01]  /*d430*/  ISETP.NE.AND P0, PT, R37, 0x1, PT ;  /* 0x000000012500780c */ /* 0x001fe20003f05270 */
[----:B--2---:R-:W-:-:S12]  /*d440*/  VIADD R21, R20, 0xffffff80 ;  /* 0xffffff8014157836 */ /* 0x004fd80000000000 */
[----:B------:R-:W0:Y:S01]  /*d450*/  @P0 LDC R0, c[0x0][0x44c] ;  /* 0x00011300ff000b82 */ /* 0x000e220000000800 */
[----:B------:R-:W-:-:S04]  /*d460*/  SHF.R.S32.HI R20, RZ, 0x1f, R21 ;  /* 0x0000001fff147819 */ /* 0x000fc80000011415 */
[----:B------:R-:W-:-:S03]  /*d470*/  LEA.HI R20, R20, R21, RZ, 0x2 ;  /* 0x0000001514147211 */ /* 0x000fc600078f10ff */
[----:B------:R-:W2:Y:S01]  /*d480*/  @P0 LDC R5, c[0x0][0x450] ;  /* 0x00011400ff050b82 */ /* 0x000ea20000000800 */
[----:B------:R-:W-:-:S05]  /*d490*/  LOP3.LUT R20, R20, 0xfffffffc, RZ, 0xc0, !PT ;  /* 0xfffffffc14147812 */ /* 0x000fca00078ec0ff */
[----:B------:R-:W-:-:S04]  /*d4a0*/  IMAD.IADD R20, R21, 0x1, -R20 ;  /* 0x0000000115147824 */ /* 0x000fc800078e0a14 */
[----:B------:R-:W-:-:S04]  /*d4b0*/  IMAD R3, R20, 0x40, R41 ;  /* 0x0000004014037824 */ /* 0x000fc800078e0229 */
[----:B0-----:R-:W-:-:S05]  /*d4c0*/  @P0 IMAD.HI.U32 R0, R3, R0, RZ ;  /* 0x0000000003000227 */ /* 0x001fca00078e00ff */
[----:B--2---:R-:W-:Y:S01]  /*d4d0*/  @P0 SHF.R.U32.HI R3, RZ, R5, R0 ;  /* 0x00000005ff030219 */ /* 0x004fe20000011600 */
[----:B------:R-:W-:-:S03]  /*d4e0*/  IMAD.MOV.U32 R5, RZ, RZ, R29 ;  /* 0x000000ffff057224 */ /* 0x000fc600078e001d */
[----:B------:R-:W-:Y:S01]  /*d4f0*/  SHF.R.S32.HI R0, RZ, 0x1f, R3 ;  /* 0x0000001fff007819 */ /* 0x000fe20000011403 */
[----:B------:R-:W-:-:S04]  /*d500*/  IMAD.WIDE.U32 R4, R3, UR4, R4 ;  /* 0x0000000403047c25 */ /* 0x000fc8000f8e0004 */
[----:B------:R-:W-:Y:S02]  /*d510*/  IMAD R6, R0, UR4, RZ ;  /* 0x0000000400067c24 */ /* 0x000fe4000f8e02ff */
[----:B------:R-:W-:-:S04]  /*d520*/  IMAD.WIDE.U32 R8, R3, UR6, R8 ;  /* 0x0000000603087c25 */ /* 0x000fc8000f8e0008 */
[C---:B------:R-:W-:Y:S01]  /*d530*/  IMAD R7, R3.reuse, UR5, R6 ;  /* 0x0000000503077c24 */ /* 0x040fe2000f8e0206 */
[----:B------:R-:W-:Y:S01]  /*d540*/  ULDC.64 UR4, c[0x0][0x3e8] ;  /* 0x0000fa0000047ab9 */ /* 0x000fe20000000a00 */
[----:B------:R-:W-:Y:S01]  /*d550*/  IMAD R6, R0, UR6, RZ ;  /* 0x0000000600067c24 */ /* 0x000fe2000f8e02ff */
[----:B------:R-:W-:Y:S01]  /*d560*/  IADD3 R0, P0, R4, UR4, RZ ;  /* 0x0000000404007c10 */ /* 0x000fe2000ff1e0ff */
[----:B------:R-:W-:Y:S02]  /*d570*/  UMOV UR4, 0xffffffff ;  /* 0xffffffff00047882 */ /* 0x000fe40000000000 */
[----:B------:R-:W-:Y:S01]  /*d580*/  IMAD R3, R3, UR7, R6 ;  /* 0x0000000703037c24 */ /* 0x000fe2000f8e0206 */
[----:B------:R-:W-:Y:S02]  /*d590*/  IADD3 R6, P1, R8, UR8, RZ ;  /* 0x0000000808067c10 */ /* 0x000fe4000ff3e0ff */
[----:B------:R-:W-:Y:S02]  /*d5a0*/  IADD3.X R4, R5, UR5, R7, P0, !PT ;  /* 0x0000000505047c10 */ /* 0x000fe400087fe407 */
[----:B------:R-:W-:Y:S01]  /*d5b0*/  IADD3.X R8, R9, UR9, R3, P1, !PT ;  /* 0x0000000909087c10 */ /* 0x000fe20008ffe403 */
[----:B------:R-:W-:Y:S08]  /*d5c0*/  BRA.DIV UR4, `(.L_x_2331) ;  /* 0x000001ca042c7947 */ /* 0x000ff0000b800000 */
[----:B------:R0:W2:Y:S04]  /*d5d0*/  SHFL.IDX PT, R3, R4, RZ, 0x1c1f ;  /* 0x001c1fff04037589 */ /* 0x0000a800000e0000 */
[----:B------:R0:W3:Y:S04]  /*d5e0*/  SHFL.IDX PT, R5, R0, RZ, 0x1c1f ;  /* 0x001c1fff00057589 */ /* 0x0000e800000e0000 */
[----:B------:R0:W4:Y:S04]  /*d5f0*/  SHFL.IDX PT, R7, R8, RZ, 0x1c1f ;  /* 0x001c1fff08077589 */ /* 0x00012800000e0000 */
[----:B-1----:R0:W1:Y:S02]  /*d600*/  SHFL.IDX PT, R14, R6, RZ, 0x1c1f ;  /* 0x001c1fff060e7589 */ /* 0x00206400000e0000 */
.L_x_2549:
        /* <DEDUP_REMOVED lines=19> */
[--C-:B--2---:R-:W-:Y:S01]  /*d740*/  @!P3 IMAD.X R11, R3, 0x1, R23.reuse, P0 ;  /* 0x00000001030bb824 */ /* 0x104fe200000e0617 */
        /* <DEDUP_REMOVED lines=9> */
.L_x_2333:
[----:B------:R-:W-:Y:S05]  /*d7e0*/  BSYNC B1 ;  /* 0x0000000000017941 */ /* 0x000fea0003800000 */
.L_x_2332:
[----:B------:R-:W-:Y:S01]  /*d7f0*/  UMOV UR4, 0xffffffff ;  /* 0xffffffff00047882 */ /* 0x000fe20000000000 */
[----:B-1----:R-:W-:Y:S02]  /*d800*/  CS2R R26, SRZ ;  /* 0x00000000001a7805 */ /* 0x002fe4000001ff00 */
[----:B------:R-:W-:Y:S05]  /*d810*/  BRA.DIV UR4, `(.L_x_2334) ;  /* 0x000001ca04087947 */ /* 0x000fea000b800000 */
[----:B--2---:R1:W2:Y:S04]  /*d820*/  SHFL.IDX PT, R3, R4, 0x1, 0x1c1f ;  /* 0x003c1f0004037f89 */ /* 0x0042a800000e0000 */
[----:B---3--:R1:W3:Y:S04]  /*d830*/  SHFL.IDX PT, R5, R0, 0x1, 0x1c1f ;  /* 0x003c1f0000057f89 */ /* 0x0082e800000e0000 */
[----:B----4-:R1:W4:Y:S04]  /*d840*/  SHFL.IDX PT, R7, R8, 0x1, 0x1c1f ;  /* 0x003c1f0008077f89 */ /* 0x01032800000e0000 */
[----:B------:R1:W0:Y:S02]  /*d850*/  SHFL.IDX PT, R14, R6, 0x1, 0x1c1f ;  /* 0x003c1f00060e7f89 */ /* 0x00022400000e0000 */
.L_x_2555:
        /* <DEDUP_REMOVED lines=9> */
[----:B------:R-:W-:Y:S01]  /*d8f0*/  ISETP.GE.AND P4, PT, R230, UR4, PT ;  /* 0x00000004e6007c0c */ /* 0x000fe2000bf86270 */
[----:B------:R-:W-:Y:S01]  /*d900*/  ULDC.64 UR6, c[0x0][0x208] ;  /* 0x0000820000067ab9 */ /* 0x000fe20000000a00 */
[----:B------:R-:W-:Y:S02]  /*d910*/  ISETP.GE.AND P3, PT, R22, UR4, PT ;  /* 0x0000000416007c0c */ /* 0x000fe4000bf66270 */
[----:B------:R-:W-:-:S09]  /*d920*/  CS2R R10, SRZ ;  /* 0x00000000000a7805 */ /* 0x000fd2000001ff00 */
[CC--:B---3--:R-:W-:Y:S02]  /*d930*/  @!P4 IADD3 R32, P0, R230.reuse, R5.reuse, RZ ;  /* 0x00000005e620c210 */ /* 0x0c8fe40007f1e0ff */
[-C--:B------:R-:W-:Y:S02]  /*d940*/  @!P4 IADD3 R34, P2, R230, R14.reuse, RZ ;  /* 0x0000000ee622c210 */ /* 0x080fe40007f5e0ff */
[C---:B------:R-:W-:Y:S01]  /*d950*/  @!P3 IADD3 R14, P1, R22.reuse, R14, RZ ;  /* 0x0000000e160eb210 */ /* 0x040fe20007f3e0ff */
[--C-:B--2---:R-:W-:Y:S01]  /*d960*/  @!P4 IMAD.X R33, R3, 0x1, R38.reuse, P0 ;  /* 0x000000010321c824 */ /* 0x104fe200000e0626 */
[----:B------:R-:W-:Y:S02]  /*d970*/  @!P3 IADD3 R4, P0, R22, R5, RZ ;  /* 0x000000051604b210 */ /* 0x000fe40007f1e0ff */
[----:B------:R-:W-:Y:S02]  /*d980*/  CS2R R12, SRZ ;  /* 0x00000000000c7805 */ /* 0x000fe4000001ff00 */
[----:B------:R-:W-:Y:S01]  /*d990*/  CS2R R26, SRZ ;  /* 0x00000000001a7805 */ /* 0x000fe2000001ff00 */
[----:B----4-:R-:W-:Y:S01]  /*d9a0*/  @!P4 IMAD.X R35, R7, 0x1, R38, P2 ;  /* 0x000000010723c824 */ /* 0x010fe200010e0626 */
[----:B------:R0:W5:Y:S01]  /*d9b0*/  @!P4 LD.E.64 R8, desc[UR6][R32.64] ;  /* 0x000000062008c980 */ /* 0x000162000c101b00 */
[----:B------:R-:W-:-:S02]  /*d9c0*/  @!P3 IMAD.X R5, R3, 0x1, R23, P0 ;  /* 0x000000010305b824 */ /* 0x000fc400000e0617 */
[----:B------:R-:W-:Y:S01]  /*d9d0*/  @!P3 IMAD.X R15, R7, 0x1, R23, P1 ;  /* 0x00000001070fb824 */ /* 0x000fe200008e0617 */
[----:B------:R0:W5:Y:S04]  /*d9e0*/  @!P4 LD.E.64 R10, desc[UR6][R34.64] ;  /* 0x00000006220ac980 */ /* 0x000168000c101b00 */
[----:B------:R0:W5:Y:S04]  /*d9f0*/  @!P3 LD.E.64 R12, desc[UR6][R4.64] ;  /* 0x00000006040cb980 */ /* 0x000168000c101b00 */
[----:B------:R0:W5:Y:S02]  /*da00*/  @!P3 LD.E.64 R26, desc[UR6][R14.64] ;  /* 0x000000060e1ab980 */ /* 0x000164000c101b00 */
.L_x_2336:
[----:B------:R-:W-:Y:S05]  /*da10*/  BSYNC B1 ;  /* 0x0000000000017941 */ /* 0x000fea0003800000 */
.L_x_2335:
[----:B------:R-:W2:Y:S01]  /*da20*/  LDL R0, [R1+0xa0] ;  /* 0x0000a00001007983 */ /* 0x000ea20000100800 */
[----:B0-----:R-:W-:Y:S01]  /*da30*/  VIADDMNMX R15, R37, -R39, 0x80, PT ;  /* 0x00000080250f7446 */ /* 0x001fe20003800927 */
[----:B------:R-:W-:Y:S01]  /*da40*/  BSSY B1, `(.L_x_2337) ;  /* 0x0000019000017945 */ /* 0x000fe20003800000 */
[----:B------:R-:W-:Y:S01]  /*da50*/  LOP3.LUT P2, RZ, R229, 0x4, RZ, 0xc0, !PT ;  /* 0x00000004e5ff7812 */ /* 0x000fe2000784c0ff */
[----:B------:R-:W0:Y:S01]  /*da60*/  S2R R4, SR_TID.X ;  /* 0x0000000000047919 */ /* 0x000e220000002100 */
[----:B------:R-:W-:Y:S01]  /*da70*/  ISETP.GE.AND P1, PT, R228, R15, PT ;  /* 0x0000000fe400720c */ /* 0x000fe20003f26270 */
[----:B0-----:R-:W-:-:S05]  /*da80*/  VIADD R6, R4, 0xffffff80 ;  /* 0xffffff8004067836 */ /* 0x001fca0000000000 */
[----:B------:R-:W-:-:S04]  /*da90*/  SHF.R.S32.HI R4, RZ, 0x1f, R6 ;  /* 0x0000001fff047819 */ /* 0x000fc80000011406 */
[----:B------:R-:W-:-:S05]  /*daa0*/  LEA.HI R4, R4, R6, RZ, 0x5 ;  /* 0x0000000604047211 */ /* 0x000fca00078f28ff */
[----:B------:R-:W-:-:S05]  /*dab0*/  IMAD.SHL.U32 R4, R4, 0x20, RZ ;  /* 0x0000002004047824 */ /* 0x000fca00078e00ff */
[----:B------:R-:W-:Y:S02]  /*dac0*/  LOP3.LUT R4, R4, 0xfffffc00, RZ, 0xc0, !PT ;  /* 0xfffffc0004047812 */ /* 0x000fe400078ec0ff */
[----:B--2---:R-:W-:Y:S01]  /*dad0*/  R2UR UR5, R0 ;  /* 0x00000000000572ca */ /* 0x004fe200000e0000 */
[----:B------:R-:W-:-:S05]  /*dae0*/  IMAD.SHL.U32 R0, R229, 0x80, RZ ;  /* 0x00000080e5007824 */ /* 0x000fca00078e00ff */
[----:B------:R-:W-:-:S04]  /*daf0*/  LOP3.LUT R3, R0, 0x380, RZ, 0xc0, !PT ;  /* 0x0000038000037812 */ /* 0x000fc800078ec0ff */
[----:B------:R-:W-:Y:S02]  /*db00*/  LOP3.LUT R0, R3, 0x30, R18, 0xf8, !PT ;  /* 0x0000003003007812 */ /* 0x000fe400078ef812 */
[----:B------:R-:W-:Y:S01]  /*db10*/  SHF.R.U32.HI R3, RZ, 0x3, R3 ;  /* 0x00000003ff037819 */ /* 0x000fe20000011603 */
[----:B------:R-:W-:-:S03]  /*db20*/  ULEA.HI UR4, UR5, UR5, URZ, 0x1 ;  /* 0x0000000505047291 */ /* 0x000fc6000f8f083f */
[----:B------:R-:W-:Y:S01]  /*db30*/  LOP3.LUT R3, R0, R3, RZ, 0x3c, !PT ;  /* 0x0000000300037212 */ /* 0x000fe200078e3cff */
[----:B------:R-:W-:-:S03]  /*db40*/  ULOP3.LUT UR4, UR4, 0xfffffffe, URZ, 0xc0, !UPT ;  /* 0xfffffffe04047892 */ /* 0x000fc6000f8ec03f */
[----:B------:R-:W-:Y:S01]  /*db50*/  IADD3 R3, R16, R3, R4 ;  /* 0x0000000310037210 */ /* 0x000fe20007ffe004 */
[----:B------:R-:W-:-:S04]  /*db60*/  UIADD3 UR4, UR5, -UR4, URZ ;  /* 0x8000000405047290 */ /* 0x000fc8000fffe03f */
[C---:B------:R-:W-:Y:S02]  /*db70*/  VIADD R4, R3.reuse, 0x1c400 ;  /* 0x0001c40003047836 */ /* 0x040fe40000000000 */
[----:B---3--:R-:W-:Y:S02]  /*db80*/  IMAD.U32 R5, RZ, RZ, UR4 ;  /* 0x00000004ff057e24 */ /* 0x008fe4000f8e00ff */
[----:B------:R-:W-:-:S03]  /*db90*/  VIADD R0, R3, 0x1c440 ;  /* 0x0001c44003007836 */ /* 0x000fc60000000000 */
[----:B------:R-:W-:-:S04]  /*dba0*/  SHF.L.U32 R5, R5, 0x1f, RZ ;  /* 0x0000001f05057819 */ /* 0x000fc800000006ff */
[----:B------:R-:W0:Y:S02]  /*dbb0*/  SYNCS.PHASECHK.TRANS64.TRYWAIT P0, [R16+URZ+0x2e800], R5 ;  /* 0x02e80005100075a7 */ /* 0x000e24000800017f */
[----:B0-----:R-:W-:Y:S05]  /*dbc0*/  @!P0 BRA `(.L_x_2338) ;  /* 0x000001c4008c8947 */ /* 0x001fea0003800000 */
.L_x_2556:
[----:B------:R-:W-:Y:S05]  /*dbd0*/  BSYNC B1 ;  /* 0x0000000000017941 */ /* 0x000fea0003800000 */
.L_x_2337:
[----:B------:R-:W-:Y:S01]  /*dbe0*/  BSSY B1, `(.L_x_2339) ;  /* 0x00000fa000017945 */ /* 0x000fe20003800000 */
[----:B------:R-:W-:-:S03]  /*dbf0*/  @P2 VIADD R0, R4, 0xffffffc0 ;  /* 0xffffffc004002836 */ /* 0x000fc60000000000 */
[----:B------:R-:W-:Y:S05]  /*dc00*/  @P1 BRA `(.L_x_2340) ;  /* 0x0000000c00dc1947 */ /* 0x000fea0003800000 */
[----:B0-----:R-:W0:Y:S01]  /*dc10*/  LDC R5, c[0x0][0x3f4] ;  /* 0x0000fd00ff057b82 */ /* 0x001e220000000800 */
[----:B------:R-:W-:Y:S01]  /*dc20*/  BSSY B2, `(.L_x_2341) ;  /* 0x000007a000027945 */ /* 0x000fe20003800000 */
[-C--:B0-----:R-:W-:Y:S02]  /*dc30*/  ISETP.GE.AND P0, PT, R22, R5.reuse, PT ;  /* 0x000000051600720c */ /* 0x081fe40003f06270 */
[----:B------:R-:W-:-:S11]  /*dc40*/  ISETP.GE.AND P1, PT, R230, R5, PT ;  /* 0x00000005e600720c */ /* 0x000fd60003f26270 */
[----:B------:R-:W-:Y:S05]  /*dc50*/  @P0 BRA `(.L_x_2342) ;  /* 0x0000000400d80947 */ /* 0x000fea0003800000 */
[----:B----4-:R-:W0:Y:S01]  /*dc60*/  LDS.128 R4, [R3+0x1c400] ;  /* 0x01c4000003047984 */ /* 0x010e220000000c00 */
[----:B-----5:R-:W-:Y:S02]  /*dc70*/  SHF.R.U32.HI R35, RZ, 0x8, R29 ;  /* 0x00000008ff237819 */ /* 0x020fe4000001161d */
[----:B------:R-:W-:Y:S02]  /*dc80*/  LOP3.LUT R34, R29, 0xff, RZ, 0xc0, !PT ;  /* 0x000000ff1d227812 */ /* 0x000fe400078ec0ff */
[----:B------:R-:W-:Y:S02]  /*dc90*/  LOP3.LUT R35, R35, 0xff, RZ, 0xc0, !PT ;  /* 0x000000ff23237812 */ /* 0x000fe400078ec0ff */
[----:B------:R-:W-:Y:S02]  /*dca0*/  SHF.R.U32.HI R39, RZ, 0x8, R31 ;  /* 0x00000008ff277819 */ /* 0x000fe4000001161f */
[----:B------:R-:W-:Y:S02]  /*dcb0*/  PRMT R34, R35, 0x7604, R34 ;  /* 0x0000760423227816 */ /* 0x000fe40000000022 */
[----:B------:R-:W-:-:S02]  /*dcc0*/  SHF.R.U32.HI R32, RZ, 0x8, R28 ;  /* 0x00000008ff207819 */ /* 0x000fc4000001161c */
[----:B------:R-:W-:Y:S02]  /*dcd0*/  SHF.R.U32.HI R35, RZ, 0x10, R29 ;  /* 0x00000010ff237819 */ /* 0x000fe4000001161d */
[----:B------:R-:W-:Y:S02]  /*dce0*/  LOP3.LUT R38, R31, 0xff, RZ, 0xc0, !PT ;  /* 0x000000ff1f267812 */ /* 0x000fe400078ec0ff */
[----:B------:R-:W-:Y:S01]  /*dcf0*/  LOP3.LUT R39, R39, 0xff, RZ, 0xc0, !PT ;  /* 0x000000ff27277812 */ /* 0x000fe200078ec0ff */
[----:B------:R-:W-:Y:S01]  /*dd00*/  IMAD.U32 R35, R35, 0x10000, RZ ;  /* 0x0001000023237824 */ /* 0x000fe200078e00ff */
[----:B------:R-:W-:Y:S02]  /*dd10*/  SHF.R.U32.HI R40, RZ, 0x10, R31 ;  /* 0x00000010ff287819 */ /* 0x000fe4000001161f */
[----:B------:R-:W-:Y:S02]  /*dd20*/  LOP3.LUT R14, R28, 0xff, RZ, 0xc0, !PT ;  /* 0x000000ff1c0e7812 */ /* 0x000fe400078ec0ff */
[----:B------:R-:W-:-:S02]  /*dd30*/  LOP3.LUT R33, R32, 0xff, RZ, 0xc0, !PT ;  /* 0x000000ff20217812 */ /* 0x000fc400078ec0ff */
[----:B------:R-:W-:Y:S01]  /*dd40*/  PRMT R38, R39, 0x7604, R38 ;  /* 0x0000760427267816 */ /* 0x000fe20000000026 */
[----:B------:R-:W-:Y:S01]  /*dd50*/  IMAD.U32 R39, R40, 0x10000, RZ ;  /* 0x0001000028277824 */ /* 0x000fe200078e00ff */
[----:B------:R-:W-:Y:S02]  /*dd60*/  SHF.R.U32.HI R32, RZ, 0x8, R30 ;  /* 0x00000008ff207819 */ /* 0x000fe4000001161e */
[----:B------:R-:W-:Y:S02]  /*dd70*/  PRMT R33, R33, 0x7604, R14 ;  /* 0x0000760421217816 */ /* 0x000fe4000000000e */
[----:B------:R-:W-:Y:S02]  /*dd80*/  LOP3.LUT R14, R30, 0xff, RZ, 0xc0, !PT ;  /* 0x000000ff1e0e7812 */ /* 0x000fe400078ec0ff */
[----:B------:R-:W-:Y:S02]  /*dd90*/  LOP3.LUT R37, R32, 0xff, RZ, 0xc0, !PT ;  /* 0x000000ff20257812 */ /* 0x000fe400078ec0ff */
[----:B------:R-:W-:-:S02]  /*dda0*/  LOP3.LUT R35, R34, 0xff0000, R35, 0xf8, !PT ;  /* 0x00ff000022237812 */ /* 0x000fc400078ef823 */
[----:B------:R-:W-:Y:S02]  /*ddb0*/  LOP3.LUT R39, R38, 0xff0000, R39, 0xf8, !PT ;  /* 0x00ff000026277812 */ /* 0x000fe400078ef827 */
[----:B------:R-:W-:Y:S02]  /*ddc0*/  PRMT R37, R37, 0x7604, R14 ;  /* 0x0000760425257816 */ /* 0x000fe4000000000e */
[----:B------:R-:W-:Y:S02]  /*ddd0*/  LOP3.LUT R39, R39, 0xff000000, R31, 0xf8, !PT ;  /* 0xff00000027277812 */ /* 0x000fe400078ef81f */
[----:B------:R-:W-:Y:S02]  /*dde0*/  LOP3.LUT R35, R35, 0xff000000, R29, 0xf8, !PT ;  /* 0xff00000023237812 */ /* 0x000fe400078ef81d */
[----:B0-----:R-:W-:Y:S02]  /*ddf0*/  F2FP.F16.E4M3.UNPACK_B R14, R6.H1 ;  /* 0x00000006ff0e723e */ /* 0x001fe400030006ff */
[----:B------:R-:W-:-:S02]  /*de00*/  LOP3.LUT R37, R37, 0xff0000, R30, 0xf8, !PT ;  /* 0x00ff000025257812 */ /* 0x000fc400078ef81e */
        /* <DEDUP_REMOVED lines=14> */
[----:B------:R-:W-:Y:S01]  /*def0*/  FMUL.FTZ R40, R14, R37 ;  /* 0x000000250e287220 */ /* 0x000fe20000410000 */
        /* <DEDUP_REMOVED lines=57> */
[--C-:B------:R-:W-:Y:S02]  /*e290*/  HADD2.F32 R4, -RZ, R14.reuse.H1_H1 ;  /* 0x3000000eff047230 */ /* 0x100fe40000004100 */
[-C--:B------:R-:W-:Y:S01]  /*e2a0*/  FMUL.FTZ R32, R5, R6.reuse ;  /* 0x0000000605207220 */ /* 0x080fe20000410000 */
[----:B------:R-:W-:Y:S02]  /*e2b0*/  HADD2.F32 R33, -RZ, R33.H0_H0 ;  /* 0x20000021ff217230 */ /* 0x000fe40000004100 */
[----:B------:R-:W-:Y:S01]  /*e2c0*/  FFMA.FTZ R37, R28, R6, -R37 ;  /* 0x000000061c257223 */ /* 0x000fe20000010825 */
[----:B------:R-:W-:Y:S02]  /*e2d0*/  HADD2.F32 R14, -RZ, R14.H0_H0 ;  /* 0x2000000eff0e7230 */ /* 0x000fe40000004100 */
[----:B------:R-:W-:Y:S01]  /*e2e0*/  FMUL.FTZ R5, R4, R7 ;  /* 0x0000000704057220 */ /* 0x000fe20000410000 */
[----:B------:R-:W-:Y:S01]  /*e2f0*/  FFMA.FTZ R32, R28, R29, R32 ;  /* 0x0000001d1c207223 */ /* 0x000fe20000010020 */
[----:B------:R-:W-:Y:S01]  /*e300*/  FMUL.FTZ R4, R4, R33 ;  /* 0x0000002104047220 */ /* 0x000fe20000410000 */
[----:B------:R-:W-:Y:S01]  /*e310*/  F2FP.SATFINITE.E4M3.F32.PACK_AB_MERGE_C R6, R44, R43, RZ ;  /* 0x0000002b2c06723e */ /* 0x000fe200048070ff */
[----:B------:R-:W-:-:S02]  /*e320*/  FFMA.FTZ R5, R14, R33, -R5 ;  /* 0x000000210e057223 */ /* 0x000fc40000010805 */
[----:B------:R-:W-:Y:S01]  /*e330*/  FFMA.FTZ R14, R14, R7, R4 ;  /* 0x000000070e0e7223 */ /* 0x000fe20000010004 */
[----:B------:R-:W-:Y:S02]  /*e340*/  F2FP.SATFINITE.E4M3.F32.PACK_AB_MERGE_C R7, R48, R45, RZ ;  /* 0x0000002d3007723e */ /* 0x000fe400048070ff */
[----:B------:R-:W-:Y:S02]  /*e350*/  F2FP.SATFINITE.E4M3.F32.PACK_AB_MERGE_C R4, R35, R38, RZ ;  /* 0x000000262304723e */ /* 0x000fe400048070ff */
[----:B------:R-:W-:Y:S02]  /*e360*/  F2FP.SATFINITE.E4M3.F32.PACK_AB_MERGE_C R32, R32, R37, RZ ;  /* 0x000000252020723e */ /* 0x000fe400048070ff */
[----:B------:R-:W-:Y:S02]  /*e370*/  F2FP.SATFINITE.E4M3.F32.PACK_AB_MERGE_C R6, R42, R41, R6 ;  /* 0x000000292a06723e */ /* 0x000fe40004807006 */
[----:B------:R-:W-:Y:S02]  /*e380*/  F2FP.SATFINITE.E4M3.F32.PACK_AB_MERGE_C R7, R46, R39, R7 ;  /* 0x000000272e07723e */ /* 0x000fe40004807007 */
[----:B------:R-:W-:-:S02]  /*e390*/  F2FP.SATFINITE.E4M3.F32.PACK_AB_MERGE_C R4, R31, R30, R4 ;  /* 0x0000001e1f04723e */ /* 0x000fc40004807004 */
[----:B------:R-:W-:-:S05]  /*e3a0*/  F2FP.SATFINITE.E4M3.F32.PACK_AB_MERGE_C R5, R14, R5, R32 ;  /* 0x000000050e05723e */ /* 0x000fca0004807020 */
[----:B------:R0:W-:Y:S02]  /*e3b0*/  STS.128 [R3+0x1c400], R4 ;  /* 0x01c4000403007388 */ /* 0x0001e40000000c00 */
.L_x_2342:
[----:B------:R-:W-:Y:S05]  /*e3c0*/  BSYNC B2 ;  /* 0x0000000000027941 */ /* 0x000fea0003800000 */
.L_x_2341:
[----:B------:R-:W-:Y:S05]  /*e3d0*/  @P1 BRA `(.L_x_2340) ;  /* 0x0000000400e81947 */ /* 0x000fea0003800000 */
[----:B0---4-:R-:W0:Y:S01]  /*e3e0*/  LDS.128 R4, [R0] ;  /* 0x0000000000047984 */ /* 0x011e220000000c00 */
        /* <DEDUP_REMOVED lines=45> */
[----:B------:R-:W-:Y:S01]  /*e6c0*/  FMUL.FTZ R34, R14, R33 ;  /* 0x000000210e227220 */ /* 0x000fe20000410000 */
        /* <DEDUP_REMOVED lines=74> */
[----:B------:R1:W-:Y:S02]  /*eb70*/  STS.128 [R0], R4 ;  /* 0x0000000400007388 */ /* 0x0003e40000000c00 */
.L_x_2340:
[----:B------:R-:W-:Y:S05]  /*eb80*/  BSYNC B1 ;  /* 0x0000000000017941 */ /* 0x000fea0003800000 */
.L_x_2339:
[----:B01----:R-:W-:-:S05]  /*eb90*/  VIADD R4, R228, 0x40 ;  /* 0x00000040e4047836 */ /* 0x003fca0000000000 */
[----:B------:R-:W-:-:S13]  /*eba0*/  ISETP.GE.AND P0, PT, R4, R15, PT ;  /* 0x0000000f0400720c */ /* 0x000fda0003f06270 */
[----:B------:R-:W-:Y:S05]  /*ebb0*/  @P0 BRA `(.L_x_2343) ;  /* 0x0000003400880947 */ /* 0x000fea0003800000 */
[----:B------:R-:W0:Y:S01]  /*ebc0*/  LDC R5, c[0x0][0x3f4] ;  /* 0x0000fd00ff057b82 */ /* 0x000e220000000800 */
[----:B------:R-:W-:Y:S01]  /*ebd0*/  BSSY B1, `(.L_x_2344) ;  /* 0x000007e000017945 */ /* 0x000fe20003800000 */
[-C--:B0-----:R-:W-:Y:S02]  /*ebe0*/  ISETP.GE.AND P0, PT, R22, R5.reuse, PT ;  /* 0x000000051600720c */ /* 0x081fe40003f06270 */
[----:B------:R-:W-:-:S11]  /*ebf0*/  ISETP.GE.AND P1, PT, R230, R5, PT ;  /* 0x00000005e600720c */ /* 0x000fd60003f26270 */
[----:B------:R-:W-:Y:S05]  /*ec00*/  @P0 BRA `(.L_x_2345) ;  /* 0x0000000400e80947 */ /* 0x000fea0003800000 */
[----:B----4-:R-:W0:Y:S01]  /*ec10*/  LDS.128 R4, [R3+0x1e400] ;  /* 0x01e4000003047984 */ /* 0x010e220000000c00 */
        /* <DEDUP_REMOVED lines=121> */
.L_x_2345:
[----:B------:R-:W-:Y:S05]  /*f3b0*/  BSYNC B1 ;  /* 0x0000000000017941 */ /* 0x000fea0003800000 */
.L_x_2344:
[----:B------:R-:W-:Y:S05]  /*f3c0*/  @P1 BRA `(.L_x_2343) ;  /* 0x0000002c00841947 */ /* 0x000fea0003800000 */
[----:B0---4-:R-:W0:Y:S01]  /*f3d0*/  LDS.128 R4, [R0+0x2000] ;  /* 0x0020000000047984 */ /* 0x011e220000000c00 */
        /* <DEDUP_REMOVED lines=27> */
[----:B------:R-:W-:Y:S01]  /*f590*/  F2FP.F16.E4M3.UNPACK_B R12, R15 ;  /* 0x0000000fff0c723e */ /* 0x000fe200020006ff */
[--C-:B------:R-:W-:Y:S01]  /*f5a0*/  HADD2.F32 R9, -RZ, R3.reuse.H0_H0 ;  /* 0x20000003ff097230 */ /* 0x100fe20000004100 */
[----:B------:R-:W-:Y:S01]  /*f5b0*/  LOP3.LUT R13, R13, 0xff000000, R8, 0xf8, !PT ;  /* 0xff0000000d0d7812 */ /* 0x000fe200078ef808 */
[----:B------:R-:W-:Y:S01]  /*f5c0*/  HADD2.F32 R8, -RZ, R3.H1_H1 ;  /* 0x30000003ff087230 */ /* 0x000fe20000004100 */
[--C-:B------:R-:W-:Y:S01]  /*f5d0*/  LOP3.LUT R21, R21, 0xff0000, R10.reuse, 0xf8, !PT ;  /* 0x00ff000015157812 */ /* 0x100fe200078ef80a */
[----:B------:R-:W-:Y:S01]  /*f5e0*/  HADD2.F32 R24, -RZ, R20.H1_H1 ;  /* 0x30000014ff187230 */ /* 0x000fe20000004100 */
[----:B------:R-:W-:Y:S01]  /*f5f0*/  F2FP.F16.E4M3.UNPACK_B R6, R6 ;  /* 0x00000006ff06723e */ /* 0x000fe200020006ff */
[----:B------:R-:W-:Y:S01]  /*f600*/  HADD2.F32 R14, -RZ, R12.H1_H1 ;  /* 0x3000000cff0e7230 */ /* 0x000fe20000004100 */
[----:B------:R-:W-:Y:S01]  /*f610*/  LOP3.LUT R21, R21, 0xff000000, R10, 0xf8, !PT ;  /* 0xff00000015157812 */ /* 0x000fe200078ef80a */
[----:B------:R-:W-:Y:S01]  /*f620*/  HADD2.F32 R20, -RZ, R20.H0_H0 ;  /* 0x20000014ff147230 */ /* 0x000fe20000004100 */
[-C--:B------:R-:W-:Y:S01]  /*f630*/  F2FP.F16.E4M3.UNPACK_B R10, R7.reuse ;  /* 0x00000007ff0a723e */ /* 0x080fe200020006ff */
[C---:B------:R-:W-:Y:S01]  /*f640*/  FMUL.FTZ R26, R8.reuse, R24 ;  /* 0x00000018081a7220 */ /* 0x040fe20000410000 */
[----:B------:R-:W-:Y:S01]  /*f650*/  F2FP.F16.E4M3.UNPACK_B R11, R7.H1 ;  /* 0x00000007ff0b723e */ /* 0x000fe200030006ff */
        /* <DEDUP_REMOVED lines=38> */
[----:B------:R-:W-:-:S02]  /*f8c0*/  HADD2.F32 R6, -RZ, R4.H1_H1 ;  /* 0x30000004ff067230 */ /* 0x000fc40000004100 */
[----:B------:R-:W-:Y:S02]  /*f8d0*/  HADD2.F32 R10, -RZ, R9.H1_H1 ;  /* 0x30000009ff0a7230 */ /* 0x000fe40000004100 */
[----:B------:R-:W-:Y:S02]  /*f8e0*/  HADD2.F32 R5, -RZ, R4.H0_H0 ;  /* 0x20000004ff057230 */ /* 0x000fe40000004100 */
[C---:B------:R-:W-:Y:S01]  /*f8f0*/  FMUL.FTZ R14, R6.reuse, R12 ;  /* 0x0000000c060e7220 */ /* 0x040fe20000410000 */
[----:B------:R-:W-:Y:S02]  /*f900*/  HADD2.F32 R4, -RZ, R3.H1_H1 ;  /* 0x30000003ff047230 */ /* 0x000fe40000004100 */
[-C--:B------:R-:W-:Y:S01]  /*f910*/  FMUL.FTZ R20, R6, R10.reuse ;  /* 0x0000000a06147220 */ /* 0x080fe20000410000 */
[----:B------:R-:W-:Y:S02]  /*f920*/  HADD2.F32 R9, -RZ, R9.H0_H0 ;  /* 0x20000009ff097230 */ /* 0x000fe40000004100 */
[----:B------:R-:W-:Y:S01]  /*f930*/  FFMA.FTZ R14, R5, R10, -R14 ;  /* 0x0000000a050e7223 */ /* 0x000fe2000001080e */
[----:B------:R-:W-:-:S02]  /*f940*/  HADD2.F32 R3, -RZ, R3.H0_H0 ;  /* 0x20000003ff037230 */ /* 0x000fc40000004100 */
[C---:B------:R-:W-:Y:S01]  /*f950*/  FMUL.FTZ R6, R4.reuse, R11 ;  /* 0x0000000b04067220 */ /* 0x040fe20000410000 */
[----:B------:R-:W-:Y:S01]  /*f960*/  FFMA.FTZ R15, R5, R12, R20 ;  /* 0x0000000c050f7223 */ /* 0x000fe20000010014 */
[-C--:B------:R-:W-:Y:S01]  /*f970*/  FMUL.FTZ R4, R4, R9.reuse ;  /* 0x0000000904047220 */ /* 0x080fe20000410000 */
[----:B------:R-:W-:Y:S02]  /*f980*/  HADD2.F32 R5, -RZ, R13.H1_H1 ;  /* 0x3000000dff057230 */ /* 0x000fe40000004100 */
[C---:B------:R-:W-:Y:S01]  /*f990*/  FFMA.FTZ R12, R3.reuse, R9, -R6 ;  /* 0x00000009030c7223 */ /* 0x040fe20000010806 */
[--C-:B------:R-:W-:Y:S02]  /*f9a0*/  HADD2.F32 R9, -RZ, R21.reuse.H1_H1 ;  /* 0x30000015ff097230 */ /* 0x100fe40000004100 */
[----:B------:R-:W-:Y:S01]  /*f9b0*/  FFMA.FTZ R11, R3, R11, R4 ;  /* 0x0000000b030b7223 */ /* 0x000fe20000010004 */
[----:B------:R-:W-:Y:S02]  /*f9c0*/  HADD2.F32 R4, -RZ, R8.H1_H1 ;  /* 0x30000008ff047230 */ /* 0x000fe40000004100 */
[----:B------:R-:W-:-:S02]  /*f9d0*/  HADD2.F32 R10, -RZ, R21.H0_H0 ;  /* 0x20000015ff0a7230 */ /* 0x000fc40000004100 */
[----:B------:R-:W-:Y:S02]  /*f9e0*/  HADD2.F32 R3, -RZ, R7.H1_H1 ;  /* 0x30000007ff037230 */ /* 0x000fe40000004100 */
[C---:B------:R-:W-:Y:S01]  /*f9f0*/  FMUL.FTZ R20, R4.reuse, R5 ;  /* 0x0000000504147220 */ /* 0x040fe20000410000 */
[----:B------:R-:W-:Y:S02]  /*fa00*/  HADD2.F32 R6, -RZ, R13.H0_H0 ;  /* 0x2000000dff067230 */ /* 0x000fe40000004100 */
[----:B------:R-:W-:Y:S01]  /*fa10*/  FMUL.FTZ R13, R4, R9 ;  /* 0x00000009040d7220 */ /* 0x000fe20000410000 */
        /* <DEDUP_REMOVED lines=12> */
[----:B------:R-:W-:Y:S02]  /*fae0*/  F2FP.SATFINITE.E4M3.F32.PACK_AB_MERGE_C R6, R27, R24, R6 ;  /* 0x000000181b06723e */ /* 0x000fe40004807006 */
[----:B------:R-:W-:Y:S02]  /*faf0*/  F2FP.SATFINITE.E4M3.F32.PACK_AB_MERGE_C R7, R28, R31, R7 ;  /* 0x0000001f1c07723e */ /* 0x000fe40004807007 */
[----:B------:R-:W-:-:S02]  /*fb00*/  F2FP.SATFINITE.E4M3.F32.PACK_AB_MERGE_C R4, R11, R12, R4 ;  /* 0x0000000c0b04723e */ /* 0x000fc40004807004 */
[----:B------:R-:W-:-:S05]  /*fb10*/  F2FP.SATFINITE.E4M3.F32.PACK_AB_MERGE_C R5, R10, R5, R13 ;  /* 0x000000050a05723e */ /* 0x000fca000480700d */
[----:B------:R1:W-:Y:S01]  /*fb20*/  STS.128 [R0+0x2000], R4 ;  /* 0x0020000400007388 */ /* 0x0003e20000000c00 */
[----:B------:R-:W-:Y:S05]  /*fb30*/  BRA `(.L_x_2343) ;  /* 0x0000002400a87947 */ /* 0x000fea0003800000 */
.L_x_2330:
[----:B------:R-:W0:Y:S01]  /*fb40*/  S2R R0, SR_TID.X ;  /* 0x0000000000007919 */ /* 0x000e220000002100 */
[----:B------:R-:W2:Y:S01]  /*fb50*/  LDC R28, c[0x0][0x448] ;  /* 0x00011200ff1c7b82 */ /* 0x000ea20000000800 */
[----:B------:R-:W-:Y:S01]  /*fb60*/  IMAD.MOV.U32 R10, RZ, RZ, R24 ;  /* 0x000000ffff0a7224 */ /* 0x000fe200078e0018 */
[----:B------:R-:W-:Y:S01]  /*fb70*/  ULDC.64 UR4, c[0x0][0x3f8] ;  /* 0x0000fe0000047ab9 */ /* 0x000fe20000000a00 */
[----:B------:R-:W-:Y:S01]  /*fb80*/  IMAD.MOV.U32 R11, RZ, RZ, R29 ;  /* 0x000000ffff0b7224 */ /* 0x000fe200078e001d */
[----:B------:R-:W-:Y:S01]  /*fb90*/  ULDC.64 UR6, c[0x0][0x408] ;  /* 0x0001020000067ab9 */ /* 0x000fe20000000a00 */
[----:B------:R-:W-:Y:S01]  /*fba0*/  IMAD.MOV.U32 R4, RZ, RZ, R26 ;  /* 0x000000ffff047224 */ /* 0x000fe200078e001a */
[----:B------:R-:W-:Y:S01]  /*fbb0*/  ULDC.64 UR8, c[0x0][0x400] ;  /* 0x0001000000087ab9 */ /* 0x000fe20000000a00 */
[----:B--2---:R-:W-:Y:S01]  /*fbc0*/  ISETP.NE.AND P0, PT, R28, 0x1, PT ;  /* 0x000000011c00780c */ /* 0x004fe20003f05270 */
[----:B0-----:R-:W-:-:S05]  /*fbd0*/  VIADD R0, R0, 0xffffff80 ;  /* 0xffffff8000007836 */ /* 0x001fca0000000000 */
[----:B------:R-:W-:-:S07]  /*fbe0*/  SHF.R.S32.HI R3, RZ, 0x1f, R0 ;  /* 0x0000001fff037819 */ /* 0x000fce0000011400 */
[----:B------:R-:W0:Y:S01]  /*fbf0*/  @P0 LDC R5, c[0x0][0x450] ;  /* 0x00011400ff050b82 */ /* 0x000e220000000800 */
[----:B------:R-:W-:-:S04]  /*fc00*/  LEA.HI R3, R3, R0, RZ, 0x2 ;  /* 0x0000000003037211 */ /* 0x000fc800078f10ff */
[----:B------:R-:W-:-:S05]  /*fc10*/  LOP3.LUT R3, R3, 0xfffffffc, RZ, 0xc0, !PT ;  /* 0xfffffffc03037812 */ /* 0x000fca00078ec0ff */
[----:B------:R-:W-:Y:S02]  /*fc20*/  IMAD.IADD R3, R0, 0x1, -R3 ;  /* 0x0000000100037824 */ /* 0x000fe400078e0a03 */
[----:B------:R-:W2:Y:S02]  /*fc30*/  @P0 LDC R0, c[0x0][0x44c] ;  /* 0x00011300ff000b82 */ /* 0x000ea40000000800 */
[----:B------:R-:W-:-:S04]  /*fc40*/  IMAD R3, R3, 0x40, R41 ;  /* 0x0000004003037824 */ /* 0x000fc800078e0229 */
[----:B--2---:R-:W-:-:S05]  /*fc50*/  @P0 IMAD.HI.U32 R0, R3, R0, RZ ;  /* 0x0000000003000227 */ /* 0x004fca00078e00ff */
[----:B0-----:R-:W-:Y:S01]  /*fc60*/  @P0 SHF.R.U32.HI R3, RZ, R5, R0 ;  /* 0x00000005ff030219 */ /* 0x001fe20000011600 */
        /* <DEDUP_REMOVED lines=40> */
[----:B------:R-:W0:Y:S04]  /*fef0*/  SHFL.IDX PT, R37, R37, 0x1, 0x1c1f ;  /* 0x003c1f0025257f89 */ /* 0x000e2800000e0000 */
        /* <DEDUP_REMOVED lines=10> */
.L_x_2566:
        /* <DEDUP_REMOVED lines=18> */
.L_x_2348:
[----:B------:R-:W-:Y:S05]  /*100c0*/  BSYNC B1 ;  /* 0x0000000000017941 */ /* 0x000fea0003800000 */
.L_x_2347:
[----:B------:R-:W2:Y:S04]  /*100d0*/  LDL R0, [R1+0xa0] ;  /* 0x0000a00001007983 */ /* 0x000ea80000100800 */
[----:B------:R-:W3:Y:S01]  /*100e0*/  LDL R10, [R1+0x4c] ;  /* 0x00004c00010a7983 */ /* 0x000ee20000100800 */
[----:B------:R-:W-:Y:S01]  /*100f0*/  BSSY B1, `(.L_x_2349) ;  /* 0x000000d000017945 */ /* 0x000fe20003800000 */
[----:B--2---:R-:W-:Y:S01]  /*10100*/  R2UR UR5, R0 ;  /* 0x00000000000572ca */ /* 0x004fe200000e0000 */
[----:B------:R-:W-:Y:S01]  /*10110*/  VIADD R0, R228, 0x40 ;  /* 0x00000040e4007836 */ /* 0x000fe20000000000 */
        /* <DEDUP_REMOVED lines=10> */
.L_x_2567:
[----:B------:R-:W-:Y:S05]  /*101c0*/  BSYNC B1 ;  /* 0x0000000000017941 */ /* 0x000fea0003800000 */
.L_x_2349:
[----:B------:R-:W-:Y:S04]  /*101d0*/  BSSY B1, `(.L_x_2351) ;  /* 0x0000106000017945 */ /* 0x000fe80003800000 */
[----:B------:R-:W-:Y:S05]  /*101e0*/  @P2 BRA `(.L_x_2352) ;  /* 0x0000001000102947 */ /* 0x000fea0003800000 */
[----:B------:R-:W1:Y:S01]  /*101f0*/  S2R R28, SR_TID.X ;  /* 0x00000000001c7919 */ /* 0x000e620000002100 */
[----:B------:R-:W-:Y:S02]  /*10200*/  SHF.R.U32.HI R0, RZ, 0x8, R34 ;  /* 0x00000008ff007819 */ /* 0x000fe40000011622 */
[----:B0-----:R-:W-:Y:S02]  /*10210*/  LOP3.LUT R3, R34, 0xff, RZ, 0xc0, !PT ;  /* 0x000000ff22037812 */ /* 0x001fe400078ec0ff */
[----:B------:R-:W-:Y:S02]  /*10220*/  LOP3.LUT R0, R0, 0xff, RZ, 0xc0, !PT ;  /* 0x000000ff00007812 */ /* 0x000fe400078ec0ff */
[----:B------:R-:W-:Y:S02]  /*10230*/  SHF.R.U32.HI R10, RZ, 0x8, R35 ;  /* 0x00000008ff0a7819 */ /* 0x000fe40000011623 */
[----:B------:R-:W-:Y:S02]  /*10240*/  SHF.R.U32.HI R24, RZ, 0x8, R32 ;  /* 0x00000008ff187819 */ /* 0x000fe40000011620 */
[----:B------:R-:W-:Y:S01]  /*10250*/  PRMT R37, R0, 0x7604, R3 ;  /* 0x0000760400257816 */ /* 0x000fe20000000003 */
[----:B------:R-:W-:Y:S01]  /*10260*/  IMAD.SHL.U32 R3, R229, 0x80, RZ ;  /* 0x00000080e5037824 */ /* 0x000fe200078e00ff */
[----:B------:R-:W-:-:S02]  /*10270*/  LOP3.LUT R11, R35, 0xff, RZ, 0xc0, !PT ;  /* 0x000000ff230b7812 */ /* 0x000fc400078ec0ff */
[----:B------:R-:W-:Y:S02]  /*10280*/  LOP3.LUT R10, R10, 0xff, RZ, 0xc0, !PT ;  /* 0x000000ff0a0a7812 */ /* 0x000fe400078ec0ff */
[----:B------:R-:W-:Y:S02]  /*10290*/  LOP3.LUT R25, R32, 0xff, RZ, 0xc0, !PT ;  /* 0x000000ff20197812 */ /* 0x000fe400078ec0ff */
[----:B------:R-:W-:Y:S02]  /*102a0*/  LOP3.LUT R24, R24, 0xff, RZ, 0xc0, !PT ;  /* 0x000000ff18187812 */ /* 0x000fe400078ec0ff */
[----:B------:R-:W-:Y:S02]  /*102b0*/  PRMT R38, R10, 0x7604, R11 ;  /* 0x000076040a267816 */ /* 0x000fe4000000000b */
[----:B------:R-:W-:Y:S02]  /*102c0*/  SHF.R.U32.HI R0, RZ, 0x8, R20 ;  /* 0x00000008ff007819 */ /* 0x000fe40000011614 */
[----:B------:R-:W-:Y:S01]  /*102d0*/  LOP3.LUT R10, R3, 0x380, RZ, 0xc0, !PT ;  /* 0x00000380030a7812 */ /* 0x000fe200078ec0ff */
[----:B------:R-:W-:Y:S01]  /*102e0*/  IMAD.IADD R3, R18, 0x1, R39 ;  /* 0x0000000112037824 */ /* 0x000fe200078e0227 */
[----:B------:R-:W-:-:S02]  /*102f0*/  PRMT R41, R24, 0x7604, R25 ;  /* 0x0000760418297816 */ /* 0x000fc40000000019 */
[----:B------:R-:W-:Y:S02]  /*10300*/  SHF.R.U32.HI R11, RZ, 0x8, R33 ;  /* 0x00000008ff0b7819 */ /* 0x000fe40000011621 */
[----:B------:R-:W-:Y:S01]  /*10310*/  LOP3.LUT R25, R0, 0xff, RZ, 0xc0, !PT ;  /* 0x000000ff00197812 */ /* 0x000fe200078ec0ff */
[----:B-1----:R-:W-:Y:S01]  /*10320*/  VIADD R28, R28, 0xffffff80 ;  /* 0xffffff801c1c7836 */ /* 0x002fe20000000000 */
[----:B------:R-:W-:Y:S02]  /*10330*/  LOP3.LUT R26, R20, 0xff, RZ, 0xc0, !PT ;  /* 0x000000ff141a7812 */ /* 0x000fe400078ec0ff */
[----:B------:R-:W-:Y:S02]  /*10340*/  LOP3.LUT R0, R10, 0x70, R18, 0xf8, !PT ;  /* 0x000000700a007812 */ /* 0x000fe400078ef812 */
[----:B------:R-:W-:Y:S02]  /*10350*/  SHF.R.S32.HI R40, RZ, 0x1f, R28 ;  /* 0x0000001fff287819 */ /* 0x000fe4000001141c */
[----:B------:R-:W-:-:S02]  /*10360*/  SHF.R.U32.HI R27, RZ, 0x3, R10 ;  /* 0x00000003ff1b7819 */ /* 0x000fc4000001160a */
[----:B------:R-:W-:Y:S02]  /*10370*/  LEA.HI R40, R40, R28, RZ, 0x5 ;  /* 0x0000001c28287211 */ /* 0x000fe400078f28ff */
[----:B------:R-:W-:Y:S02]  /*10380*/  LOP3.LUT R24, R33, 0xff, RZ, 0xc0, !PT ;  /* 0x000000ff21187812 */ /* 0x000fe400078ec0ff */
[----:B------:R-:W-:Y:S01]  /*10390*/  LOP3.LUT R11, R11, 0xff, RZ, 0xc0, !PT ;  /* 0x000000ff0b0b7812 */ /* 0x000fe200078ec0ff */
[----:B------:R-:W-:Y:S01]  /*103a0*/  IMAD.SHL.U32 R40, R40, 0x20, RZ ;  /* 0x0000002028287824 */ /* 0x000fe200078e00ff */
[----:B------:R-:W-:Y:S02]  /*103b0*/  LOP3.LUT R10, R10, 0x70, R3, 0xf8, !PT ;  /* 0x000000700a0a7812 */ /* 0x000fe400078ef803 */
[----:B------:R-:W-:Y:S02]  /*103c0*/  PRMT R45, R25, 0x7604, R26 ;  /* 0x00007604192d7816 */ /* 0x000fe4000000001a */
[----:B------:R-:W-:-:S02]  /*103d0*/  LOP3.LUT R3, R0, R27, RZ, 0x3c, !PT ;  /* 0x0000001b00037212 */ /* 0x000fc400078e3cff */
[----:B------:R-:W-:Y:S02]  /*103e0*/  LOP3.LUT R40, R40, 0xfffffc00, RZ, 0xc0, !PT ;  /* 0xfffffc0028287812 */ /* 0x000fe400078ec0ff */
[----:B------:R-:W-:Y:S02]  /*103f0*/  SHF.R.U32.HI R25, RZ, 0x8, R21 ;  /* 0x00000008ff197819 */ /* 0x000fe40000011615 */
[----:B------:R-:W-:Y:S02]  /*10400*/  PRMT R43, R11, 0x7604, R24 ;  /* 0x000076040b2b7816 */ /* 0x000fe40000000018 */
[----:B------:R-:W-:Y:S02]  /*10410*/  LOP3.LUT R11, R10, R27, RZ, 0x3c, !PT ;  /* 0x0000001b0a0b7212 */ /* 0x000fe400078e3cff */
[----:B------:R-:W-:Y:S02]  /*10420*/  IADD3 R0, R16, R3, R40 ;  /* 0x0000000310007210 */ /* 0x000fe40007ffe028 */
[----:B------:R-:W-:-:S02]  /*10430*/  LOP3.LUT R10, R21, 0xff, RZ, 0xc0, !PT ;  /* 0x000000ff150a7812 */ /* 0x000fc400078ec0ff */
[----:B------:R-:W-:Y:S02]  /*10440*/  SHF.R.U32.HI R24, RZ, 0x8, R8 ;  /* 0x00000008ff187819 */ /* 0x000fe40000011608 */
[----:B------:R-:W-:Y:S02]  /*10450*/  SHF.R.U32.HI R30, RZ, 0x8, R9 ;  /* 0x00000008ff1e7819 */ /* 0x000fe40000011609 */
[----:B------:R-:W-:Y:S02]  /*10460*/  LOP3.LUT R3, R25, 0xff, RZ, 0xc0, !PT ;  /* 0x000000ff19037812 */ /* 0x000fe400078ec0ff */
[----:B------:R-:W-:Y:S02]  /*10470*/  LOP3.LUT R29, R8, 0xff, RZ, 0xc0, !PT ;  /* 0x000000ff081d7812 */ /* 0x000fe400078ec0ff */
[----:B------:R-:W-:Y:S02]  /*10480*/  LOP3.LUT R31, R9, 0xff, RZ, 0xc0, !PT ;  /* 0x000000ff091f7812 */ /* 0x000fe400078ec0ff */
[----:B------:R-:W-:-:S02]  /*10490*/  LOP3.LUT R28, R24, 0xff, RZ, 0xc0, !PT ;  /* 0x000000ff181c7812 */ /* 0x000fc400078ec0ff */
[----:B------:R-:W-:Y:S01]  /*104a0*/  LOP3.LUT R30, R30, 0xff, RZ, 0xc0, !PT ;  /* 0x000000ff1e1e7812 */ /* 0x000fe200078ec0ff */
[----:B------:R-:W-:Y:S01]  /*104b0*/  LDS.128 R24, [R0+0x1c400] ;  /* 0x01c4000000187984 */ /* 0x000fe20000000c00 */
[----:B------:R-:W-:Y:S02]  /*104c0*/  PRMT R47, R3, 0x7604, R10 ;  /* 0x00007604032f7816 */ /* 0x000fe4000000000a */
[----:B------:R-:W-:Y:S02]  /*104d0*/  IADD3 R3, R16, R11, R40 ;  /* 0x0000000b10037210 */ /* 0x000fe40007ffe028 */
[----:B------:R-:W-:Y:S02]  /*104e0*/  PRMT R49, R28, 0x7604, R29 ;  /* 0x000076041c317816 */ /* 0x000fe4000000001d */
[----:B------:R-:W-:Y:S02]  /*104f0*/  PRMT R51, R30, 0x7604, R31 ;  /* 0x000076041e337816 */ /* 0x000fe4000000001f */
[----:B------:R-:W0:Y:S01]  /*10500*/  LDS.128 R28, [R3+0x1c400] ;  /* 0x01c40000031c7984 */ /* 0x000e220000000c00 */
[----:B------:R-:W-:-:S02]  /*10510*/  SHF.R.U32.HI R11, RZ, 0x10, R35 ;  /* 0x00000010ff0b7819 */ /* 0x000fc40000011623 */
[----:B------:R-:W-:Y:S02]  /*10520*/  SHF.R.U32.HI R42, RZ, 0x10, R33 ;  /* 0x00000010ff2a7819 */ /* 0x000fe40000011621 */
[----:B------:R-:W-:Y:S02]  /*10530*/  LOP3.LUT R11, R11, 0xff, RZ, 0xc0, !PT ;  /* 0x000000ff0b0b7812 */ /* 0x000fe400078ec0ff */
[----:B------:R-:W-:Y:S02]  /*10540*/  SHF.R.U32.HI R40, RZ, 0x10, R32 ;  /* 0x00000010ff287819 */ /* 0x000fe40000011620 */
[----:B------:R-:W-:Y:S02]  /*10550*/  PRMT R11, R11, 0x7054, R38 ;  /* 0x000070540b0b7816 */ /* 0x000fe40000000026 */
[----:B------:R-:W-:Y:S02]  /*10560*/  SHF.R.U32.HI R38, RZ, 0x10, R21 ;  /* 0x00000010ff267819 */ /* 0x000fe40000011615 */
[----:B------:R-:W-:-:S02]  /*10570*/  LOP3.LUT R42, R42, 0xff, RZ, 0xc0, !PT ;  /* 0x000000ff2a2a7812 */ /* 0x000fc400078ec0ff */
[----:B------:R-:W-:Y:S02]  /*10580*/  LOP3.LUT R38, R38, 0xff, RZ, 0xc0, !PT ;  /* 0x000000ff26267812 */ /* 0x000fe400078ec0ff */
[----:B------:R-:W-:Y:S02]  /*10590*/  LOP3.LUT R40, R40, 0xff, RZ, 0xc0, !PT ;  /* 0x000000ff28287812 */ /* 0x000fe400078ec0ff */
[----:B------:R-:W-:Y:S02]  /*105a0*/  PRMT R43, R42, 0x7054, R43 ;  /* 0x000070542a2b7816 */ /* 0x000fe4000000002b */
[----:B------:R-:W-:Y:S02]  /*105b0*/  SHF.R.U32.HI R42, RZ, 0x10, R9 ;  /* 0x00000010ff2a7819 */ /* 0x000fe40000011609 */
[----:B------:R-:W-:Y:S02]  /*105c0*/  SHF.R.U32.HI R10, RZ, 0x10, R34 ;  /* 0x00000010ff0a7819 */ /* 0x000fe40000011622 */
[----:B------:R-:W-:-:S02]  /*105d0*/  PRMT R47, R38, 0x7054, R47 ;  /* 0x00007054262f7816 */ /* 0x000fc4000000002f */
[----:B------:R-:W-:Y:S02]  /*105e0*/  PRMT R41, R40, 0x7054, R41 ;  /* 0x0000705428297816 */ /* 0x000fe40000000029 */
[----:B------:R-:W-:Y:S02]  /*105f0*/  SHF.R.U32.HI R40, RZ, 0x10, R8 ;  /* 0x00000010ff287819 */ /* 0x000fe40000011608 */
[----:B------:R-:W-:Y:S02]  /*10600*/  LOP3.LUT R42, R42, 0xff, RZ, 0xc0, !PT ;  /* 0x000000ff2a2a7812 */ /* 0x000fe400078ec0ff */
[----:B------:R-:W-:Y:S02]  /*10610*/  LOP3.LUT R10, R10, 0xff, RZ, 0xc0, !PT ;  /* 0x000000ff0a0a7812 */ /* 0x000fe400078ec0ff */
[----:B------:R-:W-:Y:S02]  /*10620*/  LOP3.LUT R47, R47, 0xff000000, R21, 0xf8, !PT ;  /* 0xff0000002f2f7812 */ /* 0x000fe400078ef815 */
[----:B------:R-:W-:-:S02]  /*10630*/  LOP3.LUT R40, R40, 0xff, RZ, 0xc0, !PT ;  /* 0x000000ff28287812 */ /* 0x000fc400078ec0ff */
[----:B------:R-:W-:Y:S02]  /*10640*/  PRMT R51, R42, 0x7054, R51 ;  /* 0x000070542a337816 */ /* 0x000fe40000000033 */
[----:B------:R-:W-:Y:S02]  /*10650*/  PRMT R37, R10, 0x7054, R37 ;  /* 0x000070540a257816 */ /* 0x000fe40000000025 */
[----:B------:R-:W-:Y:S02]  /*10660*/  LOP3.LUT R38, R11, 0xff000000, R35, 0xf8, !PT ;  /* 0xff0000000b267812 */ /* 0x000fe400078ef823 */
[----:B------:R-:W-:Y:S02]  /*10670*/  LOP3.LUT R42, R41, 0xff000000, R32, 0xf8, !PT ;  /* 0xff000000292a7812 */ /* 0x000fe400078ef820 */
[----:B------:R-:W-:Y:S02]  /*10680*/  SHF.R.U32.HI R10, RZ, 0x10, R20 ;  /* 0x00000010ff0a7819 */ /* 0x000fe40000011614 */
[----:B------:R-:W-:-:S02]  /*10690*/  F2FP.F16.E4M3.UNPACK_B R44, R47.H1 ;  /* 0x0000002fff2c723e */ /* 0x000fc400030006ff */
[----:B0-----:R-:W-:Y:S02]  /*106a0*/  F2FP.F16.E4M3.UNPACK_B R32, R29.H1 ;  /* 0x0000001dff20723e */ /* 0x001fe400030006ff */
[----:B------:R-:W-:Y:S01]  /*106b0*/  PRMT R49, R40, 0x7054, R49 ;  /* 0x0000705428317816 */ /* 0x000fe20000000031 */
[--C-:B------:R-:W-:Y:S01]  /*106c0*/  HADD2.F32 R46, -RZ, R44.reuse.H0_H0 ;  /* 0x2000002cff2e7230 */ /* 0x100fe20000004100 */
[----:B------:R-:W-:Y:S01]  /*106d0*/  LOP3.LUT R51, R51, 0xff000000, R9, 0xf8, !PT ;  /* 0xff00000033337812 */ /* 0x000fe200078ef809 */
[----:B------:R-:W-:Y:S01]  /*106e0*/  HADD2.F32 R44, -RZ, R44.H1_H1 ;  /* 0x3000002cff2c7230 */ /* 0x000fe20000004100 */
[----:B------:R-:W-:Y:S02]  /*106f0*/  F2FP.F16.E4M3.UNPACK_B R40, R38.H1 ;  /* 0x00000026ff28723e */ /* 0x000fe400030006ff */
[-C--:B------:R-:W-:Y:S02]  /*10700*/  F2FP.F16.E4M3.UNPACK_B R9, R25.reuse ;  /* 0x00000019ff09723e */ /* 0x080fe400020006ff */
[----:B------:R-:W-:Y:S01]  /*10710*/  LOP3.LUT R10, R10, 0xff, RZ, 0xc0, !PT ;  /* 0x000000ff0a0a7812 */ /* 0x000fe200078ec0ff */
[----:B------:R-:W-:Y:S01]  /*10720*/  HADD2.F32 R41, -RZ, R40.H0_H0 ;  /* 0x20000028ff297230 */ /* 0x000fe20000004100 */
[----:B------:R-:W-:Y:S01]  /*10730*/  LOP3.LUT R43, R43, 0xff000000, R33, 0xf8, !PT ;  /* 0xff0000002b2b7812 */ /* 0x000fe200078ef821 */
[----:B------:R-:W-:Y:S01]  /*10740*/  HADD2.F32 R33, -RZ, R32.H0_H0 ;  /* 0x20000020ff217230 */ /* 0x000fe20000004100 */
[----:B------:R-:W-:Y:S01]  /*10750*/  F2FP.F16.E4M3.UNPACK_B R25, R25.H1 ;  /* 0x00000019ff19723e */ /* 0x000fe200030006ff */
[----:B------:R-:W-:Y:S01]  /*10760*/  HADD2.F32 R40, -RZ, R40.H1_H1 ;  /* 0x30000028ff287230 */ /* 0x000fe20000004100 */
[----:B------:R-:W-:Y:S01]  /*10770*/  PRMT R45, R10, 0x7054, R45 ;  /* 0x000070540a2d7816 */ /* 0x000fe2000000002d */
[----:B------:R-:W-:Y:S01]  /*10780*/  HADD2.F32 R32, -RZ, R32.H1_H1 ;  /* 0x30000020ff207230 */ /* 0x000fe20000004100 */
[----:B------:R-:W-:Y:S01]  /*10790*/  LOP3.LUT R48, R49, 0xff000000, R8, 0xf8, !PT ;  /* 0xff00000031307812 */ /* 0x000fe200078ef808 */
[----:B------:R-:W-:Y:S01]  /*107a0*/  HADD2.F32 R10, -RZ, R25.H0_H0 ;  /* 0x20000019ff0a7230 */ /* 0x000fe20000004100 */
[----:B------:R-:W-:Y:S01]  /*107b0*/  F2FP.F16.E4M3.UNPACK_B R29, R29 ;  /* 0x0000001dff1d723e */ /* 0x000fe200020006ff */
[C---:B------:R-:W-:Y:S01]  /*107c0*/  FMUL.FTZ R49, R33.reuse, R46 ;  /* 0x0000002e21317220 */ /* 0x040fe20000410000 */
[----:B------:R-:W-:Y:S01]  /*107d0*/  F2FP.F16.E4M3.UNPACK_B R47, R47 ;  /* 0x0000002fff2f723e */ /* 0x000fe200020006ff */
[-C--:B------:R-:W-:Y:S01]  /*107e0*/  FMUL.FTZ R53, R33, R41.reuse ;  /* 0x0000002921357220 */ /* 0x080fe20000410000 */
[----:B------:R-:W-:Y:S01]  /*107f0*/  F2FP.F16.E4M3.UNPACK_B R38, R38 ;  /* 0x00000026ff26723e */ /* 0x000fe200020006ff */
[C---:B------:R-:W-:Y:S01]  /*10800*/  FFMA.FTZ R50, R10.reuse, R41, -R49 ;  /* 0x000000290a327223 */ /* 0x040fe20000010831 */
[----:B------:R-:W-:Y:S01]  /*10810*/  LOP3.LUT R37, R37, 0xff000000, R34, 0xf8, !PT ;  /* 0xff00000025257812 */ /* 0x000fe200078ef822 */
[----:B------:R-:W-:Y:S01]  /*10820*/  HADD2.F32 R49, -RZ, R47.H0_H0 ;  /* 0x2000002fff317230 */ /* 0x000fe20000004100 */
[-C--:B------:R-:W-:Y:S01]  /*10830*/  F2FP.F16.E4M3.UNPACK_B R34, R31.reuse ;  /* 0x0000001fff22723e */ /* 0x080fe200020006ff */
[----:B------:R-:W-:Y:S01]  /*10840*/  HADD2.F32 R41, -RZ, R38.H0_H0 ;  /* 0x20000026ff297230 */ /* 0x000fe20000004100 */
[----:B------:R-:W-:Y:S01]  /*10850*/  F2FP.F16.E4M3.UNPACK_B R35, R31.H1 ;  /* 0x0000001fff23723e */ /* 0x000fe200030006ff */
[----:B------:R-:W-:Y:S01]  /*10860*/  FFMA.FTZ R52, R10, R46, R53 ;  /* 0x0000002e0a347223 */ /* 0x000fe20000010035 */
[-C--:B------:R-:W-:Y:S01]  /*10870*/  F2FP.F16.E4M3.UNPACK_B R31, R30.reuse ;  /* 0x0000001eff1f723e */ /* 0x080fe200020006ff */
[----:B------:R-:W-:Y:S01]  /*10880*/  HADD2.F32 R10, -RZ, R9.H0_H0 ;  /* 0x20000009ff0a7230 */ /* 0x000fe20000004100 */
[----:B------:R-:W-:Y:S01]  /*10890*/  F2FP.F16.E4M3.UNPACK_B R33, R30.H1 ;  /* 0x0000001eff21723e */ /* 0x000fe200030006ff */
[----:B------:R-:W-:-:S02]  /*108a0*/  HADD2.F32 R30, -RZ, R29.H0_H0 ;  /* 0x2000001dff1e7230 */ /* 0x000fc40000004100 */
[C---:B------:R-:W-:Y:S01]  /*108b0*/  FMUL.FTZ R46, R32.reuse, R44 ;  /* 0x0000002c202e7220 */ /* 0x040fe20000410000 */
[----:B------:R-:W-:Y:S02]  /*108c0*/  HADD2.F32 R25, -RZ, R25.H1_H1 ;  /* 0x30000019ff197230 */ /* 0x000fe40000004100 */
[-C--:B------:R-:W-:Y:S01]  /*108d0*/  FMUL.FTZ R57, R32, R40.reuse ;  /* 0x0000002820397220 */ /* 0x080fe20000410000 */
[----:B------:R-:W-:Y:S01]  /*108e0*/  LOP3.LUT R45, R45, 0xff000000, R20, 0xf8, !PT ;  /* 0xff0000002d2d7812 */ /* 0x000fe200078ef814 */
[C---:B------:R-:W-:Y:S01]  /*108f0*/  FMUL.FTZ R53, R30.reuse, R49 ;  /* 0x000000311e357220 */ /* 0x040fe20000410000 */
[----:B------:R-:W-:Y:S01]  /*10900*/  FMUL.FTZ R30, R30, R41 ;  /* 0x000000291e1e7220 */ /* 0x000fe20000410000 */
[----:B------:R-:W-:Y:S01]  /*10910*/  F2FP.F16.E4M3.UNPACK_B R20, R27 ;  /* 0x0000001bff14723e */ /* 0x000fe200020006ff */
[C---:B------:R-:W-:Y:S01]  /*10920*/  FFMA.FTZ R55, R25.reuse, R40, -R46 ;  /* 0x0000002819377223 */ /* 0x040fe2000001082e */
[C---:B------:R-:W-:Y:S01]  /*10930*/  FFMA.FTZ R53, R10.reuse, R41, -R53 ;  /* 0x000000290a357223 */ /* 0x040fe20000010835 */
[----:B------:R-:W-:Y:S01]  /*10940*/  FFMA.FTZ R49, R10, R49, R30 ;  /* 0x000000310a317223 */ /* 0x000fe2000001001e */
[----:B------:R-:W-:Y:S01]  /*10950*/  F2FP.F16.E4M3.UNPACK_B R41, R51.H1 ;  /* 0x00000033ff29723e */ /* 0x000fe200030006ff */
[----:B------:R-:W-:Y:S01]  /*10960*/  FFMA.FTZ R57, R25, R44, R57 ;  /* 0x0000002c19397223 */ /* 0x000fe20000010039 */
[----:B------:R-:W-:Y:S01]  /*10970*/  F2FP.F16.E4M3.UNPACK_B R30, R43.H1 ;  /* 0x0000002bff1e723e */ /* 0x000fe200030006ff */
[----:B------:R-:W-:Y:S01]  /*10980*/  HADD2.F32 R40, -RZ, R47.H1_H1 ;  /* 0x3000002fff287230 */ /* 0x000fe20000004100 */
[----:B------:R-:W-:Y:S01]  /*10990*/  F2FP.F16.E4M3.UNPACK_B R27, R27.H1 ;  /* 0x0000001bff1b723e */ /* 0x000fe200030006ff */
[----:B------:R-:W-:Y:S01]  /*109a0*/  HADD2.F32 R29, -RZ, R29.H1_H1 ;  /* 0x3000001dff1d7230 */ /* 0x000fe20000004100 */
[----:B------:R-:W-:Y:S01]  /*109b0*/  F2FP.F16.E4M3.UNPACK_B R51, R51 ;  /* 0x00000033ff33723e */ /* 0x000fe200020006ff */
[----:B------:R-:W-:Y:S01]  /*109c0*/  HADD2.F32 R44, -RZ, R41.H0_H0 ;  /* 0x20000029ff2c7230 */ /* 0x000fe20000004100 */
[----:B------:R-:W-:Y:S01]  /*109d0*/  F2FP.F16.E4M3.UNPACK_B R43, R43 ;  /* 0x0000002bff2b723e */ /* 0x000fe200020006ff */
[----:B------:R-:W-:-:S02]  /*109e0*/  HADD2.F32 R25, -RZ, R35.H0_H0 ;  /* 0x20000023ff197230 */ /* 0x000fc40000004100 */
[----:B------:R-:W-:Y:S01]  /*109f0*/  FMUL.FTZ R46, R29, R40 ;  /* 0x000000281d2e7220 */ /* 0x000fe20000410000 */
[----:B------:R-:W-:Y:S01]  /*10a00*/  HADD2.F32 R38, -RZ, R38.H1_H1 ;  /* 0x30000026ff267230 */ /* 0x000fe20000004100 */
[----:B------:R-:W-:Y:S01]  /*10a10*/  F2FP.F16.E4M3.UNPACK_B R21, R28 ;  /* 0x0000001cff15723e */ /* 0x000fe200020006ff */
[----:B------:R-:W-:Y:S02]  /*10a20*/  HADD2.F32 R32, -RZ, R30.H0_H0 ;  /* 0x2000001eff207230 */ /* 0x000fe40000004100 */
[----:B------:R-:W-:Y:S01]  /*10a30*/  FMUL.FTZ R47, R25, R44 ;  /* 0x0000002c192f7220 */ /* 0x000fe20000410000 */
[----:B------:R-:W-:Y:S02]  /*10a40*/  HADD2.F32 R9, -RZ, R9.H1_H1 ;  /* 0x30000009ff097230 */ /* 0x000fe40000004100 */
[----:B------:R-:W-:Y:S01]  /*10a50*/  FMUL.FTZ R29, R29, R38 ;  /* 0x000000261d1d7220 */ /* 0x000fe20000410000 */
[----:B------:R-:W-:Y:S02]  /*10a60*/  HADD2.F32 R10, -RZ, R27.H0_H0 ;  /* 0x2000001bff0a7230 */ /* 0x000fe40000004100 */
[----:B------:R-:W-:Y:S01]  /*10a70*/  FMUL.FTZ R25, R25, R32 ;  /* 0x0000002019197220 */ /* 0x000fe20000410000 */
[----:B------:R-:W-:-:S02]  /*10a80*/  HADD2.F32 R35, -RZ, R35.H1_H1 ;  /* 0x30000023ff237230 */ /* 0x000fc40000004100 */
[C---:B------:R-:W-:Y:S01]  /*10a90*/  FFMA.FTZ R40, R9.reuse, R40, R29 ;  /* 0x0000002809287223 */ /* 0x040fe2000001001d */
[----:B------:R-:W-:Y:S02]  /*10aa0*/  HADD2.F32 R29, -RZ, R51.H0_H0 ;  /* 0x20000033ff1d7230 */ /* 0x000fe40000004100 */
[C---:B------:R-:W-:Y:S01]  /*10ab0*/  FFMA.FTZ R58, R10.reuse, R32, -R47 ;  /* 0x000000200a3a7223 */ /* 0x040fe2000001082f */
[----:B------:R-:W-:Y:S01]  /*10ac0*/  FFMA.FTZ R59, R10, R44, R25 ;  /* 0x0000002c0a3b7223 */ /* 0x000fe20000010019 */
[----:B------:R-:W-:Y:S02]  /*10ad0*/  HADD2.F32 R10, -RZ, R34.H0_H0 ;  /* 0x20000022ff0a7230 */ /* 0x000fe40000004100 */
[----:B------:R-:W-:Y:S01]  /*10ae0*/  FFMA.FTZ R46, R9, R38, -R46 ;  /* 0x00000026092e7223 */ /* 0x000fe2000001082e */
[----:B------:R-:W-:Y:S01]  /*10af0*/  HADD2.F32 R25, -RZ, R43.H0_H0 ;  /* 0x2000002bff197230 */ /* 0x000fe20000004100 */
[----:B------:R-:W-:Y:S01]  /*10b00*/  F2FP.F16.E4M3.UNPACK_B R28, R28.H1 ;  /* 0x0000001cff1c723e */ /* 0x000fe200030006ff */
[----:B------:R-:W-:-:S02]  /*10b10*/  HADD2.F32 R32, -RZ, R41.H1_H1 ;  /* 0x30000029ff207230 */ /* 0x000fc40000004100 */
[C---:B------:R-:W-:Y:S01]  /*10b20*/  FMUL.FTZ R38, R10.reuse, R29 ;  /* 0x0000001d0a267220 */ /* 0x040fe20000410000 */
[----:B------:R-:W-:Y:S02]  /*10b30*/  HADD2.F32 R9, -RZ, R20.H0_H0 ;  /* 0x20000014ff097230 */ /* 0x000fe40000004100 */
[-C--:B------:R-:W-:Y:S01]  /*10b40*/  FMUL.FTZ R10, R10, R25.reuse ;  /* 0x000000190a0a7220 */ /* 0x080fe20000410000 */
[----:B------:R-:W-:Y:S02]  /*10b50*/  HADD2.F32 R30, -RZ, R30.H1_H1 ;  /* 0x3000001eff1e7230 */ /* 0x000fe40000004100 */
[----:B------:R-:W-:Y:S01]  /*10b60*/  FMUL.FTZ R44, R35, R32 ;  /* 0x00000020232c7220 */ /* 0x000fe20000410000 */
[----:B------:R-:W-:Y:S02]  /*10b70*/  HADD2.F32 R27, -RZ, R27.H1_H1 ;  /* 0x3000001bff1b7230 */ /* 0x000fe40000004100 */
[C---:B------:R-:W-:Y:S01]  /*10b80*/  FFMA.FTZ R47, R9.reuse, R25, -R38 ;  /* 0x00000019092f7223 */ /* 0x040fe20000010826 */
[----:B------:R-:W-:Y:S01]  /*10b90*/  FFMA.FTZ R54, R9, R29, R10 ;  /* 0x0000001d09367223 */ /* 0x000fe2000001000a */
[-C--:B------:R-:W-:Y:S01]  /*10ba0*/  FMUL.FTZ R35, R35, R30.reuse ;  /* 0x0000001e23237220 */ /* 0x080fe20000410000 */
[----:B------:R-:W-:Y:S01]  /*10bb0*/  F2FP.F16.E4M3.UNPACK_B R29, R45.H1 ;  /* 0x0000002dff1d723e */ /* 0x000fe200030006ff */
[C---:B------:R-:W-:Y:S01]  /*10bc0*/  FFMA.FTZ R61, R27.reuse, R30, -R44 ;  /* 0x0000001e1b3d7223 */ /* 0x040fe2000001082c */
[----:B------:R-:W-:Y:S01]  /*10bd0*/  F2FP.F16.E4M3.UNPACK_B R25, R37.H1 ;  /* 0x00000025ff19723e */ /* 0x000fe200030006ff */
[----:B------:R-:W-:Y:S01]  /*10be0*/  FFMA.FTZ R60, R27, R32, R35 ;  /* 0x000000201b3c7223 */ /* 0x000fe20000010023 */
[-C--:B------:R-:W-:Y:S01]  /*10bf0*/  F2FP.F16.E4M3.UNPACK_B R8, R24.reuse ;  /* 0x00000018ff08723e */ /* 0x080fe200020006ff */
[----:B------:R-:W-:Y:S01]  /*10c00*/  HADD2.F32 R30, -RZ, R29.H0_H0 ;  /* 0x2000001dff1e7230 */ /* 0x000fe20000004100 */
[----:B------:R-:W-:Y:S01]  /*10c10*/  F2FP.F16.E4M3.UNPACK_B R24, R24.H1 ;  /* 0x00000018ff18723e */ /* 0x000fe200030006ff */
[----:B------:R-:W-:Y:S01]  /*10c20*/  HADD2.F32 R10, -RZ, R28.H0_H0 ;  /* 0x2000001cff0a7230 */ /* 0x000fe20000004100 */
[----:B------:R-:W-:Y:S01]  /*10c30*/  F2FP.F16.E4M3.UNPACK_B R45, R45 ;  /* 0x0000002dff2d723e */ /* 0x000fe200020006ff */
[----:B------:R-:W-:Y:S01]  /*10c40*/  HADD2.F32 R27, -RZ, R25.H0_H0 ;  /* 0x20000019ff1b7230 */ /* 0x000fe20000004100 */
[----:B------:R-:W-:Y:S01]  /*10c50*/  F2FP.F16.E4M3.UNPACK_B R37, R37 ;  /* 0x00000025ff25723e */ /* 0x000fe200020006ff */
[----:B------:R-:W-:-:S02]  /*10c60*/  HADD2.F32 R51, -RZ, R51.H1_H1 ;  /* 0x30000033ff337230 */ /* 0x000fc40000004100 */
[C---:B------:R-:W-:Y:S01]  /*10c70*/  FMUL.FTZ R32, R10.reuse, R30 ;  /* 0x0000001e0a207220 */ /* 0x040fe20000410000 */
[----:B------:R-:W-:Y:S02]  /*10c80*/  HADD2.F32 R34, -RZ, R34.H1_H1 ;  /* 0x30000022ff227230 */ /* 0x000fe40000004100 */
[----:B------:R-:W-:Y:S01]  /*10c90*/  FMUL.FTZ R35, R10, R27 ;  /* 0x0000001b0a237220 */ /* 0x000fe20000410000 */
[----:B------:R-:W-:Y:S01]  /*10ca0*/  HADD2.F32 R43, -RZ, R43.H1_H1 ;  /* 0x3000002bff2b7230 */ /* 0x000fe20000004100 */
        /* <DEDUP_REMOVED lines=9> */
[----:B------:R-:W-:Y:S02]  /*10d40*/  HADD2.F32 R25, -RZ, R25.H1_H1 ;  /* 0x30000019ff197230 */ /* 0x000fe40000004100 */
[----:B------:R-:W-:Y:S01]  /*10d50*/  FMUL.FTZ R9, R28, R29 ;  /* 0x0000001d1c097220 */ /* 0x000fe20000410000 */
[----:B------:R-:W-:Y:S02]  /*10d60*/  HADD2.F32 R24, -RZ, R24.H1_H1 ;  /* 0x30000018ff187230 */ /* 0x000fe40000004100 */
[C---:B------:R-:W-:Y:S01]  /*10d70*/  FFMA.FTZ R56, R20.reuse, R43, -R41 ;  /* 0x0000002b14387223 */ /* 0x040fe20000010829 */
[----:B------:R-:W-:Y:S01]  /*10d80*/  FFMA.FTZ R51, R20, R51, R34 ;  /* 0x0000003314337223 */ /* 0x000fe20000010022 */
[----:B------:R-:W-:Y:S01]  /*10d90*/  FMUL.FTZ R28, R28, R25 ;  /* 0x000000191c1c7220 */ /* 0x000fe20000410000 */
[----:B------:R-:W-:-:S02]  /*10da0*/  HADD2.F32 R27, -RZ, R45.H0_H0 ;  /* 0x2000002dff1b7230 */ /* 0x000fc40000004100 */
[C---:B------:R-:W-:Y:S01]  /*10db0*/  FFMA.FTZ R41, R24.reuse, R25, -R9 ;  /* 0x0000001918297223 */ /* 0x040fe20000010809 */
[----:B------:R-:W-:Y:S02]  /*10dc0*/  HADD2.F32 R10, -RZ, R21.H0_H0 ;  /* 0x20000015ff0a7230 */ /* 0x000fe40000004100 */
[----:B------:R-:W-:Y:S01]  /*10dd0*/  FFMA.FTZ R34, R24, R29, R28 ;  /* 0x0000001d18227223 */ /* 0x000fe2000001001c */
[----:B------:R-:W-:Y:S01]  /*10de0*/  HADD2.F32 R20, -RZ, R37.H0_H0 ;  /* 0x20000025ff147230 */ /* 0x000fe20000004100 */
[----:B------:R-:W-:Y:S01]  /*10df0*/  F2FP.F16.E4M3.UNPACK_B R26, R26.H1 ;  /* 0x0000001aff1a723e */ /* 0x000fe200030006ff */
[----:B------:R-:W-:Y:S02]  /*10e00*/  HADD2.F32 R9, -RZ, R8.H0_H0 ;  /* 0x20000008ff097230 */ /* 0x000fe40000004100 */
[C---:B------:R-:W-:Y:S01]  /*10e10*/  FMUL.FTZ R24, R10.reuse, R27 ;  /* 0x0000001b0a187220 */ /* 0x040fe20000410000 */
[----:B------:R-:W-:Y:S02]  /*10e20*/  HADD2.F32 R21, -RZ, R21.H1_H1 ;  /* 0x30000015ff157230 */ /* 0x000fe40000004100 */
[----:B------:R-:W-:Y:S01]  /*10e30*/  FMUL.FTZ R10, R10, R20 ;  /* 0x000000140a0a7220 */ /* 0x000fe20000410000 */
[----:B------:R-:W-:-:S02]  /*10e40*/  HADD2.F32 R37, -RZ, R37.H1_H1 ;  /* 0x30000025ff257230 */ /* 0x000fc40000004100 */
[C---:B------:R-:W-:Y:S01]  /*10e50*/  FFMA.FTZ R28, R9.reuse, R20, -R24 ;  /* 0x00000014091c7223 */ /* 0x040fe20000010818 */
[----:B------:R-:W-:Y:S01]  /*10e60*/  HADD2.F32 R45, -RZ, R45.H1_H1 ;  /* 0x3000002dff2d7230 */ /* 0x000fe20000004100 */
[----:B------:R-:W-:Y:S01]  /*10e70*/  F2FP.F16.E4M3.UNPACK_B R24, R48.H1 ;  /* 0x00000030ff18723e */ /* 0x000fe200030006ff */
[----:B------:R-:W-:Y:S02]  /*10e80*/  HADD2.F32 R8, -RZ, R8.H1_H1 ;  /* 0x30000008ff087230 */ /* 0x000fe40000004100 */
[----:B------:R-:W-:Y:S01]  /*10e90*/  FFMA.FTZ R29, R9, R27, R10 ;  /* 0x0000001b091d7223 */ /* 0x000fe2000001000a */
[----:B------:R-:W-:Y:S01]  /*10ea0*/  F2FP.F16.E4M3.UNPACK_B R10, R42.H1 ;  /* 0x0000002aff0a723e */ /* 0x000fe200030006ff */
[C---:B------:R-:W-:Y:S01]  /*10eb0*/  FMUL.FTZ R20, R21.reuse, R37 ;  /* 0x0000002515147220 */ /* 0x040fe20000410000 */
[----:B------:R-:W-:Y:S01]  /*10ec0*/  FMUL.FTZ R25, R21, R45 ;  /* 0x0000002d15197220 */ /* 0x000fe20000410000 */
[----:B------:R-:W-:Y:S01]  /*10ed0*/  HADD2.F32 R21, -RZ, R24.H0_H0 ;  /* 0x20000018ff157230 */ /* 0x000fe20000004100 */
[----:B------:R-:W-:Y:S01]  /*10ee0*/  F2FP.F16.E4M3.UNPACK_B R48, R48 ;  /* 0x00000030ff30723e */ /* 0x000fe200020006ff */
[----:B------:R-:W-:-:S02]  /*10ef0*/  HADD2.F32 R9, -RZ, R33.H0_H0 ;  /* 0x20000021ff097230 */ /* 0x000fc40000004100 */
[C---:B------:R-:W-:Y:S01]  /*10f00*/  FFMA.FTZ R30, R8.reuse, R45, R20 ;  /* 0x0000002d081e7223 */ /* 0x040fe20000010014 */
[----:B------:R-:W-:Y:S02]  /*10f10*/  HADD2.F32 R20, -RZ, R10.H0_H0 ;  /* 0x2000000aff147230 */ /* 0x000fe40000004100 */
[----:B------:R-:W-:Y:S01]  /*10f20*/  FFMA.FTZ R37, R8, R37, -R25 ;  /* 0x0000002508257223 */ /* 0x000fe20000010819 */
[----:B------:R-:W-:Y:S02]  /*10f30*/  HADD2.F32 R24, -RZ, R24.H1_H1 ;  /* 0x30000018ff187230 */ /* 0x000fe40000004100 */
[C---:B------:R-:W-:Y:S01]  /*10f40*/  FMUL.FTZ R25, R9.reuse, R21 ;  /* 0x0000001509197220 */ /* 0x040fe20000410000 */
[----:B------:R-:W-:Y:S02]  /*10f50*/  HADD2.F32 R33, -RZ, R33.H1_H1 ;  /* 0x30000021ff217230 */ /* 0x000fe40000004100 */
[----:B------:R-:W-:Y:S01]  /*10f60*/  FMUL.FTZ R9, R9, R20 ;  /* 0x0000001409097220 */ /* 0x000fe20000410000 */
[----:B------:R-:W-:Y:S01]  /*10f70*/  HADD2.F32 R8, -RZ, R26.H0_H0 ;  /* 0x2000001aff087230 */ /* 0x000fe20000004100 */
[----:B------:R-:W-:Y:S01]  /*10f80*/  F2FP.F16.E4M3.UNPACK_B R42, R42 ;  /* 0x0000002aff2a723e */ /* 0x000fe200020006ff */
[----:B------:R-:W-:-:S02]  /*10f90*/  HADD2.F32 R10, -RZ, R10.H1_H1 ;  /* 0x3000000aff0a7230 */ /* 0x000fc40000004100 */
[C---:B------:R-:W-:Y:S01]  /*10fa0*/  FMUL.FTZ R43, R33.reuse, R24 ;  /* 0x00000018212b7220 */ /* 0x040fe20000410000 */
[----:B------:R-:W-:Y:S02]  /*10fb0*/  HADD2.F32 R26, -RZ, R26.H1_H1 ;  /* 0x3000001aff1a7230 */ /* 0x000fe40000004100 */
[C---:B------:R-:W-:Y:S01]  /*10fc0*/  FFMA.FTZ R25, R8.reuse, R20, -R25 ;  /* 0x0000001408197223 */ /* 0x040fe20000010819 */
[----:B------:R-:W-:Y:S01]  /*10fd0*/  FFMA.FTZ R27, R8, R21, R9 ;  /* 0x00000015081b7223 */ /* 0x000fe20000010009 */
[-C--:B------:R-:W-:Y:S01]  /*10fe0*/  FMUL.FTZ R33, R33, R10.reuse ;  /* 0x0000000a21217220 */ /* 0x080fe20000410000 */
[----:B------:R-:W-:Y:S02]  /*10ff0*/  HADD2.F32 R20, -RZ, R48.H0_H0 ;  /* 0x20000030ff147230 */ /* 0x000fe40000004100 */
[C---:B------:R-:W-:Y:S01]  /*11000*/  FFMA.FTZ R38, R26.reuse, R10, -R43 ;  /* 0x0000000a1a267223 */ /* 0x040fe2000001082b */
[----:B------:R-:W-:Y:S02]  /*11010*/  HADD2.F32 R9, -RZ, R31.H0_H0 ;  /* 0x2000001fff097230 */ /* 0x000fe40000004100 */
[----:B------:R-:W-:Y:S01]  /*11020*/  FFMA.FTZ R44, R26, R24, R33 ;  /* 0x000000181a2c7223 */ /* 0x000fe20000010021 */
[----:B------:R-:W-:Y:S01]  /*11030*/  HADD2.F32 R10, -RZ, R42.H0_H0 ;  /* 0x2000002aff0a7230 */ /* 0x000fe20000004100 */
[----:B------:R-:W-:Y:S01]  /*11040*/  F2FP.SATFINITE.E4M3.F32.PACK_AB_MERGE_C R52, R57, R52, RZ ;  /* 0x000000343934723e */ /* 0x000fe200048070ff */
[----:B------:R-:W-:-:S02]  /*11050*/  HADD2.F32 R48, -RZ, R48.H1_H1 ;  /* 0x30000030ff307230 */ /* 0x000fc40000004100 */
[C---:B------:R-:W-:Y:S01]  /*11060*/  FMUL.FTZ R21, R9.reuse, R20 ;  /* 0x0000001409157220 */ /* 0x040fe20000410000 */
[----:B------:R-:W-:Y:S02]  /*11070*/  HADD2.F32 R31, -RZ, R31.H1_H1 ;  /* 0x3000001fff1f7230 */ /* 0x000fe40000004100 */
[----:B------:R-:W-:Y:S01]  /*11080*/  FMUL.FTZ R9, R9, R10 ;  /* 0x0000000a09097220 */ /* 0x000fe20000410000 */
[----:B------:R-:W-:Y:S01]  /*11090*/  HADD2.F32 R42, -RZ, R42.H1_H1 ;  /* 0x3000002aff2a7230 */ /* 0x000fe20000004100 */
[----:B------:R-:W-:Y:S01]  /*110a0*/  F2FP.SATFINITE.E4M3.F32.PACK_AB_MERGE_C R38, R38, R25, RZ ;  /* 0x000000192626723e */ /* 0x000fe200048070ff */
[--C-:B------:R-:W-:Y:S02]  /*110b0*/  HADD2.F32 R8, -RZ, R11.reuse.H0_H0 ;  /* 0x2000000bff087230 */ /* 0x100fe40000004100 */
[C---:B------:R-:W-:Y:S01]  /*110c0*/  FMUL.FTZ R24, R31.reuse, R48 ;  /* 0x000000301f187220 */ /* 0x040fe20000410000 */
[----:B------:R-:W-:Y:S02]  /*110d0*/  HADD2.F32 R11, -RZ, R11.H1_H1 ;  /* 0x3000000bff0b7230 */ /* 0x000fe40000004100 */
[----:B------:R-:W-:Y:S01]  /*110e0*/  FMUL.FTZ R31, R31, R42 ;  /* 0x0000002a1f1f7220 */ /* 0x000fe20000410000 */
[----:B------:R-:W-:Y:S01]  /*110f0*/  F2FP.SATFINITE.E4M3.F32.PACK_AB_MERGE_C R59, R60, R59, RZ ;  /* 0x0000003b3c3b723e */ /* 0x000fe200048070ff */
        /* <DEDUP_REMOVED lines=9> */
[----:B------:R-:W-:Y:S02]  /*11190*/  F2FP.SATFINITE.E4M3.F32.PACK_AB_MERGE_C R9, R46, R53, R9 ;  /* 0x000000352e09723e */ /* 0x000fe40004807009 */
[----:B------:R-:W-:-:S02]  /*111a0*/  F2FP.SATFINITE.E4M3.F32.PACK_AB_MERGE_C R11, R56, R47, R11 ;  /* 0x0000002f380b723e */ /* 0x000fc4000480700b */
[----:B------:R-:W-:Y:S02]  /*111b0*/  F2FP.SATFINITE.E4M3.F32.PACK_AB_MERGE_C R8, R37, R28, R8 ;  /* 0x0000001c2508723e */ /* 0x000fe40004807008 */
[----:B------:R-:W-:Y:S02]  /*111c0*/  F2FP.SATFINITE.E4M3.F32.PACK_AB_MERGE_C R10, R21, R10, R38 ;  /* 0x0000000a150a723e */ /* 0x000fe40004807026 */
[----:B------:R-:W-:Y:S02]  /*111d0*/  F2FP.SATFINITE.E4M3.F32.PACK_AB_MERGE_C R25, R40, R49, R52 ;  /* 0x000000312819723e */ /* 0x000fe40004807034 */
[----:B------:R-:W-:Y:S01]  /*111e0*/  F2FP.SATFINITE.E4M3.F32.PACK_AB_MERGE_C R27, R51, R54, R59 ;  /* 0x00000036331b723e */ /* 0x000fe2000480703b */
[----:B------:R1:W-:Y:S01]  /*111f0*/  STS.128 [R0+0x1c400], R8 ;  /* 0x01c4000800007388 */ /* 0x0003e20000000c00 */
[----:B------:R-:W-:Y:S02]  /*11200*/  F2FP.SATFINITE.E4M3.F32.PACK_AB_MERGE_C R24, R30, R29, R24 ;  /* 0x0000001d1e18723e */ /* 0x000fe40004807018 */
[----:B------:R-:W-:-:S05]  /*11210*/  F2FP.SATFINITE.E4M3.F32.PACK_AB_MERGE_C R26, R31, R26, R44 ;  /* 0x0000001a1f1a723e */ /* 0x000fca000480702c */
[----:B------:R1:W-:Y:S02]  /*11220*/  STS.128 [R3+0x1c400], R24 ;  /* 0x01c4001803007388 */ /* 0x0003e40000000c00 */
.L_x_2352:
[----:B------:R-:W-:Y:S05]  /*11230*/  BSYNC B1 ;  /* 0x0000000000017941 */ /* 0x000fea0003800000 */
.L_x_2351:
[----:B------:R-:W-:Y:S05]  /*11240*/  @P0 BRA `(.L_x_2343) ;  /* 0x0000000c00e40947 */ /* 0x000fea0003800000 */
[----:B-1----:R-:W2:Y:S04]  /*11250*/  LDL R25, [R1+0x74] ;  /* 0x0000740001197983 */ /* 0x002ea80000100800 */
[----:B------:R-:W3:Y:S01]  /*11260*/  LDL R50, [R1+0xa4] ;  /* 0x0000a40001327983 */ /* 0x000ee20000100800 */
[----:B0----5:R-:W-:Y:S01]  /*11270*/  SHF.R.U32.HI R3, RZ, 0x8, R12 ;  /* 0x00000008ff037819 */ /* 0x021fe2000001160c */
[----:B------:R-:W-:Y:S01]  /*11280*/  VIADD R24, R228, 0x40 ;  /* 0x00000040e4187836 */ /* 0x000fe20000000000 */
[----:B------:R-:W-:Y:S01]  /*11290*/  LOP3.LUT R0, R12, 0xff, RZ, 0xc0, !PT ;  /* 0x000000ff0c007812 */ /* 0x000fe200078ec0ff */
[----:B------:R-:W-:Y:S01]  /*112a0*/  IMAD.IADD R39, R18, 0x1, R39 ;  /* 0x0000000112277824 */ /* 0x000fe200078e0227 */
[----:B------:R-:W-:Y:S01]  /*112b0*/  LOP3.LUT R3, R3, 0xff, RZ, 0xc0, !PT ;  /* 0x000000ff03037812 */ /* 0x000fe200078ec0ff */
[----:B------:R-:W-:Y:S01]  /*112c0*/  IMAD.SHL.U32 R24, R24, 0x80, RZ ;  /* 0x0000008018187824 */ /* 0x000fe200078e00ff */
[----:B------:R-:W-:-:S02]  /*112d0*/  SHF.R.U32.HI R9, RZ, 0x8, R13 ;  /* 0x00000008ff097819 */ /* 0x000fc4000001160d */
[----:B------:R-:W-:Y:S02]  /*112e0*/  PRMT R21, R3, 0x7604, R0 ;  /* 0x0000760403157816 */ /* 0x000fe40000000000 */
[----:B------:R-:W-:Y:S02]  /*112f0*/  SHF.R.U32.HI R3, RZ, 0x8, R14 ;  /* 0x00000008ff037819 */ /* 0x000fe4000001160e */
[----:B------:R-:W-:Y:S02]  /*11300*/  LOP3.LUT R0, R14, 0xff, RZ, 0xc0, !PT ;  /* 0x000000ff0e007812 */ /* 0x000fe400078ec0ff */
[----:B------:R-:W-:Y:S02]  /*11310*/  LOP3.LUT R3, R3, 0xff, RZ, 0xc0, !PT ;  /* 0x000000ff03037812 */ /* 0x000fe400078ec0ff */
[----:B------:R-:W-:Y:S02]  /*11320*/  LOP3.LUT R24, R24, 0x380, RZ, 0xc0, !PT ;  /* 0x0000038018187812 */ /* 0x000fe400078ec0ff */
[----:B------:R-:W-:-:S02]  /*11330*/  PRMT R29, R3, 0x7604, R0 ;  /* 0x00007604031d7816 */ /* 0x000fc40000000000 */
[----:B------:R-:W-:Y:S01]  /*11340*/  LOP3.LUT R0, R24, 0x70, R39, 0xf8, !PT ;  /* 0x0000007018007812 */ /* 0x000fe200078ef827 */
[----:B------:R-:W-:Y:S01]  /*11350*/  VIADD R24, R228, 0x40 ;  /* 0x00000040e4187836 */ /* 0x000fe20000000000 */
[----:B------:R-:W-:Y:S02]  /*11360*/  LOP3.LUT R8, R13, 0xff, RZ, 0xc0, !PT ;  /* 0x000000ff0d087812 */ /* 0x000fe400078ec0ff */
[----:B------:R-:W-:Y:S01]  /*11370*/  LOP3.LUT R9, R9, 0xff, RZ, 0xc0, !PT ;  /* 0x000000ff09097812 */ /* 0x000fe200078ec0ff */
[----:B------:R-:W-:Y:S01]  /*11380*/  IMAD.SHL.U32 R24, R24, 0x80, RZ ;  /* 0x0000008018187824 */ /* 0x000fe200078e00ff */
[----:B------:R-:W-:Y:S02]  /*11390*/  SHF.R.U32.HI R11, RZ, 0x8, R4 ;  /* 0x00000008ff0b7819 */ /* 0x000fe40000011604 */
[----:B------:R-:W-:Y:S02]  /*113a0*/  PRMT R20, R9, 0x7604, R8 ;  /* 0x0000760409147816 */ /* 0x000fe40000000008 */
[----:B------:R-:W-:-:S02]  /*113b0*/  LOP3.LUT R24, R24, 0x380, RZ, 0xc0, !PT ;  /* 0x0000038018187812 */ /* 0x000fc400078ec0ff */
[----:B------:R-:W-:Y:S02]  /*113c0*/  SHF.R.U32.HI R9, RZ, 0x8, R15 ;  /* 0x00000008ff097819 */ /* 0x000fe4000001160f */
[----:B------:R-:W-:Y:S02]  /*113d0*/  SHF.R.U32.HI R24, RZ, 0x3, R24 ;  /* 0x00000003ff187819 */ /* 0x000fe40000011618 */
[----:B------:R-:W-:Y:S02]  /*113e0*/  LOP3.LUT R8, R15, 0xff, RZ, 0xc0, !PT ;  /* 0x000000ff0f087812 */ /* 0x000fe400078ec0ff */
[----:B------:R-:W-:Y:S02]  /*113f0*/  LOP3.LUT R3, R0, R24, RZ, 0x3c, !PT ;  /* 0x0000001800037212 */ /* 0x000fe400078e3cff */
[----:B------:R-:W-:Y:S02]  /*11400*/  SHF.R.U32.HI R24, RZ, 0x8, R5 ;  /* 0x00000008ff187819 */ /* 0x000fe40000011605 */
[----:B------:R-:W-:-:S02]  /*11410*/  LOP3.LUT R10, R4, 0xff, RZ, 0xc0, !PT ;  /* 0x000000ff040a7812 */ /* 0x000fc400078ec0ff */
[----:B------:R-:W-:Y:S02]  /*11420*/  LOP3.LUT R9, R9, 0xff, RZ, 0xc0, !PT ;  /* 0x000000ff09097812 */ /* 0x000fe400078ec0ff */
[----:B------:R-:W-:Y:S02]  /*11430*/  LOP3.LUT R11, R11, 0xff, RZ, 0xc0, !PT ;  /* 0x000000ff0b0b7812 */ /* 0x000fe400078ec0ff */
[----:B------:R-:W-:Y:S02]  /*11440*/  PRMT R28, R9, 0x7604, R8 ;  /* 0x00007604091c7816 */ /* 0x000fe40000000008 */
[----:B------:R-:W-:Y:S02]  /*11450*/  PRMT R35, R11, 0x7604, R10 ;  /* 0x000076040b237816 */ /* 0x000fe4000000000a */
[----:B------:R-:W-:Y:S02]  /*11460*/  SHF.R.U32.HI R32, RZ, 0x8, R6 ;  /* 0x00000008ff207819 */ /* 0x000fe40000011606 */
[----:B------:R-:W-:-:S02]  /*11470*/  LOP3.LUT R30, R5, 0xff, RZ, 0xc0, !PT ;  /* 0x000000ff051e7812 */ /* 0x000fc400078ec0ff */
[----:B------:R-:W-:Y:S02]  /*11480*/  LOP3.LUT R31, R6, 0xff, RZ, 0xc0, !PT ;  /* 0x000000ff061f7812 */ /* 0x000fe400078ec0ff */
[----:B------:R-:W-:Y:S02]  /*11490*/  LOP3.LUT R32, R32, 0xff, RZ, 0xc0, !PT ;  /* 0x000000ff20207812 */ /* 0x000fe400078ec0ff */
[----:B------:R-:W-:Y:S02]  /*114a0*/  SHF.R.U32.HI R37, RZ, 0x10, R5 ;  /* 0x00000010ff257819 */ /* 0x000fe40000011605 */
[----:B------:R-:W-:Y:S02]  /*114b0*/  PRMT R39, R32, 0x7604, R31 ;  /* 0x0000760420277816 */ /* 0x000fe4000000001f */
[----:B------:R-:W-:Y:S01]  /*114c0*/  SHF.R.U32.HI R31, RZ, 0x10, R15 ;  /* 0x00000010ff1f7819 */ /* 0x000fe2000001160f */
[----:B------:R-:W-:Y:S01]  /*114d0*/  IMAD.U32 R37, R37, 0x10000, RZ ;  /* 0x0001000025257824 */ /* 0x000fe200078e00ff */
[----:B------:R-:W-:-:S02]  /*114e0*/  SHF.R.U32.HI R34, RZ, 0x8, R7 ;  /* 0x00000008ff227819 */ /* 0x000fc40000011607 */
[----:B------:R-:W-:Y:S01]  /*114f0*/  LOP3.LUT R33, R7, 0xff, RZ, 0xc0, !PT ;  /* 0x000000ff07217812 */ /* 0x000fe200078ec0ff */
[----:B------:R-:W-:Y:S01]  /*11500*/  IMAD.U32 R31, R31, 0x10000, RZ ;  /* 0x000100001f1f7824 */ /* 0x000fe200078e00ff */
[----:B------:R-:W-:Y:S02]  /*11510*/  LOP3.LUT R34, R34, 0xff, RZ, 0xc0, !PT ;  /* 0x000000ff22227812 */ /* 0x000fe400078ec0ff */
[----:B------:R-:W-:Y:S02]  /*11520*/  SHF.R.U32.HI R41, RZ, 0x10, R7 ;  /* 0x00000010ff297819 */ /* 0x000fe40000011607 */
[----:B------:R-:W-:Y:S02]  /*11530*/  PRMT R34, R34, 0x7604, R33 ;  /* 0x0000760422227816 */ /* 0x000fe40000000021 */
[----:B------:R-:W-:Y:S01]  /*11540*/  LOP3.LUT R33, R28, 0xff0000, R31, 0xf8, !PT ;  /* 0x00ff00001c217812 */ /* 0x000fe200078ef81f */
[----:B------:R-:W-:Y:S01]  /*11550*/  IMAD.U32 R41, R41, 0x10000, RZ ;  /* 0x0001000029297824 */ /* 0x000fe200078e00ff */
[----:B------:R-:W-:-:S02]  /*11560*/  LOP3.LUT R29, R29, 0xff0000, R14, 0xf8, !PT ;  /* 0x00ff00001d1d7812 */ /* 0x000fc400078ef80e */
[----:B------:R-:W-:Y:S02]  /*11570*/  LOP3.LUT R35, R35, 0xff0000, R4, 0xf8, !PT ;  /* 0x00ff000023237812 */ /* 0x000fe400078ef804 */
[----:B------:R-:W-:Y:S02]  /*11580*/  LOP3.LUT R31, R29, 0xff000000, R14, 0xf8, !PT ;  /* 0xff0000001d1f7812 */ /* 0x000fe400078ef80e */
[----:B------:R-:W-:Y:S02]  /*11590*/  LOP3.LUT R35, R35, 0xff000000, R4, 0xf8, !PT ;  /* 0xff00000023237812 */ /* 0x000fe400078ef804 */
[----:B------:R-:W-:Y:S02]  /*115a0*/  LOP3.LUT R41, R34, 0xff0000, R41, 0xf8, !PT ;  /* 0x00ff000022297812 */ /* 0x000fe400078ef829 */
[----:B------:R-:W-:Y:S02]  /*115b0*/  LOP3.LUT R33, R33, 0xff000000, R15, 0xf8, !PT ;  /* 0xff00000021217812 */ /* 0x000fe400078ef80f */
[----:B------:R-:W-:-:S02]  /*115c0*/  LOP3.LUT R41, R41, 0xff000000, R7, 0xf8, !PT ;  /* 0xff00000029297812 */ /* 0x000fc400078ef807 */
[----:B------:R-:W-:Y:S02]  /*115d0*/  LOP3.LUT R21, R21, 0xff0000, R12, 0xf8, !PT ;  /* 0x00ff000015157812 */ /* 0x000fe400078ef80c */
[----:B------:R-:W-:Y:S02]  /*115e0*/  LOP3.LUT R39, R39, 0xff0000, R6, 0xf8, !PT ;  /* 0x00ff000027277812 */ /* 0x000fe400078ef806 */
[----:B------:R-:W-:Y:S02]  /*115f0*/  LOP3.LUT R21, R21, 0xff000000, R12, 0xf8, !PT ;  /* 0xff00000015157812 */ /* 0x000fe400078ef80c */
[----:B------:R-:W-:Y:S02]  /*11600*/  LOP3.LUT R39, R39, 0xff000000, R6, 0xf8, !PT ;  /* 0xff00000027277812 */ /* 0x000fe400078ef806 */
[----:B--2---:R-:W-:Y:S02]  /*11610*/  IADD3 R0, R16, R3, R25 ;  /* 0x0000000310007210 */ /* 0x004fe40007ffe019 */
[----:B------:R-:W-:Y:S01]  /*11620*/  LOP3.LUT R3, R24, 0xff, RZ, 0xc0, !PT ;  /* 0x000000ff18037812 */ /* 0x000fe200078ec0ff */
[----:B---3--:R-:W0:Y:S03]  /*11630*/  LDS.128 R8, [R50+0x1c400] ;  /* 0x01c4000032087984 */ /* 0x008e260000000c00 */
[----:B------:R-:W-:Y:S01]  /*11640*/  PRMT R30, R3, 0x7604, R30 ;  /* 0x00007604031e7816 */ /* 0x000fe2000000001e */
[----:B------:R-:W1:Y:S01]  /*11650*/  LDS.128 R24, [R0+0x1c400] ;  /* 0x01c4000000187984 */ /* 0x000e620000000c00 */
[----:B------:R-:W-:-:S02]  /*11660*/  SHF.R.U32.HI R3, RZ, 0x10, R13 ;  /* 0x00000010ff037819 */ /* 0x000fc4000001160d */
[----:B------:R-:W-:-:S03]  /*11670*/  LOP3.LUT R37, R30, 0xff0000, R37, 0xf8, !PT ;  /* 0x00ff00001e257812 */ /* 0x000fc600078ef825 */
[----:B------:R-:W-:Y:S01]  /*11680*/  IMAD.U32 R3, R3, 0x10000, RZ ;  /* 0x0001000003037824 */ /* 0x000fe200078e00ff */
[----:B------:R-:W-:-:S04]  /*11690*/  LOP3.LUT R37, R37, 0xff000000, R5, 0xf8, !PT ;  /* 0xff00000025257812 */ /* 0x000fc800078ef805 */
[----:B------:R-:W-:Y:S02]  /*116a0*/  LOP3.LUT R3, R20, 0xff0000, R3, 0xf8, !PT ;  /* 0x00ff000014037812 */ /* 0x000fe400078ef803 */
[-C--:B------:R-:W-:Y:S02]  /*116b0*/  F2FP.F16.E4M3.UNPACK_B R32, R37.reuse ;  /* 0x00000025ff20723e */ /* 0x080fe400020006ff */
[----:B------:R-:W-:Y:S02]  /*116c0*/  LOP3.LUT R28, R3, 0xff000000, R13, 0xf8, !PT ;  /* 0xff000000031c7812 */ /* 0x000fe400078ef80d */
[----:B------:R-:W-:Y:S01]  /*116d0*/  F2FP.F16.E4M3.UNPACK_B R37, R37.H1 ;  /* 0x00000025ff25723e */ /* 0x000fe200030006ff */
[--C-:B------:R-:W-:Y:S01]  /*116e0*/  HADD2.F32 R34, -RZ, R32.reuse.H0_H0 ;  /* 0x20000020ff227230 */ /* 0x100fe20000004100 */
[-C--:B------:R-:W-:Y:S01]  /*116f0*/  F2FP.F16.E4M3.UNPACK_B R29, R28.reuse ;  /* 0x0000001cff1d723e */ /* 0x080fe200020006ff */
[----:B------:R-:W-:Y:S01]  /*11700*/  HADD2.F32 R32, -RZ, R32.H1_H1 ;  /* 0x30000020ff207230 */ /* 0x000fe20000004100 */
[----:B------:R-:W-:-:S03]  /*11710*/  F2FP.F16.E4M3.UNPACK_B R28, R28.H1 ;  /* 0x0000001cff1c723e */ /* 0x000fc600030006ff */
[--C-:B------:R-:W-:Y:S02]  /*11720*/  HADD2.F32 R30, -RZ, R29.reuse.H0_H0 ;  /* 0x2000001dff1e7230 */ /* 0x100fe40000004100 */
[----:B------:R-:W-:Y:S01]  /*11730*/  HADD2.F32 R29, -RZ, R29.H1_H1 ;  /* 0x3000001dff1d7230 */ /* 0x000fe20000004100 */
[-C--:B0-----:R-:W-:Y:S02]  /*11740*/  F2FP.F16.E4M3.UNPACK_B R4, R9.reuse ;  /* 0x00000009ff04723e */ /* 0x081fe400020006ff */
[----:B------:R-:W-:Y:S02]  /*11750*/  F2FP.F16.E4M3.UNPACK_B R9, R9.H1 ;  /* 0x00000009ff09723e */ /* 0x000fe400030006ff */
[-C--:B-1----:R-:W-:Y:S01]  /*11760*/  F2FP.F16.E4M3.UNPACK_B R13, R25.reuse ;  /* 0x00000019ff0d723e */ /* 0x082fe200020006ff */
[--C-:B------:R-:W-:Y:S01]  /*11770*/  HADD2.F32 R5, -RZ, R4.reuse.H0_H0 ;  /* 0x20000004ff057230 */ /* 0x100fe20000004100 */
[----:B------:R-:W-:Y:S01]  /*11780*/  F2FP.F16.E4M3.UNPACK_B R25, R25.H1 ;  /* 0x00000019ff19723e */ /* 0x000fe200030006ff */
[----:B------:R-:W-:Y:S01]  /*11790*/  HADD2.F32 R4, -RZ, R4.H1_H1 ;  /* 0x30000004ff047230 */ /* 0x000fe20000004100 */
[----:B------:R-:W-:Y:S01]  /*117a0*/  F2FP.F16.E4M3.UNPACK_B R20, R27 ;  /* 0x0000001bff14723e */ /* 0x000fe200020006ff */
[--C-:B------:R-:W-:Y:S01]  /*117b0*/  HADD2.F32 R14, -RZ, R13.reuse.H0_H0 ;  /* 0x2000000dff0e7230 */ /* 0x100fe20000004100 */
[----:B------:R-:W-:Y:S01]  /*117c0*/  F2FP.F16.E4M3.UNPACK_B R7, R11 ;  /* 0x0000000bff07723e */ /* 0x000fe200020006ff */
[----:B------:R-:W-:Y:S01]  /*117d0*/  HADD2.F32 R13, -RZ, R13.H1_H1 ;  /* 0x3000000dff0d7230 */ /* 0x000fe20000004100 */
[----:B------:R-:W-:-:S02]  /*117e0*/  F2FP.F16.E4M3.UNPACK_B R27, R27.H1 ;  /* 0x0000001bff1b723e */ /* 0x000fc400030006ff */
[C---:B------:R-:W-:Y:S01]  /*117f0*/  FMUL.FTZ R38, R14.reuse, R34 ;  /* 0x000000220e267220 */ /* 0x040fe20000410000 */
[----:B------:R-:W-:Y:S01]  /*11800*/  FMUL.FTZ R43, R14, R30 ;  /* 0x0000001e0e2b7220 */ /* 0x000fe20000410000 */
[----:B------:R-:W-:Y:S02]  /*11810*/  HADD2.F32 R14, -RZ, R25.H0_H0 ;  /* 0x20000019ff0e7230 */ /* 0x000fe40000004100 */
[----:B------:R-:W-:Y:S01]  /*11820*/  FMUL.FTZ R45, R13, R32 ;  /* 0x000000200d2d7220 */ /* 0x000fe20000410000 */
[C---:B------:R-:W-:Y:S01]  /*11830*/  FFMA.FTZ R38, R5.reuse, R30, -R38 ;  /* 0x0000001e05267223 */ /* 0x040fe20000010826 */
[----:B------:R-:W-:Y:S01]  /*11840*/  FFMA.FTZ R43, R5, R34, R43 ;  /* 0x00000022052b7223 */ /* 0x000fe2000001002b */
[----:B------:R-:W-:Y:S02]  /*11850*/  HADD2.F32 R34, -RZ, R37.H0_H0 ;  /* 0x20000025ff227230 */ /* 0x000fe40000004100 */
[----:B------:R-:W-:Y:S01]  /*11860*/  FMUL.FTZ R13, R13, R29 ;  /* 0x0000001d0d0d7220 */ /* 0x000fe20000410000 */
[----:B------:R-:W-:-:S02]  /*11870*/  HADD2.F32 R30, -RZ, R28.H0_H0 ;  /* 0x2000001cff1e7230 */ /* 0x000fc40000004100 */
[----:B------:R-:W-:Y:S01]  /*11880*/  FFMA.FTZ R45, R4, R29, -R45 ;  /* 0x0000001d042d7223 */ /* 0x000fe2000001082d */
[----:B------:R-:W-:Y:S02]  /*11890*/  HADD2.F32 R5, -RZ, R9.H0_H0 ;  /* 0x20000009ff057230 */ /* 0x000fe40000004100 */
[----:B------:R-:W-:Y:S01]  /*118a0*/  FMUL.FTZ R42, R14, R34 ;  /* 0x000000220e2a7220 */ /* 0x000fe20000410000 */
[----:B------:R-:W-:Y:S01]  /*118b0*/  FFMA.FTZ R40, R4, R32, R13 ;  /* 0x0000002004287223 */ /* 0x000fe2000001000d */
[-C--:B------:R-:W-:Y:S01]  /*118c0*/  FMUL.FTZ R47, R14, R30.reuse ;  /* 0x0000001e0e2f7220 */ /* 0x080fe20000410000 */
        /* <DEDUP_REMOVED lines=8> */
[----:B------:R-:W-:Y:S01]  /*11950*/  HADD2.F32 R32, -RZ, R29.H0_H0 ;  /* 0x2000001dff207230 */ /* 0x000fe20000004100 */
[----:B------:R-:W-:Y:S01]  /*11960*/  F2FP.F16.E4M3.UNPACK_B R11, R11.H1 ;  /* 0x0000000bff0b723e */ /* 0x000fe200030006ff */
[----:B------:R-:W-:-:S02]  /*11970*/  HADD2.F32 R5, -RZ, R20.H0_H0 ;  /* 0x20000014ff057230 */ /* 0x000fc40000004100 */
[----:B------:R-:W-:Y:S01]  /*11980*/  FMUL.FTZ R34, R25, R30 ;  /* 0x0000001e19227220 */ /* 0x000fe20000410000 */
        /* <DEDUP_REMOVED lines=15> */
[----:B------:R-:W-:Y:S02]  /*11a80*/  HADD2.F32 R14, -RZ, R41.H0_H0 ;  /* 0x20000029ff0e7230 */ /* 0x000fe40000004100 */
[----:B------:R-:W-:Y:S01]  /*11a90*/  FMUL.FTZ R28, R20, R29 ;  /* 0x0000001d141c7220 */ /* 0x000fe20000410000 */
[----:B------:R-:W-:-:S02]  /*11aa0*/  HADD2.F32 R5, -RZ, R27.H0_H0 ;  /* 0x2000001bff057230 */ /* 0x000fc40000004100 */
[----:B------:R-:W-:Y:S01]  /*11ab0*/  FMUL.FTZ R20, R20, R13 ;  /* 0x0000000d14147220 */ /* 0x000fe20000410000 */
[----:B------:R-:W-:Y:S01]  /*11ac0*/  HADD2.F32 R9, -RZ, R33.H0_H0 ;  /* 0x20000021ff097230 */ /* 0x000fe20000004100 */
[----:B------:R-:W-:Y:S01]  /*11ad0*/  F2FP.F16.E4M3.UNPACK_B R24, R24.H1 ;  /* 0x00000018ff18723e */ /* 0x000fe200030006ff */
[----:B------:R-:W-:Y:S02]  /*11ae0*/  HADD2.F32 R7, -RZ, R7.H1_H1 ;  /* 0x30000007ff077230 */ /* 0x000fe40000004100 */
[CC--:B------:R-:W-:Y:S01]  /*11af0*/  FMUL.FTZ R25, R5.reuse, R14.reuse ;  /* 0x0000000e05197220 */ /* 0x0c0fe20000410000 */
[----:B------:R-:W-:Y:S02]  /*11b00*/  HADD2.F32 R4, -RZ, R11.H0_H0 ;  /* 0x2000000bff047230 */ /* 0x000fe40000004100 */
[----:B------:R-:W-:Y:S01]  /*11b10*/  FMUL.FTZ R5, R5, R9 ;  /* 0x0000000905057220 */ /* 0x000fe20000410000 */
[----:B------:R-:W-:Y:S02]  /*11b20*/  HADD2.F32 R27, -RZ, R27.H1_H1 ;  /* 0x3000001bff1b7230 */ /* 0x000fe40000004100 */
[C---:B------:R-:W-:Y:S01]  /*11b30*/  FFMA.FTZ R44, R7.reuse, R13, -R28 ;  /* 0x0000000d072c7223 */ /* 0x040fe2000001081c */
[----:B------:R-:W-:Y:S01]  /*11b40*/  FFMA.FTZ R29, R7, R29, R20 ;  /* 0x0000001d071d7223 */ /* 0x000fe20000010014 */
[----:B------:R-:W-:Y:S01]  /*11b50*/  F2FP.F16.E4M3.UNPACK_B R13, R35.H1 ;  /* 0x00000023ff0d723e */ /* 0x000fe200030006ff */
[C---:B------:R-:W-:Y:S01]  /*11b60*/  FFMA.FTZ R48, R4.reuse, R14, R5 ;  /* 0x0000000e04307223 */ /* 0x040fe20000010005 */
[----:B------:R-:W-:Y:S01]  /*11b70*/  F2FP.F16.E4M3.UNPACK_B R7, R21.H1 ;  /* 0x00000015ff07723e */ /* 0x000fe200030006ff */
[----:B------:R-:W-:Y:S01]  /*11b80*/  HADD2.F32 R28, -RZ, R41.H1_H1 ;  /* 0x30000029ff1c7230 */ /* 0x000fe20000004100 */
[-C--:B------:R-:W-:Y:S01]  /*11b90*/  F2FP.F16.E4M3.UNPACK_B R3, R8.reuse ;  /* 0x00000008ff03723e */ /* 0x080fe200020006ff */
[----:B------:R-:W-:Y:S01]  /*11ba0*/  HADD2.F32 R14, -RZ, R33.H1_H1 ;  /* 0x30000021ff0e7230 */ /* 0x000fe20000004100 */
[----:B------:R-:W-:Y:S01]  /*11bb0*/  F2FP.F16.E4M3.UNPACK_B R8, R8.H1 ;  /* 0x00000008ff08723e */ /* 0x000fe200030006ff */
[----:B------:R-:W-:Y:S01]  /*11bc0*/  FFMA.FTZ R46, R4, R9, -R25 ;  /* 0x00000009042e7223 */ /* 0x000fe20000010819 */
[----:B------:R-:W-:-:S02]  /*11bd0*/  HADD2.F32 R20, -RZ, R13.H0_H0 ;  /* 0x2000000dff147230 */ /* 0x000fc40000004100 */
[C---:B------:R-:W-:Y:S01]  /*11be0*/  FMUL.FTZ R32, R27.reuse, R28 ;  /* 0x0000001c1b207220 */ /* 0x040fe20000410000 */
[--C-:B------:R-:W-:Y:S02]  /*11bf0*/  HADD2.F32 R5, -RZ, R24.reuse.H0_H0 ;  /* 0x20000018ff057230 */ /* 0x100fe40000004100 */
[----:B------:R-:W-:Y:S01]  /*11c00*/  FMUL.FTZ R27, R27, R14 ;  /* 0x0000000e1b1b7220 */ /* 0x000fe20000410000 */
[----:B------:R-:W-:Y:S01]  /*11c10*/  HADD2.F32 R9, -RZ, R7.H0_H0 ;  /* 0x20000007ff097230 */ /* 0x000fe20000004100 */
[----:B------:R-:W-:Y:S01]  /*11c20*/  F2FP.F16.E4M3.UNPACK_B R35, R35 ;  /* 0x00000023ff23723e */ /* 0x000fe200020006ff */
[----:B------:R-:W-:Y:S02]  /*11c30*/  HADD2.F32 R11, -RZ, R11.H1_H1 ;  /* 0x3000000bff0b7230 */ /* 0x000fe40000004100 */
[C---:B------:R-:W-:Y:S01]  /*11c40*/  FMUL.FTZ R25, R5.reuse, R20 ;  /* 0x0000001405197220 */ /* 0x040fe20000410000 */
[----:B------:R-:W-:Y:S02]  /*11c50*/  HADD2.F32 R13, -RZ, R13.H1_H1 ;  /* 0x3000000dff0d7230 */ /* 0x000fe40000004100 */
[----:B------:R-:W-:Y:S01]  /*11c60*/  FMUL.FTZ R5, R5, R9 ;  /* 0x0000000905057220 */ /* 0x000fe20000410000 */
[----:B------:R-:W-:-:S02]  /*11c70*/  HADD2.F32 R24, -RZ, R24.H1_H1 ;  /* 0x30000018ff187230 */ /* 0x000fc40000004100 */
[C---:B------:R-:W-:Y:S01]  /*11c80*/  FFMA.FTZ R33, R11.reuse, R14, -R32 ;  /* 0x0000000e0b217223 */ /* 0x040fe20000010820 */
[--C-:B------:R-:W-:Y:S02]  /*11c90*/  HADD2.F32 R4, -RZ, R8.reuse.H0_H0 ;  /* 0x20000008ff047230 */ /* 0x100fe40000004100 */
[----:B------:R-:W-:Y:S01]  /*11ca0*/  FFMA.FTZ R41, R11, R28, R27 ;  /* 0x0000001c0b297223 */ /* 0x000fe2000001001b */
[----:B------:R-:W-:Y:S01]  /*11cb0*/  HADD2.F32 R7, -RZ, R7.H1_H1 ;  /* 0x30000007ff077230 */ /* 0x000fe20000004100 */
[----:B------:R-:W-:Y:S01]  /*11cc0*/  F2FP.F16.E4M3.UNPACK_B R21, R21 ;  /* 0x00000015ff15723e */ /* 0x000fe200020006ff */
[----:B------:R-:W-:Y:S02]  /*11cd0*/  HADD2.F32 R8, -RZ, R8.H1_H1 ;  /* 0x30000008ff087230 */ /* 0x000fe40000004100 */
[----:B------:R-:W-:Y:S01]  /*11ce0*/  FMUL.FTZ R11, R24, R13 ;  /* 0x0000000d180b7220 */ /* 0x000fe20000410000 */
[C---:B------:R-:W-:Y:S01]  /*11cf0*/  FFMA.FTZ R25, R4.reuse, R9, -R25 ;  /* 0x0000000904197223 */ /* 0x040fe20000010819 */
[----:B------:R-:W-:Y:S01]  /*11d00*/  FFMA.FTZ R27, R4, R20, R5 ;  /* 0x00000014041b7223 */ /* 0x000fe20000010005 */
[----:B------:R-:W-:Y:S01]  /*11d10*/  FMUL.FTZ R4, R24, R7 ;  /* 0x0000000718047220 */ /* 0x000fe20000410000 */
[----:B------:R-:W-:-:S02]  /*11d20*/  HADD2.F32 R9, -RZ, R35.H0_H0 ;  /* 0x20000023ff097230 */ /* 0x000fc40000004100 */
[C---:B------:R-:W-:Y:S01]  /*11d30*/  FFMA.FTZ R24, R8.reuse, R7, -R11 ;  /* 0x0000000708187223 */ /* 0x040fe2000001080b */
[--C-:B------:R-:W-:Y:S02]  /*11d40*/  HADD2.F32 R5, -RZ, R12.reuse.H0_H0 ;  /* 0x2000000cff057230 */ /* 0x100fe40000004100 */
[----:B------:R-:W-:Y:S01]  /*11d50*/  FFMA.FTZ R28, R8, R13, R4 ;  /* 0x0000000d081c7223 */ /* 0x000fe20000010004 */
[----:B------:R-:W-:Y:S01]  /*11d60*/  HADD2.F32 R7, -RZ, R21.H0_H0 ;  /* 0x20000015ff077230 */ /* 0x000fe20000004100 */
[-C--:B------:R-:W-:Y:S01]  /*11d70*/  F2FP.F16.E4M3.UNPACK_B R15, R26.reuse ;  /* 0x0000001aff0f723e */ /* 0x080fe200020006ff */
[----:B------:R-:W-:Y:S02]  /*11d80*/  HADD2.F32 R4, -RZ, R3.H0_H0 ;  /* 0x20000003ff047230 */ /* 0x000fe40000004100 */
[C---:B------:R-:W-:Y:S01]  /*11d90*/  FMUL.FTZ R11, R5.reuse, R9 ;  /* 0x00000009050b7220 */ /* 0x040fe20000410000 */
[----:B------:R-:W-:Y:S02]  /*11da0*/  HADD2.F32 R35, -RZ, R35.H1_H1 ;  /* 0x30000023ff237230 */ /* 0x000fe40000004100 */
[----:B------:R-:W-:Y:S01]  /*11db0*/  FMUL.FTZ R5, R5, R7 ;  /* 0x0000000705057220 */ /* 0x000fe20000410000 */
[----:B------:R-:W-:Y:S01]  /*11dc0*/  HADD2.F32 R12, -RZ, R12.H1_H1 ;  /* 0x3000000cff0c7230 */ /* 0x000fe20000004100 */
[----:B------:R-:W-:Y:S01]  /*11dd0*/  F2FP.F16.E4M3.UNPACK_B R26, R26.H1 ;  /* 0x0000001aff1a723e */ /* 0x000fe200030006ff */
[----:B------:R-:W-:Y:S01]  /*11de0*/  HADD2.F32 R21, -RZ, R21.H1_H1 ;  /* 0x30000015ff157230 */ /* 0x000fe20000004100 */
[----:B------:R-:W-:Y:S01]  /*11df0*/  F2FP.F16.E4M3.UNPACK_B R8, R39.H1 ;  /* 0x00000027ff08723e */ /* 0x000fe200030006ff */
[----:B------:R-:W-:Y:S01]  /*11e00*/  HADD2.F32 R3, -RZ, R3.H1_H1 ;  /* 0x30000003ff037230 */ /* 0x000fe20000004100 */
[-C--:B------:R-:W-:Y:S01]  /*11e10*/  F2FP.F16.E4M3.UNPACK_B R6, R10.reuse ;  /* 0x0000000aff06723e */ /* 0x080fe200020006ff */
[----:B------:R-:W-:Y:S01]  /*11e20*/  FMUL.FTZ R20, R12, R35 ;  /* 0x000000230c147220 */ /* 0x000fe20000410000 */
[C---:B------:R-:W-:Y:S01]  /*11e30*/  FFMA.FTZ R14, R4.reuse, R9, R5 ;  /* 0x00000009040e7223 */ /* 0x040fe20000010005 */
[----:B------:R-:W-:Y:S01]  /*11e40*/  F2FP.F16.E4M3.UNPACK_B R10, R10.H1 ;  /* 0x0000000aff0a723e */ /* 0x000fe200030006ff */
[----:B------:R-:W-:Y:S01]  /*11e50*/  FFMA.FTZ R13, R4, R7, -R11 ;  /* 0x00000007040d7223 */ /* 0x000fe2000001080b */
[----:B------:R-:W-:Y:S01]  /*11e60*/  F2FP.F16.E4M3.UNPACK_B R5, R31.H1 ;  /* 0x0000001fff05723e */ /* 0x000fe200030006ff */
[----:B------:R-:W-:Y:S01]  /*11e70*/  FMUL.FTZ R12, R12, R21 ;  /* 0x000000150c0c7220 */ /* 0x000fe20000410000 */
[----:B------:R-:W-:-:S02]  /*11e80*/  HADD2.F32 R9, -RZ, R8.H0_H0 ;  /* 0x20000008ff097230 */ /* 0x000fc40000004100 */
        /* <DEDUP_REMOVED lines=12> */
[----:B------:R-:W-:Y:S01]  /*11f50*/  F2FP.F16.E4M3.UNPACK_B R39, R39 ;  /* 0x00000027ff27723e */ /* 0x000fe200020006ff */
[----:B------:R-:W-:Y:S02]  /*11f60*/  HADD2.F32 R10, -RZ, R10.H1_H1 ;  /* 0x3000000aff0a7230 */ /* 0x000fe40000004100 */
[C---:B------:R-:W-:Y:S01]  /*11f70*/  FMUL.FTZ R7, R26.reuse, R11 ;  /* 0x0000000b1a077220 */ /* 0x040fe20000410000 */
[----:B------:R-:W-:Y:S01]  /*11f80*/  F2FP.SATFINITE.E4M3.F32.PACK_AB_MERGE_C R41, R41, R48, RZ ;  /* 0x000000302929723e */ /* 0x000fe200048070ff */
[----:B------:R-:W-:Y:S01]  /*11f90*/  FMUL.FTZ R8, R26, R5 ;  /* 0x000000051a087220 */ /* 0x000fe20000410000 */
[----:B------:R-:W-:Y:S01]  /*11fa0*/  FFMA.FTZ R26, R3, R9, R4 ;  /* 0x00000009031a7223 */ /* 0x000fe20000010004 */
        /* <DEDUP_REMOVED lines=15> */
[----:B------:R-:W-:Y:S01]  /*120a0*/  FMUL.FTZ R12, R15, R31 ;  /* 0x0000001f0f0c7220 */ /* 0x000fe20000410000 */
        /* <DEDUP_REMOVED lines=19> */
.L_x_2343:
[----:B------:R-:W-:Y:S05]  /*121e0*/  BSYNC B0 ;  /* 0x0000000000007941 */ /* 0x000fea0003800000 */
.L_x_2329:
[----:B------:R-:W-:Y:S01]  /*121f0*/  @!PT LDS RZ, [RZ] ;  /* 0x00000000fffff984 */ /* 0x000fe20000000800 */
[----:B------:R-:W-:Y:S01]  /*12200*/  @!PT LDS RZ, [RZ] ;  /* 0x00000000fffff984 */ /* 0x000fe20000000800 */
[----:B------:R-:W-:Y:S01]  /*12210*/  @!PT LDS RZ, [RZ] ;  /* 0x00000000fffff984 */ /* 0x000fe20000000800 */
[----:B------:R-:W-:Y:S01]  /*12220*/  @!PT LDS RZ, [RZ] ;  /* 0x00000000fffff984 */ /* 0x000fe20000000800 */
[----:B------:R3:W-:Y:S06]  /*12230*/  MEMBAR.ALL.CTA ;  /* 0x0000000000007992 */ /* 0x0007ec0000008000 */
[----:B---3--:R-:W3:Y:S01]  /*12240*/  FENCE.VIEW.ASYNC.S ;  /* 0x00000000000073c6 */ /* 0x008ee20000000000 */
[----:B------:R-:W-:Y:S05]  /*12250*/  WARPSYNC.ALL ;  /* 0x0000000000007948 */ /* 0x000fea0003800000 */
[----:B---3--:R-:W-:Y:S06]  /*12260*/  BAR.SYNC.DEFER_BLOCKING 0xd, 0x100 ;  /* 0x0344000000007b1d */ /* 0x008fec0000010000 */
.L_x_2326:
[----:B------:R-:W-:-:S06]  /*12270*/  ULOP3.LUT UR4, UR60, 0x1, URZ, 0xfc, !UPT ;  /* 0x000000013c047892 */ /* 0x000fcc000f8efc3f */
[----:B-12---:R-:W-:-:S05]  /*12280*/  IMAD.U32 R0, RZ, RZ, UR4 ;  /* 0x00000004ff007e24 */ /* 0x006fca000f8e00ff */
[----:B------:R-:W-:-:S13]  /*12290*/  ISETP.NE.AND P1, PT, R0, 0x3, PT ;  /* 0x000000030000780c */ /* 0x000fda0003f25270 */
[----:B------:R-:W-:Y:S05]  /*122a0*/  @!P1 BRA `(.L_x_2353) ;  /* 0x0000000000049947 */ /* 0x000fea0003800000 */
[----:B------:R-:W-:Y:S01]  /*122b0*/  BPT.TRAP 0x1 ;  /* 0x000000040000795c */ /* 0x000fe20000300000 */
.L_x_2353:
[----:B------:R-:W-:Y:S01]  /*122c0*/  IMAD R136, R231, 0x8, R16 ;  /* 0x00000008e7887824 */ /* 0x000fe200078e0210 */
[----:B0-----:R-:W-:-:S04]  /*122d0*/  SHF.L.U32 R3, R232, 0x1f, RZ ;  /* 0x0000001fe8037819 */ /* 0x001fc800000006ff */
[----:B------:R0:W1:Y:S01]  /*122e0*/  SYNCS.PHASECHK.TRANS64.TRYWAIT P0, [R136+URZ+0x2e830], R3 ;  /* 0x02e83003880075a7 */ /* 0x000062000800017f */
[----:B------:R-:W-:Y:S05]  /*122f0*/  @!P1 BRA `(.L_x_2354) ;  /* 0x0000000000049947 */ /* 0x000fea0003800000 */
[----:B------:R-:W-:Y:S01]  /*12300*/  BPT.TRAP 0x1 ;  /* 0x000000040000795c */ /* 0x000fe20000300000 */
.L_x_2354:
[----:B------:R-:W2:Y:S02]  /*12310*/  S2R R0, SR_TID.X ;  /* 0x0000000000007919 */ /* 0x000ea40000002100 */
[----:B--2--5:R-:W-:Y:S01]  /*12320*/  LOP3.LUT R4, R0, 0x7f, RZ, 0xc0, !PT ;  /* 0x0000007f00047812 */ /* 0x024fe200078ec0ff */
[----:B------:R-:W-:-:S03]  /*12330*/  VIADD R0, R16, 0x20400 ;  /* 0x0002040010007836 */ /* 0x000fc60000000000 */
[----:B------:R-:W-:Y:S02]  /*12340*/  ISETP.NE.AND P2, PT, R4, RZ, PT ;  /* 0x000000ff0400720c */ /* 0x000fe40003f45270 */
[----:B------:R-:W-:-:S04]  /*12350*/  SHF.R.U32.HI R0, RZ, 0x4, R0 ;  /* 0x00000004ff007819 */ /* 0x000fc80000011600 */
[----:B------:R-:W-:Y:S01]  /*12360*/  LOP3.LUT R0, R0, 0x3fff, RZ, 0xc0, !PT ;  /* 0x00003fff00007812 */ /* 0x000fe200078ec0ff */
[----:B-1----:R-:W-:Y:S06]  /*12370*/  @P0 BRA `(.L_x_2355) ;  /* 0x0000000000080947 */ /* 0x002fec0003800000 */
[----:B------:R-:W1:Y:S02]  /*12380*/  SYNCS.PHASECHK.TRANS64.TRYWAIT P0, [R136+URZ+0x2e830], R3 ;  /* 0x02e83003880075a7 */ /* 0x000e64000800017f */
[----:B-1----:R-:W-:Y:S05]  /*12390*/  @!P0 BRA `(.L_x_2356) ;  /* 0x0000018000f48947 */ /* 0x002fea0003800000 */
.L_x_2355:
[----:B------:R-:W-:Y:S01]  /*123a0*/  LOP3.LUT R0, R0, 0x10000, RZ, 0xfc, !PT ;  /* 0x0001000000007812 */ /* 0x000fe200078efcff */
[----:B------:R-:W-:Y:S05]  /*123b0*/  WARPSYNC.ALL ;  /* 0x0000000000007948 */ /* 0x000fea0003800000 */
[----:B------:R2:W-:Y:S01]  /*123c0*/  STL [R1+0x48], R0 ;  /* 0x0000480001007387 */ /* 0x0005e20000100800 */
[----:B------:R-:W-:Y:S01]  /*123d0*/  IMAD R12, R231, 0x700, R0 ;  /* 0x00000700e70c7824 */ /* 0x000fe200078e0200 */
[----:B------:R-:W-:Y:S01]  /*123e0*/  LOP3.LUT R4, R36, 0x10000, RZ, 0xfc, !PT ;  /* 0x0001000024047812 */ /* 0x000fe200078efcff */
[----:B------:R-:W-:Y:S01]  /*123f0*/  IMAD.MOV.U32 R13, RZ, RZ, 0x40000040 ;  /* 0x40000040ff0d7424 */ /* 0x000fe200078e00ff */
[----:B01----:R-:W3:Y:S01]  /*12400*/  LDL R3, [R1+0x7c] ;  /* 0x00007c0001037983 */ /* 0x003ee20000100800 */
[----:B------:R-:W-:Y:S01]  /*12410*/  IMAD.MOV.U32 R5, RZ, RZ, 0x40000040 ;  /* 0x40000040ff057424 */ /* 0x000fe200078e00ff */
[----:B------:R-:W-:Y:S01]  /*12420*/  R2UR UR6, R12 ;  /* 0x000000000c0672ca */ /* 0x000fe200000e0000 */
[----:B------:R-:W-:Y:S01]  /*12430*/  WARPGROUP.ARRIVE ;  /* 0x00000000000079c5 */ /* 0x000fe20000000000 */
[----:B------:R-:W-:Y:S01]  /*12440*/  R2UR UR7, R13 ;  /* 0x000000000d0772ca */ /* 0x000fe200000e0000 */
[----:B----4-:R-:W-:Y:S01]  /*12450*/  IMAD.MOV.U32 R7, RZ, RZ, 0x40000040 ;  /* 0x40000040ff077424 */ /* 0x010fe200078e00ff */
[----:B------:R-:W-:Y:S01]  /*12460*/  R2UR UR4, R4 ;  /* 0x00000000040472ca */ /* 0x000fe200000e0000 */
[----:B------:R-:W-:Y:S01]  /*12470*/  IMAD.MOV.U32 R9, RZ, RZ, 0x40000040 ;  /* 0x40000040ff097424 */ /* 0x000fe200078e00ff */
[C---:B------:R-:W-:Y:S01]  /*12480*/  R2UR UR5, R5.reuse ;  /* 0x00000000050572ca */ /* 0x040fe200000e0000 */
[----:B------:R-:W-:Y:S01]  /*12490*/  IMAD.MOV.U32 R11, RZ, RZ, 0x40000040 ;  /* 0x40000040ff0b7424 */ /* 0x000fe200078e00ff */
[----:B------:R-:W3:Y:S01]  /*124a0*/  LDL R144, [R1+0x4c] ;  /* 0x00004c0001907983 */ /* 0x000ee20000100800 */
[----:B------:R-:W-:Y:S01]  /*124b0*/  IMAD.MOV.U32 R15, RZ, RZ, 0x40000040 ;  /* 0x40000040ff0f7424 */ /* 0x000fe200078e00ff */
[----:B--2---:R-:W0:Y:S02]  /*124c0*/  LDC R0, c[0x0][0x448] ;  /* 0x00011200ff007b82 */ /* 0x004e240000000800 */
[----:B------:R-:W2:Y:S04]  /*124d0*/  LDL R140, [R1+0x54] ;  /* 0x00005400018c7983 */ /* 0x000ea80000100800 */
[----:B------:R-:W4:Y:S03]  /*124e0*/  LDL R139, [R1+0x78] ;  /* 0x00007800018b7983 */ /* 0x000f260000100800 */
[----:B------:R-:W-:Y:S01]  /*124f0*/  QGMMA.64x32x32.F32.E4M3.E4M3 R120, gdesc[UR4], RZ, !UPT, gsb0 ;  /* 0x00600000047879f3 */ /* 0x000fe2000c0008ff */
[----:B------:R-:W-:Y:S01]  /*12500*/  VIADD R6, R12, 0x100 ;  /* 0x000001000c067836 */ /* 0x000fe20000000000 */
[----:B------:R-:W-:Y:S01]  /*12510*/  R2UR UR12, R4 ;  /* 0x00000000040c72ca */ /* 0x000fe200000e0000 */
[----:B------:R-:W5:Y:S01]  /*12520*/  LDL R142, [R1+0x40] ;  /* 0x00004000018e7983 */ /* 0x000f620000100800 */
[----:B------:R-:W-:-:S02]  /*12530*/  R2UR UR13, R5 ;  /* 0x00000000050d72ca */ /* 0x000fc400000e0000 */
        /* <DEDUP_REMOVED lines=49> */
[----:B------:R-:W-:Y:S02]  /*12850*/  VIADD R10, R4, 0x2 ;  /* 0x00000002040a7836 */ /* 0x000fe40000000000 */
[----:B------:R-:W-:Y:S02]  /*12860*/  IMAD.MOV.U32 R7, RZ, RZ, 0x40000040 ;  /* 0x40000040ff077424 */ /* 0x000fe400078e00ff */
[----:B------:R-:W-:Y:S01]  /*12870*/  IMAD.MOV.U32 R11, RZ, RZ, 0x40000040 ;  /* 0x40000040ff0b7424 */ /* 0x000fe200078e00ff */
[----:B------:R-:W-:Y:S02]  /*12880*/  R2UR UR26, R6 ;  /* 0x00000000061a72ca */ /* 0x000fe400000e0000 */
[----:B------:R-:W-:-:S02]  /*12890*/  R2UR UR27, R7 ;  /* 0x00000000071b72ca */ /* 0x000fc400000e0000 */
        /* <DEDUP_REMOVED lines=157> */
[----:B------:R-:W-:-:S02]  /*13270*/  R2UR UR5, R7 ;  /* 0x00000000070572ca */ /* 0x000fc400000e0000 */
[----:B0-----:R-:W-:-:S13]  /*13280*/  ISETP.NE.AND P0, PT, R0, 0x1, PT ;  /* 0x000000010000780c */ /* 0x001fda0003f05270 */
[----:B------:R-:W0:Y:S08]  /*13290*/  @P0 LDC R0, c[0x0][0x44c] ;  /* 0x00011300ff000b82 */ /* 0x000e300000000800 */
[----:B------:R-:W1:Y:S01]  /*132a0*/  @P0 LDC R13, c[0x0][0x450] ;  /* 0x00011400ff0d0b82 */ /* 0x000e620000000800 */
[----:B------:R-:W-:Y:S02]  /*132b0*/  WARPGROUP.DEPBAR.LE gsb0, 0x0 ;  /* 0x00008000000079c5 */ /* 0x000fe40000010000 */
[----:B------:R-:W-:-:S06]  /*132c0*/  WARPGROUP.ARRIVE ;  /* 0x00000000000079c5 */ /* 0x000fcc0000000000 */
[----:B------:R-:W-:Y:S01]  /*132d0*/  QGMMA.64x32x32.F32.E4M3.E4M3 R72, gdesc[UR4], R72, gsb0 ;  /* 0x00600000044879f3 */ /* 0x000fe20008000848 */
[----:B---3--:R-:W-:-:S04]  /*132e0*/  IMAD.IADD R3, R3, 0x1, R144 ;  /* 0x0000000103037824 */ /* 0x008fc800078e0290 */
[----:B0-----:R-:W-:-:S05]  /*132f0*/  @P0 IMAD.HI.U32 R0, R3, R0, RZ ;  /* 0x0000000003000227 */ /* 0x001fca00078e00ff */
[----:B-1----:R-:W-:-:S05]  /*13300*/  @P0 SHF.R.U32.HI R3, RZ, R13, R0 ;  /* 0x0000000dff030219 */ /* 0x002fca0000011600 */
[----:B------:R-:W0:Y:S01]  /*13310*/  SHFL.IDX PT, R137, R3, 0x1, 0x1c1f ;  /* 0x003c1f0003897f89 */ /* 0x000e2200000e0000 */
[----:B------:R-:W-:Y:S02]  /*13320*/  IMAD.MOV.U32 R13, RZ, RZ, -0xe0 ;  /* 0xffffff20ff0d7424 */ /* 0x000fe400078e00ff */
[----:B------:R-:W-:Y:S02]  /*13330*/  VIADD R14, R12, 0x406 ;  /* 0x000004060c0e7836 */ /* 0x000fe40000000000 */
[----:B------:R-:W-:Y:S02]  /*13340*/  IMAD.MOV.U32 R15, RZ, RZ, 0x40000040 ;  /* 0x40000040ff0f7424 */ /* 0x000fe400078e00ff */
[C---:B--2---:R-:W-:Y:S02]  /*13350*/  IMAD R0, R138.reuse, -0xe0, R140 ;  /* 0xffffff208a007824 */ /* 0x044fe400078e028c */
[----:B------:R-:W-:Y:S01]  /*13360*/  IMAD R13, R138, R13, 0xe1 ;  /* 0x000000e18a0d7424 */ /* 0x000fe200078e020d */
[----:B------:R-:W-:-:S02]  /*13370*/  R2UR UR6, R14 ;  /* 0x000000000e0672ca */ /* 0x000fc400000e0000 */
[----:B------:R-:W-:Y:S02]  /*13380*/  R2UR UR7, R15 ;  /* 0x000000000f0772ca */ /* 0x000fe400000e0000 */
[----:B------:R-:W-:Y:S02]  /*13390*/  R2UR UR4, R6 ;  /* 0x00000000060472ca */ /* 0x000fe400000e0000 */
[----:B------:R-:W-:Y:S01]  /*133a0*/  R2UR UR5, R7 ;  /* 0x00000000070572ca */ /* 0x000fe200000e0000 */
[----:B------:R-:W-:Y:S02]  /*133b0*/  VIADD R0, R0, 0xe0 ;  /* 0x000000e000007836 */ /* 0x000fe40000000000 */
[C---:B----4-:R-:W-:Y:S02]  /*133c0*/  IMAD R13, R139.reuse, -0x2, R13 ;  /* 0xfffffffe8b0d7824 */ /* 0x050fe400078e020d */
[----:B------:R-:W-:-:S03]  /*133d0*/  IMAD R21, R139, -0x2, R0 ;  /* 0xfffffffe8b157824 */ /* 0x000fc600078e0200 */
[----:B-----5:R-:W-:-:S04]  /*133e0*/  IADD3 R20, -R142, R13, R140 ;  /* 0x0000000d8e147210 */ /* 0x020fc80007ffe18c */
[----:B0-----:R-:W-:-:S04]  /*133f0*/  VIADDMNMX R0, R137, R20, R21, PT ;  /* 0x0000001489007246 */ /* 0x001fc80003800115 */
[C---:B------:R-:W-:Y:S02]  /*13400*/  ISETP.GT.AND P4, PT, R0.reuse, RZ, PT ;  /* 0x000000ff0000720c */ /* 0x040fe40003f84270 */
[----:B------:R-:W-:Y:S01]  /*13410*/  ISETP.GT.AND P5, PT, R0, 0x1, PT ;  /* 0x000000010000780c */ /* 0x000fe20003fa4270 */
[----:B------:R-:W-:Y:S02]  /*13420*/  WARPGROUP.DEPBAR.LE gsb0, 0x0 ;  /* 0x00008000000079c5 */ /* 0x000fe40000010000 */
[----:B------:R-:W-:-:S06]  /*13430*/  WARPGROUP.ARRIVE ;  /* 0x00000000000079c5 */ /* 0x000fcc0000000000 */
[----:B------:R-:W-:Y:S01]  /*13440*/  QGMMA.64x32x32.F32.E4M3.E4M3 R56, gdesc[UR4], R56, gsb0 ;  /* 0x00600000043879f3 */ /* 0x000fe20008000838 */
[----:B------:R-:W-:Y:S02]  /*13450*/  ISETP.GT.AND P3, PT, R0, 0x8, PT ;  /* 0x000000080000780c */ /* 0x000fe40003f64270 */
[----:B------:R-:W-:Y:S02]  /*13460*/  FSEL R137, R122, -INF , P4 ;  /* 0xff8000007a897808 */ /* 0x000fe40002000000 */
[----:B------:R-:W-:Y:S02]  /*13470*/  FSEL R123, R123, -INF , P5 ;  /* 0xff8000007b7b7808 */ /* 0x000fe40002800000 */
[----:B------:R-:W-:Y:S02]  /*13480*/  ISETP.GT.AND P4, PT, R0, 0x9, PT ;  /* 0x000000090000780c */ /* 0x000fe40003f84270 */
[----:B------:R-:W-:Y:S02]  /*13490*/  FSEL R139, R126, -INF , P3 ;  /* 0xff8000007e8b7808 */ /* 0x000fe40001800000 */
[----:B------:R-:W-:-:S02]  /*134a0*/  FMNMX.FTZ R122, R137, R123, !PT ;  /* 0x0000007b897a7209 */ /* 0x000fc40007810000 */
[C---:B------:R-:W-:Y:S02]  /*134b0*/  ISETP.GT.AND P3, PT, R0.reuse, 0x10, PT ;  /* 0x000000100000780c */ /* 0x040fe40003f64270 */
[----:B------:R-:W-:Y:S02]  /*134c0*/  FSEL R127, R127, -INF , P4 ;  /* 0xff8000007f7f7808 */ /* 0x000fe40002000000 */
[----:B------:R-:W-:Y:S02]  /*134d0*/  FMNMX.FTZ R122, R139, R122, !PT ;  /* 0x0000007a8b7a7209 */ /* 0x000fe40007810000 */
        /* <DEDUP_REMOVED lines=24> */
[----:B------:R-:W-:Y:S01]  /*13660*/  VIADD R14, R12, 0x506 ;  /* 0x000005060c0e7836 */ /* 0x000fe20000000000 */
[----:B------:R-:W-:Y:S01]  /*13670*/  ISETP.GT.AND P4, PT, R0, 0x31, PT ;  /* 0x000000310000780c */ /* 0x000fe20003f84270 */
[----:B------:R-:W-:Y:S01]  /*13680*/  IMAD.MOV.U32 R15, RZ, RZ, 0x40000040 ;  /* 0x40000040ff0f7424 */ /* 0x000fe200078e00ff */
[----:B------:R-:W-:Y:S02]  /*13690*/  FSEL R149, R114, -INF , P3 ;  /* 0xff80000072957808 */ /* 0x000fe40001800000 */
[----:B------:R-:W-:-:S02]  /*136a0*/  FMNMX.FTZ R122, R111, R122, !PT ;  /* 0x0000007a6f7a7209 */ /* 0x000fc40007810000 */
[----:B------:R-:W-:Y:S02]  /*136b0*/  ISETP.GT.AND P3, PT, R0, 0x38, PT ;  /* 0x000000380000780c */ /* 0x000fe40003f64270 */
[----:B------:R-:W-:Y:S02]  /*136c0*/  FSEL R115, R115, -INF , P4 ;  /* 0xff80000073737808 */ /* 0x000fe40002000000 */
[----:B------:R-:W-:Y:S02]  /*136d0*/  FMNMX.FTZ R122, R149, R122, !PT ;  /* 0x0000007a957a7209 */ /* 0x000fe40007810000 */
[----:B------:R-:W-:Y:S02]  /*136e0*/  R2UR UR6, R14 ;  /* 0x000000000e0672ca */ /* 0x000fe400000e0000 */
[----:B------:R-:W-:Y:S02]  /*136f0*/  R2UR UR7, R15 ;  /* 0x000000000f0772ca */ /* 0x000fe400000e0000 */
[----:B------:R-:W-:-:S02]  /*13700*/  R2UR UR4, R6 ;  /* 0x00000000060472ca */ /* 0x000fc400000e0000 */
[----:B------:R-:W-:Y:S02]  /*13710*/  R2UR UR5, R7 ;  /* 0x00000000070572ca */ /* 0x000fe400000e0000 */
[----:B------:R-:W-:Y:S02]  /*13720*/  ISETP.GT.AND P4, PT, R0, 0x39, PT ;  /* 0x000000390000780c */ /* 0x000fe40003f84270 */
[----:B------:R-:W-:Y:S02]  /*13730*/  FSEL R151, R118, -INF , P3 ;  /* 0xff80000076977808 */ /* 0x000fe40001800000 */
[----:B------:R-:W-:Y:S01]  /*13740*/  FMNMX.FTZ R122, R115, R122, !PT ;  /* 0x0000007a737a7209 */ /* 0x000fe20007810000 */
[----:B------:R-:W-:Y:S02]  /*13750*/  WARPGROUP.DEPBAR.LE gsb0, 0x0 ;  /* 0x00008000000079c5 */ /* 0x000fe40000010000 */
[----:B------:R-:W-:Y:S01]  /*13760*/  WARPGROUP.ARRIVE ;  /* 0x00000000000079c5 */ /* 0x000fe20000000000 */
[----:B------:R-:W-:-:S02]  /*13770*/  ISETP.GT.AND P3, PT, R0, 0x40, PT ;  /* 0x000000400000780c */ /* 0x000fc40003f64270 */
[----:B------:R-:W-:Y:S02]  /*13780*/  FSEL R119, R119, -INF , P4 ;  /* 0xff80000077777808 */ /* 0x000fe40002000000 */
[----:B------:R-:W-:Y:S01]  /*13790*/  FMNMX.FTZ R122, R151, R122, !PT ;  /* 0x0000007a977a7209 */ /* 0x000fe20007810000 */
[----:B------:R-:W-:Y:S01]  /*137a0*/  QGMMA.64x32x32.F32.E4M3.E4M3 R40, gdesc[UR4], R40, gsb0 ;  /* 0x00600000042879f3 */ /* 0x000fe20008000828 */
        /* <DEDUP_REMOVED lines=38> */
[----:B------:R-:W-:Y:S01]  /*13a10*/  FMNMX.FTZ R122, R79, R122, !PT ;  /* 0x0000007a4f7a7209 */ /* 0x000fe20007810000 */
[----:B------:R-:W-:Y:S02]  /*13a20*/  VIADD R12, R12, 0x606 ;  /* 0x000006060c0c7836 */ /* 0x000fe40000000000 */
[----:B------:R-:W-:Y:S01]  /*13a30*/  IMAD.MOV.U32 R13, RZ, RZ, 0x40000040 ;  /* 0x40000040ff0d7424 */ /* 0x000fe200078e00ff */
[----:B------:R-:W-:-:S02]  /*13a40*/  ISETP.GT.AND P3, PT, R0, 0x78, PT ;  /* 0x000000780000780c */ /* 0x000fc40003f64270 */
[----:B------:R-:W-:Y:S02]  /*13a50*/  FSEL R83, R83, -INF , P4 ;  /* 0xff80000053537808 */ /* 0x000fe40002000000 */
[----:B------:R-:W-:Y:S02]  /*13a60*/  FMNMX.FTZ R122, R163, R122, !PT ;  /* 0x0000007aa37a7209 */ /* 0x000fe40007810000 */
[----:B------:R-:W-:Y:S02]  /*13a70*/  R2UR UR6, R12 ;  /* 0x000000000c0672ca */ /* 0x000fe400000e0000 */
[----:B------:R-:W-:Y:S02]  /*13a80*/  R2UR UR7, R13 ;  /* 0x000000000d0772ca */ /* 0x000fe400000e0000 */
[----:B------:R-:W-:Y:S02]  /*13a90*/  R2UR UR4, R6 ;  /* 0x00000000060472ca */ /* 0x000fe400000e0000 */
[----:B------:R-:W-:-:S02]  /*13aa0*/  R2UR UR5, R7 ;  /* 0x00000000070572ca */ /* 0x000fc400000e0000 */
[----:B------:R-:W-:Y:S02]  /*13ab0*/  ISETP.GT.AND P4, PT, R0, 0x79, PT ;  /* 0x000000790000780c */ /* 0x000fe40003f84270 */
[----:B------:R-:W-:Y:S02]  /*13ac0*/  FSEL R13, R86, -INF , P3 ;  /* 0xff800000560d7808 */ /* 0x000fe40001800000 */
[----:B------:R-:W-:Y:S01]  /*13ad0*/  FMNMX.FTZ R122, R83, R122, !PT ;  /* 0x0000007a537a7209 */ /* 0x000fe20007810000 */
[----:B------:R-:W-:Y:S02]  /*13ae0*/  WARPGROUP.DEPBAR.LE gsb0, 0x0 ;  /* 0x00008000000079c5 */ /* 0x000fe40000010000 */
[C---:B------:R-:W-:Y:S02]  /*13af0*/  ISETP.GT.AND P3, PT, R0.reuse, 0x80, PT ;  /* 0x000000800000780c */ /* 0x040fe40003f64270 */
[----:B------:R-:W-:Y:S02]  /*13b00*/  FSEL R87, R87, -INF , P4 ;  /* 0xff80000057577808 */ /* 0x000fe40002000000 */
[----:B------:R-:W-:Y:S01]  /*13b10*/  FMNMX.FTZ R122, R13, R122, !PT ;  /* 0x0000007a0d7a7209 */ /* 0x000fe20007810000 */
[----:B------:R-:W-:Y:S01]  /*13b20*/  WARPGROUP.ARRIVE ;  /* 0x00000000000079c5 */ /* 0x000fe20000000000 */
[----:B------:R-:W-:-:S02]  /*13b30*/  ISETP.GT.AND P4, PT, R0, 0x81, PT ;  /* 0x000000810000780c */ /* 0x000fc40003f84270 */
[----:B------:R-:W-:Y:S02]  /*13b40*/  FSEL R165, R58, -INF , P3 ;  /* 0xff8000003aa57808 */ /* 0x000fe40001800000 */
[----:B------:R-:W-:Y:S01]  /*13b50*/  FMNMX.FTZ R122, R87, R122, !PT ;  /* 0x0000007a577a7209 */ /* 0x000fe20007810000 */
[----:B------:R-:W-:Y:S01]  /*13b60*/  QGMMA.64x32x32.F32.E4M3.E4M3 R24, gdesc[UR4], R24, gsb0 ;  /* 0x00600000041879f3 */ /* 0x000fe20008000818 */
[C---:B------:R-:W-:Y:S02]  /*13b70*/  ISETP.GT.AND P3, PT, R0.reuse, 0x88, PT ;  /* 0x000000880000780c */ /* 0x040fe40003f64270 */
[----:B------:R-:W-:Y:S02]  /*13b80*/  FSEL R59, R59, -INF , P4 ;  /* 0xff8000003b3b7808 */ /* 0x000fe40002000000 */
[----:B------:R-:W-:Y:S02]  /*13b90*/  FMNMX.FTZ R122, R165, R122, !PT ;  /* 0x0000007aa57a7209 */ /* 0x000fe40007810000 */
[----:B------:R-:W-:-:S02]  /*13ba0*/  ISETP.GT.AND P4, PT, R0, 0x89, PT ;  /* 0x000000890000780c */ /* 0x000fc40003f84270 */
[----:B------:R-:W-:Y:S02]  /*13bb0*/  FSEL R167, R62, -INF , P3 ;  /* 0xff8000003ea77808 */ /* 0x000fe40001800000 */
[----:B------:R-:W-:Y:S02]  /*13bc0*/  FMNMX.FTZ R122, R59, R122, !PT ;  /* 0x0000007a3b7a7209 */ /* 0x000fe40007810000 */
        /* <DEDUP_REMOVED lines=38> */
[----:B------:R-:W-:Y:S01]  /*13e30*/  FMNMX.FTZ R122, R179, R122, !PT ;  /* 0x0000007ab37a7209 */ /* 0x000fe20007810000 */
[----:B------:R-:W-:Y:S02]  /*13e40*/  WARPGROUP.DEPBAR.LE gsb0, 0x0 ;  /* 0x00008000000079c5 */ /* 0x000fe40000010000 */
        /* <DEDUP_REMOVED lines=21> */
[----:B------:R-:W-:Y:S02]  /*13fa0*/  FSEL R12, R39, -INF , P4 ;  /* 0xff800000270c7808 */ /* 0x000fe40002000000 */
[----:B------:R-:W-:-:S04]  /*13fb0*/  FMNMX.FTZ R39, R187, R122, !PT ;  /* 0x0000007abb277209 */ /* 0x000fc80007810000 */
[----:B------:R-:W-:-:S05]  /*13fc0*/  FMNMX.FTZ R26, R12, R39, !PT ;  /* 0x000000270c1a7209 */ /* 0x000fca0007810000 */
[----:B------:R-:W0:Y:S04]  /*13fd0*/  SHFL.BFLY PT, R39, R26, 0x2, 0x1f ;  /* 0x0c401f001a277f89 */ /* 0x000e2800000e0000 */
[----:B------:R-:W1:Y:S01]  /*13fe0*/  SHFL.IDX PT, R3, R3, RZ, 0x1c1f ;  /* 0x001c1fff03037589 */ /* 0x000e6200000e0000 */
[----:B0-----:R-:W-:-:S05]  /*13ff0*/  FMNMX.FTZ R30, R26, R39, !PT ;  /* 0x000000271a1e7209 */ /* 0x001fca0007810000 */
[----:B------:R-:W0:Y:S01]  /*14000*/  SHFL.BFLY PT, R39, R30, 0x1, 0x1f ;  /* 0x0c201f001e277f89 */ /* 0x000e2200000e0000 */
[----:B-1----:R-:W-:-:S04]  /*14010*/  VIADDMNMX R20, R3, R20, R21, PT ;  /* 0x0000001403147246 */ /* 0x002fc80003800115 */
[C---:B------:R-:W-:Y:S02]  /*14020*/  ISETP.GT.AND P4, PT, R20.reuse, RZ, PT ;  /* 0x000000ff1400720c */ /* 0x040fe40003f84270 */
[----:B------:R-:W-:Y:S02]  /*14030*/  ISETP.GT.AND P5, PT, R20, 0x1, PT ;  /* 0x000000011400780c */ /* 0x000fe40003fa4270 */
[----:B0-----:R-:W-:-:S04]  /*14040*/  FMNMX.FTZ R0, R30, R39, !PT ;  /* 0x000000271e007209 */ /* 0x001fc80007810000 */
[----:B------:R-:W-:Y:S01]  /*14050*/  FSETP.NEU.FTZ.AND P3, PT, R0, -INF , PT ;  /* 0xff8000000000780b */ /* 0x000fe20003f7d000 */
[----:B------:R-:W-:-:S05]  /*14060*/  FFMA.FTZ R39, R2, R0, -8 ;  /* 0xc100000002277423 */ /* 0x000fca0000010000 */
[----:B------:R-:W-:Y:S02]  /*14070*/  FSEL R39, R39, RZ, P3 ;  /* 0x000000ff27277208 */ /* 0x000fe40001800000 */
[----:B------:R-:W-:Y:S02]  /*14080*/  ISETP.GT.AND P3, PT, R20, 0x8, PT ;  /* 0x000000081400780c */ /* 0x000fe40003f64270 */
[----:B------:R-:W-:Y:S01]  /*14090*/  FSEL R121, R121, -INF , P5 ;  /* 0xff80000079797808 */ /* 0x000fe20002800000 */
[----:B------:R-:W-:-:S01]  /*140a0*/  FFMA.FTZ R54, R2, R115, -R39 ;  /* 0x0000007302367223 */ /* 0x000fc20000010827 */
[----:B------:R-:W-:Y:S01]  /*140b0*/  FSEL R115, R120, -INF , P4 ;  /* 0xff80000078737808 */ /* 0x000fe20002000000 */
[----:B------:R-:W-:-:S01]  /*140c0*/  FFMA.FTZ R14, R2, R137, -R39 ;  /* 0x00000089020e7223 */ /* 0x000fc20000010827 */
[----:B------:R-:W-:Y:S01]  /*140d0*/  ISETP.GT.AND P4, PT, R20, 0x9, PT ;  /* 0x000000091400780c */ /* 0x000fe20003f84270 */
[----:B------:R0:W-:Y:S01]  /*140e0*/  MUFU.EX2 R21, R54 ;  /* 0x0000003600157308 */ /* 0x0001e20000000800 */
[----:B------:R-:W-:-:S02]  /*140f0*/  FSEL R137, R124, -INF , P3 ;  /* 0xff8000007c897808 */ /* 0x000fc40001800000 */
[----:B------:R-:W-:Y:S02]  /*14100*/  ISETP.GT.AND P3, PT, R20, 0x10, PT ;  /* 0x000000101400780c */ /* 0x000fe40003f64270 */
[----:B------:R-:W-:Y:S02]  /*14110*/  FSEL R125, R125, -INF , P4 ;  /* 0xff8000007d7d7808 */ /* 0x000fe40002000000 */
[----:B0-----:R-:W-:Y:S01]  /*14120*/  FMNMX.FTZ R54, R115, R121, !PT ;  /* 0x0000007973367209 */ /* 0x001fe20007810000 */
[----:B------:R-:W-:-:S03]  /*14130*/  FFMA.FTZ R26, R2, R139, -R39 ;  /* 0x0000008b021a7223 */ /* 0x000fc60000010827 */
[----:B------:R-:W-:Y:S02]  /*14140*/  FMNMX.FTZ R54, R137, R54, !PT ;  /* 0x0000003689367209 */ /* 0x000fe40007810000 */
[----:B------:R-:W-:Y:S02]  /*14150*/  ISETP.GT.AND P4, PT, R20, 0x11, PT ;  /* 0x000000111400780c */ /* 0x000fe40003f84270 */
[----:B------:R-:W-:Y:S02]  /*14160*/  FSEL R139, R128, -INF , P3 ;  /* 0xff800000808b7808 */ /* 0x000fe40001800000 */
[----:B------:R-:W-:Y:S02]  /*14170*/  FMNMX.FTZ R58, R125, R54, !PT ;  /* 0x000000367d3a7209 */ /* 0x000fe40007810000 */
[----:B------:R-:W-:Y:S02]  /*14180*/  ISETP.GT.AND P3, PT, R20, 0x18, PT ;  /* 0x000000181400780c */ /* 0x000fe40003f64270 */
[----:B------:R-:W-:-:S02]  /*14190*/  FSEL R129, R129, -INF , P4 ;  /* 0xff80000081817808 */ /* 0x000fc40002000000 */
[----:B------:R-:W-:Y:S01]  /*141a0*/  FMNMX.FTZ R58, R139, R58, !PT ;  /* 0x0000003a8b3a7209 */ /* 0x000fe20007810000 */
[----:B------:R-:W-:-:S01]  /*141b0*/  FFMA.FTZ R30, R2, R141, -R39 ;  /* 0x0000008d021e7223 */ /* 0x000fc20000010827 */
[----:B------:R-:W-:Y:S02]  /*141c0*/  ISETP.GT.AND P4, PT, R20, 0x19, PT ;  /* 0x000000191400780c */ /* 0x000fe40003f84270 */
[----:B------:R-:W-:Y:S02]  /*141d0*/  FSEL R141, R132, -INF , P3 ;  /* 0xff800000848d7808 */ /* 0x000fe40001800000 */
[----:B------:R-:W-:Y:S02]  /*141e0*/  FMNMX.FTZ R58, R129, R58, !PT ;  /* 0x0000003a813a7209 */ /* 0x000fe40007810000 */
[----:B------:R-:W-:Y:S02]  /*141f0*/  FSEL R133, R133, -INF , P4 ;  /* 0xff80000085857808 */ /* 0x000fe40002000000 */
[----:B------:R-:W-:-:S02]  /*14200*/  ISETP.GT.AND P3, PT, R20, 0x20, PT ;  /* 0x000000201400780c */ /* 0x000fc40003f64270 */
[----:B------:R-:W-:Y:S01]  /*14210*/  FMNMX.FTZ R58, R141, R58, !PT ;  /* 0x0000003a8d3a7209 */ /* 0x000fe20007810000 */
[----:B------:R-:W-:Y:S01]  /*14220*/  FFMA.FTZ R34, R2, R143, -R39 ;  /* 0x0000008f02227223 */ /* 0x000fe20000010827 */
        /* <DEDUP_REMOVED lines=10> */
[----:B------:R-:W-:Y:S02]  /*142d0*/  ISETP.GT.AND P3, PT, R20, 0x30, PT ;  /* 0x000000301400780c */ /* 0x000fe40003f64270 */
[----:B------:R-:W-:-:S02]  /*142e0*/  FSEL R109, R109, -INF , P4 ;  /* 0xff8000006d6d7808 */ /* 0x000fc40002000000 */
        /* <DEDUP_REMOVED lines=15> */
[--C-:B------:R-:W-:Y:S01]  /*143e0*/  FFMA.FTZ R50, R2, R151, -R39.reuse ;  /* 0x0000009702327223 */ /* 0x100fe20000010827 */
[----:B------:R-:W-:Y:S02]  /*143f0*/  ISETP.GT.AND P4, PT, R20, 0x41, PT ;  /* 0x000000411400780c */ /* 0x000fe40003f84270 */
[----:B------:R-:W-:Y:S02]  /*14400*/  FSEL R151, R88, -INF , P3 ;  /* 0xff80000058977808 */ /* 0x000fe40001800000 */
[----:B------:R-:W-:Y:S01]  /*14410*/  FMNMX.FTZ R66, R117, R66, !PT ;  /* 0x0000004275427209 */ /* 0x000fe20007810000 */
[----:B------:R-:W-:Y:S01]  /*14420*/  FFMA.FTZ R153, R2, R153, -R39 ;  /* 0x0000009902997223 */ /* 0x000fe20000010827 */
[----:B------:R-:W-:Y:S02]  /*14430*/  ISETP.GT.AND P3, PT, R20, 0x48, PT ;  /* 0x000000481400780c */ /* 0x000fe40003f64270 */
[----:B------:R-:W-:-:S02]  /*14440*/  FSEL R89, R89, -INF , P4 ;  /* 0xff80000059597808 */ /* 0x000fc40002000000 */
[----:B------:R-:W-:Y:S01]  /*14450*/  FMNMX.FTZ R66, R151, R66, !PT ;  /* 0x0000004297427209 */ /* 0x000fe20007810000 */
[----:B------:R0:W-:Y:S01]  /*14460*/  MUFU.EX2 R54, R153 ;  /* 0x0000009900367308 */ /* 0x0001e20000000800 */
[----:B------:R-:W-:Y:S02]  /*14470*/  ISETP.GT.AND P4, PT, R20, 0x49, PT ;  /* 0x000000491400780c */ /* 0x000fe40003f84270 */
[----:B------:R-:W-:Y:S02]  /*14480*/  FMNMX.FTZ R70, R89, R66, !PT ;  /* 0x0000004259467209 */ /* 0x000fe40007810000 */
[----:B------:R-:W-:Y:S02]  /*14490*/  FSEL R93, R93, -INF , P4 ;  /* 0xff8000005d5d7808 */ /* 0x000fe40002000000 */
[----:B0-----:R-:W-:Y:S02]  /*144a0*/  FSEL R153, R92, -INF , P3 ;  /* 0xff8000005c997808 */ /* 0x001fe40001800000 */
[----:B------:R-:W-:-:S02]  /*144b0*/  ISETP.GT.AND P3, PT, R20, 0x50, PT ;  /* 0x000000501400780c */ /* 0x000fc40003f64270 */
[----:B------:R-:W-:Y:S01]  /*144c0*/  FMNMX.FTZ R70, R153, R70, !PT ;  /* 0x0000004699467209 */ /* 0x000fe20007810000 */
[----:B------:R-:W-:-:S01]  /*144d0*/  FFMA.FTZ R3, R2, R103, -R39 ;  /* 0x0000006702037223 */ /* 0x000fc20000010827 */
[----:B------:R-:W-:Y:S02]  /*144e0*/  ISETP.GT.AND P4, PT, R20, 0x51, PT ;  /* 0x000000511400780c */ /* 0x000fe40003f84270 */
[----:B------:R-:W-:Y:S02]  /*144f0*/  FSEL R103, R96, -INF , P3 ;  /* 0xff80000060677808 */ /* 0x000fe40001800000 */
[----:B------:R-:W-:Y:S01]  /*14500*/  FMNMX.FTZ R74, R93, R70, !PT ;  /* 0x000000465d4a7209 */ /* 0x000fe20007810000 */
[----:B------:R-:W-:-:S01]  /*14510*/  FFMA.FTZ R155, R2, R155, -R39 ;  /* 0x0000009b029b7223 */ /* 0x000fc20000010827 */
[----:B------:R-:W-:Y:S02]  /*14520*/  ISETP.GT.AND P3, PT, R20, 0x58, PT ;  /* 0x000000581400780c */ /* 0x000fe40003f64270 */
[----:B------:R-:W-:-:S02]  /*14530*/  FSEL R97, R97, -INF , P4 ;  /* 0xff80000061617808 */ /* 0x000fc40002000000 */
[----:B------:R-:W-:Y:S01]  /*14540*/  FMNMX.FTZ R74, R103, R74, !PT ;  /* 0x0000004a674a7209 */ /* 0x000fe20007810000 */
[----:B------:R0:W-:Y:S01]  /*14550*/  MUFU.EX2 R58, R155 ;  /* 0x0000009b003a7308 */ /* 0x0001e20000000800 */
[----:B------:R-:W-:Y:S02]  /*14560*/  ISETP.GT.AND P4, PT, R20, 0x59, PT ;  /* 0x000000591400780c */ /* 0x000fe40003f84270 */
[----:B------:R-:W-:Y:S01]  /*14570*/  FMNMX.FTZ R74, R97, R74, !PT ;  /* 0x0000004a614a7209 */ /* 0x000fe20007810000 */
[----:B------:R-:W-:-:S01]  /*14580*/  FFMA.FTZ R157, R2, R157, -R39 ;  /* 0x0000009d029d7223 */ /* 0x000fc20000010827 */
[----:B------:R-:W-:Y:S02]  /*14590*/  FSEL R101, R101, -INF , P4 ;  /* 0xff80000065657808 */ /* 0x000fe40002000000 */
[----:B0-----:R-:W-:Y:S02]  /*145a0*/  FSEL R155, R100, -INF , P3 ;  /* 0xff800000649b7808 */ /* 0x001fe40001800000 */
[----:B------:R-:W-:-:S02]  /*145b0*/  ISETP.GT.AND P3, PT, R20, 0x60, PT ;  /* 0x000000601400780c */ /* 0x000fc40003f64270 */
        /* <DEDUP_REMOVED lines=23> */
[----:B------:R0:W-:Y:S01]  /*14730*/  MUFU.EX2 R66, R3 ;  /* 0x0000000300427308 */ /* 0x0001e20000000800 */
[----:B------:R-:W-:Y:S02]  /*14740*/  ISETP.GT.AND P4, PT, R20, 0x79, PT ;  /* 0x000000791400780c */ /* 0x000fe40003f84270 */
[----:B------:R-:W-:Y:S01]  /*14750*/  FMNMX.FTZ R76, R81, R76, !PT ;  /* 0x0000004c514c7209 */ /* 0x000fe20007810000 */
[----:B0-----:R-:W-:-:S01]  /*14760*/  FFMA.FTZ R3, R2, R163, -R39 ;  /* 0x000000a302037223 */ /* 0x001fc20000010827 */
[----:B------:R-:W-:Y:S02]  /*14770*/  FSEL R163, R84, -INF , P3 ;  /* 0xff80000054a37808 */ /* 0x000fe40001800000 */
[----:B------:R-:W-:Y:S02]  /*14780*/  FSEL R85, R85, -INF , P4 ;  /* 0xff80000055557808 */ /* 0x000fe40002000000 */
[----:B------:R-:W-:-:S02]  /*14790*/  ISETP.GT.AND P3, PT, R20, 0x80, PT ;  /* 0x000000801400780c */ /* 0x000fc40003f64270 */
[----:B------:R-:W-:Y:S02]  /*147a0*/  FMNMX.FTZ R76, R163, R76, !PT ;  /* 0x0000004ca34c7209 */ /* 0x000fe40007810000 */
[----:B------:R-:W-:Y:S02]  /*147b0*/  ISETP.GT.AND P4, PT, R20, 0x81, PT ;  /* 0x000000811400780c */ /* 0x000fe40003f84270 */
[----:B------:R-:W-:Y:S02]  /*147c0*/  FSEL R189, R56, -INF , P3 ;  /* 0xff80000038bd7808 */ /* 0x000fe40001800000 */
[----:B------:R-:W-:Y:S02]  /*147d0*/  FMNMX.FTZ R76, R85, R76, !PT ;  /* 0x0000004c554c7209 */ /* 0x000fe40007810000 */
[----:B------:R-:W-:Y:S02]  /*147e0*/  ISETP.GT.AND P3, PT, R20, 0x88, PT ;  /* 0x000000881400780c */ /* 0x000fe40003f64270 */
[----:B------:R-:W-:-:S02]  /*147f0*/  FSEL R57, R57, -INF , P4 ;  /* 0xff80000039397808 */ /* 0x000fc40002000000 */
[----:B------:R-:W-:Y:S02]  /*14800*/  FMNMX.FTZ R76, R189, R76, !PT ;  /* 0x0000004cbd4c7209 */ /* 0x000fe40007810000 */
        /* <DEDUP_REMOVED lines=19> */
[----:B------:R-:W-:Y:S02]  /*14940*/  FMNMX.FTZ R76, R165, R76, !PT ;  /* 0x0000004ca54c7209 */ /* 0x000fe40007810000 */
[----:B------:R-:W-:Y:S02]  /*14950*/  ISETP.GT.AND P4, PT, R20, 0xa1, PT ;  /* 0x000000a11400780c */ /* 0x000fe40003f84270 */
[----:B------:R-:W-:Y:S02]  /*14960*/  FSEL R193, R40, -INF , P3 ;  /* 0xff80000028c17808 */ /* 0x000fe40001800000 */
[----:B------:R-:W-:Y:S01]  /*14970*/  FMNMX.FTZ R76, R69, R76, !PT ;  /* 0x0000004c454c7209 */ /* 0x000fe20007810000 */
[----:B------:R-:W-:-:S01]  /*14980*/  FFMA.FTZ R40, R2, R167, -R39 ;  /* 0x000000a702287223 */ /* 0x000fc20000010827 */
        /* <DEDUP_REMOVED lines=20> */
[----:B------:R-:W-:Y:S02]  /*14ad0*/  FSEL R53, R53, -INF , P4 ;  /* 0xff80000035357808 */ /* 0x000fe40002000000 */
        /* <DEDUP_REMOVED lines=12> */
[----:B------:R-:W-:Y:S01]  /*14ba0*/  FMNMX.FTZ R76, R171, R76, !PT ;  /* 0x0000004cab4c7209 */ /* 0x000fe20007810000 */
[----:B------:R-:W-:Y:S01]  /*14bb0*/  FFMA.FTZ R25, R2, R71, -R39 ;  /* 0x0000004702197223 */ /* 0x000fe20000010827 */
[----:B------:R-:W-:Y:S02]  /*14bc0*/  ISETP.GT.AND P3, PT, R20, 0xd0, PT ;  /* 0x000000d01400780c */ /* 0x000fe40003f64270 */
[----:B------:R-:W-:-:S02]  /*14bd0*/  FSEL R71, R29, -INF , P4 ;  /* 0xff8000001d477808 */ /* 0x000fc40002000000 */
        /* <DEDUP_REMOVED lines=12> */
[----:B------:R-:W-:-:S04]  /*14ca0*/  FMNMX.FTZ R76, R203, R76, !PT ;  /* 0x0000004ccb4c7209 */ /* 0x000fc80007810000 */
[----:B------:R-:W-:Y:S01]  /*14cb0*/  FMNMX.FTZ R76, R205, R76, !PT ;  /* 0x0000004ccd4c7209 */ /* 0x000fe20007810000 */
[----:B------:R0:W-:Y:S04]  /*14cc0*/  MUFU.EX2 R74, R3 ;  /* 0x00000003004a7308 */ /* 0x0001e80000000800 */
[----:B0-----:R-:W0:Y:S01]  /*14cd0*/  SHFL.BFLY PT, R3, R76, 0x2, 0x1f ;  /* 0x0c401f004c037f89 */ /* 0x001e2200000e0000 */
        /* <DEDUP_REMOVED lines=13> */
[----:B0-----:R-:W-:-:S04]  /*14db0*/  FMNMX.FTZ R3, R51, R64, !PT ;  /* 0x0000004033037209 */ /* 0x001fc80007810000 */
[----:B------:R-:W-:Y:S01]  /*14dc0*/  FSETP.NEU.FTZ.AND P3, PT, R3, -INF , PT ;  /* 0xff8000000300780b */ /* 0x000fe20003f7d000 */
[----:B------:R-:W-:-:S01]  /*14dd0*/  FFMA.FTZ R88, R2, R3, -8 ;  /* 0xc100000002587423 */ /* 0x000fc20000010003 */
[----:B------:R-:W-:-:S04]  /*14de0*/  FFMA.FTZ R107, R2, R107, -R39 ;  /* 0x0000006b026b7223 */ /* 0x000fc80000010827 */
[----:B------:R-:W-:Y:S01]  /*14df0*/  FSEL R88, R88, RZ, P3 ;  /* 0x000000ff58587208 */ /* 0x000fe20001800000 */
        /* <DEDUP_REMOVED lines=22> */
[----:B------:R-:W-:-:S07]  /*14f60*/  FFMA.FTZ R90, R2, R137, -R88 ;  /* 0x00000089025a7223 */ /* 0x000fce0000010858 */
[----:B------:R-:W0:Y:S01]  /*14f70*/  MUFU.EX2 R123, R123 ;  /* 0x0000007b007b7308 */ /* 0x000e220000000800 */
[----:B------:R-:W-:-:S07]  /*14f80*/  FFMA.FTZ R115, R2, R125, -R88 ;  /* 0x0000007d02737223 */ /* 0x000fce0000010858 */
[----:B------:R-:W1:Y:S01]  /*14f90*/  MUFU.EX2 R26, R26 ;  /* 0x0000001a001a7308 */ /* 0x000e620000000800 */
[----:B------:R-:W-:-:S07]  /*14fa0*/  FFMA.FTZ R51, R2, R139, -R88 ;  /* 0x0000008b02337223 */ /* 0x000fce0000010858 */
[----:B------:R-:W-:Y:S08]  /*14fb0*/  MUFU.EX2 R39, R39 ;  /* 0x0000002700277308 */ /* 0x000ff00000000800 */
[----:B------:R-:W2:Y:S01]  /*14fc0*/  MUFU.EX2 R68, R68 ;  /* 0x0000004400447308 */ /* 0x000ea20000000800 */
[----:B------:R-:W-:-:S07]  /*14fd0*/  FFMA.FTZ R76, R2, R129, -R88 ;  /* 0x00000081024c7223 */ /* 0x000fce0000010858 */
[----:B------:R-:W3:Y:S01]  /*14fe0*/  MUFU.EX2 R127, R127 ;  /* 0x0000007f007f7308 */ /* 0x000ee20000000800 */
[----:B------:R-:W-:-:S07]  /*14ff0*/  FFMA.FTZ R84, R2, R103, -R88 ;  /* 0x0000006702547223 */ /* 0x000fce0000010858 */
[----:B------:R-:W4:Y:S01]  /*15000*/  MUFU.EX2 R90, R90 ;  /* 0x0000005a005a7308 */ /* 0x000f220000000800 */
[----:B0-----:R-:W-:-:S07]  /*15010*/  FADD.FTZ R103, R14, R123 ;  /* 0x0000007b0e677221 */ /* 0x001fce0000010000 */
[----:B------:R-:W0:Y:S01]  /*15020*/  MUFU.EX2 R30, R30 ;  /* 0x0000001e001e7308 */ /* 0x000e220000000800 */
[----:B------:R-:W-:-:S07]  /*15030*/  FFMA.FTZ R92, R2, R141, -R88 ;  /* 0x0000008d025c7223 */ /* 0x000fce0000010858 */
[----:B------:R-:W5:Y:S01]  /*15040*/  MUFU.EX2 R115, R115 ;  /* 0x0000007300737308 */ /* 0x000f620000000800 */
[----:B-1----:R-:W-:-:S01]  /*15050*/  FADD.FTZ R110, R26, R103 ;  /* 0x000000671a6e7221 */ /* 0x002fc20000010000 */
[----:B------:R-:W-:-:S06]  /*15060*/  FFMA.FTZ R106, R2, R57, -R88 ;  /* 0x00000039026a7223 */ /* 0x000fcc0000010858 */
[----:B------:R-:W1:Y:S01]  /*15070*/  MUFU.EX2 R131, R131 ;  /* 0x0000008300837308 */ /* 0x000e620000000800 */
[----:B--2---:R-:W-:-:S01]  /*15080*/  FADD.FTZ R57, R39, R68 ;  /* 0x0000004427397221 */ /* 0x004fc20000010000 */
[----:B------:R-:W-:-:S06]  /*15090*/  FFMA.FTZ R121, R2, R133, -R88 ;  /* 0x0000008502797223 */ /* 0x000fcc0000010858 */
[----:B------:R-:W2:Y:S01]  /*150a0*/  MUFU.EX2 R51, R51 ;  /* 0x0000003300337308 */ /* 0x000ea20000000800 */
[----:B------:R-:W-:-:S01]  /*150b0*/  FFMA.FTZ R108, R2, R85, -R88 ;  /* 0x00000055026c7223 */ /* 0x000fc20000010858 */
[----:B---3--:R-:W-:-:S06]  /*150c0*/  FADD.FTZ R85, R127, R110 ;  /* 0x0000006e7f557221 */ /* 0x008fcc0000010000 */
[----:B------:R-:W3:Y:S01]  /*150d0*/  MUFU.EX2 R34, R34 ;  /* 0x0000002200227308 */ /* 0x000ee20000000800 */
[----:B----4-:R-:W-:-:S07]  /*150e0*/  FADD.FTZ R110, R90, R57 ;  /* 0x000000395a6e7221 */ /* 0x010fce0000010000 */
[----:B------:R-:W4:Y:S01]  /*150f0*/  MUFU.EX2 R76, R76 ;  /* 0x0000004c004c7308 */ /* 0x000f220000000800 */
[----:B0-----:R-:W-:-:S01]  /*15100*/  FADD.FTZ R116, R30, R85 ;  /* 0x000000551e747221 */ /* 0x001fc20000010000 */
[----:B-----5:R-:W-:-:S06]  /*15110*/  FADD.FTZ R114, R115, R110 ;  /* 0x0000006e73727221 */ /* 0x020fcc0000010000 */
[----:B------:R-:W0:Y:S01]  /*15120*/  MUFU.EX2 R135, R135 ;  /* 0x0000008700877308 */ /* 0x000e220000000800 */
[----:B------:R-:W-:-:S07]  /*15130*/  FFMA.FTZ R78, R2, R105, -R88 ;  /* 0x00000069024e7223 */ /* 0x000fce0000010858 */
[----:B------:R-:W5:Y:S01]  /*15140*/  MUFU.EX2 R92, R92 ;  /* 0x0000005c005c7308 */ /* 0x000f620000000800 */
[----:B------:R-:W-:-:S07]  /*15150*/  FFMA.FTZ R112, R2, R61, -R88 ;  /* 0x0000003d02707223 */ /* 0x000fce0000010858 */
[----:B------:R3:W-:Y:S01]  /*15160*/  MUFU.EX2 R64, R55 ;  /* 0x0000003700407308 */ /* 0x0007e20000000800 */
[----:B-1----:R-:W-:-:S01]  /*15170*/  FADD.FTZ R85, R131, R116 ;  /* 0x0000007483557221 */ /* 0x002fc20000010000 */
[----:B--2---:R-:W-:-:S06]  /*15180*/  FADD.FTZ R61, R51, R114 ;  /* 0x00000072333d7221 */ /* 0x004fcc0000010000 */
[----:B------:R-:W1:Y:S01]  /*15190*/  MUFU.EX2 R38, R38 ;  /* 0x0000002600267308 */ /* 0x000e620000000800 */
[----:B---3--:R-:W-:-:S01]  /*151a0*/  FFMA.FTZ R55, R2, R143, -R88 ;  /* 0x0000008f02377223 */ /* 0x008fc20000010858 */
[----:B------:R-:W-:-:S06]  /*151b0*/  FFMA.FTZ R94, R2, R145, -R88 ;  /* 0x00000091025e7223 */ /* 0x000fcc0000010858 */
[----:B------:R-:W2:Y:S01]  /*151c0*/  MUFU.EX2 R121, R121 ;  /* 0x0000007900797308 */ /* 0x000ea20000000800 */
[----:B------:R-:W-:-:S01]  /*151d0*/  FADD.FTZ R114, R34, R85 ;  /* 0x0000005522727221 */ /* 0x000fc20000010000 */
[----:B----4-:R-:W-:-:S06]  /*151e0*/  FADD.FTZ R61, R76, R61 ;  /* 0x0000003d4c3d7221 */ /* 0x010fcc0000010000 */
[----:B------:R-:W3:Y:S01]  /*151f0*/  MUFU.EX2 R107, R107 ;  /* 0x0000006b006b7308 */ /* 0x000ee20000000800 */
[----:B------:R-:W-:-:S07]  /*15200*/  FFMA.FTZ R109, R2, R109, -R88 ;  /* 0x0000006d026d7223 */ /* 0x000fce0000010858 */
[----:B------:R-:W4:Y:S01]  /*15210*/  MUFU.EX2 R55, R55 ;  /* 0x0000003700377308 */ /* 0x000f220000000800 */
[----:B------:R-:W-:-:S01]  /*15220*/  FFMA.FTZ R110, R2, R65, -R88 ;  /* 0x00000041026e7223 */ /* 0x000fc20000010858 */
[----:B0-----:R-:W-:-:S06]  /*15230*/  FADD.FTZ R65, R135, R114 ;  /* 0x0000007287417221 */ /* 0x001fcc0000010000 */
[----:B------:R-:W0:Y:S01]  /*15240*/  MUFU.EX2 R42, R42 ;  /* 0x0000002a002a7308 */ /* 0x000e220000000800 */
[----:B-----5:R-:W-:-:S01]  /*15250*/  FADD.FTZ R114, R92, R61 ;  /* 0x0000003d5c727221 */ /* 0x020fc20000010000 */
[----:B------:R-:W-:-:S06]  /*15260*/  FFMA.FTZ R80, R2, R147, -R88 ;  /* 0x0000009302507223 */ /* 0x000fcc0000010858 */
[----:B------:R-:W5:Y:S01]  /*15270*/  MUFU.EX2 R78, R78 ;  /* 0x0000004e004e7308 */ /* 0x000f620000000800 */
[----:B-1----:R-:W-:-:S01]  /*15280*/  FADD.FTZ R116, R38, R65 ;  /* 0x0000004126747221 */ /* 0x002fc20000010000 */
[----:B--2---:R-:W-:-:S06]  /*15290*/  FADD.FTZ R114, R121, R114 ;  /* 0x0000007279727221 */ /* 0x004fcc0000010000 */
[----:B------:R-:W1:Y:S01]  /*152a0*/  MUFU.EX2 R111, R111 ;  /* 0x0000006f006f7308 */ /* 0x000e620000000800 */
[----:B------:R-:W-:-:S07]  /*152b0*/  FFMA.FTZ R105, R2, R113, -R88 ;  /* 0x0000007102697223 */ /* 0x000fce0000010858 */
[----:B------:R-:W2:Y:S01]  /*152c0*/  MUFU.EX2 R94, R94 ;  /* 0x0000005e005e7308 */ /* 0x000ea20000000800 */
[----:B------:R-:W-:-:S01]  /*152d0*/  FFMA.FTZ R85, R2, R69, -R88 ;  /* 0x0000004502557223 */ /* 0x000fc20000010858 */
[----:B---3--:R-:W-:Y:S01]  /*152e0*/  FADD.FTZ R69, R107, R116 ;  /* 0x000000746b457221 */ /* 0x008fe20000010000 */
[----:B------:R-:W-:-:S05]  /*152f0*/  FFMA.FTZ R65, R2, R45, -R88 ;  /* 0x0000002d02417223 */ /* 0x000fca0000010858 */
[----:B------:R-:W3:Y:S01]  /*15300*/  MUFU.EX2 R46, R46 ;  /* 0x0000002e002e7308 */ /* 0x000ee20000000800 */
[----:B----4-:R-:W-:-:S01]  /*15310*/  FADD.FTZ R45, R55, R114 ;  /* 0x00000072372d7221 */ /* 0x010fc20000010000 */
[----:B------:R-:W-:-:S06]  /*15320*/  FFMA.FTZ R96, R2, R149, -R88 ;  /* 0x0000009502607223 */ /* 0x000fcc0000010858 */
[----:B------:R-:W4:Y:S01]  /*15330*/  MUFU.EX2 R109, R109 ;  /* 0x0000006d006d7308 */ /* 0x000f220000000800 */
[----:B0-----:R-:W-:-:S01]  /*15340*/  FADD.FTZ R114, R42, R69 ;  /* 0x000000452a727221 */ /* 0x001fc20000010000 */
[----:B-----5:R-:W-:-:S06]  /*15350*/  FADD.FTZ R45, R78, R45 ;  /* 0x0000002d4e2d7221 */ /* 0x020fcc0000010000 */
[----:B------:R-:W0:Y:S01]  /*15360*/  MUFU.EX2 R80, R80 ;  /* 0x0000005000507308 */ /* 0x000e220000000800 */
[----:B------:R-:W-:-:S01]  /*15370*/  FFMA.FTZ R113, R2, R117, -R88 ;  /* 0x0000007502717223 */ /* 0x000fc20000010858 */
[----:B-1----:R-:W-:-:S06]  /*15380*/  FADD.FTZ R69, R111, R114 ;  /* 0x000000726f457221 */ /* 0x002fcc0000010000 */
[----:B------:R-:W1:Y:S01]  /*15390*/  MUFU.EX2 R50, R50 ;  /* 0x0000003200327308 */ /* 0x000e620000000800 */
[----:B--2---:R-:W-:-:S01]  /*153a0*/  FADD.FTZ R114, R94, R45 ;  /* 0x0000002d5e727221 */ /* 0x004fc20000010000 */
[----:B------:R-:W-:-:S06]  /*153b0*/  FFMA.FTZ R82, R2, R151, -R88 ;  /* 0x0000009702527223 */ /* 0x000fcc0000010858 */
[----:B------:R-:W2:Y:S01]  /*153c0*/  MUFU.EX2 R105, R105 ;  /* 0x0000006900697308 */ /* 0x000ea20000000800 */
[----:B---3--:R-:W-:-:S01]  /*153d0*/  FADD.FTZ R116, R46, R69 ;  /* 0x000000452e747221 */ /* 0x008fc20000010000 */
[----:B----4-:R-:W-:-:S06]  /*153e0*/  FADD.FTZ R69, R109, R114 ;  /* 0x000000726d457221 */ /* 0x010fcc0000010000 */
[----:B------:R-:W3:Y:S01]  /*153f0*/  MUFU.EX2 R119, R119 ;  /* 0x0000007700777308 */ /* 0x000ee20000000800 */
[----:B------:R-:W-:-:S07]  /*15400*/  FFMA.FTZ R89, R2, R89, -R88 ;  /* 0x0000005902597223 */ /* 0x000fce0000010858 */
[----:B------:R-:W4:Y:S01]  /*15410*/  MUFU.EX2 R96, R96 ;  /* 0x0000006000607308 */ /* 0x000f220000000800 */
[----:B------:R-:W-:-:S01]  /*15420*/  FADD.FTZ R103, R21, R116 ;  /* 0x0000007415677221 */ /* 0x000fc20000010000 */
[----:B0-----:R-:W-:-:S06]  /*15430*/  FADD.FTZ R114, R80, R69 ;  /* 0x0000004550727221 */ /* 0x001fcc0000010000 */
[----:B------:R-:W-:Y:S01]  /*15440*/  MUFU.EX2 R113, R113 ;  /* 0x0000007100717308 */ /* 0x000fe20000000800 */
[----:B------:R-:W-:-:S01]  /*15450*/  FFMA.FTZ R100, R2, R153, -R88 ;  /* 0x0000009902647223 */ /* 0x000fc20000010858 */
[----:B-1----:R-:W-:-:S06]  /*15460*/  FADD.FTZ R116, R50, R103 ;  /* 0x0000006732747221 */ /* 0x002fcc0000010000 */
[----:B------:R-:W0:Y:S01]  /*15470*/  MUFU.EX2 R91, R91 ;  /* 0x0000005b005b7308 */ /* 0x000e220000000800 */
[----:B--2---:R-:W-:-:S01]  /*15480*/  FADD.FTZ R69, R105, R114 ;  /* 0x0000007269457221 */ /* 0x004fc20000010000 */
[----:B------:R-:W-:-:S06]  /*15490*/  FFMA.FTZ R117, R2, R93, -R88 ;  /* 0x0000005d02757223 */ /* 0x000fcc0000010858 */
[----:B------:R-:W1:Y:S01]  /*154a0*/  MUFU.EX2 R82, R82 ;  /* 0x0000005200527308 */ /* 0x000e620000000800 */
[----:B------:R-:W-:-:S01]  /*154b0*/  FFMA.FTZ R87, R2, R87, -R88 ;  /* 0x0000005702577223 */ /* 0x000fc20000010858 */
[----:B---3--:R-:W-:Y:S01]  /*154c0*/  FADD.FTZ R103, R119, R116 ;  /* 0x0000007477677221 */ /* 0x008fe20000010000 */
[----:B----4-:R-:W-:-:S05]  /*154d0*/  FADD.FTZ R114, R96, R69 ;  /* 0x0000004560727221 */ /* 0x010fca0000010000 */
[----:B------:R-:W2:Y:S01]  /*154e0*/  MUFU.EX2 R89, R89 ;  /* 0x0000005900597308 */ /* 0x000ea20000000800 */
[----:B------:R-:W-:-:S07]  /*154f0*/  FADD.FTZ R116, R54, R103 ;  /* 0x0000006736747221 */ /* 0x000fce0000010000 */
[----:B------:R-:W3:Y:S01]  /*15500*/  MUFU.EX2 R95, R95 ;  /* 0x0000005f005f7308 */ /* 0x000ee20000000800 */
[----:B------:R-:W-:-:S07]  /*15510*/  FFMA.FTZ R93, R2, R97, -R88 ;  /* 0x00000061025d7223 */ /* 0x000fce0000010858 */
[----:B------:R-:W4:Y:S01]  /*15520*/  MUFU.EX2 R100, R100 ;  /* 0x0000006400647308 */ /* 0x000f220000000800 */
[----:B0-----:R-:W-:-:S01]  /*15530*/  FADD.FTZ R103, R91, R116 ;  /* 0x000000745b677221 */ /* 0x001fc20000010000 */
[----:B------:R-:W-:-:S06]  /*15540*/  FFMA.FTZ R97, R2, R155, -R88 ;  /* 0x0000009b02617223 */ /* 0x000fcc0000010858 */
[----:B------:R-:W0:Y:S08]  /*15550*/  MUFU.EX2 R117, R117 ;  /* 0x0000007500757308 */ /* 0x000e300000000800 */
[----:B------:R5:W-:Y:S01]  /*15560*/  MUFU.EX2 R45, R87 ;  /* 0x00000057002d7308 */ /* 0x000be20000000800 */
[----:B------:R-:W-:-:S01]  /*15570*/  FADD.FTZ R116, R58, R103 ;  /* 0x000000673a747221 */ /* 0x000fc20000010000 */
[----:B-----5:R-:W-:-:S06]  /*15580*/  FADD.FTZ R87, R113, R114 ;  /* 0x0000007271577221 */ /* 0x020fcc0000010000 */
[----:B------:R-:W5:Y:S01]  /*15590*/  MUFU.EX2 R99, R99 ;  /* 0x0000006300637308 */ /* 0x000f620000000800 */
[----:B-1----:R-:W-:-:S07]  /*155a0*/  FADD.FTZ R114, R82, R87 ;  /* 0x0000005752727221 */ /* 0x002fce0000010000 */
[----:B------:R-:W1:Y:S01]  /*155b0*/  MUFU.EX2 R84, R84 ;  /* 0x0000005400547308 */ /* 0x000e620000000800 */
[----:B--2---:R-:W-:-:S01]  /*155c0*/  FADD.FTZ R87, R89, R114 ;  /* 0x0000007259577221 */ /* 0x004fc20000010000 */
[----:B------:R-:W-:Y:S01]  /*155d0*/  FFMA.FTZ R102, R2, R101, -R88 ;  /* 0x0000006502667223 */ /* 0x000fe20000010858 */
[----:B------:R-:W-:-:S05]  /*155e0*/  F2FP.SATFINITE.E4M3.F32.PACK_AB_MERGE_C R225, R127, R26, RZ ;  /* 0x0000001a7fe1723e */ /* 0x000fca00048070ff */
[----:B------:R-:W-:Y:S01]  /*155f0*/  MUFU.EX2 R15, R15 ;  /* 0x0000000f000f7308 */ /* 0x000fe20000000800 */
[----:B---3--:R-:W-:-:S01]  /*15600*/  FADD.FTZ R103, R95, R116 ;  /* 0x000000745f677221 */ /* 0x008fc20000010000 */
[----:B----4-:R-:W-:-:S06]  /*15610*/  FADD.FTZ R26, R100, R87 ;  /* 0x00000057641a7221 */ /* 0x010fcc0000010000 */
[----:B------:R-:W2:Y:S01]  /*15620*/  MUFU.EX2 R93, R93 ;  /* 0x0000005d005d7308 */ /* 0x000ea20000000800 */
[----:B------:R-:W-:-:S01]  /*15630*/  FFMA.FTZ R86, R2, R157, -R88 ;  /* 0x0000009d02567223 */ /* 0x000fc20000010858 */
[----:B------:R-:W-:Y:S01]  /*15640*/  F2FP.SATFINITE.E4M3.F32.PACK_AB_MERGE_C R221, R111, R42, RZ ;  /* 0x0000002a6fdd723e */ /* 0x000fe200048070ff */
[----:B------:R-:W-:-:S05]  /*15650*/  FADD.FTZ R42, R62, R103 ;  /* 0x000000673e2a7221 */ /* 0x000fca0000010000 */
[----:B------:R-:W3:Y:S01]  /*15660*/  MUFU.EX2 R97, R97 ;  /* 0x0000006100617308 */ /* 0x000ee20000000800 */
[----:B0-----:R-:W-:-:S01]  /*15670*/  FADD.FTZ R87, R117, R26 ;  /* 0x0000001a75577221 */ /* 0x001fc20000010000 */
[----:B------:R-:W-:Y:S01]  /*15680*/  FFMA.FTZ R73, R2, R73, -R88 ;  /* 0x0000004902497223 */ /* 0x000fe20000010858 */
[----:B------:R-:W-:Y:S01]  /*15690*/  F2FP.SATFINITE.E4M3.F32.PACK_AB_MERGE_C R223, R119, R50, RZ ;  /* 0x0000003277df723e */ /* 0x000fe200048070ff */
[----:B-----5:R-:W-:-:S04]  /*156a0*/  FADD.FTZ R50, R99, R42 ;  /* 0x0000002a63327221 */ /* 0x020fc80000010000 */
[----:B------:R-:W0:Y:S01]  /*156b0*/  MUFU.EX2 R102, R102 ;  /* 0x0000006600667308 */ /* 0x000e220000000800 */
[----:B-1----:R-:W-:-:S01]  /*156c0*/  FADD.FTZ R42, R84, R87 ;  /* 0x00000057542a7221 */ /* 0x002fc20000010000 */
[----:B------:R-:W-:Y:S01]  /*156d0*/  FFMA.FTZ R101, R2, R159, -R88 ;  /* 0x0000009f02657223 */ /* 0x000fe20000010858 */
[----:B------:R-:W-:-:S05]  /*156e0*/  F2FP.SATFINITE.E4M3.F32.PACK_AB_MERGE_C R227, R135, R34, RZ ;  /* 0x0000002287e3723e */ /* 0x000fca00048070ff */
[----:B------:R-:W1:Y:S01]  /*156f0*/  MUFU.EX2 R75, R75 ;  /* 0x0000004b004b7308 */ /* 0x000e620000000800 */
[----:B------:R-:W-:-:S01]  /*15700*/  FFMA.FTZ R104, R2, R77, -R88 ;  /* 0x0000004d02687223 */ /* 0x000fc20000010858 */
[----:B--2---:R-:W-:-:S06]  /*15710*/  FADD.FTZ R42, R93, R42 ;  /* 0x0000002a5d2a7221 */ /* 0x004fcc0000010000 */
[----:B------:R-:W2:Y:S01]  /*15720*/  MUFU.EX2 R86, R86 ;  /* 0x0000005600567308 */ /* 0x000ea20000000800 */
[----:B------:R-:W-:-:S07]  /*15730*/  FFMA.FTZ R77, R2, R161, -R88 ;  /* 0x000000a1024d7223 */ /* 0x000fce0000010858 */
[----:B------:R-:W4:Y:S08]  /*15740*/  MUFU.EX2 R72, R72 ;  /* 0x0000004800487308 */ /* 0x000f300000000800 */
[----:B------:R5:W-:Y:S08]  /*15750*/  MUFU.EX2 R34, R85 ;  /* 0x0000005500227308 */ /* 0x000bf00000000800 */
[----:B------:R-:W4:Y:S01]  /*15760*/  MUFU.EX2 R73, R73 ;  /* 0x0000004900497308 */ /* 0x000f220000000800 */
[----:B-----5:R-:W-:-:S04]  /*15770*/  FADD.FTZ R85, R15, R50 ;  /* 0x000000320f557221 */ /* 0x020fc80000010000 */
[----:B------:R-:W-:Y:S01]  /*15780*/  FADD.FTZ R87, R66, R85 ;  /* 0x0000005542577221 */ /* 0x000fe20000010000 */
[----:B---3--:R-:W-:-:S02]  /*15790*/  FADD.FTZ R85, R97, R42 ;  /* 0x0000002a61557221 */ /* 0x008fc40000010000 */
[----:B------:R-:W3:Y:S01]  /*157a0*/  MUFU.EX2 R79, R79 ;  /* 0x0000004f004f7308 */ /* 0x000ee20000000800 */
[----:B------:R-:W-:-:S01]  /*157b0*/  FADD.FTZ R42, R70, R87 ;  /* 0x00000057462a7221 */ /* 0x000fc20000010000 */
[----:B0-----:R-:W-:-:S06]  /*157c0*/  FADD.FTZ R85, R102, R85 ;  /* 0x0000005566557221 */ /* 0x001fcc0000010000 */
[----:B------:R-:W0:Y:S01]  /*157d0*/  MUFU.EX2 R101, R101 ;  /* 0x0000006500657308 */ /* 0x000e220000000800 */
[----:B------:R-:W-:-:S01]  /*157e0*/  FFMA.FTZ R98, R2, R81, -R88 ;  /* 0x0000005102627223 */ /* 0x000fc20000010858 */
[----:B-1----:R-:W-:-:S06]  /*157f0*/  FADD.FTZ R87, R75, R42 ;  /* 0x0000002a4b577221 */ /* 0x002fcc0000010000 */
[----:B------:R-:W1:Y:S01]  /*15800*/  MUFU.EX2 R104, R104 ;  /* 0x0000006800687308 */ /* 0x000e620000000800 */
[----:B--2---:R-:W-:-:S01]  /*15810*/  FADD.FTZ R42, R86, R85 ;  /* 0x00000055562a7221 */ /* 0x004fc20000010000 */
[----:B------:R-:W-:Y:S01]  /*15820*/  FFMA.FTZ R81, R2, R163, -R88 ;  /* 0x000000a302517223 */ /* 0x000fe20000010858 */
[----:B----4-:R-:W-:-:S05]  /*15830*/  FADD.FTZ R50, R72, R87 ;  /* 0x0000005748327221 */ /* 0x010fca0000010000 */
[----:B------:R-:W2:Y:S01]  /*15840*/  MUFU.EX2 R83, R83 ;  /* 0x0000005300537308 */ /* 0x000ea20000000800 */
[----:B------:R-:W-:Y:S01]  /*15850*/  F2FP.SATFINITE.E4M3.F32.PACK_AB_MERGE_C R225, R123, R14, R225 ;  /* 0x0000000e7be1723e */ /* 0x000fe200048070e1 */
[----:B------:R-:W-:-:S06]  /*15860*/  FADD.FTZ R14, R73, R42 ;  /* 0x0000002a490e7221 */ /* 0x000fcc0000010000 */
[----:B------:R-:W4:Y:S01]  /*15870*/  MUFU.EX2 R77, R77 ;  /* 0x0000004d004d7308 */ /* 0x000f220000000800 */
[C---:B---3--:R-:W-:Y:S01]  /*15880*/  F2FP.SATFINITE.E4M3.F32.PACK_AB_MERGE_C R213, R79.reuse, R72, RZ ;  /* 0x000000484fd5723e */ /* 0x048fe200048070ff */
[----:B------:R-:W-:-:S06]  /*15890*/  FADD.FTZ R85, R79, R50 ;  /* 0x000000324f557221 */ /* 0x000fcc0000010000 */
[----:B------:R-:W-:Y:S01]  /*158a0*/  MUFU.EX2 R13, R13 ;  /* 0x0000000d000d7308 */ /* 0x000fe20000000800 */
[----:B0-----:R-:W-:-:S07]  /*158b0*/  FADD.FTZ R79, R101, R14 ;  /* 0x0000000e654f7221 */ /* 0x001fce0000010000 */
[----:B------:R-:W0:Y:S01]  /*158c0*/  MUFU.EX2 R98, R98 ;  /* 0x0000006200627308 */ /* 0x000e220000000800 */
[----:B------:R-:W-:-:S01]  /*158d0*/  FFMA.FTZ R189, R2, R189, -R88 ;  /* 0x000000bd02bd7223 */ /* 0x000fc20000010858 */
[----:B------:R-:W-:Y:S01]  /*158e0*/  FADD.FTZ R14, R74, R85 ;  /* 0x000000554a0e7221 */ /* 0x000fe20000010000 */
[----:B-1----:R-:W-:-:S05]  /*158f0*/  F2FP.SATFINITE.E4M3.F32.PACK_AB_MERGE_C R212, R104, R101, RZ ;  /* 0x0000006568d4723e */ /* 0x002fca00048070ff */
[----:B------:R-:W1:Y:S01]  /*15900*/  MUFU.EX2 R56, R56 ;  /* 0x0000003800387308 */ /* 0x000e620000000800 */
[----:B------:R-:W-:-:S07]  /*15910*/  FADD.FTZ R104, R104, R79 ;  /* 0x0000004f68687221 */ /* 0x000fce0000010000 */
[----:B------:R-:W3:Y:S01]  /*15920*/  MUFU.EX2 R81, R81 ;  /* 0x0000005100517308 */ /* 0x000ee20000000800 */
[----:B--2---:R-:W-:-:S01]  /*15930*/  FADD.FTZ R14, R83, R14 ;  /* 0x0000000e530e7221 */ /* 0x004fc20000010000 */
[----:B------:R-:W-:-:S06]  /*15940*/  F2FP.SATFINITE.E4M3.F32.PACK_AB_MERGE_C R223, R21, R46, R223 ;  /* 0x0000002e15df723e */ /* 0x000fcc00048070df */
[----:B------:R-:W2:Y:S01]  /*15950*/  MUFU.EX2 R60, R60 ;  /* 0x0000003c003c7308 */ /* 0x000ea20000000800 */
[----:B----4-:R-:W-:-:S07]  /*15960*/  FADD.FTZ R21, R77, R104 ;  /* 0x000000684d157221 */ /* 0x010fce0000010000 */
[----:B------:R-:W4:Y:S01]  /*15970*/  MUFU.EX2 R108, R108 ;  /* 0x0000006c006c7308 */ /* 0x000f220000000800 */
[----:B------:R-:W-:-:S01]  /*15980*/  FFMA.FTZ R191, R2, R191, -R88 ;  /* 0x000000bf02bf7223 */ /* 0x000fc20000010858 */
[----:B------:R-:W-:-:S06]  /*15990*/  F2FP.SATFINITE.E4M3.F32.PACK_AB_MERGE_C R227, R131, R30, R227 ;  /* 0x0000001e83e3723e */ /* 0x000fcc00048070e3 */
[----:B------:R-:W5:Y:S01]  /*159a0*/  MUFU.EX2 R59, R59 ;  /* 0x0000003b003b7308 */ /* 0x000f620000000800 */
[----:B0-----:R-:W-:-:S07]  /*159b0*/  FADD.FTZ R30, R98, R21 ;  /* 0x00000015621e7221 */ /* 0x001fce0000010000 */
[----:B------:R-:W0:Y:S01]  /*159c0*/  MUFU.EX2 R57, R189 ;  /* 0x000000bd00397308 */ /* 0x000e220000000800 */
[----:B-1----:R-:W-:-:S07]  /*159d0*/  F2FP.SATFINITE.E4M3.F32.PACK_AB_MERGE_C R215, R56, R13, RZ ;  /* 0x0000000d38d7723e */ /* 0x002fce00048070ff */
[----:B------:R-:W-:Y:S08]  /*159e0*/  MUFU.EX2 R40, R40 ;  /* 0x0000002800287308 */ /* 0x000ff00000000800 */
[----:B------:R-:W1:Y:S08]  /*159f0*/  MUFU.EX2 R41, R41 ;  /* 0x0000002900297308 */ /* 0x000e700000000800 */
[----:B------:R3:W-:Y:S08]  /*15a00*/  MUFU.EX2 R42, R65 ;  /* 0x00000041002a7308 */ /* 0x0007f00000000800 */
[----:B------:R-:W1:Y:S01]  /*15a10*/  MUFU.EX2 R106, R106 ;  /* 0x0000006a006a7308 */ /* 0x000e620000000800 */
[----:B---3--:R-:W-:-:S01]  /*15a20*/  FADD.FTZ R65, R13, R14 ;  /* 0x0000000e0d417221 */ /* 0x008fc20000010000 */
[----:B------:R-:W-:-:S03]  /*15a30*/  FADD.FTZ R13, R81, R30 ;  /* 0x0000001e510d7221 */ /* 0x000fc60000010000 */
[----:B------:R-:W-:-:S03]  /*15a40*/  FADD.FTZ R65, R56, R65 ;  /* 0x0000004138417221 */ /* 0x000fc60000010000 */
[----:B------:R-:W3:Y:S01]  /*15a50*/  MUFU.EX2 R61, R191 ;  /* 0x000000bf003d7308 */ /* 0x000ee20000000800 */
[----:B--2---:R-:W-:-:S01]  /*15a60*/  FADD.FTZ R30, R60, R65 ;  /* 0x000000413c1e7221 */ /* 0x004fc20000010000 */
[C---:B----4-:R-:W-:Y:S01]  /*15a70*/  F2FP.SATFINITE.E4M3.F32.PACK_AB_MERGE_C R214, R108.reuse, R81, RZ ;  /* 0x000000516cd6723e */ /* 0x050fe200048070ff */
[----:B------:R-:W-:-:S05]  /*15a80*/  FADD.FTZ R108, R108, R13 ;  /* 0x0000000d6c6c7221 */ /* 0x000fca0000010000 */
[----:B------:R-:W-:Y:S01]  /*15a90*/  MUFU.EX2 R24, R24 ;  /* 0x0000001800187308 */ /* 0x000fe20000000800 */
[----:B-----5:R-:W-:-:S07]  /*15aa0*/  FADD.FTZ R21, R59, R30 ;  /* 0x0000001e3b157221 */ /* 0x020fce0000010000 */
[----:B------:R-:W2:Y:S01]  /*15ab0*/  MUFU.EX2 R25, R25 ;  /* 0x0000001900197308 */ /* 0x000ea20000000800 */
[----:B0-----:R-:W-:-:S07]  /*15ac0*/  FADD.FTZ R13, R57, R108 ;  /* 0x0000006c390d7221 */ /* 0x001fce0000010000 */
[----:B------:R-:W0:Y:S08]  /*15ad0*/  MUFU.EX2 R44, R44 ;  /* 0x0000002c002c7308 */ /* 0x000e300000000800 */
[----:B------:R-:W4:Y:S01]  /*15ae0*/  MUFU.EX2 R112, R112 ;  /* 0x0000007000707308 */ /* 0x000f220000000800 */
[----:B-1----:R-:W-:Y:S01]  /*15af0*/  F2FP.SATFINITE.E4M3.F32.PACK_AB_MERGE_C R209, R41, R40, RZ ;  /* 0x0000002829d1723e */ /* 0x002fe200048070ff */
[----:B------:R-:W-:-:S06]  /*15b00*/  FFMA.FTZ R165, R2, R165, -R88 ;  /* 0x000000a502a57223 */ /* 0x000fcc0000010858 */
[----:B------:R-:W1:Y:S01]  /*15b10*/  MUFU.EX2 R49, R49 ;  /* 0x0000003100317308 */ /* 0x000e620000000800 */
[----:B------:R-:W-:Y:S01]  /*15b20*/  F2FP.SATFINITE.E4M3.F32.PACK_AB_MERGE_C R221, R107, R38, R221 ;  /* 0x000000266bdd723e */ /* 0x000fe200048070dd */
[----:B------:R-:W-:Y:S01]  /*15b30*/  FADD.FTZ R40, R40, R21 ;  /* 0x0000001528287221 */ /* 0x000fe20000010000 */
[----:B------:R-:W-:-:S05]  /*15b40*/  FADD.FTZ R38, R106, R13 ;  /* 0x0000000d6a267221 */ /* 0x000fca0000010000 */
[----:B------:R-:W5:Y:S01]  /*15b50*/  MUFU.EX2 R110, R110 ;  /* 0x0000006e006e7308 */ /* 0x000f620000000800 */
[----:B------:R-:W-:-:S01]  /*15b60*/  FADD.FTZ R41, R41, R40 ;  /* 0x0000002829297221 */ /* 0x000fc20000010000 */
[----:B---3--:R-:W-:Y:S01]  /*15b70*/  FADD.FTZ R13, R61, R38 ;  /* 0x000000263d0d7221 */ /* 0x008fe20000010000 */
[----:B--2---:R-:W-:Y:S01]  /*15b80*/  F2FP.SATFINITE.E4M3.F32.PACK_AB_MERGE_C R211, R25, R24, RZ ;  /* 0x0000001819d3723e */ /* 0x004fe200048070ff */
[----:B------:R-:W-:-:S04]  /*15b90*/  FFMA.FTZ R193, R2, R193, -R88 ;  /* 0x000000c102c17223 */ /* 0x000fc80000010858 */
[----:B------:R-:W2:Y:S01]  /*15ba0*/  MUFU.EX2 R69, R165 ;  /* 0x000000a500457308 */ /* 0x000ea20000000800 */
[----:B0-----:R-:W-:-:S01]  /*15bb0*/  FADD.FTZ R38, R44, R41 ;  /* 0x000000292c267221 */ /* 0x001fc20000010000 */
[C---:B----4-:R-:W-:Y:S01]  /*15bc0*/  F2FP.SATFINITE.E4M3.F32.PACK_AB_MERGE_C R208, R112.reuse, R61, RZ ;  /* 0x0000003d70d0723e */ /* 0x050fe200048070ff */
[----:B------:R-:W-:-:S05]  /*15bd0*/  FADD.FTZ R112, R112, R13 ;  /* 0x0000000d70707221 */ /* 0x000fca0000010000 */
[----:B------:R-:W-:Y:S01]  /*15be0*/  MUFU.EX2 R20, R20 ;  /* 0x0000001400147308 */ /* 0x000fe20000000800 */
[----:B-1----:R-:W-:Y:S01]  /*15bf0*/  F2FP.SATFINITE.E4M3.F32.PACK_AB_MERGE_C R211, R49, R44, R211 ;  /* 0x0000002c31d3723e */ /* 0x002fe200048070d3 */
[----:B------:R-:W-:-:S06]  /*15c00*/  FFMA.FTZ R167, R2, R167, -R88 ;  /* 0x000000a702a77223 */ /* 0x000fcc0000010858 */
[----:B------:R-:W0:Y:S01]  /*15c10*/  MUFU.EX2 R33, R33 ;  /* 0x0000002100217308 */ /* 0x000e220000000800 */
[----:B------:R-:W-:-:S01]  /*15c20*/  FADD.FTZ R49, R49, R38 ;  /* 0x0000002631317221 */ /* 0x000fc20000010000 */
[----:B------:R-:W-:-:S06]  /*15c30*/  FADD.FTZ R13, R45, R112 ;  /* 0x000000702d0d7221 */ /* 0x000fcc0000010000 */
[----:B------:R-:W1:Y:S01]  /*15c40*/  MUFU.EX2 R28, R28 ;  /* 0x0000001c001c7308 */ /* 0x000e620000000800 */
[----:B------:R-:W-:-:S01]  /*15c50*/  FFMA.FTZ R195, R2, R195, -R88 ;  /* 0x000000c302c37223 */ /* 0x000fc20000010858 */
[----:B------:R-:W-:-:S06]  /*15c60*/  F2FP.SATFINITE.E4M3.F32.PACK_AB_MERGE_C R219, R66, R15, RZ ;  /* 0x0000000f42db723e */ /* 0x000fcc00048070ff */
[----:B------:R-:W3:Y:S01]  /*15c70*/  MUFU.EX2 R29, R29 ;  /* 0x0000001d001d7308 */ /* 0x000ee20000000800 */
[----:B------:R-:W-:-:S01]  /*15c80*/  FADD.FTZ R24, R24, R49 ;  /* 0x0000003118187221 */ /* 0x000fc20000010000 */
[----:B-----5:R-:W-:-:S06]  /*15c90*/  FADD.FTZ R38, R110, R13 ;  /* 0x0000000d6e267221 */ /* 0x020fcc0000010000 */
[----:B------:R-:W4:Y:S01]  /*15ca0*/  MUFU.EX2 R26, R193 ;  /* 0x000000c1001a7308 */ /* 0x000f220000000800 */
[----:B------:R-:W-:-:S01]  /*15cb0*/  FADD.FTZ R25, R25, R24 ;  /* 0x0000001819197221 */ /* 0x000fc20000010000 */
[C-C-:B------:R-:W-:Y:S01]  /*15cc0*/  FFMA.FTZ R63, R2.reuse, R63, -R88.reuse ;  /* 0x0000003f023f7223 */ /* 0x140fe20000010858 */
[----:B------:R-:W-:-:S05]  /*15cd0*/  FFMA.FTZ R169, R2, R169, -R88 ;  /* 0x000000a902a97223 */ /* 0x000fca0000010858 */
[----:B------:R-:W5:Y:S01]  /*15ce0*/  MUFU.EX2 R15, R167 ;  /* 0x000000a7000f7308 */ /* 0x000f620000000800 */
[----:B------:R-:W-:-:S01]  /*15cf0*/  FFMA.FTZ R197, R2, R197, -R88 ;  /* 0x000000c502c57223 */ /* 0x000fc20000010858 */
[C-C-:B------:R-:W-:Y:S01]  /*15d00*/  FFMA.FTZ R53, R2.reuse, R53, -R88.reuse ;  /* 0x0000003502357223 */ /* 0x140fe20000010858 */
[----:B------:R-:W-:-:S01]  /*15d10*/  FFMA.FTZ R67, R2, R67, -R88 ;  /* 0x0000004302437223 */ /* 0x000fc20000010858 */
[C-C-:B------:R-:W-:Y:S01]  /*15d20*/  FFMA.FTZ R171, R2.reuse, R171, -R88.reuse ;  /* 0x000000ab02ab7223 */ /* 0x140fe20000010858 */
[----:B------:R-:W-:-:S01]  /*15d30*/  FFMA.FTZ R199, R2, R199, -R88 ;  /* 0x000000c702c77223 */ /* 0x000fc20000010858 */
[C-C-:B------:R-:W-:Y:S01]  /*15d40*/  FFMA.FTZ R71, R2.reuse, R71, -R88.reuse ;  /* 0x0000004702477223 */ /* 0x140fe20000010858 */
[----:B------:R-:W-:-:S01]  /*15d50*/  FFMA.FTZ R201, R2, R201, -R88 ;  /* 0x000000c902c97223 */ /* 0x000fc20000010858 */
[----:B------:R-:W5:Y:S01]  /*15d60*/  MUFU.EX2 R195, R195 ;  /* 0x000000c300c37308 */ /* 0x000f620000000800 */
[----:B------:R-:W-:-:S01]  /*15d70*/  FFMA.FTZ R173, R2, R173, -R88 ;  /* 0x000000ad02ad7223 */ /* 0x000fc20000010858 */
[----:B------:R-:W-:Y:S01]  /*15d80*/  FFMA.FTZ R203, R2, R203, -R88 ;  /* 0x000000cb02cb7223 */ /* 0x000fe20000010858 */
[----:B--2---:R-:W-:-:S01]  /*15d90*/  FADD.FTZ R13, R69, R38 ;  /* 0x00000026450d7221 */ /* 0x004fc20000010000 */
[----:B------:R-:W-:Y:S01]  /*15da0*/  FFMA.FTZ R88, R2, R205, -R88 ;  /* 0x000000cd02587223 */ /* 0x000fe20000010858 */
[----:B0-----:R-:W-:Y:S01]  /*15db0*/  F2FP.SATFINITE.E4M3.F32.PACK_AB_MERGE_C R205, R33, R20, RZ ;  /* 0x0000001421cd723e */ /* 0x001fe200048070ff */
[----:B-1----:R-:W-:-:S02]  /*15dc0*/  FADD.FTZ R38, R28, R25 ;  /* 0x000000191c267221 */ /* 0x002fc40000010000 */
[----:B------:R-:W-:Y:S01]  /*15dd0*/  MUFU.EX2 R36, R36 ;  /* 0x0000002400247308 */ /* 0x000fe20000000800 */
[----:B------:R-:W-:-:S01]  /*15de0*/  FADD.FTZ R13, R34, R13 ;  /* 0x0000000d220d7221 */ /* 0x000fc20000010000 */
[----:B---3--:R-:W-:-:S06]  /*15df0*/  F2FP.SATFINITE.E4M3.F32.PACK_AB_MERGE_C R205, R29, R28, R205 ;  /* 0x0000001c1dcd723e */ /* 0x008fcc00048070cd */
[----:B------:R-:W0:Y:S01]  /*15e00*/  MUFU.EX2 R43, R43 ;  /* 0x0000002b002b7308 */ /* 0x000e220000000800 */
[----:B------:R-:W-:-:S01]  /*15e10*/  FADD.FTZ R29, R29, R38 ;  /* 0x000000261d1d7221 */ /* 0x000fc20000010000 */
[----:B----4-:R-:W-:-:S06]  /*15e20*/  FADD.FTZ R28, R26, R13 ;  /* 0x0000000d1a1c7221 */ /* 0x010fcc0000010000 */
[----:B------:R-:W1:Y:S01]  /*15e30*/  MUFU.EX2 R32, R32 ;  /* 0x0000002000207308 */ /* 0x000e620000000800 */
[----:B------:R-:W-:-:S07]  /*15e40*/  FADD.FTZ R20, R20, R29 ;  /* 0x0000001d14147221 */ /* 0x000fce0000010000 */
[----:B------:R-:W2:Y:S01]  /*15e50*/  MUFU.EX2 R37, R37 ;  /* 0x0000002500257308 */ /* 0x000ea20000000800 */
[----:B-----5:R-:W-:-:S07]  /*15e60*/  FADD.FTZ R28, R15, R28 ;  /* 0x0000001c0f1c7221 */ /* 0x020fce0000010000 */
[----:B------:R-:W3:Y:S01]  /*15e70*/  MUFU.EX2 R63, R63 ;  /* 0x0000003f003f7308 */ /* 0x000ee20000000800 */
[----:B------:R-:W-:-:S01]  /*15e80*/  FADD.FTZ R33, R33, R20 ;  /* 0x0000001421217221 */ /* 0x000fc20000010000 */
[----:B------:R-:W-:Y:S01]  /*15e90*/  FADD.FTZ R13, R195, R28 ;  /* 0x0000001cc30d7221 */ /* 0x000fe20000010000 */
[----:B------:R-:W4:Y:S05]  /*15ea0*/  @P0 LDC R29, c[0x0][0x44c] ;  /* 0x00011300ff1d0b82 */ /* 0x000f2a0000000800 */
[----:B------:R-:W5:Y:S01]  /*15eb0*/  MUFU.EX2 R14, R169 ;  /* 0x000000a9000e7308 */ /* 0x000f620000000800 */
[----:B0-----:R-:W-:Y:S01]  /*15ec0*/  F2FP.SATFINITE.E4M3.F32.PACK_AB_MERGE_C R207, R43, R36, RZ ;  /* 0x000000242bcf723e */ /* 0x001fe200048070ff */
[----:B-1----:R-:W-:Y:S01]  /*15ed0*/  FADD.FTZ R28, R32, R33 ;  /* 0x00000021201c7221 */ /* 0x002fe20000010000 */
[----:B------:R-:W-:-:S05]  /*15ee0*/  F2FP.SATFINITE.E4M3.F32.PACK_AB_MERGE_C R195, R42, R195, RZ ;  /* 0x000000c32ac3723e */ /* 0x000fca00048070ff */
[----:B------:R-:W0:Y:S01]  /*15ef0*/  MUFU.EX2 R197, R197 ;  /* 0x000000c500c57308 */ /* 0x000e220000000800 */
[----:B------:R-:W-:Y:S01]  /*15f00*/  F2FP.SATFINITE.E4M3.F32.PACK_AB_MERGE_C R69, R34, R69, RZ ;  /* 0x000000452245723e */ /* 0x000fe200048070ff */
[----:B------:R-:W-:Y:S01]  /*15f10*/  FADD.FTZ R42, R42, R13 ;  /* 0x0000000d2a2a7221 */ /* 0x000fe20000010000 */
[----:B------:R-:W1:Y:S05]  /*15f20*/  @P0 LDC R34, c[0x0][0x450] ;  /* 0x00011400ff220b82 */ /* 0x000e6a0000000800 */
[----:B------:R-:W-:Y:S01]  /*15f30*/  MUFU.EX2 R27, R27 ;  /* 0x0000001b001b7308 */ /* 0x000fe20000000800 */
[C---:B--2---:R-:W-:Y:S01]  /*15f40*/  F2FP.SATFINITE.E4M3.F32.PACK_AB_MERGE_C R207, R37.reuse, R32, R207 ;  /* 0x0000002025cf723e */ /* 0x044fe200048070cf */
[----:B------:R-:W-:-:S06]  /*15f50*/  FADD.FTZ R37, R37, R28 ;  /* 0x0000001c25257221 */ /* 0x000fcc0000010000 */
[----:B------:R-:W-:Y:S01]  /*15f60*/  MUFU.EX2 R52, R52 ;  /* 0x0000003400347308 */ /* 0x000fe20000000800 */
[----:B---3--:R-:W-:-:S07]  /*15f70*/  FADD.FTZ R13, R63, R42 ;  /* 0x0000002a3f0d7221 */ /* 0x008fce0000010000 */
[----:B------:R-:W2:Y:S08]  /*15f80*/  MUFU.EX2 R47, R47 ;  /* 0x0000002f002f7308 */ /* 0x000eb00000000800 */
[----:B------:R-:W3:Y:S01]  /*15f90*/  MUFU.EX2 R30, R53 ;  /* 0x00000035001e7308 */ /* 0x000ee20000000800 */
[----:B------:R-:W-:-:S07]  /*15fa0*/  FADD.FTZ R36, R36, R37 ;  /* 0x0000002524247221 */ /* 0x000fce0000010000 */
[----:B------:R-:W4:Y:S01]  /*15fb0*/  MUFU.EX2 R48, R48 ;  /* 0x0000003000307308 */ /* 0x000f220000000800 */
[----:B-----5:R-:W-:-:S07]  /*15fc0*/  FADD.FTZ R32, R14, R13 ;  /* 0x0000000d0e207221 */ /* 0x020fce0000010000 */
[----:B------:R-:W5:Y:S01]  /*15fd0*/  MUFU.EX2 R67, R67 ;  /* 0x0000004300437308 */ /* 0x000f620000000800 */
[----:B------:R-:W-:-:S01]  /*15fe0*/  FADD.FTZ R36, R43, R36 ;  /* 0x000000242b247221 */ /* 0x000fc20000010000 */
[----:B0-----:R-:W-:-:S06]  /*15ff0*/  FADD.FTZ R13, R197, R32 ;  /* 0x00000020c50d7221 */ /* 0x001fcc0000010000 */
[----:B------:R-:W0:Y:S01]  /*16000*/  MUFU.EX2 R24, R171 ;  /* 0x000000ab00187308 */ /* 0x000e220000000800 */
[----:B------:R-:W-:Y:S01]  /*16010*/  F2FP.SATFINITE.E4M3.F32.PACK_AB_MERGE_C R216, R117, R100, RZ ;  /* 0x0000006475d8723e */ /* 0x000fe200048070ff */
[----:B--2---:R-:W-:Y:S01]  /*16020*/  FADD.FTZ R21, R47, R36 ;  /* 0x000000242f157221 */ /* 0x004fe20000010000 */
[----:B------:R-:W-:-:S05]  /*16030*/  F2FP.SATFINITE.E4M3.F32.PACK_AB_MERGE_C R25, R52, R27, RZ ;  /* 0x0000001b3419723e */ /* 0x000fca00048070ff */
[----:B------:R-:W2:Y:S01]  /*16040*/  MUFU.EX2 R199, R199 ;  /* 0x000000c700c77308 */ /* 0x000ea20000000800 */
[C---:B---3--:R-:W-:Y:S01]  /*16050*/  F2FP.SATFINITE.E4M3.F32.PACK_AB_MERGE_C R197, R30.reuse, R197, RZ ;  /* 0x000000c51ec5723e */ /* 0x048fe200048070ff */
[----:B------:R-:W-:Y:S01]  /*16060*/  FADD.FTZ R30, R30, R13 ;  /* 0x0000000d1e1e7221 */ /* 0x000fe20000010000 */
[----:B------:R-:W-:-:S05]  /*16070*/  F2FP.SATFINITE.E4M3.F32.PACK_AB_MERGE_C R216, R89, R82, R216 ;  /* 0x0000005259d8723e */ /* 0x000fca00048070d8 */
[----:B------:R-:W3:Y:S01]  /*16080*/  MUFU.EX2 R20, R71 ;  /* 0x0000004700147308 */ /* 0x000ee20000000800 */
[C---:B----4-:R-:W-:Y:S01]  /*16090*/  F2FP.SATFINITE.E4M3.F32.PACK_AB_MERGE_C R89, R48.reuse, R47, R25 ;  /* 0x0000002f3059723e */ /* 0x050fe20004807019 */
[----:B------:R-:W-:Y:S01]  /*160a0*/  FADD.FTZ R48, R48, R21 ;  /* 0x0000001530307221 */ /* 0x000fe20000010000 */
[----:B-----5:R-:W-:-:S01]  /*160b0*/  FADD.FTZ R13, R67, R30 ;  /* 0x0000001e430d7221 */ /* 0x020fc20000010000 */
[----:B------:R-:W-:-:S04]  /*160c0*/  @P0 IMAD.HI.U32 R21, R144, R29, RZ ;  /* 0x0000001d90150227 */ /* 0x000fc800078e00ff */
[----:B------:R-:W-:Y:S01]  /*160d0*/  MUFU.EX2 R35, R35 ;  /* 0x0000002300237308 */ /* 0x000fe20000000800 */
[----:B------:R-:W-:-:S07]  /*160e0*/  F2FP.SATFINITE.E4M3.F32.PACK_AB_MERGE_C R204, R15, R26, R195 ;  /* 0x0000001a0fcc723e */ /* 0x000fce00048070c3 */
[----:B------:R-:W4:Y:S01]  /*160f0*/  MUFU.EX2 R12, R12 ;  /* 0x0000000c000c7308 */ /* 0x000f220000000800 */
[----:B0-----:R-:W-:-:S01]  /*16100*/  FADD.FTZ R26, R24, R13 ;  /* 0x0000000d181a7221 */ /* 0x001fc20000010000 */
[----:B------:R-:W-:Y:S01]  /*16110*/  IMAD.MOV.U32 R15, RZ, RZ, R144 ;  /* 0x000000ffff0f7224 */ /* 0x000fe200078e0090 */
[----:B-1----:R-:W-:-:S05]  /*16120*/  @P0 SHF.R.U32.HI R15, RZ, R34, R21 ;  /* 0x00000022ff0f0219 */ /* 0x002fca0000011615 */
[----:B------:R-:W0:Y:S01]  /*16130*/  MUFU.EX2 R31, R31 ;  /* 0x0000001f001f7308 */ /* 0x000e220000000800 */
[----:B--2---:R-:W-:-:S07]  /*16140*/  FADD.FTZ R13, R199, R26 ;  /* 0x0000001ac70d7221 */ /* 0x004fce0000010000 */
[----:B------:R-:W1:Y:S01]  /*16150*/  MUFU.EX2 R201, R201 ;  /* 0x000000c900c97308 */ /* 0x000e620000000800 */
[----:B------:R-:W-:Y:S02]  /*16160*/  IADD3 R15, R15, R140, -R142 ;  /* 0x0000008c0f0f7210 */ /* 0x000fe40007ffe88e */
[----:B------:R-:W-:Y:S01]  /*16170*/  F2FP.SATFINITE.E4M3.F32.PACK_AB_MERGE_C R206, R14, R63, R197 ;  /* 0x0000003f0ece723e */ /* 0x000fe200048070c5 */
[----:B------:R-:W-:Y:S01]  /*16180*/  IMAD.MOV.U32 R14, RZ, RZ, RZ ;  /* 0x000000ffff0e7224 */ /* 0x000fe200078e00ff */
[C---:B---3--:R-:W-:Y:S01]  /*16190*/  F2FP.SATFINITE.E4M3.F32.PACK_AB_MERGE_C R199, R20.reuse, R199, RZ ;  /* 0x000000c714c7723e */ /* 0x048fe200048070ff */
[----:B------:R-:W-:-:S01]  /*161a0*/  FADD.FTZ R20, R20, R13 ;  /* 0x0000000d14147221 */ /* 0x000fc20000010000 */
[----:B----4-:R-:W-:Y:S01]  /*161b0*/  F2FP.SATFINITE.E4M3.F32.PACK_AB_MERGE_C R13, R12, R35, RZ ;  /* 0x000000230c0d723e */ /* 0x010fe200048070ff */
[----:B------:R-:W-:Y:S01]  /*161c0*/  IMAD.HI R15, R15, -0x6db6db6d, R14 ;  /* 0x924924930f0f7827 */ /* 0x000fe200078e020e */
[----:B------:R-:W-:Y:S02]  /*161d0*/  F2FP.SATFINITE.E4M3.F32.PACK_AB_MERGE_C R224, R115, R90, RZ ;  /* 0x0000005a73e0723e */ /* 0x000fe400048070ff */
[----:B0-----:R-:W-:-:S02]  /*161e0*/  F2FP.SATFINITE.E4M3.F32.PACK_AB_MERGE_C R90, R64, R31, R13 ;  /* 0x0000001f405a723e */ /* 0x001fc4000480700d */
[----:B------:R-:W-:Y:S01]  /*161f0*/  F2FP.SATFINITE.E4M3.F32.PACK_AB_MERGE_C R217, R95, R58, RZ ;  /* 0x0000003a5fd9723e */ /* 0x000fe200048070ff */
[----:B-1----:R-:W-:-:S01]  /*16200*/  FADD.FTZ R13, R201, R20 ;  /* 0x00000014c90d7221 */ /* 0x002fc20000010000 */
[----:B------:R-:W-:Y:S01]  /*16210*/  SHF.R.U32.HI R20, RZ, 0x1f, R15 ;  /* 0x0000001fff147819 */ /* 0x000fe2000001160f */
[----:B------:R-:W0:Y:S03]  /*16220*/  MUFU.EX2 R28, R173 ;  /* 0x000000ad001c7308 */ /* 0x000e260000000800 */
[----:B------:R-:W-:Y:S01]  /*16230*/  LEA.HI.SX32 R20, R15, R20, 0x19 ;  /* 0x000000140f147211 */ /* 0x000fe200078fcaff */
[----:B------:R-:W-:Y:S01]  /*16240*/  @!P2 VIADD R136, R136, 0x2e840 ;  /* 0x0002e8408888a836 */ /* 0x000fe20000000000 */
[----:B------:R-:W-:Y:S02]  /*16250*/  F2FP.SATFINITE.E4M3.F32.PACK_AB_MERGE_C R217, R91, R54, R217 ;  /* 0x000000365bd9723e */ /* 0x000fe400048070d9 */
[----:B------:R-:W-:Y:S01]  /*16260*/  VIMNMX R91, RZ, R20, !PT ;  /* 0x00000014ff5b7248 */ /* 0x000fe20007fe0100 */
[----:B------:R-:W-:Y:S01]  /*16270*/  MUFU.EX2 R203, R203 ;  /* 0x000000cb00cb7308 */ /* 0x000fe20000000800 */
[----:B------:R-:W-:-:S01]  /*16280*/  FADD.FTZ R27, R27, R48 ;  /* 0x000000301b1b7221 */ /* 0x000fc20000010000 */
[----:B------:R-:W-:Y:S01]  /*16290*/  @!P2 PRMT R136, RZ, 0x654, R136 ;  /* 0x00000654ff88a816 */ /* 0x000fe20000000088 */
[----:B------:R-:W-:Y:S01]  /*162a0*/  VIADD R15, R138, 0xfffffffe ;  /* 0xfffffffe8a0f7836 */ /* 0x000fe20000000000 */
[----:B------:R1:W-:Y:S04]  /*162b0*/  STL [R1+0x3c], R91 ;  /* 0x00003c5b01007387 */ /* 0x0003e80000100800 */
[----:B------:R-:W2:Y:S01]  /*162c0*/  MUFU.EX2 R88, R88 ;  /* 0x0000005800587308 */ /* 0x000ea20000000800 */
[----:B------:R-:W-:-:S01]  /*162d0*/  FADD.FTZ R52, R52, R27 ;  /* 0x0000001b34347221 */ /* 0x000fc20000010000 */
[----:B------:R1:W-:Y:S01]  /*162e0*/  @!P2 SYNCS.ARRIVE.TRANS64.RED.A1T0 RZ, [R136+URZ], RZ ;  /* 0x000000ff88ffa9a7 */ /* 0x0003e2000810043f */
[----:B------:R-:W-:-:S02]  /*162f0*/  ISETP.GE.AND P2, PT, R15, R91, PT ;  /* 0x0000005b0f00720c */ /* 0x000fc40003f46270 */
[----:B------:R-:W-:Y:S01]  /*16300*/  FADD.FTZ R21, R31, R52 ;  /* 0x000000341f157221 */ /* 0x000fe20000010000 */
[----:B0-----:R-:W-:-:S03]  /*16310*/  FADD.FTZ R14, R28, R13 ;  /* 0x0000000d1c0e7221 */ /* 0x001fc60000010000 */
[----:B------:R-:W-:Y:S01]  /*16320*/  FADD.FTZ R64, R64, R21 ;  /* 0x0000001540407221 */ /* 0x000fe20000010000 */
[----:B------:R-:W-:Y:S02]  /*16330*/  F2FP.SATFINITE.E4M3.F32.PACK_AB_MERGE_C R226, R121, R92, RZ ;  /* 0x0000005c79e2723e */ /* 0x000fe400048070ff */
[----:B------:R-:W-:Y:S01]  /*16340*/  F2FP.SATFINITE.E4M3.F32.PACK_AB_MERGE_C R220, R109, R94, RZ ;  /* 0x0000005e6ddc723e */ /* 0x000fe200048070ff */
[----:B------:R-:W-:-:S01]  /*16350*/  FADD.FTZ R35, R35, R64 ;  /* 0x0000004023237221 */ /* 0x000fc20000010000 */
[----:B------:R-:W-:Y:S02]  /*16360*/  F2FP.SATFINITE.E4M3.F32.PACK_AB_MERGE_C R222, R113, R96, RZ ;  /* 0x0000006071de723e */ /* 0x000fe400048070ff */
[----:B------:R-:W-:Y:S02]  /*16370*/  F2FP.SATFINITE.E4M3.F32.PACK_AB_MERGE_C R218, R102, R97, RZ ;  /* 0x0000006166da723e */ /* 0x000fe400048070ff */
[----:B--2---:R-:W-:Y:S01]  /*16380*/  F2FP.SATFINITE.E4M3.F32.PACK_AB_MERGE_C R13, R88, R203, RZ ;  /* 0x000000cb580d723e */ /* 0x004fe200048070ff */
[----:B------:R-:W-:-:S01]  /*16390*/  FADD.FTZ R203, R203, R14 ;  /* 0x0000000ecbcb7221 */ /* 0x000fc20000010000 */
[----:B------:R-:W-:Y:S01]  /*163a0*/  F2FP.SATFINITE.E4M3.F32.PACK_AB_MERGE_C R219, R99, R62, R219 ;  /* 0x0000003e63db723e */ /* 0x000fe200048070db */
[----:B------:R-:W-:-:S01]  /*163b0*/  FADD.FTZ R14, R12, R35 ;  /* 0x000000230c0e7221 */ /* 0x000fc20000010000 */
[----:B------:R-:W-:Y:S01]  /*163c0*/  F2FP.SATFINITE.E4M3.F32.PACK_AB_MERGE_C R213, R75, R70, R213 ;  /* 0x000000464bd5723e */ /* 0x000fe200048070d5 */
[----:B------:R-:W-:-:S01]  /*163d0*/  FADD.FTZ R236, R88, R203 ;  /* 0x000000cb58ec7221 */ /* 0x000fc20000010000 */
[----:B------:R-:W-:-:S02]  /*163e0*/  F2FP.SATFINITE.E4M3.F32.PACK_AB_MERGE_C R215, R83, R74, R215 ;  /* 0x0000004a53d7723e */ /* 0x000fc400048070d7 */
[----:B------:R-:W-:Y:S02]  /*163f0*/  CS2R R82, SRZ ;  /* 0x0000000000527805 */ /* 0x000fe4000001ff00 */
[----:B------:R-:W-:Y:S02]  /*16400*/  F2FP.SATFINITE.E4M3.F32.PACK_AB_MERGE_C R209, R59, R60, R209 ;  /* 0x0000003c3bd1723e */ /* 0x000fe400048070d1 */
[----:B------:R-:W-:Y:S02]  /*16410*/  CS2R R74, SRZ ;  /* 0x00000000004a7805 */ /* 0x000fe4000001ff00 */
[----:B------:R-:W-:Y:S02]  /*16420*/  F2FP.SATFINITE.E4M3.F32.PACK_AB_MERGE_C R224, R68, R39, R224 ;  /* 0x0000002744e0723e */ /* 0x000fe400048070e0 */
[----:B------:R-:W-:Y:S02]  /*16430*/  CS2R R70, SRZ ;  /* 0x0000000000467805 */ /* 0x000fe4000001ff00 */
        /* <DEDUP_REMOVED lines=39> */
[----:B------:R-:W-:Y:S02]  /*166b0*/  IMAD.MOV.U32 R201, RZ, RZ, R89 ;  /* 0x000000ffffc97224 */ /* 0x000fe400078e0059 */
[----:B------:R-:W-:Y:S01]  /*166c0*/  IMAD.MOV.U32 R203, RZ, RZ, R90 ;  /* 0x000000ffffcb7224 */ /* 0x000fe200078e005a */
[----:B-1----:R-:W-:Y:S06]  /*166d0*/  @!P2 BRA `(.L_x_2357) ;  /* 0x000000500010a947 */ /* 0x002fec0003800000 */
[----:B------:R-:W-:Y:S02]  /*166e0*/  IMAD.MOV.U32 R21, RZ, RZ, R0 ;  /* 0x000000ffff157224 */ /* 0x000fe400078e0000 */
[----:B------:R-:W-:Y:S02]  /*166f0*/  IMAD.MOV.U32 R20, RZ, RZ, R3 ;  /* 0x000000ffff147224 */ /* 0x000fe400078e0003 */
[----:B------:R-:W-:Y:S02]  /*16700*/  IMAD.MOV.U32 R12, RZ, RZ, R232 ;  /* 0x000000ffff0c7224 */ /* 0x000fe400078e00e8 */
[----:B------:R-:W-:-:S07]  /*16710*/  IMAD.MOV.U32 R87, RZ, RZ, RZ ;  /* 0x000000ffff577224 */ /* 0x000fce00078e00ff */
.L_x_2368:
        /* <DEDUP_REMOVED lines=9> */
.L_x_2359:
        /* <DEDUP_REMOVED lines=8> */
.L_x_2360:
[----:B------:R-:W-:Y:S04]  /*16830*/  BSSY B0, `(.L_x_2358) ;  /* 0x0000004000007945 */ /* 0x000fe80003800000 */
[----:B-1----:R-:W-:Y:S05]  /*16840*/  @P3 BRA `(.L_x_2361) ;  /* 0x0000000000083947 */ /* 0x002fea0003800000 */
[----:B------:R-:W1:Y:S02]  /*16850*/  SYNCS.PHASECHK.TRANS64.TRYWAIT P3, [R3+URZ+0x2e830], R0 ;  /* 0x02e83000030075a7 */ /* 0x000e64000806017f */
[----:B-1----:R-:W-:Y:S05]  /*16860*/  @!P3 BRA `(.L_x_2362) ;  /* 0x0000013c00d4b947 */ /* 0x002fea0003800000 */
.L_x_2361:
[----:B------:R-:W-:Y:S05]  /*16870*/  BSYNC B0 ;  /* 0x0000000000007941 */ /* 0x000fea0003800000 */
.L_x_2358:
        /* <DEDUP_REMOVED lines=29> */
[----:B------:R-:W-:Y:S01]  /*16a50*/  STL [R1+0xd4], R20 ;  /* 0x0000d41401007387 */ /* 0x000fe20000100800 */
[----:B------:R-:W-:Y:S02]  /*16a60*/  R2UR UR13, R91 ;  /* 0x000000005b0d72ca */ /* 0x000fe400000e0000 */
[----:B0-----:R-:W-:Y:S01]  /*16a70*/  SHF.R.U32.HI R3, RZ, 0x7, R3 ;  /* 0x00000007ff037819 */ /* 0x001fe20000011603 */
[----:B------:R-:W-:Y:S01]  /*16a80*/  STL [R1+0xd0], R19 ;  /* 0x0000d01301007387 */ /* 0x000fe20000100800 */
[----:B------:R-:W-:Y:S02]  /*16a90*/  R2UR UR15, R95 ;  /* 0x000000005f0f72ca */ /* 0x000fe400000e0000 */
[----:B------:R-:W-:Y:S01]  /*16aa0*/  MOV R13, UR38 ;  /* 0x00000026000d7c02 */ /* 0x000fe20008000f00 */
[----:B------:R-:W-:Y:S01]  /*16ab0*/  VIADD R96, R3, 0x8 ;  /* 0x0000000803607836 */ /* 0x000fe20000000000 */
[----:B------:R0:W-:Y:S01]  /*16ac0*/  STL [R1+0xcc], R18 ;  /* 0x0000cc1201007387 */ /* 0x0001e20000100800 */
[----:B------:R-:W-:-:S02]  /*16ad0*/  R2UR UR39, R95 ;  /* 0x000000005f2772ca */ /* 0x000fc400000e0000 */
[----:B------:R-:W-:Y:S01]  /*16ae0*/  R2UR UR31, R91 ;  /* 0x000000005b1f72ca */ /* 0x000fe200000e0000 */
[----:B------:R1:W-:Y:S01]  /*16af0*/  BAR.SYNC.DEFER_BLOCKING R96, 0x100 ;  /* 0x000400600000751d */ /* 0x0003e20000010000 */
[C---:B------:R-:W-:Y:S02]  /*16b00*/  R2UR UR21, R93.reuse ;  /* 0x000000005d1572ca */ /* 0x040fe400000e0000 */
[----:B------:R-:W-:Y:S02]  /*16b10*/  R2UR UR23, R93 ;  /* 0x000000005d1772ca */ /* 0x000fe400000e0000 */
[----:B------:R-:W-:Y:S02]  /*16b20*/  R2UR UR27, R91 ;  /* 0x000000005b1b72ca */ /* 0x000fe400000e0000 */
[----:B0-----:R-:W-:Y:S01]  /*16b30*/  MOV R18, UR43 ;  /* 0x0000002b00127c02 */ /* 0x001fe20008000f00 */
[----:B------:R-:W-:Y:S01]  /*16b40*/  STL [R1+0xc8], R17 ;  /* 0x0000c81101007387 */ /* 0x000fe20000100800 */
[----:B------:R-:W-:Y:S01]  /*16b50*/  UMOV UR43, UR25 ;  /* 0x00000019002b7c82 */ /* 0x000fe20008000000 */
[----:B------:R-:W-:-:S02]  /*16b60*/  R2UR UR25, R5 ;  /* 0x00000000051972ca */ /* 0x000fc400000e0000 */
[----:B------:R0:W-:Y:S01]  /*16b70*/  STL [R1+0xc4], R16 ;  /* 0x0000c41001007387 */ /* 0x0001e20000100800 */
[----:B------:R-:W-:Y:S01]  /*16b80*/  MOV R26, UR43 ;  /* 0x0000002b001a7c02 */ /* 0x000fe20008000f00 */
[----:B------:R-:W-:Y:S01]  /*16b90*/  UMOV UR43, UR5 ;  /* 0x00000005002b7c82 */ /* 0x000fe20008000000 */
[----:B------:R-:W-:Y:S01]  /*16ba0*/  R2UR UR5, R5 ;  /* 0x00000000050572ca */ /* 0x000fe200000e0000 */
[----:B------:R-:W-:Y:S01]  /*16bb0*/  STL [R1+0xc0], R15 ;  /* 0x0000c00f01007387 */ /* 0x000fe20000100800 */
[----:B------:R-:W-:Y:S02]  /*16bc0*/  R2UR UR47, R91 ;  /* 0x000000005b2f72ca */ /* 0x000fe400000e0000 */
[----:B------:R-:W-:Y:S01]  /*16bd0*/  R2UR UR51, R93 ;  /* 0x000000005d3372ca */ /* 0x000fe200000e0000 */
[----:B------:R3:W-:Y:S01]  /*16be0*/  STL [R1+0xbc], R14 ;  /* 0x0000bc0e01007387 */ /* 0x0007e20000100800 */
[----:B------:R-:W-:Y:S01]  /*16bf0*/  R2UR UR55, R91 ;  /* 0x000000005b3772ca */ /* 0x000fe200000e0000 */
[----:B------:R-:W-:Y:S01]  /*16c00*/  IMAD.MOV.U32 R93, RZ, RZ, 0x40000040 ;  /* 0x40000040ff5d7424 */ /* 0x000fe200078e00ff */
[----:B0-----:R-:W-:Y:S01]  /*16c10*/  MOV R16, UR35 ;  /* 0x0000002300107c02 */ /* 0x001fe20008000f00 */
[----:B------:R-:W-:Y:S01]  /*16c20*/  UMOV UR35, UR17 ;  /* 0x0000001100237c82 */ /* 0x000fe20008000000 */
[C---:B------:R-:W-:Y:S01]  /*16c30*/  R2UR UR17, R5.reuse ;  /* 0x00000000051172ca */ /* 0x040fe200000e0000 */
[----:B------:R-:W-:Y:S01]  /*16c40*/  WARPGROUP.ARRIVE ;  /* 0x00000000000079c5 */ /* 0x000fe20000000000 */
[----:B------:R-:W-:Y:S01]  /*16c50*/  MOV R24, UR35 ;  /* 0x0000002300187c02 */ /* 0x000fe20008000f00 */
[----:B------:R-:W-:Y:S01]  /*16c60*/  UMOV UR35, UR9 ;  /* 0x0000000900237c82 */ /* 0x000fe20008000000 */
[C---:B------:R-:W-:Y:S01]  /*16c70*/  R2UR UR9, R5.reuse ;  /* 0x00000000050972ca */ /* 0x040fe200000e0000 */
[----:B------:R-:W-:Y:S01]  /*16c80*/  STL [R1+0xb8], R12 ;  /* 0x0000b80c01007387 */ /* 0x000fe20000100800 */
[----:B---3--:R-:W-:Y:S01]  /*16c90*/  MOV R14, UR59 ;  /* 0x0000003b000e7c02 */ /* 0x008fe20008000f00 */
[----:B------:R-:W-:Y:S01]  /*16ca0*/  UMOV UR59, UR29 ;  /* 0x0000001d003b7c82 */ /* 0x000fe20008000000 */
[----:B------:R-:W-:Y:S01]  /*16cb0*/  IMAD.MOV.U32 R91, RZ, RZ, 0x40000040 ;  /* 0x40000040ff5b7424 */ /* 0x000fe200078e00ff */
[----:B------:R-:W-:Y:S01]  /*16cc0*/  MOV R22, UR59 ;  /* 0x0000003b00167c02 */ /* 0x000fe20008000f00 */
[----:B------:R-:W-:Y:S01]  /*16cd0*/  UMOV UR59, UR13 ;  /* 0x0000000d003b7c82 */ /* 0x000fe20008000000 */
[----:B------:R-:W-:Y:S01]  /*16ce0*/  R2UR UR13, R5 ;  /* 0x00000000050d72ca */ /* 0x000fe200000e0000 */
[----:B------:R0:W-:Y:S01]  /*16cf0*/  STL [R1+0xb4], R2 ;  /* 0x0000b40201007387 */ /* 0x0001e20000100800 */
[----:B------:R-:W-:-:S02]  /*16d00*/  R2UR UR40, R4 ;  /* 0x00000000042872ca */ /* 0x000fc400000e0000 */
[----:B------:R-:W-:Y:S02]  /*16d10*/  R2UR UR41, R5 ;  /* 0x00000000052972ca */ /* 0x000fe400000e0000 */
[C---:B------:R-:W-:Y:S02]  /*16d20*/  R2UR UR32, R10.reuse ;  /* 0x000000000a2072ca */ /* 0x040fe400000e0000 */
[----:B------:R-:W-:Y:S02]  /*16d30*/  R2UR UR33, R11 ;  /* 0x000000000b2172ca */ /* 0x000fe400000e0000 */
[----:B------:R-:W-:Y:S02]  /*16d40*/  R2UR UR56, R10 ;  /* 0x000000000a3872ca */ /* 0x000fe400000e0000 */
[----:B0-----:R-:W-:Y:S01]  /*16d50*/  MOV R2, UR39 ;  /* 0x0000002700027c02 */ /* 0x001fe20008000f00 */
[----:B------:R-:W-:Y:S01]  /*16d60*/  UMOV UR39, UR31 ;  /* 0x0000001f00277c82 */ /* 0x000fe20008000000 */
[----:B------:R-:W-:-:S02]  /*16d70*/  R2UR UR31, R89 ;  /* 0x00000000591f72ca */ /* 0x000fc400000e0000 */
[----:B------:R-:W-:Y:S01]  /*16d80*/  MOV R20, UR39 ;  /* 0x0000002700147c02 */ /* 0x000fe20008000f00 */
[----:B------:R-:W-:Y:S01]  /*16d90*/  UMOV UR39, UR21 ;  /* 0x0000001500277c82 */ /* 0x000fe20008000000 */
[----:B------:R-:W-:Y:S02]  /*16da0*/  R2UR UR21, R5 ;  /* 0x00000000051572ca */ /* 0x000fe400000e0000 */
[----:B------:R-:W-:Y:S02]  /*16db0*/  R2UR UR57, R11 ;  /* 0x000000000b3972ca */ /* 0x000fe400000e0000 */
[----:B------:R-:W-:Y:S01]  /*16dc0*/  MOV R3, UR37 ;  /* 0x0000002500037c02 */ /* 0x000fe20008000f00 */
        /* <DEDUP_REMOVED lines=30> */
[----:B------:R-:W-:-:S03]  /*16fb0*/  VIADD R90, R88, 0x204 ;  /* 0x00000204585a7836 */ /* 0x000fc60000000000 */
[----:B------:R-:W-:Y:S01]  /*16fc0*/  R2UR UR28, R92 ;  /* 0x000000005c1c72ca */ /* 0x000fe200000e0000 */
[----:B------:R-:W-:Y:S01]  /*16fd0*/  VIADD R92, R88, 0x104 ;  /* 0x00000104585c7836 */ /* 0x000fe20000000000 */
[----:B------:R-:W-:Y:S01]  /*16fe0*/  R2UR UR34, R90 ;  /* 0x000000005a2272ca */ /* 0x000fe200000e0000 */
[----:B------:R-:W-:Y:S02]  /*16ff0*/  VIADD R90, R88, 0x404 ;  /* 0x00000404585a7836 */ /* 0x000fe40000000000 */
[----:B------:R-:W-:Y:S02]  /*17000*/  MOV R235, UR38 ;  /* 0x0000002600eb7c02 */ /* 0x000fe40008000f00 */
[----:B------:R-:W-:Y:S01]  /*17010*/  R2UR UR58, R92 ;  /* 0x000000005c3a72ca */ /* 0x000fe200000e0000 */
[----:B------:R-:W-:Y:S01]  /*17020*/  VIADD R92, R88, 0x304 ;  /* 0x00000304585c7836 */ /* 0x000fe20000000000 */
[----:B------:R-:W-:Y:S01]  /*17030*/  UMOV UR38, UR30 ;  /* 0x0000001e00267c82 */ /* 0x000fe20008000000 */
        /* <DEDUP_REMOVED lines=12> */
[----:B------:R-:W-:Y:S01]  /*17100*/  MOV R12, UR58 ;  /* 0x0000003a000c7c02 */ /* 0x000fe20008000f00 */
[----:B------:R-:W-:Y:S01]  /*17110*/  UMOV UR58, UR28 ;  /* 0x0000001c003a7c82 */ /* 0x000fe20008000000 */
[C---:B------:R-:W-:Y:S02]  /*17120*/  R2UR UR20, R4.reuse ;  /* 0x00000000041472ca */ /* 0x040fe400000e0000 */
[----:B------:R-:W-:Y:S01]  /*17130*/  MOV R17, UR42 ;  /* 0x0000002a00117c02 */ /* 0x000fe20008000f00 */
[----:B------:R-:W-:Y:S01]  /*17140*/  UMOV UR42, UR24 ;  /* 0x00000018002a7c82 */ /* 0x000fe20008000000 */
[----:B------:R-:W-:Y:S01]  /*17150*/  MOV R21, UR58 ;  /* 0x0000003a00157c02 */ /* 0x000fe20008000f00 */
[----:B------:R-:W-:Y:S01]  /*17160*/  QGMMA.64x32x32.F32.E4M3.E4M3 R184, gdesc[UR16], RZ, !UPT, gsb0 ;  /* 0x0060000010b879f3 */ /* 0x000fe2000c0008ff */
[----:B------:R-:W-:Y:S01]  /*17170*/  MOV R25, UR42 ;  /* 0x0000002a00197c02 */ /* 0x000fe20008000f00 */
[----:B------:R-:W-:Y:S01]  /*17180*/  UMOV UR42, UR4 ;  /* 0x00000004002a7c82 */ /* 0x000fe20008000000 */
[C---:B------:R-:W-:Y:S01]  /*17190*/  R2UR UR4, R4.reuse ;  /* 0x00000000040472ca */ /* 0x040fe200000e0000 */
[----:B------:R-:W-:Y:S01]  /*171a0*/  UMOV UR58, UR12 ;  /* 0x0000000c003a7c82 */ /* 0x000fe20008000000 */
[----:B------:R-:W-:-:S02]  /*171b0*/  R2UR UR12, R4 ;  /* 0x00000000040c72ca */ /* 0x000fc400000e0000 */
[----:B------:R-:W-:Y:S02]  /*171c0*/  R2UR UR24, R4 ;  /* 0x00000000041872ca */ /* 0x000fe400000e0000 */
[----:B------:R-:W-:Y:S01]  /*171d0*/  R2UR UR50, R92 ;  /* 0x000000005c3272ca */ /* 0x000fe200000e0000 */
[----:B------:R-:W-:Y:S01]  /*171e0*/  VIADD R92, R88, 0x6 ;  /* 0x00000006585c7836 */ /* 0x000fe20000000000 */
[----:B------:R-:W-:Y:S01]  /*171f0*/  R2UR UR54, R90 ;  /* 0x000000005a3672ca */ /* 0x000fe200000e0000 */
[----:B------:R-:W-:Y:S01]  /*17200*/  VIADD R90, R88, 0x106 ;  /* 0x00000106585a7836 */ /* 0x000fe20000000000 */
        /* <DEDUP_REMOVED lines=22> */
[C---:B------:R-:W-:Y:S01]  /*17370*/  VIADD R92, R88.reuse, 0x406 ;  /* 0x00000406585c7836 */ /* 0x040fe20000000000 */
[----:B------:R-:W-:Y:S01]  /*17380*/  R2UR UR15, R93 ;  /* 0x000000005d0f72ca */ /* 0x000fe200000e0000 */
[----:B------:R-:W-:Y:S02]  /*17390*/  IMAD.MOV.U32 R93, RZ, RZ, 0x40000040 ;  /* 0x40000040ff5d7424 */ /* 0x000fe400078e00ff */
[----:B------:R-:W-:-:S05]  /*173a0*/  VIADD R88, R88, 0x606 ;  /* 0x0000060658587836 */ /* 0x000fca0000000000 */
        /* <DEDUP_REMOVED lines=151> */
[----:B0-----:R-:W-:-:S12]  /*17d20*/  @P2 BRA `(.L_x_2363) ;  /* 0x0000000000282947 */ /* 0x001fd80003800000 */
[----:B------:R-:W-:Y:S05]  /*17d30*/  @!P1 BRA `(.L_x_2364) ;  /* 0x0000000000049947 */ /* 0x000fea0003800000 */
[----:B------:R-:W-:Y:S01]  /*17d40*/  BPT.TRAP 0x1 ;  /* 0x000000040000795c */ /* 0x000fe20000300000 */
.L_x_2364:
[----:B-----5:R-:W-:Y:S01]  /*17d50*/  SHF.L.U32 R0, R12, 0x1f, RZ ;  /* 0x0000001f0c007819 */ /* 0x020fe200000006ff */
[----:B------:R-:W-:-:S04]  /*17d60*/  IMAD R3, R231, 0x8, R16 ;  /* 0x00000008e7037824 */ /* 0x000fc800078e0210 */
[----:B------:R0:W1:Y:S01]  /*17d70*/  SYNCS.PHASECHK.TRANS64.TRYWAIT P2, [R3+URZ+0x2e850], R0 ;  /* 0x02e85000030075a7 */ /* 0x000062000804017f */
[----:B------:R-:W-:Y:S05]  /*17d80*/  @!P1 BRA `(.L_x_2365) ;  /* 0x0000000000049947 */ /* 0x000fea0003800000 */
[----:B------:R-:W-:Y:S01]  /*17d90*/  BPT.TRAP 0x1 ;  /* 0x000000040000795c */ /* 0x000fe20000300000 */
.L_x_2365:
[----:B-1----:R-:W-:Y:S05]  /*17da0*/  @P2 BRA `(.L_x_2363) ;  /* 0x0000000000082947 */ /* 0x002fea0003800000 */
[----:B------:R-:W1:Y:S02]  /*17db0*/  SYNCS.PHASECHK.TRANS64.TRYWAIT P2, [R3+URZ+0x2e850], R0 ;  /* 0x02e85000030075a7 */ /* 0x000e64000804017f */
[----:B-1----:R-:W-:Y:S05]  /*17dc0*/  @!P2 BRA `(.L_x_2366) ;  /* 0x000001280090a947 */ /* 0x002fea0003800000 */
.L_x_2363:
[----:B01---5:R-:W-:Y:S01]  /*17dd0*/  VIADD R0, R16, 0x400 ;  /* 0x0000040010007836 */ /* 0x023fe20000000000 */
[----:B------:R-:W-:Y:S05]  /*17de0*/  WARPSYNC.ALL ;  /* 0x0000000000007948 */ /* 0x000fea0003800000 */
[----:B------:R-:W-:Y:S01]  /*17df0*/  SHF.R.U32.HI R0, RZ, 0x4, R0 ;  /* 0x00000004ff007819 */ /* 0x000fe20000011600 */
[----:B------:R-:W-:Y:S01]  /*17e00*/  IMAD.MOV.U32 R13, RZ, RZ, -0x3ffffff0 ;  /* 0xc0000010ff0d7424 */ /* 0x000fe200078e00ff */
[----:B------:R-:W2:Y:S01]  /*17e10*/  LDL R235, [R1+0x54] ;  /* 0x0000540001eb7983 */ /* 0x000ea20000100800 */
[----:B------:R-:W0:Y:S01]  /*17e20*/  @P0 LDC R3, c[0x0][0x44c] ;  /* 0x00011300ff030b82 */ /* 0x000e220000000800 */
[----:B------:R-:W-:-:S02]  /*17e30*/  LOP3.LUT R0, R0, 0x3fff, RZ, 0xc0, !PT ;  /* 0x00003fff00007812 */ /* 0x000fc400078ec0ff */
[----:B------:R-:W2:Y:S01]  /*17e40*/  LDL R234, [R1+0x40] ;  /* 0x0000400001ea7983 */ /* 0x000ea20000100800 */
[----:B------:R-:W-:Y:S01]  /*17e50*/  R2UR UR7, R13 ;  /* 0x000000000d0772ca */ /* 0x000fe200000e0000 */
[----:B------:R-:W-:Y:S01]  /*17e60*/  WARPGROUP.ARRIVE ;  /* 0x00000000000079c5 */ /* 0x000fe20000000000 */
[----:B------:R-:W-:-:S05]  /*17e70*/  LOP3.LUT R0, R0, 0x10000, RZ, 0xfc, !PT ;  /* 0x0001000000007812 */ /* 0x000fca00078efcff */
[----:B------:R-:W-:Y:S02]  /*17e80*/  IMAD R12, R231, 0x700, R0 ;  /* 0x00000700e70c7824 */ /* 0x000fe400078e0200 */
[----:B------:R-:W1:Y:S03]  /*17e90*/  @P0 LDC R0, c[0x0][0x450] ;  /* 0x00011400ff000b82 */ /* 0x000e660000000800 */
[----:B------:R-:W-:-:S13]  /*17ea0*/  R2UR UR6, R12 ;  /* 0x000000000c0672ca */ /* 0x000fda00000e0000 */
[----:B------:R-:W-:Y:S03]  /*17eb0*/  QGMMA.64x128x32.F32.E4M3.E4M3 R24, R224, gdesc[UR4], R24, gsb0 ;  /* 0x01e00004e0187df3 */ /* 0x000fe60008000818 */
[----:B------:R-:W-:Y:S02]  /*17ec0*/  WARPGROUP.DEPBAR.LE gsb0, 0x0 ;  /* 0x00008000000079c5 */ /* 0x000fe40000010000 */
[----:B------:R-:W-:Y:S01]  /*17ed0*/  VIADD R224, R12, 0x100 ;  /* 0x000001000ce07836 */ /* 0x000fe20000000000 */
[----:B------:R-:W3:Y:S01]  /*17ee0*/  LDL R226, [R1+0x7c] ;  /* 0x00007c0001e27983 */ /* 0x000ee20000100800 */
[----:B------:R-:W-:-:S03]  /*17ef0*/  IMAD.MOV.U32 R225, RZ, RZ, -0x3ffffff0 ;  /* 0xc0000010ffe17424 */ /* 0x000fc600078e00ff */
[----:B------:R-:W-:Y:S01]  /*17f00*/  R2UR UR6, R224 ;  /* 0x00000000e00672ca */ /* 0x000fe200000e0000 */
[----:B------:R-:W4:Y:S01]  /*17f10*/  LDL R227, [R1+0x78] ;  /* 0x0000780001e37983 */ /* 0x000f220000100800 */
[----:B------:R-:W-:Y:S01]  /*17f20*/  R2UR UR7, R225 ;  /* 0x00000000e10772ca */ /* 0x000fe200000e0000 */
[----:B------:R-:W-:Y:S02]  /*17f30*/  WARPGROUP.ARRIVE ;  /* 0x00000000000079c5 */ /* 0x000fe40000000000 */
[----:B------:R-:W3:Y:S10]  /*17f40*/  LDL R225, [R1+0x4c] ;  /* 0x00004c0001e17983 */ /* 0x000ef40000100800 */
[----:B------:R-:W-:Y:S03]  /*17f50*/  QGMMA.64x128x32.F32.E4M3.E4M3 R24, R220, gdesc[UR4], R24, gsb0 ;  /* 0x01e00004dc187df3 */ /* 0x000fe60008000818 */
[----:B------:R-:W-:-:S02]  /*17f60*/  WARPGROUP.DEPBAR.LE gsb0, 0x0 ;  /* 0x00008000000079c5 */ /* 0x000fc40000010000 */
[----:B------:R-:W-:Y:S01]  /*17f70*/  VIADD R220, R12, 0x200 ;  /* 0x000002000cdc7836 */ /* 0x000fe20000000000 */
[----:B------:R-:W-:Y:S01]  /*17f80*/  WARPGROUP.ARRIVE ;  /* 0x00000000000079c5 */ /* 0x000fe20000000000 */
[----:B------:R-:W-:-:S03]  /*17f90*/  IMAD.MOV.U32 R221, RZ, RZ, -0x3ffffff0 ;  /* 0xc0000010ffdd7424 */ /* 0x000fc600078e00ff */
[----:B------:R-:W-:Y:S02]  /*17fa0*/  R2UR UR6, R220 ;  /* 0x00000000dc0672ca */ /* 0x000fe400000e0000 */
[----:B------:R-:W-:-:S13]  /*17fb0*/  R2UR UR7, R221 ;  /* 0x00000000dd0772ca */ /* 0x000fda00000e0000 */
[----:B------:R-:W-:Y:S01]  /*17fc0*/  QGMMA.64x128x32.F32.E4M3.E4M3 R24, R216, gdesc[UR4], R24, gsb0 ;  /* 0x01e00004d8187df3 */ /* 0x000fe20008000818 */
[----:B---3--:R-:W-:-:S04]  /*17fd0*/  IMAD.IADD R13, R226, 0x1, R225 ;  /* 0x00000001e20d7824 */ /* 0x008fc800078e02e1 */
[----:B0-----:R-:W-:-:S05]  /*17fe0*/  @P0 IMAD.HI.U32 R3, R13, R3, RZ ;  /* 0x000000030d030227 */ /* 0x001fca00078e00ff */
[----:B-1----:R-:W-:Y:S01]  /*17ff0*/  @P0 SHF.R.U32.HI R13, RZ, R0, R3 ;  /* 0x00000000ff0d0219 */ /* 0x002fe20000011603 */
[----:B------:R-:W-:-:S04]  /*18000*/  IMAD.MOV.U32 R0, RZ, RZ, -0xe0 ;  /* 0xffffff20ff007424 */ /* 0x000fc800078e00ff */
[----:B------:R-:W0:Y:S01]  /*18010*/  SHFL.IDX PT, R3, R13, RZ, 0x1c1f ;  /* 0x001c1fff0d037589 */ /* 0x000e2200000e0000 */
[----:B------:R-:W-:Y:S01]  /*18020*/  IMAD R0, R15, R0, 0x1 ;  /* 0x000000010f007424 */ /* 0x000fe200078e0200 */
[----:B------:R-:W-:Y:S02]  /*18030*/  WARPGROUP.DEPBAR.LE gsb0, 0x0 ;  /* 0x00008000000079c5 */ /* 0x000fe40000010000 */
[----:B------:R-:W-:Y:S01]  /*18040*/  VIADD R216, R12, 0x300 ;  /* 0x000003000cd87836 */ /* 0x000fe20000000000 */
[----:B------:R-:W-:Y:S01]  /*18050*/  WARPGROUP.ARRIVE ;  /* 0x00000000000079c5 */ /* 0x000fe20000000000 */
[----:B------:R-:W-:Y:S02]  /*18060*/  IMAD.MOV.U32 R217, RZ, RZ, -0x3ffffff0 ;  /* 0xc0000010ffd97424 */ /* 0x000fe400078e00ff */
[----:B----4-:R-:W-:Y:S01]  /*18070*/  IMAD R0, R227, -0x2, R0 ;  /* 0xfffffffee3007824 */ /* 0x010fe200078e0200 */
[----:B------:R-:W-:Y:S02]  /*18080*/  R2UR UR6, R216 ;  /* 0x00000000d80672ca */ /* 0x000fe400000e0000 */
[----:B------:R-:W-:-:S02]  /*18090*/  R2UR UR7, R217 ;  /* 0x00000000d90772ca */ /* 0x000fc400000e0000 */
[----:B--2---:R-:W-:Y:S02]  /*180a0*/  IADD3 R0, -R234, R0, R235 ;  /* 0x00000000ea007210 */ /* 0x004fe40007ffe1eb */
[----:B------:R-:W1:Y:S09]  /*180b0*/  S2R R234, SR_TID.X ;  /* 0x0000000000ea7919 */ /* 0x000e720000002100 */
[----:B------:R-:W-:Y:S01]  /*180c0*/  QGMMA.64x128x32.F32.E4M3.E4M3 R24, R212, gdesc[UR4], R24, gsb0 ;  /* 0x01e00004d4187df3 */ /* 0x000fe20008000818 */
[----:B0-----:R-:W-:-:S04]  /*180d0*/  IADD3 R3, R0, R3, RZ ;  /* 0x0000000300037210 */ /* 0x001fc80007ffe0ff */
[C---:B------:R-:W-:Y:S02]  /*180e0*/  ISETP.GT.AND P2, PT, R3.reuse, RZ, PT ;  /* 0x000000ff0300720c */ /* 0x040fe40003f44270 */
[C---:B------:R-:W-:Y:S02]  /*180f0*/  ISETP.GT.AND P3, PT, R3.reuse, 0x1, PT ;  /* 0x000000010300780c */ /* 0x040fe40003f64270 */
[----:B------:R-:W-:Y:S02]  /*18100*/  FSEL R184, R184, -INF , P2 ;  /* 0xff800000b8b87808 */ /* 0x000fe40001000000 */
[----:B------:R-:W-:Y:S02]  /*18110*/  ISETP.GT.AND P2, PT, R3, 0x8, PT ;  /* 0x000000080300780c */ /* 0x000fe40003f44270 */
        /* <DEDUP_REMOVED lines=64> */
[----:B------:R-:W-:Y:S01]  /*18520*/  FSEL R121, R121, -INF , P3 ;  /* 0xff80000079797808 */ /* 0x000fe20001800000 */
[----:B------:R-:W-:Y:S02]  /*18530*/  WARPGROUP.DEPBAR.LE gsb0, 0x0 ;  /* 0x00008000000079c5 */ /* 0x000fe40000010000 */
[----:B------:R-:W-:Y:S01]  /*18540*/  VIADD R212, R12, 0x400 ;  /* 0x000004000cd47836 */ /* 0x000fe20000000000 */
[----:B------:R-:W-:Y:S01]  /*18550*/  WARPGROUP.ARRIVE ;  /* 0x00000000000079c5 */ /* 0x000fe20000000000 */
[----:B------:R-:W-:Y:S01]  /*18560*/  IMAD.MOV.U32 R213, RZ, RZ, -0x3ffffff0 ;  /* 0xc0000010ffd57424 */ /* 0x000fe200078e00ff */
[----:B------:R-:W-:-:S02]  /*18570*/  ISETP.GT.AND P3, PT, R3, 0x89, PT ;  /* 0x000000890300780c */ /* 0x000fc40003f64270 */
[----:B------:R-:W-:Y:S02]  /*18580*/  R2UR UR6, R212 ;  /* 0x00000000d40672ca */ /* 0x000fe400000e0000 */
[----:B------:R-:W-:Y:S02]  /*18590*/  R2UR UR7, R213 ;  /* 0x00000000d50772ca */ /* 0x000fe400000e0000 */
[----:B------:R-:W-:Y:S02]  /*185a0*/  FSEL R124, R124, -INF , P2 ;  /* 0xff8000007c7c7808 */ /* 0x000fe40001000000 */
[----:B------:R-:W-:Y:S02]  /*185b0*/  ISETP.GT.AND P2, PT, R3, 0x90, PT ;  /* 0x000000900300780c */ /* 0x000fe40003f44270 */
[----:B------:R-:W-:Y:S02]  /*185c0*/  FSEL R125, R125, -INF , P3 ;  /* 0xff8000007d7d7808 */ /* 0x000fe40001800000 */
[----:B------:R-:W-:-:S02]  /*185d0*/  ISETP.GT.AND P3, PT, R3, 0x91, PT ;  /* 0x000000910300780c */ /* 0x000fc40003f64270 */
[----:B------:R-:W-:Y:S02]  /*185e0*/  FSEL R128, R128, -INF , P2 ;  /* 0xff80000080807808 */ /* 0x000fe40001000000 */
[----:B------:R-:W-:Y:S01]  /*185f0*/  ISETP.GT.AND P2, PT, R3, 0x98, PT ;  /* 0x000000980300780c */ /* 0x000fe20003f44270 */
[----:B------:R-:W-:Y:S01]  /*18600*/  QGMMA.64x128x32.F32.E4M3.E4M3 R24, R208, gdesc[UR4], R24, gsb0 ;  /* 0x01e00004d0187df3 */ /* 0x000fe20008000818 */
        /* <DEDUP_REMOVED lines=22> */
[C---:B------:R-:W-:Y:S02]  /*18770*/  ISETP.GT.AND P5, PT, R3.reuse, 0xc8, PT ;  /* 0x000000c80300780c */ /* 0x040fe40003fa4270 */
[----:B------:R-:W-:Y:S02]  /*18780*/  ISETP.GT.AND P4, PT, R3, 0xc9, PT ;  /* 0x000000c90300780c */ /* 0x000fe40003f84270 */
[----:B------:R-:W-:Y:S02]  /*18790*/  FSEL R92, R92, -INF , P5 ;  /* 0xff8000005c5c7808 */ /* 0x000fe40002800000 */
[----:B------:R-:W-:Y:S02]  /*187a0*/  FSEL R93, R93, -INF , P4 ;  /* 0xff8000005d5d7808 */ /* 0x000fe40002000000 */
[C---:B------:R-:W-:Y:S02]  /*187b0*/  ISETP.GT.AND P5, PT, R3.reuse, 0xd8, PT ;  /* 0x000000d80300780c */ /* 0x040fe40003fa4270 */
[----:B------:R-:W-:-:S02]  /*187c0*/  ISETP.GT.AND P4, PT, R3, 0xd9, PT ;  /* 0x000000d90300780c */ /* 0x000fc40003f84270 */
[----:B------:R-:W-:Y:S02]  /*187d0*/  FSEL R100, R100, -INF , P5 ;  /* 0xff80000064647808 */ /* 0x000fe40002800000 */
[----:B------:R-:W-:Y:S01]  /*187e0*/  FSEL R101, R101, -INF , P4 ;  /* 0xff80000065657808 */ /* 0x000fe20002000000 */
[----:B------:R-:W-:Y:S02]  /*187f0*/  WARPGROUP.DEPBAR.LE gsb0, 0x0 ;  /* 0x00008000000079c5 */ /* 0x000fe40000010000 */
[----:B------:R-:W-:Y:S01]  /*18800*/  FMNMX.FTZ R208, R184, R20, !PT ;  /* 0x00000014b8d07209 */ /* 0x000fe20007810000 */
[----:B------:R-:W-:Y:S01]  /*18810*/  WARPGROUP.ARRIVE ;  /* 0x00000000000079c5 */ /* 0x000fe20000000000 */
[----:B-1----:R-:W-:Y:S02]  /*18820*/  LOP3.LUT R211, R234, 0x7f, RZ, 0xc0, !PT ;  /* 0x0000007fead37812 */ /* 0x002fe400078ec0ff */
[----:B------:R-:W-:-:S03]  /*18830*/  FMNMX.FTZ R208, R185, R208, !PT ;  /* 0x000000d0b9d07209 */ /* 0x000fc60007810000 */
[----:B------:R-:W0:Y:S01]  /*18840*/  S2R R234, SR_TID.X ;  /* 0x0000000000ea7919 */ /* 0x000e220000002100 */
        /* <DEDUP_REMOVED lines=45> */
[----:B------:R-:W-:Y:S02]  /*18b20*/  FSEL R208, R88, -INF , P2 ;  /* 0xff80000058d07808 */ /* 0x000fe40001000000 */
[----:B------:R-:W-:Y:S02]  /*18b30*/  FMNMX.FTZ R88, R117, R209, !PT ;  /* 0x000000d175587209 */ /* 0x000fe40007810000 */
[----:B------:R-:W-:Y:S01]  /*18b40*/  FSEL R209, R89, -INF , P3 ;  /* 0xff80000059d17808 */ /* 0x000fe20001800000 */
[----:B------:R-:W-:Y:S01]  /*18b50*/  IMAD.MOV.U32 R89, RZ, RZ, -0x3ffffff0 ;  /* 0xc0000010ff597424 */ /* 0x000fe200078e00ff */
[----:B------:R-:W-:Y:S02]  /*18b60*/  FMNMX.FTZ R88, R208, R88, !PT ;  /* 0x00000058d0587209 */ /* 0x000fe40007810000 */
[----:B------:R-:W-:-:S02]  /*18b70*/  ISETP.GT.AND P2, PT, R3, 0xd0, PT ;  /* 0x000000d00300780c */ /* 0x000fc40003f44270 */
[----:B------:R-:W-:Y:S02]  /*18b80*/  FMNMX.FTZ R88, R209, R88, !PT ;  /* 0x00000058d1587209 */ /* 0x000fe40007810000 */
[----:B------:R-:W-:Y:S02]  /*18b90*/  ISETP.GT.AND P3, PT, R3, 0xd1, PT ;  /* 0x000000d10300780c */ /* 0x000fe40003f64270 */
[----:B------:R-:W-:Y:S02]  /*18ba0*/  FMNMX.FTZ R88, R92, R88, !PT ;  /* 0x000000585c587209 */ /* 0x000fe40007810000 */
[----:B------:R-:W-:Y:S02]  /*18bb0*/  FSEL R96, R96, -INF , P2 ;  /* 0xff80000060607808 */ /* 0x000fe40001000000 */
[----:B------:R-:W-:Y:S02]  /*18bc0*/  FMNMX.FTZ R88, R93, R88, !PT ;  /* 0x000000585d587209 */ /* 0x000fe40007810000 */
[----:B------:R-:W-:-:S02]  /*18bd0*/  FSEL R97, R97, -INF , P3 ;  /* 0xff80000061617808 */ /* 0x000fc40001800000 */
[----:B------:R-:W-:Y:S02]  /*18be0*/  FMNMX.FTZ R88, R96, R88, !PT ;  /* 0x0000005860587209 */ /* 0x000fe40007810000 */
[----:B------:R-:W-:Y:S02]  /*18bf0*/  R2UR UR7, R89 ;  /* 0x00000000590772ca */ /* 0x000fe400000e0000 */
[----:B------:R-:W-:-:S04]  /*18c00*/  FMNMX.FTZ R88, R97, R88, !PT ;  /* 0x0000005861587209 */ /* 0x000fc80007810000 */
[----:B------:R-:W-:-:S04]  /*18c10*/  FMNMX.FTZ R3, R100, R88, !PT ;  /* 0x0000005864037209 */ /* 0x000fc80007810000 */
[----:B------:R-:W-:-:S05]  /*18c20*/  FMNMX.FTZ R3, R101, R3, !PT ;  /* 0x0000000365037209 */ /* 0x000fca0007810000 */
[----:B------:R-:W1:Y:S02]  /*18c30*/  SHFL.BFLY PT, R88, R3, 0x2, 0x1f ;  /* 0x0c401f0003587f89 */ /* 0x000e6400000e0000 */
[----:B-1----:R-:W-:Y:S01]  /*18c40*/  FMNMX.FTZ R3, R3, R88, !PT ;  /* 0x0000005803037209 */ /* 0x002fe20007810000 */
[----:B------:R-:W-:-:S04]  /*18c50*/  VIADD R88, R12, 0x500 ;  /* 0x000005000c587836 */ /* 0x000fc80000000000 */
[----:B------:R-:W1:Y:S01]  /*18c60*/  SHFL.BFLY PT, R210, R3, 0x1, 0x1f ;  /* 0x0c201f0003d27f89 */ /* 0x000e6200000e0000 */
[----:B------:R-:W-:-:S13]  /*18c70*/  R2UR UR6, R88 ;  /* 0x00000000580672ca */ /* 0x000fda00000e0000 */
[----:B------:R-:W-:Y:S01]  /*18c80*/  QGMMA.64x128x32.F32.E4M3.E4M3 R24, R204, gdesc[UR4], R24, gsb0 ;  /* 0x01e00004cc187df3 */ /* 0x000fe20008000818 */
[----:B-1----:R-:W-:-:S04]  /*18c90*/  FMNMX.FTZ R3, R3, R210, !PT ;  /* 0x000000d203037209 */ /* 0x002fc80007810000 */
[----:B------:R-:W-:Y:S01]  /*18ca0*/  FSETP.NEU.FTZ.AND P2, PT, R3, -INF , PT ;  /* 0xff8000000300780b */ /* 0x000fe20003f5d000 */
[----:B------:R-:W-:-:S05]  /*18cb0*/  FFMA.FTZ R89, R2, R3, -8 ;  /* 0xc100000002597423 */ /* 0x000fca0000010003 */
        /* <DEDUP_REMOVED lines=10> */
[----:B------:R1:W2:Y:S01]  /*18d60*/  SHFL.IDX PT, R197, R13, 0x1, 0x1c1f ;  /* 0x003c1f000dc57f89 */ /* 0x0002a200000e0000 */
[----:B------:R-:W-:-:S01]  /*18d70*/  FFMA.FTZ R152, R2, R152, -R89 ;  /* 0x0000009802987223 */ /* 0x000fc20000010859 */
[C-C-:B------:R-:W-:Y:S01]  /*18d80*/  FFMA.FTZ R153, R2.reuse, R153, -R89.reuse ;  /* 0x0000009902997223 */ /* 0x140fe20000010859 */
[----:B------:R-:W-:-:S01]  /*18d90*/  FFMA.FTZ R156, R2, R156, -R89 ;  /* 0x0000009c029c7223 */ /* 0x000fc20000010859 */
[C-C-:B------:R-:W-:Y:S01]  /*18da0*/  FFMA.FTZ R157, R2.reuse, R157, -R89.reuse ;  /* 0x0000009d029d7223 */ /* 0x140fe20000010859 */
[----:B------:R-:W-:-:S01]  /*18db0*/  FFMA.FTZ R160, R2, R160, -R89 ;  /* 0x000000a002a07223 */ /* 0x000fc20000010859 */
[C-C-:B------:R-:W-:Y:S01]  /*18dc0*/  FFMA.FTZ R161, R2.reuse, R161, -R89.reuse ;  /* 0x000000a102a17223 */ /* 0x140fe20000010859 */
[----:B------:R-:W-:-:S01]  /*18dd0*/  FFMA.FTZ R164, R2, R164, -R89 ;  /* 0x000000a402a47223 */ /* 0x000fc20000010859 */
[C-C-:B-1----:R-:W-:Y:S01]  /*18de0*/  FFMA.FTZ R13, R2.reuse, R169, -R89.reuse ;  /* 0x000000a9020d7223 */ /* 0x142fe20000010859 */
        /* <DEDUP_REMOVED lines=15> */
[----:B--2---:R-:W-:-:S02]  /*18ee0*/  IMAD.IADD R197, R0, 0x1, R197 ;  /* 0x0000000100c57824 */ /* 0x004fc400078e02c5 */
[----:B------:R-:W-:-:S01]  /*18ef0*/  FFMA.FTZ R149, R2, R149, -R89 ;  /* 0x0000009502957223 */ /* 0x000fc20000010859 */
[C-C-:B------:R-:W-:Y:S01]  /*18f00*/  FFMA.FTZ R120, R2.reuse, R120, -R89.reuse ;  /* 0x0000007802787223 */ /* 0x140fe20000010859 */
[----:B------:R-:W-:-:S01]  /*18f10*/  FFMA.FTZ R121, R2, R121, -R89 ;  /* 0x0000007902797223 */ /* 0x000fc20000010859 */
[C-C-:B------:R-:W-:Y:S01]  /*18f20*/  FFMA.FTZ R124, R2.reuse, R124, -R89.reuse ;  /* 0x0000007c027c7223 */ /* 0x140fe20000010859 */
[C---:B------:R-:W-:Y:S01]  /*18f30*/  ISETP.GT.AND P3, PT, R197.reuse, RZ, PT ;  /* 0x000000ffc500720c */ /* 0x040fe20003f64270 */
[C-C-:B------:R-:W-:Y:S01]  /*18f40*/  FFMA.FTZ R125, R2.reuse, R125, -R89.reuse ;  /* 0x0000007d027d7223 */ /* 0x140fe20000010859 */
[C---:B------:R-:W-:Y:S01]  /*18f50*/  ISETP.GT.AND P4, PT, R197.reuse, 0x1, PT ;  /* 0x00000001c500780c */ /* 0x040fe20003f84270 */
[--C-:B------:R-:W-:Y:S01]  /*18f60*/  FFMA.FTZ R128, R2, R128, -R89.reuse ;  /* 0x0000008002807223 */ /* 0x100fe20000010859 */
[----:B------:R-:W-:Y:S01]  /*18f70*/  FSEL R186, R186, -INF , P3 ;  /* 0xff800000baba7808 */ /* 0x000fe20001800000 */
[C-C-:B------:R-:W-:Y:S01]  /*18f80*/  FFMA.FTZ R108, R2.reuse, R108, -R89.reuse ;  /* 0x0000006c026c7223 */ /* 0x140fe20000010859 */
[----:B------:R-:W-:Y:S01]  /*18f90*/  ISETP.GT.AND P3, PT, R197, 0x8, PT ;  /* 0x00000008c500780c */ /* 0x000fe20003f64270 */
[C-C-:B------:R-:W-:Y:S01]  /*18fa0*/  FFMA.FTZ R109, R2.reuse, R109, -R89.reuse ;  /* 0x0000006d026d7223 */ /* 0x140fe20000010859 */
[----:B------:R-:W-:Y:S01]  /*18fb0*/  FSEL R187, R187, -INF , P4 ;  /* 0xff800000bbbb7808 */ /* 0x000fe20002000000 */
[--C-:B------:R-:W-:Y:S01]  /*18fc0*/  FFMA.FTZ R112, R2, R112, -R89.reuse ;  /* 0x0000007002707223 */ /* 0x100fe20000010859 */
[----:B------:R-:W-:Y:S01]  /*18fd0*/  FMNMX.FTZ R0, R186, R21, !PT ;  /* 0x00000015ba007209 */ /* 0x000fe20007810000 */
[C-C-:B------:R-:W-:Y:S01]  /*18fe0*/  FFMA.FTZ R113, R2.reuse, R113, -R89.reuse ;  /* 0x0000007102717223 */ /* 0x140fe20000010859 */
[----:B------:R-:W-:Y:S01]  /*18ff0*/  ISETP.GT.AND P4, PT, R197, 0x9, PT ;  /* 0x00000009c500780c */ /* 0x000fe20003f84270 */
[--C-:B------:R-:W-:Y:S01]  /*19000*/  FFMA.FTZ R116, R2, R116, -R89.reuse ;  /* 0x0000007402747223 */ /* 0x100fe20000010859 */
[----:B------:R-:W-:Y:S01]  /*19010*/  FSEL R190, R190, -INF , P3 ;  /* 0xff800000bebe7808 */ /* 0x000fe20001800000 */
[C-C-:B------:R-:W-:Y:S01]  /*19020*/  FFMA.FTZ R117, R2.reuse, R117, -R89.reuse ;  /* 0x0000007502757223 */ /* 0x140fe20000010859 */
[----:B------:R-:W-:Y:S01]  /*19030*/  FMNMX.FTZ R0, R187, R0, !PT ;  /* 0x00000000bb007209 */ /* 0x000fe20007810000 */
        /* <DEDUP_REMOVED lines=8> */
[----:B------:R-:W-:Y:S01]  /*190c0*/  FFMA.FTZ R100, R2, R100, -R89 ;  /* 0x0000006402647223 */ /* 0x000fe20000010859 */
        /* <DEDUP_REMOVED lines=10> */
[----:B------:R-:W-:Y:S01]  /*19170*/  FSEL R199, R199, -INF , P4 ;  /* 0xff800000c7c77808 */ /* 0x000fe20002000000 */
[----:B------:R-:W-:Y:S01]  /*19180*/  MUFU.EX2 R185, R185 ;  /* 0x000000b900b97308 */ /* 0x000fe20000000800 */
[C---:B------:R-:W-:Y:S02]  /*19190*/  ISETP.GT.AND P3, PT, R197.reuse, 0x20, PT ;  /* 0x00000020c500780c */ /* 0x040fe40003f64270 */
        /* <DEDUP_REMOVED lines=155> */
[----:B------:R1:W-:Y:S01]  /*19b50*/  MUFU.EX2 R119, R181 ;  /* 0x000000b500777308 */ /* 0x0003e20000000800 */
[----:B------:R-:W-:-:S02]  /*19b60*/  FMNMX.FTZ R0, R129, R0, !PT ;  /* 0x0000000081007209 */ /* 0x000fc40007810000 */
[----:B------:R-:W-:Y:S02]  /*19b70*/  ISETP.GT.AND P3, PT, R197, 0xc8, PT ;  /* 0x000000c8c500780c */ /* 0x000fe40003f64270 */
[----:B------:R-:W-:Y:S02]  /*19b80*/  FMNMX.FTZ R0, R90, R0, !PT ;  /* 0x000000005a007209 */ /* 0x000fe40007810000 */
[----:B------:R-:W-:Y:S01]  /*19b90*/  FSEL R94, R94, -INF , P3 ;  /* 0xff8000005e5e7808 */ /* 0x000fe20001800000 */
[----:B------:R-:W-:Y:S01]  /*19ba0*/  MUFU.EX2 R121, R121 ;  /* 0x0000007900797308 */ /* 0x000fe20000000800 */
[----:B-1----:R-:W-:-:S01]  /*19bb0*/  FFMA.FTZ R181, R2, R132, -R89 ;  /* 0x0000008402b57223 */ /* 0x002fc20000010859 */
[----:B------:R-:W-:Y:S02]  /*19bc0*/  FSEL R132, R91, -INF , P4 ;  /* 0xff8000005b847808 */ /* 0x000fe40002000000 */
[----:B------:R-:W-:Y:S02]  /*19bd0*/  ISETP.GT.AND P4, PT, R197, 0xc9, PT ;  /* 0x000000c9c500780c */ /* 0x000fe40003f84270 */
[----:B------:R-:W-:-:S02]  /*19be0*/  FMNMX.FTZ R0, R132, R0, !PT ;  /* 0x0000000084007209 */ /* 0x000fc40007810000 */
[----:B------:R1:W-:Y:S01]  /*19bf0*/  MUFU.EX2 R91, R181 ;  /* 0x000000b5005b7308 */ /* 0x0003e20000000800 */
[C---:B------:R-:W-:Y:S02]  /*19c00*/  ISETP.GT.AND P3, PT, R197.reuse, 0xd0, PT ;  /* 0x000000d0c500780c */ /* 0x040fe40003f64270 */
[----:B------:R-:W-:Y:S02]  /*19c10*/  FMNMX.FTZ R0, R94, R0, !PT ;  /* 0x000000005e007209 */ /* 0x000fe40007810000 */
[----:B------:R-:W-:Y:S02]  /*19c20*/  FSEL R98, R98, -INF , P3 ;  /* 0xff80000062627808 */ /* 0x000fe40001800000 */
[----:B------:R-:W-:Y:S01]  /*19c30*/  ISETP.GT.AND P3, PT, R197, 0xd8, PT ;  /* 0x000000d8c500780c */ /* 0x000fe20003f64270 */
[----:B------:R-:W-:Y:S01]  /*19c40*/  MUFU.EX2 R124, R124 ;  /* 0x0000007c007c7308 */ /* 0x000fe20000000800 */
[----:B-1----:R-:W-:-:S01]  /*19c50*/  FFMA.FTZ R181, R2, R133, -R89 ;  /* 0x0000008502b57223 */ /* 0x002fc20000010859 */
[----:B------:R-:W-:-:S02]  /*19c60*/  FSEL R133, R95, -INF , P4 ;  /* 0xff8000005f857808 */ /* 0x000fc40002000000 */
[----:B------:R-:W-:Y:S02]  /*19c70*/  ISETP.GT.AND P4, PT, R197, 0xd1, PT ;  /* 0x000000d1c500780c */ /* 0x000fe40003f84270 */
[----:B------:R-:W-:Y:S02]  /*19c80*/  FMNMX.FTZ R0, R133, R0, !PT ;  /* 0x0000000085007209 */ /* 0x000fe40007810000 */
[----:B------:R1:W-:Y:S01]  /*19c90*/  MUFU.EX2 R95, R181 ;  /* 0x000000b5005f7308 */ /* 0x0003e20000000800 */
[----:B------:R-:W-:Y:S02]  /*19ca0*/  FSEL R102, R102, -INF , P3 ;  /* 0xff80000066667808 */ /* 0x000fe40001800000 */
[----:B------:R-:W-:-:S05]  /*19cb0*/  FMNMX.FTZ R0, R98, R0, !PT ;  /* 0x0000000062007209 */ /* 0x000fca0007810000 */
[----:B------:R-:W-:Y:S01]  /*19cc0*/  MUFU.EX2 R125, R125 ;  /* 0x0000007d007d7308 */ /* 0x000fe20000000800 */
[----:B-1----:R-:W-:-:S01]  /*19cd0*/  FFMA.FTZ R181, R2, R104, -R89 ;  /* 0x0000006802b57223 */ /* 0x002fc20000010859 */
[----:B------:R-:W-:Y:S02]  /*19ce0*/  FSEL R104, R99, -INF , P4 ;  /* 0xff80000063687808 */ /* 0x000fe40002000000 */
[----:B------:R-:W-:Y:S01]  /*19cf0*/  ISETP.GT.AND P4, PT, R197, 0xd9, PT ;  /* 0x000000d9c500780c */ /* 0x000fe20003f84270 */
[----:B------:R-:W-:Y:S01]  /*19d00*/  FFMA.FTZ R197, R2, R209, -R89 ;  /* 0x000000d102c57223 */ /* 0x000fe20000010859 */
[----:B------:R-:W-:Y:S02]  /*19d10*/  FMNMX.FTZ R0, R104, R0, !PT ;  /* 0x0000000068007209 */ /* 0x000fe40007810000 */
[----:B------:R1:W-:Y:S02]  /*19d20*/  MUFU.EX2 R99, R181 ;  /* 0x000000b500637308 */ /* 0x0003e40000000800 */
[----:B------:R-:W-:-:S06]  /*19d30*/  FMNMX.FTZ R0, R102, R0, !PT ;  /* 0x0000000066007209 */ /* 0x000fcc0007810000 */
[----:B------:R-:W-:Y:S01]  /*19d40*/  MUFU.EX2 R128, R128 ;  /* 0x0000008000807308 */ /* 0x000fe20000000800 */
[----:B-1----:R-:W-:-:S01]  /*19d50*/  FFMA.FTZ R181, R2, R105, -R89 ;  /* 0x0000006902b57223 */ /* 0x002fc20000010859 */
[----:B------:R-:W-:-:S04]  /*19d60*/  FSEL R105, R103, -INF , P4 ;  /* 0xff80000067697808 */ /* 0x000fc80002000000 */
[----:B------:R-:W-:Y:S02]  /*19d70*/  FMNMX.FTZ R0, R105, R0, !PT ;  /* 0x0000000069007209 */ /* 0x000fe40007810000 */
[----:B------:R1:W-:Y:S08]  /*19d80*/  MUFU.EX2 R103, R181 ;  /* 0x000000b500677308 */ /* 0x0003f00000000800 */
[----:B------:R-:W-:Y:S01]  /*19d90*/  MUFU.EX2 R108, R108 ;  /* 0x0000006c006c7308 */ /* 0x000fe20000000800 */
[----:B-1----:R-:W1:Y:S07]  /*19da0*/  SHFL.BFLY PT, R181, R0, 0x2, 0x1f ;  /* 0x0c401f0000b57f89 */ /* 0x002e6e00000e0000 */
[----:B------:R-:W-:Y:S08]  /*19db0*/  MUFU.EX2 R109, R109 ;  /* 0x0000006d006d7308 */ /* 0x000ff00000000800 */
[----:B------:R-:W-:Y:S08]  /*19dc0*/  MUFU.EX2 R112, R112 ;  /* 0x0000007000707308 */ /* 0x000ff00000000800 */
[----:B------:R-:W-:Y:S01]  /*19dd0*/  MUFU.EX2 R113, R113 ;  /* 0x0000007100717308 */ /* 0x000fe20000000800 */
[----:B-1----:R-:W-:Y:S01]  /*19de0*/  FMNMX.FTZ R0, R0, R181, !PT ;  /* 0x000000b500007209 */ /* 0x002fe20007810000 */
[C-C-:B------:R-:W-:Y:S01]  /*19df0*/  FFMA.FTZ R181, R2.reuse, R208, -R89.reuse ;  /* 0x000000d002b57223 */ /* 0x140fe20000010859 */
[----:B------:R-:W-:-:S03]  /*19e00*/  FFMA.FTZ R89, R2, R101, -R89 ;  /* 0x0000006502597223 */ /* 0x000fc60000010859 */
[----:B------:R-:W1:Y:S02]  /*19e10*/  SHFL.BFLY PT, R204, R0, 0x1, 0x1f ;  /* 0x0c201f0000cc7f89 */ /* 0x000e6400000e0000 */
[----:B------:R-:W-:Y:S08]  /*19e20*/  MUFU.EX2 R116, R116 ;  /* 0x0000007400747308 */ /* 0x000ff00000000800 */
[----:B------:R-:W-:Y:S08]  /*19e30*/  MUFU.EX2 R117, R117 ;  /* 0x0000007500757308 */ /* 0x000ff00000000800 */
[----:B------:R-:W-:Y:S01]  /*19e40*/  MUFU.EX2 R181, R181 ;  /* 0x000000b500b57308 */ /* 0x000fe20000000800 */
[----:B-1----:R-:W-:-:S07]  /*19e50*/  FMNMX.FTZ R0, R0, R204, !PT ;  /* 0x000000cc00007209 */ /* 0x002fce0007810000 */
[----:B------:R-:W-:Y:S01]  /*19e60*/  MUFU.EX2 R197, R197 ;  /* 0x000000c500c57308 */ /* 0x000fe20000000800 */
[----:B------:R-:W-:Y:S01]  /*19e70*/  FSETP.NEU.FTZ.AND P3, PT, R0, -INF , PT ;  /* 0xff8000000000780b */ /* 0x000fe20003f7d000 */
[----:B------:R-:W-:-:S05]  /*19e80*/  FFMA.FTZ R204, R2, R0, -8 ;  /* 0xc100000002cc7423 */ /* 0x000fca0000010000 */
[----:B------:R-:W-:Y:S01]  /*19e90*/  FSEL R101, R204, RZ, P3 ;  /* 0x000000ffcc657208 */ /* 0x000fe20001800000 */
[----:B------:R-:W-:Y:S01]  /*19ea0*/  MUFU.EX2 R92, R92 ;  /* 0x0000005c005c7308 */ /* 0x000fe20000000800 */
[----:B------:R-:W-:Y:S02]  /*19eb0*/  FSEL R204, R3, RZ, P2 ;  /* 0x000000ff03cc7208 */ /* 0x000fe40001000000 */
[----:B------:R-:W-:Y:S01]  /*19ec0*/  ISETP.NE.AND P2, PT, R211, RZ, PT ;  /* 0x000000ffd300720c */ /* 0x000fe20003f45270 */
[----:B------:R-:W-:-:S01]  /*19ed0*/  FFMA.FTZ R186, R2, R186, -R101 ;  /* 0x000000ba02ba7223 */ /* 0x000fc20000010865 */
[----:B------:R-:W-:Y:S01]  /*19ee0*/  FFMA.FTZ R187, R2, R187, -R101 ;  /* 0x000000bb02bb7223 */ /* 0x000fe20000010865 */
[----:B------:R-:W-:-:S01]  /*19ef0*/  FADD.FTZ R204, -R204, R20 ;  /* 0x00000014cccc7221 */ /* 0x000fc20000010100 */
[----:B------:R-:W-:Y:S01]  /*19f00*/  FSEL R20, R0, RZ, P3 ;  /* 0x000000ff00147208 */ /* 0x000fe20001800000 */
[----:B------:R-:W-:-:S01]  /*19f10*/  FFMA.FTZ R190, R2, R190, -R101 ;  /* 0x000000be02be7223 */ /* 0x000fc20000010865 */
[C---:B------:R-:W-:Y:S01]  /*19f20*/  FFMA.FTZ R191, R2.reuse, R191, -R101 ;  /* 0x000000bf02bf7223 */ /* 0x040fe20000010865 */
[----:B------:R-:W-:Y:S01]  /*19f30*/  FMUL.FTZ R204, R2, R204 ;  /* 0x000000cc02cc7220 */ /* 0x000fe20000410000 */
[----:B------:R-:W-:Y:S01]  /*19f40*/  MUFU.EX2 R186, R186 ;  /* 0x000000ba00ba7308 */ /* 0x000fe20000000800 */
[----:B------:R-:W-:-:S01]  /*19f50*/  FADD.FTZ R20, -R20, R21 ;  /* 0x0000001514147221 */ /* 0x000fc20000010100 */
[C-C-:B------:R-:W-:Y:S01]  /*19f60*/  FFMA.FTZ R194, R2.reuse, R194, -R101.reuse ;  /* 0x000000c202c27223 */ /* 0x140fe20000010865 */
[----:B------:R-:W-:-:S01]  /*19f70*/  FFMA.FTZ R195, R2, R195, -R101 ;  /* 0x000000c302c37223 */ /* 0x000fc20000010865 */
[C-C-:B------:R-:W-:Y:S01]  /*19f80*/  FFMA.FTZ R198, R2.reuse, R198, -R101.reuse ;  /* 0x000000c602c67223 */ /* 0x140fe20000010865 */
[C---:B------:R-:W-:Y:S01]  /*19f90*/  FMUL.FTZ R20, R2.reuse, R20 ;  /* 0x0000001402147220 */ /* 0x040fe20000410000 */
        /* <DEDUP_REMOVED lines=19> */
[----:B-1----:R-:W-:-:S01]  /*1a0d0*/  FFMA.FTZ R236, R205, R236, R88 ;  /* 0x000000eccdec7223 */ /* 0x002fc20000010058 */
[C-C-:B------:R-:W-:Y:S01]  /*1a0e0*/  FFMA.FTZ R167, R2.reuse, R167, -R101.reuse ;  /* 0x000000a702a77223 */ /* 0x140fe20000010865 */
[----:B------:R-:W-:-:S01]  /*1a0f0*/  FFMA.FTZ R138, R2, R138, -R101 ;  /* 0x0000008a028a7223 */ /* 0x000fc20000010865 */
[----:B------:R-:W-:Y:S01]  /*1a100*/  FFMA.FTZ R139, R2, R139, -R101 ;  /* 0x0000008b028b7223 */ /* 0x000fe20000010865 */
[----:B------:R-:W-:-:S01]  /*1a110*/  FADD.FTZ R236, R184, R236 ;  /* 0x000000ecb8ec7221 */ /* 0x000fc20000010000 */
[C-C-:B------:R-:W-:Y:S01]  /*1a120*/  FFMA.FTZ R142, R2.reuse, R142, -R101.reuse ;  /* 0x0000008e028e7223 */ /* 0x140fe20000010865 */
[----:B------:R-:W-:-:S01]  /*1a130*/  FFMA.FTZ R143, R2, R143, -R101 ;  /* 0x0000008f028f7223 */ /* 0x000fc20000010865 */
[----:B------:R-:W1:Y:S01]  /*1a140*/  MUFU.EX2 R190, R190 ;  /* 0x000000be00be7308 */ /* 0x000e620000000800 */
[----:B--2---:R-:W-:-:S01]  /*1a150*/  FFMA.FTZ R14, R204, R14, R186 ;  /* 0x0000000ecc0e7223 */ /* 0x004fc200000100ba */
[----:B------:R-:W-:Y:S01]  /*1a160*/  FADD.FTZ R236, R185, R236 ;  /* 0x000000ecb9ec7221 */ /* 0x000fe20000010000 */
[----:B------:R-:W-:-:S01]  /*1a170*/  FFMA.FTZ R146, R2, R146, -R101 ;  /* 0x0000009202927223 */ /* 0x000fc20000010865 */
[C-C-:B------:R-:W-:Y:S01]  /*1a180*/  FFMA.FTZ R147, R2.reuse, R147, -R101.reuse ;  /* 0x0000009302937223 */ /* 0x140fe20000010865 */
[----:B------:R-:W-:-:S01]  /*1a190*/  FFMA.FTZ R150, R2, R150, -R101 ;  /* 0x0000009602967223 */ /* 0x000fc20000010865 */
[----:B------:R-:W-:Y:S01]  /*1a1a0*/  FADD.FTZ R236, R188, R236 ;  /* 0x000000ecbcec7221 */ /* 0x000fe20000010000 */
[----:B------:R-:W-:-:S01]  /*1a1b0*/  FFMA.FTZ R151, R2, R151, -R101 ;  /* 0x0000009702977223 */ /* 0x000fc20000010865 */
[----:B------:R-:W2:Y:S01]  /*1a1c0*/  MUFU.EX2 R191, R191 ;  /* 0x000000bf00bf7308 */ /* 0x000ea20000000800 */
[----:B---3--:R-:W-:-:S01]  /*1a1d0*/  FADD.FTZ R14, R187, R14 ;  /* 0x0000000ebb0e7221 */ /* 0x008fc20000010000 */
[----:B------:R-:W-:Y:S01]  /*1a1e0*/  FADD.FTZ R236, R189, R236 ;  /* 0x000000ecbdec7221 */ /* 0x000fe20000010000 */
[----:B------:R-:W-:-:S01]  /*1a1f0*/  FFMA.FTZ R122, R2, R122, -R101 ;  /* 0x0000007a027a7223 */ /* 0x000fc20000010865 */
[C-C-:B------:R-:W-:Y:S01]  /*1a200*/  FFMA.FTZ R123, R2.reuse, R123, -R101.reuse ;  /* 0x0000007b027b7223 */ /* 0x140fe20000010865 */
[----:B------:R-:W-:-:S01]  /*1a210*/  FFMA.FTZ R126, R2, R126, -R101 ;  /* 0x0000007e027e7223 */ /* 0x000fc20000010865 */
[----:B------:R-:W-:Y:S01]  /*1a220*/  FADD.FTZ R236, R192, R236 ;  /* 0x000000ecc0ec7221 */ /* 0x000fe20000010000 */
[----:B------:R-:W-:-:S01]  /*1a230*/  FFMA.FTZ R127, R2, R127, -R101 ;  /* 0x0000007f027f7223 */ /* 0x000fc20000010865 */
[----:B------:R-:W3:Y:S01]  /*1a240*/  MUFU.EX2 R194, R194 ;  /* 0x000000c200c27308 */ /* 0x000ee20000000800 */
        /* <DEDUP_REMOVED lines=34> */
[----:B0-----:R-:W-:-:S03]  /*1a470*/  SHF.R.U32.HI R211, RZ, 0x7, R234 ;  /* 0x00000007ffd37819 */ /* 0x001fc600000116ea */
[----:B------:R-:W-:Y:S02]  /*1a480*/  FADD.FTZ R236, R180, R236 ;  /* 0x000000ecb4ec7221 */ /* 0x000fe40000010000 */
[----:B------:R-:W0:Y:S01]  /*1a490*/  MUFU.EX2 R171, R171 ;  /* 0x000000ab00ab7308 */ /* 0x000e220000000800 */
[----:B---3--:R-:W-:-:S01]  /*1a4a0*/  FADD.FTZ R14, R199, R14 ;  /* 0x0000000ec70e7221 */ /* 0x008fc20000010000 */
        /* <DEDUP_REMOVED lines=50> */
[----:B------:R-:W-:Y:S02]  /*1a7d0*/  VIADD R20, R12, 0x600 ;  /* 0x000006000c147836 */ /* 0x000fe40000000000 */
[----:B------:R-:W-:-:S01]  /*1a7e0*/  FFMA.FTZ R12, R2, R111, -R101 ;  /* 0x0000006f020c7223 */ /* 0x000fc20000010865 */
[----:B------:R-:W-:Y:S02]  /*1a7f0*/  FADD.FTZ R14, R144, R14 ;  /* 0x0000000e900e7221 */ /* 0x000fe40000010000 */
[----:B------:R-:W-:Y:S01]  /*1a800*/  R2UR UR6, R20 ;  /* 0x00000000140672ca */ /* 0x000fe200000e0000 */
[----:B------:R-:W1:Y:S01]  /*1a810*/  MUFU.EX2 R147, R147 ;  /* 0x0000009300937308 */ /* 0x000e620000000800 */
[----:B0-----:R-:W-:-:S01]  /*1a820*/  FADD.FTZ R21, R143, R21 ;  /* 0x000000158f157221 */ /* 0x001fc20000010000 */
[----:B------:R-:W-:Y:S01]  /*1a830*/  FADD.FTZ R14, R145, R14 ;  /* 0x0000000e910e7221 */ /* 0x000fe20000010000 */
[----:B------:R-:W-:-:S03]  /*1a840*/  FFMA.FTZ R20, R2, R115, -R101 ;  /* 0x0000007302147223 */ /* 0x000fc60000010865 */
[----:B------:R-:W-:Y:S02]  /*1a850*/  FADD.FTZ R14, R148, R14 ;  /* 0x0000000e940e7221 */ /* 0x000fe40000010000 */
[----:B------:R-:W0:Y:S01]  /*1a860*/  MUFU.EX2 R150, R150 ;  /* 0x0000009600967308 */ /* 0x000e220000000800 */
[----:B--2---:R-:W-:-:S01]  /*1a870*/  FADD.FTZ R111, R146, R21 ;  /* 0x00000015926f7221 */ /* 0x004fc20000010000 */
[----:B------:R-:W-:Y:S02]  /*1a880*/  IMAD.MOV.U32 R21, RZ, RZ, -0x3ffffff0 ;  /* 0xc0000010ff157424 */ /* 0x000fe400078e00ff */
[----:B------:R-:W-:-:S03]  /*1a890*/  FADD.FTZ R14, R149, R14 ;  /* 0x0000000e950e7221 */ /* 0x000fc60000010000 */
[----:B------:R-:W-:Y:S01]  /*1a8a0*/  R2UR UR7, R21 ;  /* 0x00000000150772ca */ /* 0x000fe200000e0000 */
[----:B------:R-:W2:Y:S01]  /*1a8b0*/  MUFU.EX2 R151, R151 ;  /* 0x0000009700977308 */ /* 0x000ea20000000800 */
[----:B-1----:R-:W-:-:S01]  /*1a8c0*/  FADD.FTZ R111, R147, R111 ;  /* 0x0000006f936f7221 */ /* 0x002fc20000010000 */
[----:B------:R-:W-:Y:S01]  /*1a8d0*/  FADD.FTZ R14, R120, R14 ;  /* 0x0000000e780e7221 */ /* 0x000fe20000010000 */
[----:B------:R-:W-:-:S01]  /*1a8e0*/  FFMA.FTZ R21, R2, R129, -R101 ;  /* 0x0000008102157223 */ /* 0x000fc20000010865 */
[----:B------:R-:W-:Y:S02]  /*1a8f0*/  FFMA.FTZ R101, R2, R105, -R101 ;  /* 0x0000006902657223 */ /* 0x000fe40000010865 */
[----:B------:R-:W-:-:S02]  /*1a900*/  FADD.FTZ R14, R121, R14 ;  /* 0x0000000e790e7221 */ /* 0x000fc40000010000 */
[----:B------:R-:W1:Y:S01]  /*1a910*/  MUFU.EX2 R122, R122 ;  /* 0x0000007a007a7308 */ /* 0x000e620000000800 */
[----:B0-----:R-:W-:-:S01]  /*1a920*/  FADD.FTZ R111, R150, R111 ;  /* 0x0000006f966f7221 */ /* 0x001fc20000010000 */
[----:B------:R-:W-:-:S02]  /*1a930*/  FADD.FTZ R14, R124, R14 ;  /* 0x0000000e7c0e7221 */ /* 0x000fc40000010000 */
[----:B------:R-:W-:Y:S02]  /*1a940*/  QGMMA.64x128x32.F32.E4M3.E4M3 R24, R200, gdesc[UR4], R24, gsb0 ;  /* 0x01e00004c8187df3 */ /* 0x000fe40008000818 */
[----:B------:R-:W-:-:S02]  /*1a950*/  FADD.FTZ R14, R125, R14 ;  /* 0x0000000e7d0e7221 */ /* 0x000fc40000010000 */
        /* <DEDUP_REMOVED lines=18> */
[----:B------:R-:W-:Y:S01]  /*1aa80*/  FADD.FTZ R129, R112, R14 ;  /* 0x0000000e70817221 */ /* 0x000fe20000010000 */
[----:B------:R-:W-:-:S03]  /*1aa90*/  IADD3 R14, -R211, 0xb, RZ ;  /* 0x0000000bd30e7810 */ /* 0x000fc60007ffe1ff */
        /* <DEDUP_REMOVED lines=20> */
[----:B------:R-:W0:Y:S08]  /*1abe0*/  MUFU.EX2 R20, R20 ;  /* 0x0000001400147308 */ /* 0x000e300000000800 */
[----:B------:R-:W3:Y:S08]  /*1abf0*/  MUFU.EX2 R118, R118 ;  /* 0x0000007600767308 */ /* 0x000ef00000000800 */
[----:B------:R-:W4:Y:S08]  /*1ac00*/  MUFU.EX2 R21, R21 ;  /* 0x0000001500157308 */ /* 0x000f300000000800 */
[----:B------:R2:W-:Y:S08]  /*1ac10*/  MUFU.EX2 R111, R132 ;  /* 0x00000084006f7308 */ /* 0x0005f00000000800 */
[----:B------:R-:W4:Y:S01]  /*1ac20*/  MUFU.EX2 R90, R90 ;  /* 0x0000005a005a7308 */ /* 0x000f220000000800 */
[----:B--2---:R-:W-:-:S04]  /*1ac30*/  FADD.FTZ R132, R12, R115 ;  /* 0x000000730c847221 */ /* 0x004fc80000010000 */
[----:B-1----:R-:W-:-:S03]  /*1ac40*/  FADD.FTZ R132, R114, R132 ;  /* 0x0000008472847221 */ /* 0x002fc60000010000 */
[----:B------:R-:W1:Y:S01]  /*1ac50*/  MUFU.EX2 R94, R94 ;  /* 0x0000005e005e7308 */ /* 0x000e620000000800 */
[----:B0-----:R-:W-:-:S01]  /*1ac60*/  FADD.FTZ R132, R20, R132 ;  /* 0x0000008414847221 */ /* 0x001fc20000010000 */
[----:B------:R-:W-:Y:S02]  /*1ac70*/  WARPGROUP.DEPBAR.LE gsb0, 0x0 ;  /* 0x00008000000079c5 */ /* 0x000fe40000010000 */
[----:B------:R0:W-:Y:S06]  /*1ac80*/  BAR.ARV R14, 0x100 ;  /* 0x0004000e0000751d */ /* 0x0001ec0000002000 */
[----:B---3--:R-:W-:-:S01]  /*1ac90*/  FADD.FTZ R132, R118, R132 ;  /* 0x0000008476847221 */ /* 0x008fc20000010000 */
[----:B------:R-:W2:Y:S01]  /*1aca0*/  MUFU.EX2 R93, R93 ;  /* 0x0000005d005d7308 */ /* 0x000ea20000000800 */
[----:B0-----:R-:W-:-:S02]  /*1acb0*/  @!P2 IMAD R14, R233, 0x8, R16 ;  /* 0x00000008e90ea824 */ /* 0x001fc400078e0210 */
[----:B----4-:R-:W-:Y:S02]  /*1acc0*/  FADD.FTZ R132, R21, R132 ;  /* 0x0000008415847221 */ /* 0x010fe40000010000 */
[----:B------:R-:W-:Y:S02]  /*1acd0*/  @!P2 VIADD R14, R14, 0x2e840 ;  /* 0x0002e8400e0ea836 */ /* 0x000fe40000000000 */
[----:B------:R-:W-:Y:S01]  /*1ace0*/  FADD.FTZ R132, R90, R132 ;  /* 0x000000845a847221 */ /* 0x000fe20000010000 */
[----:B------:R-:W0:Y:S02]  /*1acf0*/  MUFU.EX2 R115, R133 ;  /* 0x0000008500737308 */ /* 0x000e240000000800 */
[----:B------:R-:W-:Y:S01]  /*1ad00*/  @!P2 PRMT R14, RZ, 0x654, R14 ;  /* 0x00000654ff0ea816 */ /* 0x000fe2000000000e */
[----:B------:R-:W-:-:S03]  /*1ad10*/  FADD.FTZ R132, R111, R132 ;  /* 0x000000846f847221 */ /* 0x000fc60000010000 */
[----:B------:R3:W-:Y:S01]  /*1ad20*/  @!P2 SYNCS.ARRIVE.TRANS64.RED.A1T0 RZ, [R14+URZ], RZ ;  /* 0x000000ff0effa9a7 */ /* 0x0007e2000810043f */
[----:B-1----:R-:W-:-:S01]  /*1ad30*/  FADD.FTZ R132, R94, R132 ;  /* 0x000000845e847221 */ /* 0x002fc20000010000 */
        /* <DEDUP_REMOVED lines=14> */
[----:B------:R-:W3:Y:S01]  /*1ae20*/  MUFU.EX2 R101, R101 ;  /* 0x0000006500657308 */ /* 0x000ee20000000800 */
[----:B0-----:R-:W-:-:S01]  /*1ae30*/  FADD.FTZ R132, R102, R132 ;  /* 0x0000008466847221 */ /* 0x001fc20000010000 */
[----:B-1----:R-:W-:-:S03]  /*1ae40*/  FADD.FTZ R236, R89, R129 ;  /* 0x0000008159ec7221 */ /* 0x002fc60000010000 */
[----:B---3--:R-:W-:Y:S01]  /*1ae50*/  FADD.FTZ R14, R101, R132 ;  /* 0x00000084650e7221 */ /* 0x008fe20000010000 */
[----:B------:R-:W-:Y:S06]  /*1ae60*/  @!P1 BRA `(.L_x_2367) ;  /* 0x0000000000049947 */ /* 0x000fec0003800000 */
[----:B------:R-:W-:Y:S01]  /*1ae70*/  BPT.TRAP 0x1 ;  /* 0x000000040000795c */ /* 0x000fe20000300000 */
.L_x_2367:
[----:B------:R-:W2:Y:S04]  /*1ae80*/  LDL R105, [R1+0x50] ;  /* 0x0000500001697983 */ /* 0x000ea80000100800 */
[----:B------:R-:W3:Y:S01]  /*1ae90*/  LDL R132, [R1+0x3c] ;  /* 0x00003c0001847983 */ /* 0x000ee20000100800 */
[----:B------:R-:W-:Y:S02]  /*1aea0*/  F2FP.SATFINITE.E4M3.F32.PACK_AB_MERGE_C R108, R109, R108, RZ ;  /* 0x0000006c6d6c723e */ /* 0x000fe400048070ff */
[----:B------:R-:W-:Y:S02]  /*1aeb0*/  F2FP.SATFINITE.E4M3.F32.PACK_AB_MERGE_C R12, R12, R110, RZ ;  /* 0x0000006e0c0c723e */ /* 0x000fe400048070ff */
[----:B------:R-:W-:Y:S02]  /*1aec0*/  F2FP.SATFINITE.E4M3.F32.PACK_AB_MERGE_C R21, R21, R118, RZ ;  /* 0x000000761515723e */ /* 0x000fe400048070ff */
[----:B------:R-:W-:-:S02]  /*1aed0*/  F2FP.SATFINITE.E4M3.F32.PACK_AB_MERGE_C R108, R103, R99, R108 ;  /* 0x00000063676c723e */ /* 0x000fc4000480706c */
[----:B------:R-:W-:Y:S02]  /*1aee0*/  F2FP.SATFINITE.E4M3.F32.PACK_AB_MERGE_C R106, R107, R106, R12 ;  /* 0x0000006a6b6a723e */ /* 0x000fe4000480700c */
        /* <DEDUP_REMOVED lines=128> */
[----:B------:R-:W-:Y:S01]  /*1b6f0*/  IMAD.MOV.U32 R231, RZ, RZ, R233 ;  /* 0x000000ffffe77224 */ /* 0x000fe200078e00e9 */
[----:B------:R-:W-:Y:S06]  /*1b700*/  @P2 BRA `(.L_x_2368) ;  /* 0xffffffb000042947 */ /* 0x000fec000383ffff */
[----:B------:R-:W-:-:S07]  /*1b710*/  IMAD.MOV.U32 R231, RZ, RZ, R233 ;  /* 0x000000ffffe77224 */ /* 0x000fce00078e00e9 */
.L_x_2357:
[----:B------:R-:W-:-:S13]  /*1b720*/  ISETP.GE.AND P0, PT, R15, RZ, PT ;  /* 0x000000ff0f00720c */ /* 0x000fda0003f06270 */
[----:B------:R-:W-:Y:S05]  /*1b730*/  @!P0 BRA `(.L_x_2369) ;  /* 0x0000004000248947 */ /* 0x000fea0003800000 */
[----:B------:R-:W-:Y:S02]  /*1b740*/  IMAD.MOV.U32 R233, RZ, RZ, R0 ;  /* 0x000000ffffe97224 */ /* 0x000fe400078e0000 */
[----:B------:R-:W-:Y:S02]  /*1b750*/  IMAD.MOV.U32 R234, RZ, RZ, R3 ;  /* 0x000000ffffea7224 */ /* 0x000fe400078e0003 */
[----:B------:R-:W-:Y:S02]  /*1b760*/  IMAD.MOV.U32 R12, RZ, RZ, R232 ;  /* 0x000000ffff0c7224 */ /* 0x000fe400078e00e8 */
[----:B------:R-:W-:-:S07]  /*1b770*/  IMAD.MOV.U32 R235, RZ, RZ, R231 ;  /* 0x000000ffffeb7224 */ /* 0x000fce00078e00e7 */
.L_x_2380:
        /* <DEDUP_REMOVED lines=8> */
[----:B-1----:R-:W-:Y:S05]  /*1b800*/  @P2 BRA `(.L_x_2370) ;  /* 0x0000000000302947 */ /* 0x002fea0003800000 */
[----:B------:R-:W-:Y:S05]  /*1b810*/  @!P1 BRA `(.L_x_2371) ;  /* 0x0000000000049947 */ /* 0x000fea0003800000 */
[----:B------:R-:W-:Y:S01]  /*1b820*/  BPT.TRAP 0x1 ;  /* 0x000000040000795c */ /* 0x000fe20000300000 */
.L_x_2371:
[----:B------:R-:W-:Y:S01]  /*1b830*/  IMAD R0, R231, 0x8, R16 ;  /* 0x00000008e7007824 */ /* 0x000fe200078e0210 */
[----:B------:R-:W-:-:S04]  /*1b840*/  SHF.L.U32 R3, R232, 0x1f, RZ ;  /* 0x0000001fe8037819 */ /* 0x000fc800000006ff */
[----:B------:R1:W2:Y:S01]  /*1b850*/  SYNCS.PHASECHK.TRANS64.TRYWAIT P0, [R0+URZ+0x2e830], R3 ;  /* 0x02e83003000075a7 */ /* 0x0002a2000800017f */
[----:B------:R-:W-:Y:S05]  /*1b860*/  @!P1 BRA `(.L_x_2372) ;  /* 0x0000000000049947 */ /* 0x000fea0003800000 */
[----:B------:R-:W-:Y:S01]  /*1b870*/  BPT.TRAP 0x1 ;  /* 0x000000040000795c */ /* 0x000fe20000300000 */
.L_x_2372:
[----:B------:R-:W-:Y:S04]  /*1b880*/  BSSY B0, `(.L_x_2370) ;  /* 0x0000004000007945 */ /* 0x000fe80003800000 */
[----:B--2---:R-:W-:Y:S05]  /*1b890*/  @P0 BRA `(.L_x_2373) ;  /* 0x0000000000080947 */ /* 0x004fea0003800000 */
[----:B------:R-:W2:Y:S02]  /*1b8a0*/  SYNCS.PHASECHK.TRANS64.TRYWAIT P0, [R0+URZ+0x2e830], R3 ;  /* 0x02e83003000075a7 */ /* 0x000ea4000800017f */
[----:B--2---:R-:W-:Y:S05]  /*1b8b0*/  @!P0 BRA `(.L_x_2374) ;  /* 0x000000ec00e88947 */ /* 0x004fea0003800000 */
.L_x_2373:
[----:B------:R-:W-:Y:S05]  /*1b8c0*/  BSYNC B0 ;  /* 0x0000000000007941 */ /* 0x000fea0003800000 */
.L_x_2370:
[----:B-12---:R-:W2:Y:S01]  /*1b8d0*/  LDL R3, [R1+0x48] ;  /* 0x0000480001037983 */ /* 0x006ea20000100800 */
[----:B------:R-:W-:Y:S05]  /*1b8e0*/  WARPSYNC.ALL ;  /* 0x0000000000007948 */ /* 0x000fea0003800000 */
[----:B------:R-:W1:Y:S01]  /*1b8f0*/  S2R R0, SR_TID.X ;  /* 0x0000000000007919 */ /* 0x000e620000002100 */
[----:B------:R-:W-:Y:S01]  /*1b900*/  IMAD.MOV.U32 R89, RZ, RZ, 0x40000040 ;  /* 0x40000040ff597424 */ /* 0x000fe200078e00ff */
[----:B------:R-:W-:Y:S01]  /*1b910*/  MOV R13, UR38 ;  /* 0x00000026000d7c02 */ /* 0x000fe20008000f00 */
[----:B------:R-:W-:Y:S01]  /*1b920*/  IMAD.MOV.U32 R93, RZ, RZ, 0x40000040 ;  /* 0x40000040ff5d7424 */ /* 0x000fe200078e00ff */
[----:B------:R-:W-:Y:S01]  /*1b930*/  STL [R1+0xec], R28 ;  /* 0x0000ec1c01007387 */ /* 0x000fe20000100800 */
[----:B------:R-:W-:Y:S01]  /*1b940*/  IMAD.MOV.U32 R21, RZ, RZ, 0x40000040 ;  /* 0x40000040ff157424 */ /* 0x000fe200078e00ff */
[----:B------:R-:W-:Y:S01]  /*1b950*/  R2UR UR35, R89 ;  /* 0x00000000592372ca */ /* 0x000fe200000e0000 */
[----:B------:R-:W-:Y:S01]  /*1b960*/  IMAD.MOV.U32 R91, RZ, RZ, 0x40000040 ;  /* 0x40000040ff5b7424 */ /* 0x000fe200078e00ff */
[----:B------:R-:W-:Y:S01]  /*1b970*/  R2UR UR17, R93 ;  /* 0x000000005d1172ca */ /* 0x000fe200000e0000 */
[----:B------:R-:W-:Y:S01]  /*1b980*/  STL [R1+0xe8], R27 ;  /* 0x0000e81b01007387 */ /* 0x000fe20000100800 */
[----:B------:R-:W-:Y:S01]  /*1b990*/  R2UR UR19, R21 ;  /* 0x00000000151372ca */ /* 0x000fe200000e0000 */
[----:B------:R-:W-:Y:S01]  /*1b9a0*/  IMAD.MOV.U32 R95, RZ, RZ, 0x40000040 ;  /* 0x40000040ff5f7424 */ /* 0x000fe200078e00ff */
[C---:B------:R-:W-:Y:S01]  /*1b9b0*/  R2UR UR43, R91.reuse ;  /* 0x000000005b2b72ca */ /* 0x040fe200000e0000 */
[----:B------:R-:W-:Y:S01]  /*1b9c0*/  STL [R1+0xe4], R26 ;  /* 0x0000e41a01007387 */ /* 0x000fe20000100800 */
[----:B------:R-:W-:Y:S01]  /*1b9d0*/  R2UR UR25, R91 ;  /* 0x000000005b1972ca */ /* 0x000fe200000e0000 */
[----:B------:R-:W-:Y:S01]  /*1b9e0*/  IMAD.MOV.U32 R21, RZ, RZ, 0x40000040 ;  /* 0x40000040ff157424 */ /* 0x000fe200078e00ff */
[C---:B------:R-:W-:Y:S01]  /*1b9f0*/  R2UR UR5, R89.reuse ;  /* 0x00000000590572ca */ /* 0x040fe200000e0000 */
[----:B------:R-:W-:Y:S01]  /*1ba00*/  STL [R1+0xe0], R25 ;  /* 0x0000e01901007387 */ /* 0x000fe20000100800 */
[----:B------:R-:W-:-:S02]  /*1ba10*/  R2UR UR7, R89 ;  /* 0x00000000590772ca */ /* 0x000fc400000e0000 */
[----:B------:R-:W-:Y:S01]  /*1ba20*/  R2UR UR9, R93 ;  /* 0x000000005d0972ca */ /* 0x000fe200000e0000 */
[----:B------:R-:W-:Y:S01]  /*1ba30*/  STL [R1+0xdc], R24 ;  /* 0x0000dc1801007387 */ /* 0x000fe20000100800 */
[C---:B------:R-:W-:Y:S02]  /*1ba40*/  R2UR UR11, R91.reuse ;  /* 0x000000005b0b72ca */ /* 0x040fe400000e0000 */
[----:B------:R-:W-:Y:S01]  /*1ba50*/  R2UR UR59, R91 ;  /* 0x000000005b3b72ca */ /* 0x000fe200000e0000 */
[----:B------:R-:W-:Y:S01]  /*1ba60*/  STL [R1+0xd8], R23 ;  /* 0x0000d81701007387 */ /* 0x000fe20000100800 */
[----:B------:R-:W-:Y:S02]  /*1ba70*/  R2UR UR29, R89 ;  /* 0x00000000591d72ca */ /* 0x000fe400000e0000 */
[----:B------:R-:W-:Y:S01]  /*1ba80*/  R2UR UR13, R91 ;  /* 0x000000005b0d72ca */ /* 0x000fe200000e0000 */
[----:B------:R3:W-:Y:S01]  /*1ba90*/  STL [R1+0xd4], R22 ;  /* 0x0000d41601007387 */ /* 0x0007e20000100800 */
[----:B------:R-:W-:-:S02]  /*1baa0*/  R2UR UR15, R93 ;  /* 0x000000005d0f72ca */ /* 0x000fc400000e0000 */
[----:B-1----:R-:W-:Y:S01]  /*1bab0*/  SHF.R.U32.HI R0, RZ, 0x7, R0 ;  /* 0x00000007ff007819 */ /* 0x002fe20000011600 */
[----:B------:R-:W-:Y:S01]  /*1bac0*/  STL [R1+0xd0], R19 ;  /* 0x0000d01301007387 */ /* 0x000fe20000100800 */
[----:B------:R-:W-:Y:S02]  /*1bad0*/  R2UR UR31, R93 ;  /* 0x000000005d1f72ca */ /* 0x000fe400000e0000 */
[C---:B------:R-:W-:Y:S01]  /*1bae0*/  R2UR UR21, R89.reuse ;  /* 0x00000000591572ca */ /* 0x040fe200000e0000 */
[----:B------:R-:W-:Y:S01]  /*1baf0*/  VIADD R94, R0, 0x8 ;  /* 0x00000008005e7836 */ /* 0x000fe20000000000 */
[----:B------:R1:W-:Y:S01]  /*1bb00*/  STL [R1+0xcc], R18 ;  /* 0x0000cc1201007387 */ /* 0x0003e20000100800 */
[----:B---3--:R-:W-:Y:S01]  /*1bb10*/  MOV R22, UR43 ;  /* 0x0000002b00167c02 */ /* 0x008fe20008000f00 */
[----:B------:R-:W-:Y:S01]  /*1bb20*/  UMOV UR43, UR25 ;  /* 0x00000019002b7c82 */ /* 0x000fe20008000000 */
[----:B------:R-:W-:Y:S01]  /*1bb30*/  R2UR UR23, R89 ;  /* 0x00000000591772ca */ /* 0x000fe200000e0000 */
[----:B------:R3:W-:Y:S01]  /*1bb40*/  BAR.SYNC.DEFER_BLOCKING R94, 0x100 ;  /* 0x0004005e0000751d */ /* 0x0007e20000010000 */
[----:B------:R-:W-:-:S02]  /*1bb50*/  MOV R97, UR43 ;  /* 0x0000002b00617c02 */ /* 0x000fc40008000f00 */
[----:B------:R-:W-:Y:S02]  /*1bb60*/  R2UR UR27, R91 ;  /* 0x000000005b1b72ca */ /* 0x000fe400000e0000 */
[C---:B------:R-:W-:Y:S01]  /*1bb70*/  R2UR UR25, R5.reuse ;  /* 0x00000000051972ca */ /* 0x040fe200000e0000 */
[----:B------:R-:W-:Y:S01]  /*1bb80*/  UMOV UR43, UR5 ;  /* 0x00000005002b7c82 */ /* 0x000fe20008000000 */
[----:B-1----:R-:W-:Y:S01]  /*1bb90*/  MOV R18, UR35 ;  /* 0x0000002300127c02 */ /* 0x002fe20008000f00 */
[----:B------:R-:W-:Y:S01]  /*1bba0*/  STL [R1+0xc8], R17 ;  /* 0x0000c81101007387 */ /* 0x000fe20000100800 */
[----:B------:R-:W-:Y:S01]  /*1bbb0*/  UMOV UR35, UR17 ;  /* 0x0000001100237c82 */ /* 0x000fe20008000000 */
[C---:B------:R-:W-:Y:S02]  /*1bbc0*/  R2UR UR17, R5.reuse ;  /* 0x00000000051172ca */ /* 0x040fe400000e0000 */
[C---:B------:R-:W-:Y:S01]  /*1bbd0*/  R2UR UR5, R5.reuse ;  /* 0x00000000050572ca */ /* 0x040fe200000e0000 */
[----:B------:R1:W-:Y:S01]  /*1bbe0*/  STL [R1+0xc4], R16 ;  /* 0x0000c41001007387 */ /* 0x0003e20000100800 */
[----:B------:R-:W-:Y:S01]  /*1bbf0*/  MOV R28, UR35 ;  /* 0x00000023001c7c02 */ /* 0x000fe20008000f00 */
[----:B------:R-:W-:Y:S01]  /*1bc00*/  UMOV UR35, UR9 ;  /* 0x0000000900237c82 */ /* 0x000fe20008000000 */
[----:B------:R-:W-:Y:S01]  /*1bc10*/  R2UR UR9, R5 ;  /* 0x00000000050972ca */ /* 0x000fe200000e0000 */
[----:B------:R-:W-:Y:S01]  /*1bc20*/  STL [R1+0xc0], R15 ;  /* 0x0000c00f01007387 */ /* 0x000fe20000100800 */
[----:B------:R-:W-:-:S02]  /*1bc30*/  R2UR UR47, R89 ;  /* 0x00000000592f72ca */ /* 0x000fc400000e0000 */
[----:B------:R-:W-:Y:S01]  /*1bc40*/  R2UR UR51, R91 ;  /* 0x000000005b3372ca */ /* 0x000fe200000e0000 */
[----:B------:R-:W-:Y:S01]  /*1bc50*/  STL [R1+0xbc], R14 ;  /* 0x0000bc0e01007387 */ /* 0x000fe20000100800 */
[----:B------:R-:W-:Y:S01]  /*1bc60*/  R2UR UR55, R89 ;  /* 0x00000000593772ca */ /* 0x000fe200000e0000 */
[----:B------:R-:W-:Y:S01]  /*1bc70*/  IMAD.MOV.U32 R91, RZ, RZ, 0x40000040 ;  /* 0x40000040ff5b7424 */ /* 0x000fe200078e00ff */
[----:B------:R-:W-:Y:S01]  /*1bc80*/  WARPGROUP.ARRIVE ;  /* 0x00000000000079c5 */ /* 0x000fe20000000000 */
[----:B-1----:R-:W-:Y:S01]  /*1bc90*/  MOV R16, UR59 ;  /* 0x0000003b00107c02 */ /* 0x002fe20008000f00 */
[----:B------:R-:W-:Y:S01]  /*1bca0*/  UMOV UR59, UR29 ;  /* 0x0000001d003b7c82 */ /* 0x000fe20008000000 */
[----:B------:R-:W-:Y:S01]  /*1bcb0*/  STL [R1+0xb8], R12 ;  /* 0x0000b80c01007387 */ /* 0x000fe20000100800 */
[----:B------:R-:W-:Y:S01]  /*1bcc0*/  MOV R26, UR59 ;  /* 0x0000003b001a7c02 */ /* 0x000fe20008000f00 */
[----:B------:R-:W-:Y:S01]  /*1bcd0*/  UMOV UR59, UR13 ;  /* 0x0000000d003b7c82 */ /* 0x000fe20008000000 */
[----:B------:R-:W-:Y:S01]  /*1bce0*/  R2UR UR13, R5 ;  /* 0x00000000050d72ca */ /* 0x000fe200000e0000 */
[----:B------:R1:W-:Y:S01]  /*1bcf0*/  STL [R1+0xb4], R2 ;  /* 0x0000b40201007387 */ /* 0x0003e20000100800 */
[----:B------:R-:W-:Y:S01]  /*1bd00*/  IMAD.MOV.U32 R89, RZ, RZ, 0x40000040 ;  /* 0x40000040ff597424 */ /* 0x000fe200078e00ff */
[----:B------:R-:W-:-:S02]  /*1bd10*/  R2UR UR40, R4 ;  /* 0x00000000042872ca */ /* 0x000fc400000e0000 */
[----:B------:R-:W-:Y:S02]  /*1bd20*/  R2UR UR41, R5 ;  /* 0x00000000052972ca */ /* 0x000fe400000e0000 */
[C---:B------:R-:W-:Y:S02]  /*1bd30*/  R2UR UR32, R10.reuse ;  /* 0x000000000a2072ca */ /* 0x040fe400000e0000 */
[----:B------:R-:W-:Y:S02]  /*1bd40*/  R2UR UR33, R11 ;  /* 0x000000000b2172ca */ /* 0x000fe400000e0000 */
[----:B-1----:R-:W-:Y:S02]  /*1bd50*/  MOV R2, UR39 ;  /* 0x0000002700027c02 */ /* 0x002fe40008000f00 */
[----:B------:R-:W-:Y:S02]  /*1bd60*/  R2UR UR39, R95 ;  /* 0x000000005f2772ca */ /* 0x000fe400000e0000 */
[----:B------:R-:W-:-:S02]  /*1bd70*/  R2UR UR56, R10 ;  /* 0x000000000a3872ca */ /* 0x000fc400000e0000 */
[----:B------:R-:W-:Y:S02]  /*1bd80*/  R2UR UR57, R11 ;  /* 0x000000000b3972ca */ /* 0x000fe400000e0000 */
[----:B------:R-:W-:-:S07]  /*1bd90*/  MOV R0, UR36 ;  /* 0x0000002400007c02 */ /* 0x000fce0008000f00 */
        /* <DEDUP_REMOVED lines=27> */
[----:B---3--:R-:W-:Y:S01]  /*1bf50*/  VIADD R94, R20, 0x4 ;  /* 0x00000004145e7836 */ /* 0x008fe20000000000 */
        /* <DEDUP_REMOVED lines=14> */
[----:B------:R-:W-:Y:S02]  /*1c040*/  VIADD R88, R20, 0x404 ;  /* 0x0000040414587836 */ /* 0x000fe40000000000 */
[----:B------:R-:W-:Y:S02]  /*1c050*/  MOV R12, UR38 ;  /* 0x00000026000c7c02 */ /* 0x000fe40008000f00 */
[----:B------:R-:W-:Y:S01]  /*1c060*/  R2UR UR42, R90 ;  /* 0x000000005a2a72ca */ /* 0x000fe200000e0000 */
[----:B------:R-:W-:Y:S01]  /*1c070*/  VIADD R90, R20, 0x504 ;  /* 0x00000504145a7836 */ /* 0x000fe20000000000 */
[----:B------:R-:W-:Y:S01]  /*1c080*/  R2UR UR46, R88 ;  /* 0x00000000582e72ca */ /* 0x000fe200000e0000 */
[----:B------:R-:W-:Y:S01]  /*1c090*/  VIADD R88, R20, 0x604 ;  /* 0x0000060414587836 */ /* 0x000fe20000000000 */
[----:B------:R-:W-:-:S02]  /*1c0a0*/  UMOV UR38, UR30 ;  /* 0x0000001e00267c82 */ /* 0x000fc40008000000 */
[----:B------:R-:W-:Y:S01]  /*1c0b0*/  MOV R15, UR58 ;  /* 0x0000003a000f7c02 */ /* 0x000fe20008000f00 */
[----:B------:R-:W-:Y:S01]  /*1c0c0*/  UMOV UR58, UR28 ;  /* 0x0000001c003a7c82 */ /* 0x000fe20008000000 */
[----:B------:R-:W-:Y:S01]  /*1c0d0*/  MOV R17, UR34 ;  /* 0x0000002200117c02 */ /* 0x000fe20008000f00 */
[----:B------:R-:W-:Y:S01]  /*1c0e0*/  UMOV UR34, UR16 ;  /* 0x0000001000227c82 */ /* 0x000fe20008000000 */
[C---:B------:R-:W-:Y:S02]  /*1c0f0*/  R2UR UR16, R4.reuse ;  /* 0x00000000041072ca */ /* 0x040fe400000e0000 */
        /* <DEDUP_REMOVED lines=8> */
[----:B------:R-:W-:Y:S01]  /*1c180*/  MOV R25, UR58 ;  /* 0x0000003a00197c02 */ /* 0x000fe20008000f00 */
[----:B------:R-:W-:Y:S01]  /*1c190*/  QGMMA.64x32x32.F32.E4M3.E4M3 R184, gdesc[UR16], RZ, !UPT, gsb0 ;  /* 0x0060000010b879f3 */ /* 0x000fe2000c0008ff */
[----:B------:R-:W-:Y:S01]  /*1c1a0*/  UMOV UR58, UR12 ;  /* 0x0000000c003a7c82 */ /* 0x000fe20008000000 */
[C---:B------:R-:W-:Y:S01]  /*1c1b0*/  R2UR UR12, R4.reuse ;  /* 0x00000000040c72ca */ /* 0x040fe200000e0000 */
[----:B------:R-:W-:Y:S01]  /*1c1c0*/  IMAD.MOV.U32 R21, RZ, RZ, R96 ;  /* 0x000000ffff157224 */ /* 0x000fe200078e0060 */
[----:B------:R-:W-:Y:S01]  /*1c1d0*/  MOV R23, UR38 ;  /* 0x0000002600177c02 */ /* 0x000fe20008000f00 */
        /* <DEDUP_REMOVED lines=41> */
[----:B0-----:R-:W-:-:S06]  /*1c470*/  WARPGROUP.ARRIVE ;  /* 0x00000000000079c5 */ /* 0x001fcc0000000000 */
        /* <DEDUP_REMOVED lines=146> */
.L_x_2376:
[----:B-----5:R-:W-:Y:S01]  /*1cda0*/  SHF.L.U32 R0, R12, 0x1f, RZ ;  /* 0x0000001f0c007819 */ /* 0x020fe200000006ff */
[----:B------:R-:W-:-:S04]  /*1cdb0*/  IMAD R3, R235, 0x8, R16 ;  /* 0x00000008eb037824 */ /* 0x000fc800078e0210 */
[----:B------:R0:W1:Y:S01]  /*1cdc0*/  SYNCS.PHASECHK.TRANS64.TRYWAIT P0, [R3+URZ+0x2e850], R0 ;  /* 0x02e85000030075a7 */ /* 0x000062000800017f */
[----:B------:R-:W-:Y:S05]  /*1cdd0*/  @!P1 BRA `(.L_x_2377) ;  /* 0x0000000000049947 */ /* 0x000fea0003800000 */
[----:B------:R-:W-:Y:S01]  /*1cde0*/  BPT.TRAP 0x1 ;  /* 0x000000040000795c */ /* 0x000fe20000300000 */
.L_x_2377:
[----:B-1----:R-:W-:Y:S05]  /*1cdf0*/  @P0 BRA `(.L_x_2375) ;  /* 0x0000000000080947 */ /* 0x002fea0003800000 */
[----:B------:R-:W1:Y:S02]  /*1ce00*/  SYNCS.PHASECHK.TRANS64.TRYWAIT P0, [R3+URZ+0x2e850], R0 ;  /* 0x02e85000030075a7 */ /* 0x000e64000800017f */
[----:B-1----:R-:W-:Y:S05]  /*1ce10*/  @!P0 BRA `(.L_x_2378) ;  /* 0x000000d800a48947 */ /* 0x002fea0003800000 */
.L_x_2375:
[----:B01---5:R-:W-:Y:S01]  /*1ce20*/  VIADD R0, R16, 0x400 ;  /* 0x0000040010007836 */ /* 0x023fe20000000000 */
[----:B------:R-:W-:Y:S05]  /*1ce30*/  WARPSYNC.ALL ;  /* 0x0000000000007948 */ /* 0x000fea0003800000 */
[----:B------:R-:W-:Y:S01]  /*1ce40*/  SHF.R.U32.HI R0, RZ, 0x4, R0 ;  /* 0x00000004ff007819 */ /* 0x000fe20000011600 */
[----:B------:R-:W-:Y:S01]  /*1ce50*/  IMAD.MOV.U32 R13, RZ, RZ, -0x3ffffff0 ;  /* 0xc0000010ff0d7424 */ /* 0x000fe200078e00ff */
[----:B------:R-:W-:Y:S01]  /*1ce60*/  WARPGROUP.ARRIVE ;  /* 0x00000000000079c5 */ /* 0x000fe20000000000 */
[----:B------:R-:W-:Y:S01]  /*1ce70*/  IMAD.MOV.U32 R21, RZ, RZ, -0x3ffffff0 ;  /* 0xc0000010ff157424 */ /* 0x000fe200078e00ff */
[----:B------:R-:W-:-:S02]  /*1ce80*/  LOP3.LUT R0, R0, 0x3fff, RZ, 0xc0, !PT ;  /* 0x00003fff00007812 */ /* 0x000fc400078ec0ff */
[----:B------:R-:W-:Y:S02]  /*1ce90*/  R2UR UR7, R13 ;  /* 0x000000000d0772ca */ /* 0x000fe400000e0000 */
        /* <DEDUP_REMOVED lines=94> */
[----:B------:R-:W-:Y:S01]  /*1d480*/  R2UR UR6, R20 ;  /* 0x00000000140672ca */ /* 0x000fe200000e0000 */
[----:B------:R-:W-:Y:S01]  /*1d490*/  VIADD R20, R12, 0x300 ;  /* 0x000003000c147836 */ /* 0x000fe20000000000 */
        /* <DEDUP_REMOVED lines=30> */
[----:B0-----:R-:W-:Y:S02]  /*1d680*/  LOP3.LUT R226, R227, 0x7f, RZ, 0xc0, !PT ;  /* 0x0000007fe3e27812 */ /* 0x001fe400078ec0ff */
[----:B------:R-:W-:Y:S01]  /*1d690*/  FMNMX.FTZ R0, R99, R0, !PT ;  /* 0x0000000063007209 */ /* 0x000fe20007810000 */
[----:B------:R-:W0:Y:S01]  /*1d6a0*/  S2R R227, SR_TID.X ;  /* 0x0000000000e37919 */ /* 0x000e220000002100 */
[----:B------:R-:W-:Y:S02]  /*1d6b0*/  ISETP.NE.AND P0, PT, R226, RZ, PT ;  /* 0x000000ffe200720c */ /* 0x000fe40003f05270 */
[----:B------:R-:W-:-:S04]  /*1d6c0*/  FMNMX.FTZ R0, R102, R0, !PT ;  /* 0x0000000066007209 */ /* 0x000fc80007810000 */
[----:B------:R-:W-:-:S05]  /*1d6d0*/  FMNMX.FTZ R0, R103, R0, !PT ;  /* 0x0000000067007209 */ /* 0x000fca0007810000 */
[----:B------:R-:W1:Y:S01]  /*1d6e0*/  SHFL.BFLY PT, R13, R0, 0x2, 0x1f ;  /* 0x0c401f00000d7f89 */ /* 0x000e6200000e0000 */
[----:B0-----:R-:W-:Y:S02]  /*1d6f0*/  SHF.R.U32.HI R227, RZ, 0x7, R227 ;  /* 0x00000007ffe37819 */ /* 0x001fe400000116e3 */
[----:B-1----:R-:W-:-:S05]  /*1d700*/  FMNMX.FTZ R0, R0, R13, !PT ;  /* 0x0000000d00007209 */ /* 0x002fca0007810000 */
[----:B------:R-:W0:Y:S02]  /*1d710*/  SHFL.BFLY PT, R13, R0, 0x1, 0x1f ;  /* 0x0c201f00000d7f89 */ /* 0x000e2400000e0000 */
[----:B0-----:R-:W-:Y:S01]  /*1d720*/  FMNMX.FTZ R0, R0, R13, !PT ;  /* 0x0000000d00007209 */ /* 0x001fe20007810000 */
        /* <DEDUP_REMOVED lines=12> */
[----:B------:R-:W0:Y:S01]  /*1d7f0*/  SHFL.BFLY PT, R20, R3, 0x2, 0x1f ;  /* 0x0c401f0003147f89 */ /* 0x000e2200000e0000 */
[----:B------:R-:W-:Y:S01]  /*1d800*/  IMAD.MOV.U32 R21, RZ, RZ, -0x3ffffff0 ;  /* 0xc0000010ff157424 */ /* 0x000fe200078e00ff */
[----:B0-----:R-:W-:Y:S01]  /*1d810*/  FMNMX.FTZ R3, R3, R20, !PT ;  /* 0x0000001403037209 */ /* 0x001fe20007810000 */
[----:B------:R-:W-:Y:S01]  /*1d820*/  VIADD R20, R12, 0x500 ;  /* 0x000005000c147836 */ /* 0x000fe20000000000 */
[----:B------:R-:W-:Y:S02]  /*1d830*/  WARPGROUP.DEPBAR.LE gsb0, 0x0 ;  /* 0x00008000000079c5 */ /* 0x000fe40000010000 */
[----:B------:R-:W-:-:S06]  /*1d840*/  WARPGROUP.ARRIVE ;  /* 0x00000000000079c5 */ /* 0x000fcc0000000000 */
[----:B------:R-:W-:Y:S01]  /*1d850*/  QGMMA.64x128x32.F32.E4M3.E4M3 R24, R208, gdesc[UR4], R24, gsb0 ;  /* 0x01e00004d0187df3 */ /* 0x000fe20008000818 */
[----:B------:R-:W-:Y:S01]  /*1d860*/  R2UR UR6, R20 ;  /* 0x00000000140672ca */ /* 0x000fe200000e0000 */
[----:B------:R-:W-:-:S01]  /*1d870*/  FADD.FTZ R20, -R0, R233 ;  /* 0x000000e900147221 */ /* 0x000fc20000010100 */
[----:B------:R-:W-:-:S03]  /*1d880*/  R2UR UR7, R21 ;  /* 0x00000000150772ca */ /* 0x000fc600000e0000 */
[----:B------:R-:W-:-:S06]  /*1d890*/  FMUL.FTZ R20, R2, R20 ;  /* 0x0000001402147220 */ /* 0x000fcc0000410000 */
[----:B------:R-:W-:Y:S01]  /*1d8a0*/  MUFU.EX2 R20, R20 ;  /* 0x0000001400147308 */ /* 0x000fe20000000800 */
[----:B------:R-:W-:Y:S02]  /*1d8b0*/  WARPGROUP.DEPBAR.LE gsb0, 0x0 ;  /* 0x00008000000079c5 */ /* 0x000fe40000010000 */
[----:B------:R-:W-:Y:S01]  /*1d8c0*/  WARPGROUP.ARRIVE ;  /* 0x00000000000079c5 */ /* 0x000fe20000000000 */
[----:B------:R-:W0:Y:S05]  /*1d8d0*/  SHFL.BFLY PT, R208, R3, 0x1, 0x1f ;  /* 0x0c201f0003d07f89 */ /* 0x000e2a00000e0000 */
[----:B------:R-:W-:Y:S01]  /*1d8e0*/  QGMMA.64x128x32.F32.E4M3.E4M3 R24, R204, gdesc[UR4], R24, gsb0 ;  /* 0x01e00004cc187df3 */ /* 0x000fe20008000818 */
[----:B0-----:R-:W-:-:S05]  /*1d8f0*/  FMNMX.FTZ R3, R3, R208, !PT ;  /* 0x000000d003037209 */ /* 0x001fca0007810000 */
[----:B------:R-:W-:Y:S01]  /*1d900*/  FFMA.FTZ R21, R2, R3, -8 ;  /* 0xc100000002157423 */ /* 0x000fe20000010003 */
[----:B------:R-:W-:-:S03]  /*1d910*/  FADD.FTZ R13, -R3, R234 ;  /* 0x000000ea030d7221 */ /* 0x000fc60000010100 */
        /* <DEDUP_REMOVED lines=52> */
[C---:B------:R-:W-:Y:S01]  /*1dc60*/  FFMA.FTZ R100, R2.reuse, R100, -R21 ;  /* 0x0000006402647223 */ /* 0x040fe20000010815 */
[----:B------:R-:W-:Y:S01]  /*1dc70*/  FMUL.FTZ R13, R2, R13 ;  /* 0x0000000d020d7220 */ /* 0x000fe20000410000 */
[----:B------:R-:W-:Y:S08]  /*1dc80*/  MUFU.EX2 R184, R184 ;  /* 0x000000b800b87308 */ /* 0x000ff00000000800 */
[----:B------:R-:W0:Y:S08]  /*1dc90*/  MUFU.EX2 R13, R13 ;  /* 0x0000000d000d7308 */ /* 0x000e300000000800 */
[----:B------:R-:W1:Y:S08]  /*1dca0*/  MUFU.EX2 R185, R185 ;  /* 0x000000b900b97308 */ /* 0x000e700000000800 */
[----:B------:R-:W2:Y:S01]  /*1dcb0*/  MUFU.EX2 R188, R188 ;  /* 0x000000bc00bc7308 */ /* 0x000ea20000000800 */
[----:B0-----:R-:W-:-:S07]  /*1dcc0*/  FFMA.FTZ R236, R13, R236, R184 ;  /* 0x000000ec0dec7223 */ /* 0x001fce00000100b8 */
        /* <DEDUP_REMOVED lines=9> */
[----:B------:R-:W-:-:S01]  /*1dd60*/  FFMA.FTZ R204, R2, R88, -R21 ;  /* 0x0000005802cc7223 */ /* 0x000fc20000010815 */
[C-C-:B------:R-:W-:Y:S01]  /*1dd70*/  FFMA.FTZ R205, R2.reuse, R89, -R21.reuse ;  /* 0x0000005902cd7223 */ /* 0x140fe20000010815 */
[----:B------:R-:W-:-:S01]  /*1dd80*/  FFMA.FTZ R21, R2, R101, -R21 ;  /* 0x0000006502157223 */ /* 0x000fc20000010815 */
[----:B------:R-:W-:Y:S01]  /*1dd90*/  FFMA.FTZ R101, R2, R0, -8 ;  /* 0xc100000002657423 */ /* 0x000fe20000010000 */
[----:B------:R-:W-:Y:S01]  /*1dda0*/  MUFU.EX2 R197, R197 ;  /* 0x000000c500c57308 */ /* 0x000fe20000000800 */
[----:B--2---:R-:W-:-:S01]  /*1ddb0*/  FADD.FTZ R236, R193, R236 ;  /* 0x000000ecc1ec7221 */ /* 0x004fc20000010000 */
[----:B------:R-:W-:Y:S01]  /*1ddc0*/  WARPGROUP.ARRIVE ;  /* 0x00000000000079c5 */ /* 0x000fe20000000000 */
[----:B------:R-:W-:-:S01]  /*1ddd0*/  FFMA.FTZ R186, R2, R186, -R101 ;  /* 0x000000ba02ba7223 */ /* 0x000fc20000010865 */
[C-C-:B------:R-:W-:Y:S01]  /*1dde0*/  FFMA.FTZ R187, R2.reuse, R187, -R101.reuse ;  /* 0x000000bb02bb7223 */ /* 0x140fe20000010865 */
[----:B------:R-:W-:-:S01]  /*1ddf0*/  FFMA.FTZ R190, R2, R190, -R101 ;  /* 0x000000be02be7223 */ /* 0x000fc20000010865 */
[C-C-:B------:R-:W-:Y:S01]  /*1de00*/  FFMA.FTZ R191, R2.reuse, R191, -R101.reuse ;  /* 0x000000bf02bf7223 */ /* 0x140fe20000010865 */
[----:B------:R-:W-:-:S01]  /*1de10*/  FFMA.FTZ R194, R2, R194, -R101 ;  /* 0x000000c202c27223 */ /* 0x000fc20000010865 */
[C-C-:B------:R-:W-:Y:S01]  /*1de20*/  FFMA.FTZ R195, R2.reuse, R195, -R101.reuse ;  /* 0x000000c302c37223 */ /* 0x140fe20000010865 */
        /* <DEDUP_REMOVED lines=14> */
[----:B------:R-:W-:Y:S01]  /*1df10*/  FFMA.FTZ R158, R2, R158, -R101 ;  /* 0x0000009e029e7223 */ /* 0x000fe20000010865 */
[----:B0-----:R-:W-:-:S01]  /*1df20*/  FADD.FTZ R236, R196, R236 ;  /* 0x000000ecc4ec7221 */ /* 0x001fc20000010000 */
[----:B------:R-:W0:Y:S01]  /*1df30*/  MUFU.EX2 R190, R190 ;  /* 0x000000be00be7308 */ /* 0x000e220000000800 */
[----:B-1----:R-:W-:-:S01]  /*1df40*/  FFMA.FTZ R14, R20, R14, R186 ;  /* 0x0000000e140e7223 */ /* 0x002fc200000100ba */
[----:B------:R-:W-:Y:S01]  /*1df50*/  FFMA.FTZ R159, R2, R159, -R101 ;  /* 0x0000009f029f7223 */ /* 0x000fe20000010865 */
[----:B------:R-:W-:-:S01]  /*1df60*/  FADD.FTZ R236, R197, R236 ;  /* 0x000000ecc5ec7221 */ /* 0x000fc20000010000 */
        /* <DEDUP_REMOVED lines=41> */
[----:B------:R-:W-:-:S03]  /*1e200*/  FFMA.FTZ R102, R2, R102, -R101 ;  /* 0x0000006602667223 */ /* 0x000fc60000010865 */
        /* <DEDUP_REMOVED lines=66> */
[----:B------:R-:W-:Y:S02]  /*1e630*/  VIADD R88, R12, 0x600 ;  /* 0x000006000c587836 */ /* 0x000fe40000000000 */
[----:B------:R-:W-:-:S03]  /*1e640*/  FFMA.FTZ R12, R2, R111, -R101 ;  /* 0x0000006f020c7223 */ /* 0x000fc60000010865 */
[----:B------:R-:W-:Y:S01]  /*1e650*/  R2UR UR6, R88 ;  /* 0x00000000580672ca */ /* 0x000fe200000e0000 */
[----:B------:R-:W0:Y:S01]  /*1e660*/  MUFU.EX2 R161, R161 ;  /* 0x000000a100a17308 */ /* 0x000e220000000800 */
[----:B-1----:R-:W-:-:S01]  /*1e670*/  FADD.FTZ R236, R160, R236 ;  /* 0x000000eca0ec7221 */ /* 0x002fc20000010000 */
[----:B------:R-:W-:-:S06]  /*1e680*/  FFMA.FTZ R88, R2, R115, -R101 ;  /* 0x0000007302587223 */ /* 0x000fcc0000010865 */
[----:B------:R-:W1:Y:S01]  /*1e690*/  MUFU.EX2 R146, R146 ;  /* 0x0000009200927308 */ /* 0x000e620000000800 */
[----:B--2---:R-:W-:-:S07]  /*1e6a0*/  FADD.FTZ R89, R143, R89 ;  /* 0x000000598f597221 */ /* 0x004fce0000010000 */
[----:B------:R-:W2:Y:S01]  /*1e6b0*/  MUFU.EX2 R164, R164 ;  /* 0x000000a400a47308 */ /* 0x000ea20000000800 */
[----:B0-----:R-:W-:-:S07]  /*1e6c0*/  FADD.FTZ R236, R161, R236 ;  /* 0x000000eca1ec7221 */ /* 0x001fce0000010000 */
[----:B------:R-:W0:Y:S01]  /*1e6d0*/  MUFU.EX2 R165, R165 ;  /* 0x000000a500a57308 */ /* 0x000e220000000800 */
[----:B-1----:R-:W-:-:S01]  /*1e6e0*/  FADD.FTZ R111, R146, R89 ;  /* 0x00000059926f7221 */ /* 0x002fc20000010000 */
[----:B------:R-:W-:-:S05]  /*1e6f0*/  IMAD.MOV.U32 R89, RZ, RZ, -0x3ffffff0 ;  /* 0xc0000010ff597424 */ /* 0x000fca00078e00ff */
[----:B------:R-:W-:Y:S01]  /*1e700*/  R2UR UR7, R89 ;  /* 0x00000000590772ca */ /* 0x000fe200000e0000 */
[----:B------:R-:W1:Y:S01]  /*1e710*/  MUFU.EX2 R136, R136 ;  /* 0x0000008800887308 */ /* 0x000e620000000800 */
[----:B--2---:R-:W-:-:S01]  /*1e720*/  FADD.FTZ R236, R164, R236 ;  /* 0x000000eca4ec7221 */ /* 0x004fc20000010000 */
[C-C-:B------:R-:W-:Y:S01]  /*1e730*/  FFMA.FTZ R89, R2.reuse, R119, -R101.reuse ;  /* 0x0000007702597223 */ /* 0x140fe20000010865 */
[----:B------:R-:W-:-:S05]  /*1e740*/  FFMA.FTZ R101, R2, R103, -R101 ;  /* 0x0000006702657223 */ /* 0x000fca0000010865 */
[----:B------:R-:W2:Y:S01]  /*1e750*/  MUFU.EX2 R137, R137 ;  /* 0x0000008900897308 */ /* 0x000ea20000000800 */
[----:B0-----:R-:W-:-:S03]  /*1e760*/  FADD.FTZ R236, R165, R236 ;  /* 0x000000eca5ec7221 */ /* 0x001fc60000010000 */
[----:B------:R-:W-:Y:S04]  /*1e770*/  QGMMA.64x128x32.F32.E4M3.E4M3 R24, R200, gdesc[UR4], R24, gsb0 ;  /* 0x01e00004c8187df3 */ /* 0x000fe80008000818 */
        /* <DEDUP_REMOVED lines=77> */
[----:B0-----:R-:W-:Y:S02]  /*1ec50*/  @!P0 IMAD R14, R231, 0x8, R16 ;  /* 0x00000008e70e8824 */ /* 0x001fe400078e0210 */
[----:B--2---:R-:W-:-:S02]  /*1ec60*/  FADD.FTZ R111, R113, R111 ;  /* 0x0000006f716f7221 */ /* 0x004fc40000010000 */
[----:B------:R-:W-:Y:S02]  /*1ec70*/  @!P0 VIADD R14, R14, 0x2e840 ;  /* 0x0002e8400e0e8836 */ /* 0x000fe40000000000 */
[----:B------:R-:W0:Y:S03]  /*1ec80*/  MUFU.EX2 R116, R116 ;  /* 0x0000007400747308 */ /* 0x000e260000000800 */
[----:B------:R-:W-:-:S04]  /*1ec90*/  @!P0 PRMT R14, RZ, 0x654, R14 ;  /* 0x00000654ff0e8816 */ /* 0x000fc8000000000e */
[----:B------:R1:W-:Y:S01]  /*1eca0*/  @!P0 SYNCS.ARRIVE.TRANS64.RED.A1T0 RZ, [R14+URZ], RZ ;  /* 0x000000ff0eff89a7 */ /* 0x0003e2000810043f */
        /* <DEDUP_REMOVED lines=37> */
[----:B---3--:R-:W-:-:S01]  /*1ef00*/  FADD.FTZ R115, R102, R115 ;  /* 0x0000007366737221 */ /* 0x008fc20000010000 */
[----:B0-----:R-:W-:-:S03]  /*1ef10*/  FADD.FTZ R236, R21, R111 ;  /* 0x0000006f15ec7221 */ /* 0x001fc60000010000 */
[----:B-1----:R-:W-:Y:S01]  /*1ef20*/  FADD.FTZ R14, R101, R115 ;  /* 0x00000073650e7221 */ /* 0x002fe20000010000 */
[----:B------:R-:W-:Y:S06]  /*1ef30*/  @!P1 BRA `(.L_x_2379) ;  /* 0x0000000000049947 */ /* 0x000fec0003800000 */
[----:B------:R-:W-:Y:S01]  /*1ef40*/  BPT.TRAP 0x1 ;  /* 0x000000040000795c */ /* 0x000fe20000300000 */
.L_x_2379:
        /* <DEDUP_REMOVED lines=11> */
[----:B------:R-:W-:Y:S01]  /*1f000*/  F2FP.SATFINITE.E4M3.F32.PACK_AB_MERGE_C R106, R107, R106, R12 ;  /* 0x0000006a6b6a723e */ /* 0x000fe2000480700c */
        /* <DEDUP_REMOVED lines=112> */
[----:B------:R-:W-:Y:S02]  /*1f710*/  IMAD.MOV.U32 R234, RZ, RZ, R3 ;  /* 0x000000ffffea7224 */ /* 0x000fe400078e0003 */
[----:B------:R-:W-:Y:S02]  /*1f720*/  IMAD.MOV.U32 R12, RZ, RZ, R232 ;  /* 0x000000ffff0c7224 */ /* 0x000fe400078e00e8 */
[----:B------:R-:W-:Y:S02]  /*1f730*/  IMAD.MOV.U32 R204, RZ, RZ, R108 ;  /* 0x000000ffffcc7224 */ /* 0x000fe400078e006c */
[----:B------:R-:W-:Y:S01]  /*1f740*/  IMAD.MOV.U32 R205, RZ, RZ, R106 ;  /* 0x000000ffffcd7224 */ /* 0x000fe200078e006a */
[----:B--2---:R-:W-:Y:S01]  /*1f750*/  R2UR UR4, R103 ;  /* 0x00000000670472ca */ /* 0x004fe200000e0000 */
[----:B------:R-:W-:-:S02]  /*1f760*/  IMAD R103, R235, 0x8, R16 ;  /* 0x00000008eb677824 */ /* 0x000fc400078e0210 */
[----:B------:R-:W-:Y:S02]  /*1f770*/  IMAD.MOV.U32 R235, RZ, RZ, R231 ;  /* 0x000000ffffeb7224 */ /* 0x000fe400078e00e7 */
[----:B------:R-:W-:-:S08]  /*1f780*/  VIADD R103, R103, 0x2e860 ;  /* 0x0002e86067677836 */ /* 0x000fd00000000000 */
[----:B------:R-:W-:-:S05]  /*1f790*/  IMAD.U32 R111, RZ, RZ, UR4 ;  /* 0x00000004ff6f7e24 */ /* 0x000fca000f8e00ff */
[----:B------:R-:W-:-:S04]  /*1f7a0*/  PRMT R103, R111, 0x654, R103 ;  /* 0x000006546f677816 */ /* 0x000fc80000000067 */
[----:B------:R1:W-:Y:S01]  /*1f7b0*/  SYNCS.ARRIVE.TRANS64.RED.A1T0 RZ, [R103+URZ], RZ ;  /* 0x000000ff67ff79a7 */ /* 0x0003e2000810043f */
[----:B------:R-:W-:Y:S05]  /*1f7c0*/  @P0 BRA `(.L_x_2380) ;  /* 0xffffffbc00ec0947 */ /* 0x000fea000383ffff */
.L_x_2369:
[----:B------:R-:W-:Y:S05]  /*1f7d0*/  WARPSYNC.ALL ;  /* 0x0000000000007948 */ /* 0x000fea0003800000 */
[----:B------:R-:W-:Y:S06]  /*1f7e0*/  BAR.ARV 0x8, 0x180 ;  /* 0x0206000000007b1d */ /* 0x000fec0000002000 */
[----:B------:R-:W-:Y:S05]  /*1f7f0*/  @!P1 BRA `(.L_x_2381) ;  /* 0x0000000000049947 */ /* 0x000fea0003800000 */
[----:B------:R-:W-:Y:S01]  /*1f800*/  BPT.TRAP 0x1 ;  /* 0x000000040000795c */ /* 0x000fe20000300000 */
.L_x_2381:
[----:B------:R-:W-:Y:S01]  /*1f810*/  IMAD R13, R231, 0x8, R16 ;  /* 0x00000008e70d7824 */ /* 0x000fe200078e0210 */
[----:B------:R-:W-:-:S04]  /*1f820*/  SHF.L.U32 R4, R232, 0x1f, RZ ;  /* 0x0000001fe8047819 */ /* 0x000fc800000006ff */
[----:B------:R2:W3:Y:S01]  /*1f830*/  SYNCS.PHASECHK.TRANS64.TRYWAIT P0, [R13+URZ+0x2e850], R4 ;  /* 0x02e850040d0075a7 */ /* 0x0004e2000800017f */
[----:B------:R-:W-:Y:S05]  /*1f840*/  @!P1 BRA `(.L_x_2382) ;  /* 0x0000000000049947 */ /* 0x000fea0003800000 */
[----:B------:R-:W-:Y:S01]  /*1f850*/  BPT.TRAP 0x1 ;  /* 0x000000040000795c */ /* 0x000fe20000300000 */
.L_x_2382:
[----:B------:R-:W-:-:S05]  /*1f860*/  VIADD R16, R16, 0x400 ;  /* 0x0000040010107836 */ /* 0x000fca0000000000 */
[----:B------:R-:W-:-:S04]  /*1f870*/  SHF.R.U32.HI R16, RZ, 0x4, R16 ;  /* 0x00000004ff107819 */ /* 0x000fc80000011610 */
[----:B------:R-:W-:-:S04]  /*1f880*/  LOP3.LUT R16, R16, 0x3fff, RZ, 0xc0, !PT ;  /* 0x00003fff10107812 */ /* 0x000fc800078ec0ff */
[----:B------:R-:W-:Y:S01]  /*1f890*/  LOP3.LUT R16, R16, 0x10000, RZ, 0xfc, !PT ;  /* 0x0001000010107812 */ /* 0x000fe200078efcff */
[----:B---3--:R-:W-:Y:S06]  /*1f8a0*/  @P0 BRA `(.L_x_2383) ;  /* 0x0000000000080947 */ /* 0x008fec0003800000 */
[----:B------:R-:W3:Y:S02]  /*1f8b0*/  SYNCS.PHASECHK.TRANS64.TRYWAIT P0, [R13+URZ+0x2e850], R4 ;  /* 0x02e850040d0075a7 */ /* 0x000ee4000800017f */
[----:B---3--:R-:W-:Y:S05]  /*1f8c0*/  @!P0 BRA `(.L_x_2384) ;  /* 0x000000b0000c8947 */ /* 0x008fea0003800000 */
.L_x_2383:
[----:B--23--:R-:W-:Y:S01]  /*1f8d0*/  IMAD R4, R231, 0x700, R16 ;  /* 0x00000700e7047824 */ /* 0x00cfe200078e0210 */
[----:B------:R-:W2:Y:S01]  /*1f8e0*/  LDL R20, [R1+0x9c] ;  /* 0x00009c0001147983 */ /* 0x000ea20000100800 */
[----:B------:R-:W-:Y:S01]  /*1f8f0*/  IMAD.MOV.U32 R5, RZ, RZ, -0x3ffffff0 ;  /* 0xc0000010ff057424 */ /* 0x000fe200078e00ff */
[----:B------:R-:W-:Y:S05]  /*1f900*/  WARPSYNC.ALL ;  /* 0x0000000000007948 */ /* 0x000fea0003800000 */
[C---:B------:R-:W-:Y:S01]  /*1f910*/  R2UR UR6, R4.reuse ;  /* 0x00000000040672ca */ /* 0x040fe200000e0000 */
[----:B------:R-:W-:Y:S01]  /*1f920*/  VIADD R6, R4, 0x100 ;  /* 0x0000010004067836 */ /* 0x000fe20000000000 */
[----:B------:R-:W-:Y:S01]  /*1f930*/  R2UR UR7, R5 ;  /* 0x00000000050772ca */ /* 0x000fe200000e0000 */
[----:B------:R-:W-:Y:S01]  /*1f940*/  WARPGROUP.ARRIVE ;  /* 0x00000000000079c5 */ /* 0x000fe20000000000 */
[----:B------:R-:W-:Y:S01]  /*1f950*/  IMAD.MOV.U32 R7, RZ, RZ, -0x3ffffff0 ;  /* 0xc0000010ff077424 */ /* 0x000fe200078e00ff */
[----:B------:R-:W3:Y:S01]  /*1f960*/  LDL R15, [R1+0x88] ;  /* 0x00008800010f7983 */ /* 0x000ee20000100800 */
        /* <DEDUP_REMOVED lines=11> */
[----:B------:R-:W2:Y:S08]  /*1fa20*/  @P0 LDC.64 R8, c[0x0][0x9c8] ;  /* 0x00027200ff080b82 */ /* 0x000eb00000000a00 */
        /* <DEDUP_REMOVED lines=12> */
[-C--:B--2---:R-:W-:Y:S01]  /*1faf0*/  @P0 IMAD R6, R20, R8.reuse, RZ ;  /* 0x0000000814060224 */ /* 0x084fe200078e02ff */
[----:B------:R-:W-:Y:S01]  /*1fb00*/  R2UR UR7, R7 ;  /* 0x00000000070772ca */ /* 0x000fe200000e0000 */
[----:B------:R-:W-:Y:S02]  /*1fb10*/  VIADD R20, R4, 0x400 ;  /* 0x0000040004147836 */ /* 0x000fe40000000000 */
[C---:B---3--:R-:W-:Y:S01]  /*1fb20*/  @P0 IMAD R5, R15.reuse, R9, R6 ;  /* 0x000000090f050224 */ /* 0x048fe200078e0206 */
[----:B----4-:R-:W-:Y:S01]  /*1fb30*/  @P0 SHF.R.S32.HI R9, RZ, 0x1f, R12 ;  /* 0x0000001fff090819 */ /* 0x010fe2000001140c */
[----:B------:R-:W-:-:S04]  /*1fb40*/  @P0 IMAD.WIDE.U32 R6, R15, R8, RZ ;  /* 0x000000080f060225 */ /* 0x000fc800078e00ff */
[-C--:B-----5:R-:W-:Y:S02]  /*1fb50*/  @P0 IMAD R8, R9, R10.reuse, RZ ;  /* 0x0000000a09080224 */ /* 0x0a0fe400078e02ff */
[----:B------:R-:W-:Y:S02]  /*1fb60*/  @P0 IMAD.IADD R7, R7, 0x1, R5 ;  /* 0x0000000107070824 */ /* 0x000fe400078e0205 */
[C---:B------:R-:W-:Y:S02]  /*1fb70*/  @P0 IMAD R5, R12.reuse, R11, R8 ;  /* 0x0000000b0c050224 */ /* 0x040fe400078e0208 */
[----:B------:R-:W-:-:S04]  /*1fb80*/  @P0 IMAD.WIDE.U32 R6, R12, R10, R6 ;  /* 0x0000000a0c060225 */ /* 0x000fc800078e0006 */
[----:B------:R-:W-:Y:S01]  /*1fb90*/  @P0 IMAD.IADD R5, R7, 0x1, R5 ;  /* 0x0000000107050824 */ /* 0x000fe200078e0205 */
[----:B------:R-:W-:Y:S01]  /*1fba0*/  @P0 LEA R8, P2, R6, UR4, 0x2 ;  /* 0x0000000406080c11 */ /* 0x000fe2000f8410ff */
[----:B------:R-:W-:-:S03]  /*1fbb0*/  IMAD.MOV.U32 R10, RZ, RZ, 0x3f800000 ;  /* 0x3f800000ff0a7424 */ /* 0x000fc600078e00ff */
[----:B------:R-:W-:-:S05]  /*1fbc0*/  @P0 LEA.HI.X R9, R6, UR5, R5, 0x2, P2 ;  /* 0x0000000506090c11 */ /* 0x000fca00090f1405 */
[----:B------:R2:W3:Y:S01]  /*1fbd0*/  @P0 LDG.E R10, desc[UR8][R8.64] ;  /* 0x00000008080a0981 */ /* 0x0004e2000c1e1900 */
        /* <DEDUP_REMOVED lines=14> */
[----:B------:R-:W4:Y:S01]  /*1fcc0*/  SHFL.BFLY PT, R7, R236, 0x2, 0x1f ;  /* 0x0c401f00ec077f89 */ /* 0x000f2200000e0000 */
[----:B------:R-:W-:Y:S02]  /*1fcd0*/  WARPGROUP.DEPBAR.LE gsb0, 0x0 ;  /* 0x00008000000079c5 */ /* 0x000fe40000010000 */
[----:B------:R-:W-:-:S06]  /*1fce0*/  WARPGROUP.ARRIVE ;  /* 0x00000000000079c5 */ /* 0x000fcc0000000000 */
[----:B------:R-:W-:Y:S01]  /*1fcf0*/  QGMMA.64x128x32.F32.E4M3.E4M3 R24, R204, gdesc[UR4], R24, gsb0 ;  /* 0x01e00004cc187df3 */ /* 0x000fe20008000818 */
[----:B------:R-:W-:Y:S02]  /*1fd00*/  R2UR UR6, R4 ;  /* 0x00000000040672ca */ /* 0x000fe400000e0000 */
[----:B------:R-:W-:Y:S02]  /*1fd10*/  R2UR UR7, R5 ;  /* 0x00000000050772ca */ /* 0x000fe400000e0000 */
[----:B------:R-:W5:Y:S01]  /*1fd20*/  SHFL.BFLY PT, R5, R14, 0x2, 0x1f ;  /* 0x0c401f000e057f89 */ /* 0x000f6200000e0000 */
[----:B----4-:R-:W-:-:S05]  /*1fd30*/  FADD.FTZ R7, R7, R236 ;  /* 0x000000ec07077221 */ /* 0x010fca0000010000 */
[----:B------:R-:W4:Y:S01]  /*1fd40*/  SHFL.BFLY PT, R4, R7, 0x1, 0x1f ;  /* 0x0c201f0007047f89 */ /* 0x000f2200000e0000 */
[----:B-----5:R-:W-:-:S05]  /*1fd50*/  FADD.FTZ R5, R5, R14 ;  /* 0x0000000e05057221 */ /* 0x020fca0000010000 */
[----:B------:R-:W5:Y:S01]  /*1fd60*/  SHFL.BFLY PT, R6, R5, 0x1, 0x1f ;  /* 0x0c201f0005067f89 */ /* 0x000f6200000e0000 */
[----:B----4-:R-:W-:-:S05]  /*1fd70*/  FADD.FTZ R11, R7, R4 ;  /* 0x00000004070b7221 */ /* 0x010fca0000010000 */
[C---:B------:R-:W-:Y:S01]  /*1fd80*/  FSETP.NE.FTZ.AND P0, PT, R11.reuse, RZ, PT ;  /* 0x000000ff0b00720b */ /* 0x040fe20003f15000 */
[----:B------:R-:W-:Y:S01]  /*1fd90*/  FMUL.FTZ R15, R11, 0.00390625 ;  /* 0x3b8000000b0f7820 */ /* 0x000fe20000410000 */
[----:B--2---:R-:W-:-:S04]  /*1fda0*/  IMAD.MOV.U32 R9, RZ, RZ, RZ ;  /* 0x000000ffff097224 */ /* 0x004fc800078e00ff */
[----:B------:R-:W-:Y:S01]  /*1fdb0*/  FSETP.NE.FTZ.AND P2, PT, R15, RZ, PT ;  /* 0x000000ff0f00720b */ /* 0x000fe20003f55000 */
[----:B-----5:R-:W-:-:S04]  /*1fdc0*/  FADD.FTZ R12, R5, R6 ;  /* 0x00000006050c7221 */ /* 0x020fc80000010000 */
[----:B------:R-:W-:Y:S02]  /*1fdd0*/  FMUL.FTZ R8, R12, 0.00390625 ;  /* 0x3b8000000c087820 */ /* 0x000fe40000410000 */
[----:B------:R-:W-:Y:S03]  /*1fde0*/  @P0 MUFU.RCP R9, R11 ;  /* 0x0000000b00090308 */ /* 0x000fe60000001000 */
[----:B------:R-:W-:Y:S01]  /*1fdf0*/  FSETP.NE.FTZ.AND P3, PT, R8, RZ, PT ;  /* 0x000000ff0800720b */ /* 0x000fe20003f75000 */
[----:B------:R-:W-:Y:S02]  /*1fe00*/  WARPGROUP.DEPBAR.LE gsb0, 0x0 ;  /* 0x00008000000079c5 */ /* 0x000fe40000010000 */
[----:B------:R-:W-:-:S06]  /*1fe10*/  WARPGROUP.ARRIVE ;  /* 0x00000000000079c5 */ /* 0x000fcc0000000000 */
[----:B------:R-:W-:Y:S01]  /*1fe20*/  QGMMA.64x128x32.F32.E4M3.E4M3 R24, R200, gdesc[UR4], R24, gsb0 ;  /* 0x01e00004c8187df3 */ /* 0x000fe20008000818 */
[----:B------:R-:W-:Y:S01]  /*1fe30*/  FSETP.NE.FTZ.AND P0, PT, R12, RZ, PT ;  /* 0x000000ff0c00720b */ /* 0x000fe20003f15000 */
[----:B------:R-:W-:Y:S02]  /*1fe40*/  IMAD.MOV.U32 R7, RZ, RZ, RZ ;  /* 0x000000ffff077224 */ /* 0x000fe400078e00ff */
[----:B------:R-:W2:Y:S08]  /*1fe50*/  @P3 MUFU.LG2 R8, R8 ;  /* 0x0000000800083308 */ /* 0x000eb00000000c00 */
[----:B------:R-:W4:Y:S08]  /*1fe60*/  @P2 MUFU.LG2 R6, R15 ;  /* 0x0000000f00062308 */ /* 0x000f300000000c00 */
[----:B------:R-:W5:Y:S01]  /*1fe70*/  @P0 MUFU.RCP R7, R12 ;  /* 0x0000000c00070308 */ /* 0x000f620000001000 */
[C---:B------:R-:W-:Y:S01]  /*1fe80*/  @P2 FMUL.FTZ R4, R2.reuse, 0.69314718246459960938 ;  /* 0x3f31721802042820 */ /* 0x040fe20000410000 */
[----:B------:R-:W-:Y:S01]  /*1fe90*/  @P3 FMUL.FTZ R2, R2, 0.69314718246459960938 ;  /* 0x3f31721802023820 */ /* 0x000fe20000410000 */
[----:B--2---:R-:W-:Y:S01]  /*1fea0*/  @P3 FMUL.FTZ R11, R8, 0.69314718246459960938 ;  /* 0x3f317218080b3820 */ /* 0x004fe20000410000 */
[----:B------:R-:W-:-:S02]  /*1feb0*/  IMAD.MOV.U32 R89, RZ, RZ, -0x800000 ;  /* 0xff800000ff597424 */ /* 0x000fc400078e00ff */
[----:B---3--:R-:W-:Y:S01]  /*1fec0*/  FMUL.FTZ R9, R9, R10 ;  /* 0x0000000a09097220 */ /* 0x008fe20000410000 */
[----:B------:R-:W-:Y:S02]  /*1fed0*/  IMAD.MOV.U32 R88, RZ, RZ, -0x800000 ;  /* 0xff800000ff587424 */ /* 0x000fe400078e00ff */
[----:B----4-:R-:W-:Y:S01]  /*1fee0*/  @P2 FMUL.FTZ R5, R6, 0.69314718246459960938 ;  /* 0x3f31721806052820 */ /* 0x010fe20000410000 */
[----:B------:R-:W-:-:S03]  /*1fef0*/  @P3 FFMA.FTZ R89, R2, R0, R11 ;  /* 0x0000000002593223 */ /* 0x000fc6000001000b */
[----:B------:R-:W-:Y:S01]  /*1ff00*/  @P2 FFMA.FTZ R88, R4, R3, R5 ;  /* 0x0000000304582223 */ /* 0x000fe20000010005 */
[----:B-----5:R-:W-:Y:S01]  /*1ff10*/  FMUL.FTZ R2, R7, R10 ;  /* 0x0000000a07027220 */ /* 0x020fe20000410000 */
[----:B------:R-:W-:Y:S02]  /*1ff20*/  WARPGROUP.DEPBAR.LE gsb0, 0x0 ;  /* 0x00008000000079c5 */ /* 0x000fe40000010000 */
[----:B------:R-:W-:Y:S05]  /*1ff30*/  @!P1 BRA `(.L_x_2385) ;  /* 0x0000000000049947 */ /* 0x000fea0003800000 */
[----:B------:R-:W-:Y:S01]  /*1ff40*/  BPT.TRAP 0x1 ;  /* 0x000000040000795c */ /* 0x000fe20000300000 */
.L_x_2385:
        /* <DEDUP_REMOVED lines=70> */
[----:B------:R-:W-:-:S10]  /*203b0*/  FMUL.FTZ R13, R66, R2 ;  /* 0x00000002420d7220 */ /* 0x000fd40000410000 */
[----:B------:R-:W-:Y:S01]  /*203c0*/  IMAD.U32 R3, RZ, RZ, UR4 ;  /* 0x00000004ff037e24 */ /* 0x000fe2000f8e00ff */
[----:B---3--:R-:W-:Y:S01]  /*203d0*/  R2UR UR4, R4 ;  /* 0x00000000040472ca */ /* 0x008fe200000e0000 */
[----:B------:R-:W-:-:S03]  /*203e0*/  FMUL.FTZ R4, R79, R2 ;  /* 0x000000024f047220 */ /* 0x000fc60000410000 */
[----:B------:R-:W-:Y:S02]  /*203f0*/  PRMT R0, R3, 0x654, R0 ;  /* 0x0000065403007816 */ /* 0x000fe40000000000 */
[----:B------:R-:W-:Y:S02]  /*20400*/  SEL R3, RZ, 0x1, P1 ;  /* 0x00000001ff037807 */ /* 0x000fe40000800000 */
[----:B------:R2:W-:Y:S02]  /*20410*/  SYNCS.ARRIVE.TRANS64.RED.A1T0 RZ, [R0+URZ], RZ ;  /* 0x000000ff00ff79a7 */ /* 0x0005e4000810043f */
[----:B------:R-:W-:-:S03]  /*20420*/  LOP3.LUT R232, R232, R3, RZ, 0x3c, !PT ;  /* 0x00000003e8e87212 */ /* 0x000fc600078e3cff */
[----:B------:R-:W-:-:S06]  /*20430*/  UIADD3 UR4, UR4, 0x1, URZ ;  /* 0x0000000104047890 */ /* 0x000fcc000fffe03f */
[----:B--2---:R-:W-:-:S05]  /*20440*/  IMAD.U32 R0, RZ, RZ, UR4 ;  /* 0x00000004ff007e24 */ /* 0x004fca000f8e00ff */
[----:B------:R2:W-:Y:S02]  /*20450*/  STL [R1+0xa0], R0 ;  /* 0x0000a00001007387 */ /* 0x0005e40000100800 */
.L_x_2318:
[----:B------:R-:W3:Y:S01]  /*20460*/  LDL R81, [R1+0x70] ;  /* 0x0000700001517983 */ /* 0x000ee20000100800 */
[----:B------:R-:W-:Y:S05]  /*20470*/  WARPSYNC.ALL ;  /* 0x0000000000007948 */ /* 0x000fea0003800000 */
[----:B---3--:R-:W-:Y:S01]  /*20480*/  SHF.R.S32.HI R79, RZ, 0x1f, R81 ;  /* 0x0000001fff4f7819 */ /* 0x008fe20000011451 */
[----:B------:R-:W3:Y:S08]  /*20490*/  S2UR UR5, SR_CgaCtaId ;  /* 0x00000000000579c3 */ /* 0x000ef00000008800 */
[----:B------:R-:W-:Y:S06]  /*204a0*/  BAR.SYNC.DEFER_BLOCKING 0x5, 0x180 ;  /* 0x0146000000007b1d */ /* 0x000fec0000010000 */
[----:B------:R-:W-:Y:S01]  /*204b0*/  UMOV UR4, 0x400 ;  /* 0x0000040000047882 */ /* 0x000fe20000000000 */
[----:B------:R-:W-:Y:S01]  /*204c0*/  BSSY B0, `(.L_x_2386) ;  /* 0x00002aa000007945 */ /* 0x000fe20003800000 */
[----:B---3--:R-:W-:-:S02]  /*204d0*/  ULEA UR4, UR5, UR4, 0x18 ;  /* 0x0000000405047291 */ /* 0x008fc4000f8ec03f */
[----:B--2---:R-:W-:-:S04]  /*204e0*/  IMAD.U32 R0, RZ, RZ, UR5 ;  /* 0x00000005ff007e24 */ /* 0x004fc8000f8e00ff */
[----:B------:R-:W-:Y:S01]  /*204f0*/  IMAD.U32 R16, RZ, RZ, UR4 ;  /* 0x00000004ff107e24 */ /* 0x000fe2000f8e00ff */
[----:B------:R-:W-:Y:S04]  /*20500*/  STL [R1+0x50], R0 ;  /* 0x0000500001007387 */ /* 0x000fe80000100800 */
[----:B------:R-:W2:Y:S04]  /*20510*/  LDS.128 R64, [R16+0x2e8d0] ;  /* 0x02e8d00010407984 */ /* 0x000ea80000000c00 */
[----:B--2---:R2:W-:Y:S04]  /*20520*/  STL.64 [R1+0x60], R64 ;  /* 0x0000604001007387 */ /* 0x0045e80000100a00 */
[----:B------:R2:W-:Y:S01]  /*20530*/  STL.64 [R1+0x68], R66 ;  /* 0x0000684201007387 */ /* 0x0005e20000100a00 */
[----:B------:R-:W-:Y:S06]  /*20540*/  BAR.ARV 0x4, 0x180 ;  /* 0x0106000000007b1d */ /* 0x000fec0000002000 */
[----:B------:R-:W-:Y:S05]  /*20550*/  @P0 BRA `(.L_x_2387) ;  /* 0x0000001c00400947 */ /* 0x000fea0003800000 */
[----:B------:R-:W3:Y:S01]  /*20560*/  S2R R58, SR_TID.X ;  /* 0x00000000003a7919 */ /* 0x000ee20000002100 */
[----:B------:R-:W-:Y:S01]  /*20570*/  ULDC.64 UR4, c[0x4][0x38] ;  /* 0x01000e0000047ab9 */ /* 0x000fe20000000a00 */
[----:B------:R-:W4:Y:S01]  /*20580*/  LDL R50, [R1+0xac] ;  /* 0x0000ac0001327983 */ /* 0x000f220000100800 */
[----:B------:R-:W-:Y:S01]  /*20590*/  ULDC.64 UR6, c[0x0][0x208] ;  /* 0x0000820000067ab9 */ /* 0x000fe20000000a00 */
[----:B---3--:R-:W-:-:S05]  /*205a0*/  IMAD.SHL.U32 R0, R58, 0x4, RZ ;  /* 0x000000043a007824 */ /* 0x008fca00078e00ff */
        /* <DEDUP_REMOVED lines=23> */
[----:B--2---:R-:W-:-:S02]  /*20720*/  F2FP.BF16.F32.PACK_AB R65, R55, R26 ;  /* 0x0000001a3741723e */ /* 0x004fc400000010ff */
[----:B------:R-:W-:Y:S02]  /*20730*/  MOV R56, R16 ;  /* 0x0000001000387202 */ /* 0x000fe40000000f00 */
[----:B0-----:R-:W-:Y:S02]  /*20740*/  MOV R57, R43 ;  /* 0x0000002b00397202 */ /* 0x001fe40000000f00 */
[----:B------:R-:W-:Y:S02]  /*20750*/  F2FP.BF16.F32.PACK_AB R43, R84, R5 ;  /* 0x00000005542b723e */ /* 0x000fe400000010ff */
[----:B------:R-:W-:Y:S02]  /*20760*/  F2FP.BF16.F32.PACK_AB R30, R61, R24 ;  /* 0x000000183d1e723e */ /* 0x000fe400000010ff */
[----:B------:R-:W-:Y:S02]  /*20770*/  F2FP.BF16.F32.PACK_AB R67, R63, R20 ;  /* 0x000000143f43723e */ /* 0x000fe400000010ff */
[----:B---3--:R-:W-:-:S02]  /*20780*/  LOP3.LUT P0, R2, R58, 0x3, RZ, 0xc0, !PT ;  /* 0x000000033a027812 */ /* 0x008fc4000780c0ff */
[----:B------:R-:W-:Y:S02]  /*20790*/  F2FP.BF16.F32.PACK_AB R94, R94, R95 ;  /* 0x0000005f5e5e723e */ /* 0x000fe400000010ff */
[----:B------:R-:W-:Y:S02]  /*207a0*/  F2FP.BF16.F32.PACK_AB R93, R92, R93 ;  /* 0x0000005d5c5d723e */ /* 0x000fe400000010ff */
[----:B------:R-:W-:Y:S02]  /*207b0*/  ISETP.EQ.OR P0, PT, R2, 0x3, !P0 ;  /* 0x000000030200780c */ /* 0x000fe40004702670 */
        /* <DEDUP_REMOVED lines=8> */
[----:B------:R-:W-:-:S02]  /*20840*/  SEL R13, R94, R93, P0 ;  /* 0x0000005d5e0d7207 */ /* 0x000fc40000000000 */
[----:B------:R-:W-:Y:S01]  /*20850*/  SEL R3, R93, R94, P0 ;  /* 0x0000005e5d037207 */ /* 0x000fe20000000000 */
[----:B----4-:R-:W-:Y:S01]  /*20860*/  IMAD.WIDE R4, R50, 0x2, R56 ;  /* 0x0000000232047825 */ /* 0x010fe200078e0238 */
[----:B------:R-:W-:Y:S02]  /*20870*/  F2FP.BF16.F32.PACK_AB R50, R87, R6 ;  /* 0x000000065732723e */ /* 0x000fe400000010ff */
[C---:B------:R-:W-:Y:S02]  /*20880*/  IADD3 R7, P5, R4.reuse, 0x4060, RZ ;  /* 0x0000406004077810 */ /* 0x040fe40007fbe0ff */
[----:B------:R-:W-:Y:S02]  /*20890*/  IADD3 R9, P1, R4, 0x4040, RZ ;  /* 0x0000404004097810 */ /* 0x000fe40007f3e0ff */
[----:B------:R-:W-:Y:S02]  /*208a0*/  LOP3.LUT R6, R7, 0x380, RZ, 0xc0, !PT ;  /* 0x0000038007067812 */ /* 0x000fe400078ec0ff */
[----:B------:R-:W-:-:S02]  /*208b0*/  LOP3.LUT R8, R9, 0x380, RZ, 0xc0, !PT ;  /* 0x0000038009087812 */ /* 0x000fc400078ec0ff */
[----:B------:R-:W-:Y:S02]  /*208c0*/  IADD3 R15, P3, R4, 0x4000, RZ ;  /* 0x00004000040f7810 */ /* 0x000fe40007f7e0ff */
        /* <DEDUP_REMOVED lines=33> */
[----:B------:R-:W-:-:S02]  /*20ae0*/  MOV R64, R6 ;  /* 0x0000000600407202 */ /* 0x000fc40000000f00 */
[----:B------:R-:W-:Y:S02]  /*20af0*/  MOV R80, R4 ;  /* 0x0000000400507202 */ /* 0x000fe40000000f00 */
[----:B------:R-:W-:Y:S02]  /*20b00*/  MOV R66, R8 ;  /* 0x0000000800427202 */ /* 0x000fe40000000f00 */
[----:B------:R-:W-:Y:S02]  /*20b10*/  MOV R68, R10 ;  /* 0x0000000a00447202 */ /* 0x000fe40000000f00 */
[----:B------:R-:W-:Y:S02]  /*20b20*/  MOV R72, R14 ;  /* 0x0000000e00487202 */ /* 0x000fe40000000f00 */
[----:B------:R-:W-:Y:S02]  /*20b30*/  MOV R74, R20 ;  /* 0x00000014004a7202 */ /* 0x000fe40000000f00 */
[----:B------:R-:W-:-:S02]  /*20b40*/  MOV R76, R24 ;  /* 0x00000018004c7202 */ /* 0x000fc40000000f00 */
[----:B------:R-:W-:Y:S02]  /*20b50*/  MOV R78, R26 ;  /* 0x0000001a004e7202 */ /* 0x000fe40000000f00 */
[----:B------:R-:W-:Y:S01]  /*20b60*/  LOP3.LUT R2, R0, 0x2, RZ, 0x3c, !PT ;  /* 0x0000000200027812 */ /* 0x000fe200078e3cff */
        /* <DEDUP_REMOVED lines=20> */
[----:B------:R-:W0:Y:S01]  /*20cb0*/  SHFL.IDX PT, R7, R7, R2, 0x1c1f ;  /* 0x001c1f0207077589 */ /* 0x000e2200000e0000 */
[----:B------:R-:W-:Y:S02]  /*20cc0*/  SEL R61, R65, R54, P0 ;  /* 0x00000036413d7207 */ /* 0x000fe40000000000 */
[----:B------:R-:W-:Y:S01]  /*20cd0*/  SEL R37, R39, R40, P0 ;  /* 0x0000002827257207 */ /* 0x000fe20000000000 */
[----:B------:R-:W2:Y:S01]  /*20ce0*/  SHFL.IDX PT, R30, R25, R0, 0x1c1f ;  /* 0x001c1f00191e7589 */ /* 0x000ea200000e0000 */
[----:B------:R-:W-:Y:S02]  /*20cf0*/  SEL R41, R43, R44, P0 ;  /* 0x0000002c2b297207 */ /* 0x000fe40000000000 */
[----:B------:R-:W-:Y:S01]  /*20d00*/  SEL R45, R48, R49, P0 ;  /* 0x00000031302d7207 */ /* 0x000fe20000000000 */
[----:B------:R-:W-:Y:S01]  /*20d10*/  SHFL.IDX PT, R34, R29, R0, 0x1c1f ;  /* 0x001c1f001d227589 */ /* 0x000fe200000e0000 */
[----:B------:R-:W-:-:S02]  /*20d20*/  SEL R47, R49, R48, P0 ;  /* 0x00000030312f7207 */ /* 0x000fc40000000000 */
[----:B------:R-:W-:Y:S01]  /*20d30*/  SEL R63, R62, R67, P0 ;  /* 0x000000433e3f7207 */ /* 0x000fe20000000000 */
[----:B------:R-:W3:Y:S01]  /*20d40*/  SHFL.IDX PT, R31, R31, R2, 0x1c1f ;  /* 0x001c1f021f1f7589 */ /* 0x000ee200000e0000 */
        /* <DEDUP_REMOVED lines=8> */
[----:B------:R-:W4:Y:S01]  /*20dd0*/  SHFL.IDX PT, R20, R39, R2, 0x1c1f ;  /* 0x001c1f0227147589 */ /* 0x000f2200000e0000 */
[----:B------:R-:W-:Y:S02]  /*20de0*/  SEL R51, R51, R38, P0 ;  /* 0x0000002633337207 */ /* 0x000fe40000000000 */
[----:B------:R-:W-:Y:S01]  /*20df0*/  SEL R69, R69, R70, P0 ;  /* 0x0000004645457207 */ /* 0x000fe20000000000 */
[----:B------:R-:W1:Y:S01]  /*20e00*/  SHFL.IDX PT, R38, R33, R0, 0x1c1f ;  /* 0x001c1f0021267589 */ /* 0x000e6200000e0000 */
[----:B------:R-:W-:Y:S02]  /*20e10*/  SEL R73, R42, R73, P0 ;  /* 0x000000492a497207 */ /* 0x000fe40000000000 */
[----:B------:R-:W-:Y:S01]  /*20e20*/  SEL R75, R77, R50, P0 ;  /* 0x000000324d4b7207 */ /* 0x000fe20000000000 */
[----:B------:R-:W-:Y:S01]  /*20e30*/  SHFL.IDX PT, R41, R41, R0, 0x1c1f ;  /* 0x001c1f0029297589 */ /* 0x000fe200000e0000 */
[----:B------:R-:W-:-:S02]  /*20e40*/  SEL R77, R50, R77, P0 ;  /* 0x0000004d324d7207 */ /* 0x000fc40000000000 */
[----:B0-----:R-:W-:Y:S01]  /*20e50*/  SEL R8, R10, R7, P0 ;  /* 0x000000070a087207 */ /* 0x001fe20000000000 */
[----:B------:R-:W0:Y:S01]  /*20e60*/  SHFL.IDX PT, R42, R43, R2, 0x1c1f ;  /* 0x001c1f022b2a7589 */ /* 0x000e2200000e0000 */
[----:B--2---:R-:W-:Y:S02]  /*20e70*/  SEL R28, R30, R27, P0 ;  /* 0x0000001b1e1c7207 */ /* 0x004fe40000000000 */
[----:B---3--:R-:W-:Y:S01]  /*20e80*/  SEL R32, R34, R31, P0 ;  /* 0x0000001f22207207 */ /* 0x008fe20000000000 */
        /* <DEDUP_REMOVED lines=8> */
[----:B----4-:R-:W-:Y:S01]  /*20f10*/  SEL R12, R37, R20, P0 ;  /* 0x00000014250c7207 */ /* 0x010fe20000000000 */
[----:B------:R-:W-:Y:S01]  /*20f20*/  SHFL.IDX PT, R59, R59, R0, 0x1c1f ;  /* 0x001c1f003b3b7589 */ /* 0x000fe200000e0000 */
[----:B-1----:R-:W-:Y:S02]  /*20f30*/  SEL R36, R38, R35, P0 ;  /* 0x0000002326247207 */ /* 0x002fe40000000000 */
[----:B------:R-:W-:Y:S01]  /*20f40*/  SEL R38, R35, R38, P0 ;  /* 0x0000002623267207 */ /* 0x000fe20000000000 */
[----:B------:R-:W-:Y:S01]  /*20f50*/  SHFL.IDX PT, R63, R63, R0, 0x1c1f ;  /* 0x001c1f003f3f7589 */ /* 0x000fe200000e0000 */
[----:B------:R-:W-:-:S02]  /*20f60*/  SEL R14, R20, R37, P0 ;  /* 0x00000025140e7207 */ /* 0x000fc40000000000 */
[----:B------:R-:W-:Y:S01]  /*20f70*/  SEL R6, R3, R6, P0 ;  /* 0x0000000603067207 */ /* 0x000fe20000000000 */
[----:B------:R-:W-:Y:S01]  /*20f80*/  SHFL.IDX PT, R67, R67, R0, 0x1c1f ;  /* 0x001c1f0043437589 */ /* 0x000fe200000e0000 */
[----:B0-----:R-:W-:Y:S02]  /*20f90*/  SEL R40, R41, R42, P0 ;  /* 0x0000002a29287207 */ /* 0x001fe40000000000 */
[----:B------:R-:W-:Y:S01]  /*20fa0*/  SEL R26, R21, R26, P0 ;  /* 0x0000001a151a7207 */ /* 0x000fe20000000000 */
[----:B------:R-:W-:Y:S01]  /*20fb0*/  SHFL.IDX PT, R71, R71, R0, 0x1c1f ;  /* 0x001c1f0047477589 */ /* 0x000fe200000e0000 */
[----:B------:R-:W-:-:S03]  /*20fc0*/  SEL R42, R42, R41, P0 ;  /* 0x000000292a2a7207 */ /* 0x000fc60000000000 */
        /* <DEDUP_REMOVED lines=24> */
.L_x_2600:
[----:B------:R-:W2:Y:S01]  /*21150*/  LDL.LU R2, [R1+0x94] ;  /* 0x0000940001027983 */ /* 0x000ea20000300800 */
[----:B------:R-:W-:Y:S05]  /*21160*/  WARPSYNC.ALL ;  /* 0x0000000000007948 */ /* 0x000fea0003800000 */
[----:B-1----:R-:W3:Y:S01]  /*21170*/  LDL.LU R0, [R1+0x98] ;  /* 0x0000980001007983 */ /* 0x002ee20000300800 */
[----:B------:R-:W0:Y:S01]  /*21180*/  LDC R49, c[0x0][0xbe8] ;  /* 0x0002fa00ff317b82 */ /* 0x000e220000000800 */
[----:B------:R-:W-:Y:S02]  /*21190*/  ULDC.64 UR4, c[0x0][0xc00] ;  /* 0x0003000000047ab9 */ /* 0x000fe40000000a00 */
[----:B------:R-:W4:Y:S04]  /*211a0*/  LDL R44, [R1+0x7c] ;  /* 0x00007c00012c7983 */ /* 0x000f280000100800 */
[----:B------:R-:W4:Y:S01]  /*211b0*/  LDL R52, [R1+0x4c] ;  /* 0x00004c0001347983 */ /* 0x000f220000100800 */
[----:B------:R-:W-:Y:S01]  /*211c0*/  BAR.SYNC.DEFER_BLOCKING 0x1, 0x100 ;  /* 0x0044000000007b1d */ /* 0x000fe20000010000 */
[----:B------:R-:W-:-:S02]  /*211d0*/  ISETP.NE.U32.AND P1, PT, RZ, UR4, PT ;  /* 0x00000004ff007c0c */ /* 0x000fc4000bf25070 */
[----:B------:R-:W-:Y:S02]  /*211e0*/  SEL R41, R75, R60, P0 ;  /* 0x0000003c4b297207 */ /* 0x000fe40000000000 */
[----:B------:R-:W-:Y:S01]  /*211f0*/  ISETP.NE.AND.EX P1, PT, RZ, UR5, PT, P1 ;  /* 0x00000005ff007c0c */ /* 0x000fe2000bf25310 */
[----:B------:R-:W-:Y:S01]  /*21200*/  ULDC.64 UR6, c[0x0][0x208] ;  /* 0x0000820000067ab9 */ /* 0x000fe20000000a00 */
[----:B------:R-:W-:Y:S01]  /*21210*/  SEL R43, R60, R75, P0 ;  /* 0x0000004b3c2b7207 */ /* 0x000fe20000000000 */
[----:B------:R-:W-:Y:S04]  /*21220*/  STSM.16.M88.4 [R80], R4 ;  /* 0x0000000450007844 */ /* 0x000fe80000000200 */
[----:B------:R-:W-:Y:S04]  /*21230*/  STSM.16.M88.4 [R78], R8 ;  /* 0x000000084e007844 */ /* 0x000fe80000000200 */
[----:B------:R-:W-:Y:S04]  /*21240*/  STSM.16.M88.4 [R76], R24 ;  /* 0x000000184c007844 */ /* 0x000fe80000000200 */
[----:B------:R-:W-:Y:S04]  /*21250*/  STSM.16.M88.4 [R74], R28 ;  /* 0x0000001c4a007844 */ /* 0x000fe80000000200 */
[----:B------:R-:W-:Y:S04]  /*21260*/  STSM.16.M88.4 [R72], R32 ;  /* 0x0000002048007844 */ /* 0x000fe80000000200 */
[----:B------:R-:W-:Y:S04]  /*21270*/  STSM.16.M88.4 [R68], R36 ;  /* 0x0000002444007844 */ /* 0x000fe80000000200 */
[----:B------:R4:W-:Y:S04]  /*21280*/  STSM.16.M88.4 [R66], R12 ;  /* 0x0000000c42007844 */ /* 0x0009e80000000200 */
[----:B------:R1:W-:Y:S01]  /*21290*/  STSM.16.M88.4 [R64], R40 ;  /* 0x0000002840007844 */ /* 0x0003e20000000200 */
[----:B------:R-:W-:Y:S01]  /*212a0*/  BAR.SYNC.DEFER_BLOCKING 0x1, 0x100 ;  /* 0x0044000000007b1d */ /* 0x000fe20000010000 */
[----:B--2---:R-:W-:-:S04]  /*212b0*/  IADD3 R20, P2, R2, UR4, RZ ;  /* 0x0000000402147c10 */ /* 0x004fc8000ff5e0ff */
[----:B---3--:R-:W-:Y:S01]  /*212c0*/  IADD3.X R21, R0, UR5, RZ, P2, !PT ;  /* 0x0000000500157c10 */ /* 0x008fe200097fe4ff */
[----:B------:R-:W-:Y:S01]  /*212d0*/  ULDC.64 UR4, c[0x0][0xc08] ;  /* 0x0003020000047ab9 */ /* 0x000fe20000000a00 */
[----:B0-----:R-:W-:Y:S02]  /*212e0*/  ISETP.NE.AND P2, PT, R49, 0x1, PT ;  /* 0x000000013100780c */ /* 0x001fe40003f45270 */
[----:B------:R-:W-:Y:S01]  /*212f0*/  ISETP.NE.U32.AND P0, PT, RZ, UR4, PT ;  /* 0x00000004ff007c0c */ /* 0x000fe2000bf05070 */
[----:B------:R1:W5:Y:S03]  /*21300*/  @P1 LDG.E R47, desc[UR6][R20.64] ;  /* 0x00000006142f1981 */ /* 0x000366000c1e1900 */
[----:B------:R-:W-:Y:S01]  /*21310*/  ISETP.NE.AND.EX P0, PT, RZ, UR5, PT, P0 ;  /* 0x00000005ff007c0c */ /* 0x000fe2000bf05300 */
[----:B----4-:R-:W-:-:S06]  /*21320*/  IMAD.IADD R13, R44, 0x1, R52 ;  /* 0x000000012c0d7824 */ /* 0x010fcc00078e0234 */
[----:B------:R-:W0:Y:S06]  /*21330*/  @P2 LDC R4, c[0x0][0xbec] ;  /* 0x0002fb00ff042b82 */ /* 0x000e2c0000000800 */
[----:B------:R-:W-:Y:S01]  /*21340*/  @P0 IADD3 R2, P3, R2, UR4, RZ ;  /* 0x0000000402020c10 */ /* 0x000fe2000ff7e0ff */
[----:B------:R-:W-:Y:S01]  /*21350*/  ULDC UR4, c[0x0][0xa88] ;  /* 0x0002a20000047ab9 */ /* 0x000fe20000000800 */
[----:B------:R-:W2:Y:S02]  /*21360*/  @P2 LDC R5, c[0x0][0xbf0] ;  /* 0x0002fc00ff052b82 */ /* 0x000ea40000000800 */
[----:B------:R-:W-:Y:S01]  /*21370*/  @P0 IADD3.X R3, R0, UR5, RZ, P3, !PT ;  /* 0x0000000500030c10 */ /* 0x000fe20009ffe4ff */
[----:B------:R-:W-:-:S06]  /*21380*/  IMAD.U32 R0, RZ, RZ, UR4 ;  /* 0x00000004ff007e24 */ /* 0x000fcc000f8e00ff */
[----:B------:R1:W5:Y:S01]  /*21390*/  @P0 LDG.E R0, desc[UR6][R2.64] ;  /* 0x0000000602000981 */ /* 0x000362000c1e1900 */
[----:B------:R-:W-:Y:S05]  /*213a0*/  @P0 BRA `(.L_x_2389) ;  /* 0x0000000000140947 */ /* 0x000fea0003800000 */
[----:B------:R-:W-:Y:S05]  /*213b0*/  @!P1 BRA `(.L_x_2389) ;  /* 0x0000000000109947 */ /* 0x000fea0003800000 */
[----:B------:R-:W-:Y:S02]  /*213c0*/  ULDC.64 UR4, c[0x0][0x208] ;  /* 0x0000820000047ab9 */ /* 0x000fe40000000a00 */
[----:B-1----:R-:W3:Y:S04]  /*213d0*/  LDG.E R3, desc[UR4][R20.64] ;  /* 0x0000000414037981 */ /* 0x002ee8000c1e1900 */
[----:B-----5:R-:W3:Y:S02]  /*213e0*/  LDG.E R0, desc[UR4][R20.64+0x4] ;  /* 0x0000040414007981 */ /* 0x020ee4000c1e1900 */
[----:B---3--:R-:W-:-:S07]  /*213f0*/  IMAD.IADD R0, R0, 0x1, -R3 ;  /* 0x0000000100007824 */ /* 0x008fce00078e0a03 */
.L_x_2389:
        /* <DEDUP_REMOVED lines=9> */
[----:B------:R-:W3:Y:S01]  /*21490*/  LDL.LU R54, [R1+0x90] ;  /* 0x0000900001367983 */ /* 0x000ee20000300800 */
[----:B--2---:R-:W-:Y:S01]  /*214a0*/  @P2 SHF.R.U32.HI R7, RZ, R5, R2 ;  /* 0x00000005ff072219 */ /* 0x004fe20000011602 */
[----:B------:R-:W-:-:S02]  /*214b0*/  IMAD.MOV.U32 R2, RZ, RZ, R47 ;  /* 0x000000ffff027224 */ /* 0x000fc400078e002f */
[----:B----4-:R-:W-:-:S05]  /*214c0*/  VIADD R59, R6, 0xffffff80 ;  /* 0xffffff80063b7836 */ /* 0x010fca0000000000 */
[----:B------:R-:W-:-:S04]  /*214d0*/  SHF.R.S32.HI R50, RZ, 0x1f, R59 ;  /* 0x0000001fff327819 */ /* 0x000fc8000001143b */
[----:B------:R-:W-:-:S04]  /*214e0*/  LEA.HI R50, R50, R59, RZ, 0x3 ;  /* 0x0000003b32327211 */ /* 0x000fc800078f18ff */
[----:B------:R-:W-:-:S05]  /*214f0*/  SHF.R.S32.HI R50, RZ, 0x3, R50 ;  /* 0x00000003ff327819 */ /* 0x000fca0000011432 */
[----:B------:R-:W-:Y:S01]  /*21500*/  IMAD R11, R50, 0x40, R81 ;  /* 0x00000040320b7824 */ /* 0x000fe200078e0251 */
        /* <DEDUP_REMOVED lines=8> */
[----:B------:R-:W-:-:S03]  /*21590*/  ULDC.64 UR4, c[0x0][0xb98] ;  /* 0x0002e60000047ab9 */ /* 0x000fc60000000a00 */
[----:B------:R-:W-:Y:S02]  /*215a0*/  IMAD.IADD R5, R5, 0x1, R9 ;  /* 0x0000000105057824 */ /* 0x000fe400078e0209 */
        /* <DEDUP_REMOVED lines=25> */
[C---:B------:R-:W-:Y:S01]  /*21740*/  IADD3 R7, P0, R56.reuse, 0x1000, RZ ;  /* 0x0000100038077810 */ /* 0x040fe20007f1e0ff */
[----:B------:R-:W-:Y:S01]  /*21750*/  ULDC.64 UR6, c[0x0][0x208] ;  /* 0x0000820000067ab9 */ /* 0x000fe20000000a00 */
[----:B------:R-:W-:Y:S01]  /*21760*/  LOP3.LUT R24, R25, 0x380, RZ, 0xc0, !PT ;  /* 0x0000038019187812 */ /* 0x000fe200078ec0ff */
[----:B------:R-:W-:Y:S01]  /*21770*/  SHFL.IDX PT, R44, R2, 0x1, 0x1c1f ;  /* 0x003c1f00022c7f89 */ /* 0x000fe200000e0000 */
[----:B------:R-:W-:Y:S01]  /*21780*/  IMAD.IADD R14, R15, 0x1, -R14 ;  /* 0x000000010f0e7824 */ /* 0x000fe200078e0a0e */
[----:B------:R-:W-:Y:S01]  /*21790*/  IADD3 R29, P3, R56, 0x4000, RZ ;  /* 0x00004000381d7810 */ /* 0x000fe20007f7e0ff */
[----:B------:R-:W-:Y:S01]  /*217a0*/  ULDC.64 UR4, c[0x0][0xaa0] ;  /* 0x0002a80000047ab9 */ /* 0x000fe20000000a00 */
[----:B------:R-:W3:Y:S01]  /*217b0*/  SHFL.IDX PT, R45, R4, 0x1, 0x1c1f ;  /* 0x003c1f00042d7f89 */ /* 0x000ee200000e0000 */
[----:B------:R-:W-:Y:S01]  /*217c0*/  SHF.R.U64 R24, R24, 0x3, RZ ;  /* 0x0000000318187819 */ /* 0x000fe200000012ff */
[----:B------:R-:W-:Y:S01]  /*217d0*/  IMAD.X R9, RZ, RZ, R57, P0 ;  /* 0x000000ffff097224 */ /* 0x000fe200000e0639 */
[----:B------:R-:W-:-:S02]  /*217e0*/  LOP3.LUT P0, RZ, R14, 0x3, RZ, 0xc0, !PT ;  /* 0x000000030eff7812 */ /* 0x000fc4000780c0ff */
        /* <DEDUP_REMOVED lines=11> */
[----:B--2---:R-:W-:-:S04]  /*218a0*/  IMAD.IADD R6, R10, 0x1, R52 ;  /* 0x000000010a067824 */ /* 0x004fc800078e0234 */
        /* <DEDUP_REMOVED lines=20> */
[----:B------:R-:W5:Y:S01]  /*219f0*/  LD.E.128 R28, desc[UR6][R28.64] ;  /* 0x000000061c1c7980 */ /* 0x000f62000c101d00 */
[----:B------:R-:W-:Y:S02]  /*21a00*/  IMAD.IADD R44, R52, 0x1, R0 ;  /* 0x00000001342c7824 */ /* 0x000fe400078e0200 */
[C---:B------:R-:W-:Y:S01]  /*21a10*/  IMAD R21, R54.reuse, UR5, R20 ;  /* 0x0000000536157c24 */ /* 0x040fe2000f8e0214 */
[----:B------:R2:W5:Y:S01]  /*21a20*/  LDL R48, [R1+0x8c] ;  /* 0x00008c0001307983 */ /* 0x0005620000100800 */
[----:B------:R-:W-:Y:S01]  /*21a30*/  IMAD.WIDE.U32 R2, R54, UR4, R2 ;  /* 0x0000000436027c25 */ /* 0x000fe2000f8e0002 */
[----:B------:R-:W-:-:S03]  /*21a40*/  ULDC.64 UR4, c[0x0][0xaf0] ;  /* 0x0002bc0000047ab9 */ /* 0x000fc60000000a00 */
[----:B-1----:R-:W-:-:S04]  /*21a50*/  @P2 IMAD.HI.U32 R0, R44, R55, RZ ;  /* 0x000000372c002227 */ /* 0x002fc800078e00ff */
[----:B------:R-:W-:Y:S02]  /*21a60*/  IMAD.IADD R3, R3, 0x1, R21 ;  /* 0x0000000103037824 */ /* 0x000fe400078e0215 */
[----:B------:R-:W-:Y:S01]  /*21a70*/  IMAD.MOV.U32 R21, RZ, RZ, R44 ;  /* 0x000000ffff157224 */ /* 0x000fe200078e002c */
[----:B0-----:R-:W-:Y:S01]  /*21a80*/  @P2 SHF.R.U32.HI R21, RZ, R45, R0 ;  /* 0x0000002dff152219 */ /* 0x001fe20000011600 */
[----:B------:R-:W-:Y:S02]  /*21a90*/  IMAD R20, R46, UR4, RZ ;  /* 0x000000042e147c24 */ /* 0x000fe4000f8e02ff */
[----:B------:R-:W-:-:S04]  /*21aa0*/  IMAD.WIDE.U32 R2, R51, UR4, R2 ;  /* 0x0000000433027c25 */ /* 0x000fc8000f8e0002 */
[----:B------:R-:W-:Y:S01]  /*21ab0*/  IMAD R45, R51, UR5, R20 ;  /* 0x00000005332d7c24 */ /* 0x000fe2000f8e0214 */
[----:B------:R-:W-:Y:S01]  /*21ac0*/  LOP3.LUT R12, R13, 0x380, RZ, 0xc0, !PT ;  /* 0x000003800d0c7812 */ /* 0x000fe200078ec0ff */
[----:B------:R-:W-:Y:S01]  /*21ad0*/  IMAD.MOV R20, RZ, RZ, -R21 ;  /* 0x000000ffff147224 */ /* 0x000fe200078e0a15 */
[----:B------:R-:W-:Y:S01]  /*21ae0*/  SHF.R.U64 R8, R8, 0x3, RZ ;  /* 0x0000000308087819 */ /* 0x000fe200000012ff */
[----:B------:R-:W-:Y:S01]  /*21af0*/  IMAD.IADD R3, R3, 0x1, R45 ;  /* 0x0000000103037824 */ /* 0x000fe200078e022d */
[----:B------:R-:W-:Y:S01]  /*21b00*/  LOP3.LUT R32, R33, 0x380, RZ, 0xc0, !PT ;  /* 0x0000038021207812 */ /* 0x000fe200078ec0ff */
[----:B------:R-:W-:Y:S01]  /*21b10*/  IMAD R45, R49, R20, R44 ;  /* 0x00000014312d7224 */ /* 0x000fe200078e022c */
[----:B------:R-:W-:Y:S01]  /*21b20*/  SHF.R.S32.HI R0, RZ, 0x1f, R21 ;  /* 0x0000001fff007819 */ /* 0x000fe20000011415 */
[----:B------:R2:W5:Y:S01]  /*21b30*/  LDL R49, [R1+0xb0] ;  /* 0x0000b00001317983 */ /* 0x0005620000100800 */
[----:B------:R-:W-:Y:S01]  /*21b40*/  SHF.R.U64 R12, R12, 0x3, RZ ;  /* 0x000000030c0c7819 */ /* 0x000fe200000012ff */
[----:B------:R-:W-:Y:S01]  /*21b50*/  IMAD.X R41, RZ, RZ, R57, P3 ;  /* 0x000000ffff297224 */ /* 0x000fe200018e0639 */
[----:B------:R-:W-:-:S02]  /*21b60*/  ULDC.64 UR4, c[0x0][0xae0] ;  /* 0x0002b80000047ab9 */ /* 0x000fc40000000a00 */
[----:B------:R-:W-:Y:S01]  /*21b70*/  LOP3.LUT R12, R12, R13, RZ, 0x3c, !PT ;  /* 0x0000000d0c0c7212 */ /* 0x000fe200078e3cff */
[----:B------:R-:W-:Y:S01]  /*21b80*/  IMAD.X R13, RZ, RZ, R57, P4 ;  /* 0x000000ffff0d7224 */ /* 0x000fe200020e0639 */
[----:B------:R-:W-:Y:S01]  /*21b90*/  IADD3 R37, P4, R56, 0x6000, RZ ;  /* 0x0000600038257810 */ /* 0x000fe20007f9e0ff */
[----:B------:R-:W5:Y:S01]  /*21ba0*/  LD.E.128 R40, desc[UR6][R40.64] ;  /* 0x0000000628287980 */ /* 0x000f62000c101d00 */
[----:B------:R-:W-:Y:S02]  /*21bb0*/  LOP3.LUT R8, R8, R7, RZ, 0x3c, !PT ;  /* 0x0000000708087212 */ /* 0x000fe400078e3cff */
[----:B------:R-:W-:Y:S02]  /*21bc0*/  LOP3.LUT R36, R37, 0x380, RZ, 0xc0, !PT ;  /* 0x0000038025247812 */ /* 0x000fe400078ec0ff */
[----:B------:R-:W-:Y:S01]  /*21bd0*/  SHF.R.U64 R32, R32, 0x3, RZ ;  /* 0x0000000320207819 */ /* 0x000fe200000012ff */
[----:B------:R-:W-:Y:S01]  /*21be0*/  IMAD R0, R0, UR4, RZ ;  /* 0x0000000400007c24 */ /* 0x000fe2000f8e02ff */
[----:B------:R-:W-:Y:S01]  /*21bf0*/  LOP3.LUT R7, R56, 0x380, RZ, 0xc0, !PT ;  /* 0x0000038038077812 */ /* 0x000fe200078ec0ff */
[----:B------:R-:W5:Y:S01]  /*21c00*/  LD.E.128 R8, desc[UR6][R8.64] ;  /* 0x0000000608087980 */ /* 0x000f62000c101d00 */
[----:B------:R-:W-:-:S02]  /*21c10*/  SHF.R.U64 R36, R36, 0x3, RZ ;  /* 0x0000000324247819 */ /* 0x000fc400000012ff */
[----:B------:R-:W-:Y:S01]  /*21c20*/  SHF.R.U64 R7, R7, 0x3, RZ ;  /* 0x0000000307077819 */ /* 0x000fe200000012ff */
[----:B------:R-:W5:Y:S01]  /*21c30*/  LD.E.128 R12, desc[UR6][R12.64] ;  /* 0x000000060c0c7980 */ /* 0x000f62000c101d00 */
[----:B------:R-:W-:Y:S01]  /*21c40*/  LOP3.LUT R32, R32, R33, RZ, 0x3c, !PT ;  /* 0x0000002120207212 */ /* 0x000fe200078e3cff */
[--C-:B------:R-:W-:Y:S01]  /*21c50*/  IMAD.X R33, RZ, RZ, R57.reuse, P5 ;  /* 0x000000ffff217224 */ /* 0x100fe200028e0639 */
[----:B------:R-:W-:Y:S01]  /*21c60*/  LOP3.LUT R36, R36, R37, RZ, 0x3c, !PT ;  /* 0x0000002524247212 */ /* 0x000fe200078e3cff */
[----:B------:R-:W-:Y:S01]  /*21c70*/  IMAD.X R37, RZ, RZ, R57, P4 ;  /* 0x000000ffff257224 */ /* 0x000fe200020e0639 */
[----:B------:R-:W-:Y:S01]  /*21c80*/  LOP3.LUT R56, R7, R56, RZ, 0x3c, !PT ;  /* 0x0000003807387212 */ /* 0x000fe200078e3cff */
[----:B------:R-:W-:Y:S02]  /*21c90*/  IMAD R47, R21, UR5, R0 ;  /* 0x00000005152f7c24 */ /* 0x000fe4000f8e0200 */
[----:B------:R-:W5:Y:S01]  /*21ca0*/  LD.E.128 R32, desc[UR6][R32.64] ;  /* 0x0000000620207980 */ /* 0x000f62000c101d00 */
[----:B------:R-:W-:-:S03]  /*21cb0*/  SHF.R.S32.HI R0, RZ, 0x1f, R45 ;  /* 0x0000001fff007819 */ /* 0x000fc6000001142d */
[----:B------:R2:W5:Y:S04]  /*21cc0*/  LD.E.128 R4, desc[UR6][R56.64] ;  /* 0x0000000638047980 */ /* 0x000568000c101d00 */
[----:B------:R-:W5:Y:S01]  /*21cd0*/  LD.E.128 R36, desc[UR6][R36.64] ;  /* 0x0000000624247980 */ /* 0x000f62000c101d00 */
[----:B------:R-:W-:Y:S01]  /*21ce0*/  IMAD.WIDE.U32 R2, R21, UR4, R2 ;  /* 0x0000000415027c25 */ /* 0x000fe2000f8e0002 */
[----:B------:R-:W-:Y:S01]  /*21cf0*/  ULDC.64 UR4, c[0x0][0xad8] ;  /* 0x0002b60000047ab9 */ /* 0x000fe20000000a00 */
[----:B------:R-:W-:Y:S01]  /*21d00*/  @!PT LDS RZ, [RZ] ;  /* 0x00000000fffff984 */ /* 0x000fe20000000800 */
[----:B------:R-:W-:Y:S01]  /*21d10*/  @!PT LDS RZ, [RZ] ;  /* 0x00000000fffff984 */ /* 0x000fe20000000800 */
[----:B------:R-:W-:Y:S01]  /*21d20*/  @!PT LDS RZ, [RZ] ;  /* 0x00000000fffff984 */ /* 0x000fe20000000800 */
[----:B------:R-:W-:Y:S01]  /*21d30*/  @!PT LDS RZ, [RZ] ;  /* 0x00000000fffff984 */ /* 0x000fe20000000800 */
[----:B------:R0:W-:Y:S06]  /*21d40*/  MEMBAR.ALL.CTA ;  /* 0x0000000000007992 */ /* 0x0001ec0000008000 */
[----:B0-----:R-:W0:Y:S01]  /*21d50*/  FENCE.VIEW.ASYNC.S ;  /* 0x00000000000073c6 */ /* 0x001e220000000000 */
[----:B------:R-:W-:-:S02]  /*21d60*/  IMAD.IADD R46, R50, 0x1, R52 ;  /* 0x00000001322e7824 */ /* 0x000fc400078e0234 */
        /* <DEDUP_REMOVED lines=20> */
[----:B------:R-:W-:Y:S01]  /*21eb0*/  ULDC UR4, c[0x0][0xac8] ;  /* 0x0002b20000047ab9 */ /* 0x000fe20000000800 */
[----:B------:R-:W-:Y:S01]  /*21ec0*/  ULDC.64 UR6, c[0x0][0x208] ;  /* 0x0000820000067ab9 */ /* 0x000fe20000000a00 */
[----:B------:R-:W-:Y:S02]  /*21ed0*/  ISETP.GE.AND P2, PT, R81, UR4, PT ;  /* 0x0000000451007c0c */ /* 0x000fe4000bf46270 */
[----:B-----5:R-:W-:-:S11]  /*21ee0*/  ISETP.GE.AND P3, PT, R48, UR4, PT ;  /* 0x0000000430007c0c */ /* 0x020fd6000bf66270 */
[CC--:B-1----:R-:W-:Y:S02]  /*21ef0*/  @!P2 LEA R2, P4, R81.reuse, R20.reuse, 0x1 ;  /* 0x000000145102a211 */ /* 0x0c2fe400078808ff */
[C---:B------:R-:W-:Y:S02]  /*21f00*/  @!P3 LEA R20, P5, R48.reuse, R20, 0x1 ;  /* 0x000000143014b211 */ /* 0x040fe400078a08ff */
[-C--:B0-----:R-:W-:Y:S02]  /*21f10*/  @!P2 LEA.HI.X R3, R81, R0.reuse, R79, 0x1, P4 ;  /* 0x000000005103a211 */ /* 0x081fe400020f0c4f */
[----:B------:R-:W-:-:S03]  /*21f20*/  @!P3 LEA.HI.X R21, R48, R0, R49, 0x1, P5 ;  /* 0x000000003015b211 */ /* 0x000fc600028f0c31 */
[----:B------:R3:W-:Y:S04]  /*21f30*/  @!P2 ST.E.128 desc[UR6][R2.64], R4 ;  /* 0x000000040200a985 */ /* 0x0007e8000c101d06 */
[----:B------:R3:W-:Y:S02]  /*21f40*/  @!P3 ST.E.128 desc[UR6][R20.64], R28 ;  /* 0x0000001c1400b985 */ /* 0x0007e4000c101d06 */
.L_x_2391:
[----:B------:R-:W-:Y:S05]  /*21f50*/  BSYNC B1 ;  /* 0x0000000000017941 */ /* 0x000fea0003800000 */
.L_x_2390:
[----:B0-----:R0:W4:Y:S01]  /*21f60*/  SHFL.IDX PT, R0, R45, 0x1, 0x181f ;  /* 0x00381f002d007f89 */ /* 0x00112200000e0000 */
[----:B------:R-:W-:Y:S03]  /*21f70*/  BSSY B1, `(.L_x_2392) ;  /* 0x000000d000017945 */ /* 0x000fe60003800000 */
[----:B---3-5:R0:W3:Y:S01]  /*21f80*/  SHFL.IDX PT, R4, R44, 0x1, 0x181f ;  /* 0x00381f002c047f89 */ /* 0x0280e200000e0000 */
[----:B------:R-:W-:Y:S05]  /*21f90*/  @P0 BRA `(.L_x_2393) ;  /* 0x0000000000280947 */ /* 0x000fea0003800000 */
[----:B------:R-:W-:Y:S01]  /*21fa0*/  ULDC UR4, c[0x0][0xac8] ;  /* 0x0002b20000047ab9 */ /* 0x000fe20000000800 */
[----:B------:R-:W-:Y:S01]  /*21fb0*/  ULDC.64 UR6, c[0x0][0x208] ;  /* 0x0000820000067ab9 */ /* 0x000fe20000000a00 */
[----:B------:R-:W-:Y:S02]  /*21fc0*/  ISETP.GE.AND P3, PT, R81, UR4, PT ;  /* 0x0000000451007c0c */ /* 0x000fe4000bf66270 */
[----:B------:R-:W-:-:S11]  /*21fd0*/  ISETP.GE.AND P4, PT, R48, UR4, PT ;  /* 0x0000000430007c0c */ /* 0x000fd6000bf86270 */
[CC--:B---3--:R-:W-:Y:S02]  /*21fe0*/  @!P3 LEA R2, P0, R81.reuse, R4.reuse, 0x1 ;  /* 0x000000045102b211 */ /* 0x0c8fe400078008ff */
[C---:B------:R-:W-:Y:S02]  /*21ff0*/  @!P4 LEA R4, P2, R48.reuse, R4, 0x1 ;  /* 0x000000043004c211 */ /* 0x040fe400078408ff */
[-C--:B----4-:R-:W-:Y:S02]  /*22000*/  @!P3 LEA.HI.X R3, R81, R0.reuse, R79, 0x1, P0 ;  /* 0x000000005103b211 */ /* 0x090fe400000f0c4f */
[----:B------:R-:W-:-:S03]  /*22010*/  @!P4 LEA.HI.X R5, R48, R0, R49, 0x1, P2 ;  /* 0x000000003005c211 */ /* 0x000fc600010f0c31 */
[----:B------:R3:W-:Y:S04]  /*22020*/  @!P3 ST.E.128 desc[UR6][R2.64], R8 ;  /* 0x000000080200b985 */ /* 0x0007e8000c101d06 */
[----:B------:R3:W-:Y:S02]  /*22030*/  @!P4 ST.E.128 desc[UR6][R4.64], R32 ;  /* 0x000000200400c985 */ /* 0x0007e4000c101d06 */
.L_x_2393:
[----:B------:R-:W-:Y:S05]  /*22040*/  BSYNC B1 ;  /* 0x0000000000017941 */ /* 0x000fea0003800000 */
.L_x_2392:
        /* <DEDUP_REMOVED lines=14> */
.L_x_2395:
[----:B------:R-:W-:Y:S05]  /*22130*/  BSYNC B1 ;  /* 0x0000000000017941 */ /* 0x000fea0003800000 */
.L_x_2394:
[----:B0-----:R-:W-:Y:S01]  /*22140*/  VIADD R0, R46, 0x60 ;  /* 0x000000602e007836 */ /* 0x001fe20000000000 */
[----:B---3--:R0:W3:Y:S04]  /*22150*/  SHFL.IDX PT, R4, R45, 0x3, 0x181f ;  /* 0x00781f002d047f89 */ /* 0x0080e800000e0000 */
[----:B------:R-:W-:Y:S01]  /*22160*/  ISETP.GE.AND P0, PT, R0, R53, PT ;  /* 0x000000350000720c */ /* 0x000fe20003f06270 */
[----:B--2-4-:R-:W2:-:S12]  /*22170*/  SHFL.IDX PT, R44, R44, 0x3, 0x181f ;  /* 0x00781f002c2c7f89 */ /* 0x014e9800000e0000 */
[----:B0-----:R-:W-:Y:S05]  /*22180*/  @P0 BRA `(.L_x_2396) ;  /* 0x0000000c00740947 */ /* 0x001fea0003800000 */
[----:B------:R-:W-:Y:S01]  /*22190*/  ULDC UR4, c[0x0][0xac8] ;  /* 0x0002b20000047ab9 */ /* 0x000fe20000000800 */
[----:B------:R-:W-:Y:S01]  /*221a0*/  ULDC.64 UR6, c[0x0][0x208] ;  /* 0x0000820000067ab9 */ /* 0x000fe20000000a00 */
[----:B------:R-:W-:-:S13]  /*221b0*/  ISETP.GE.AND P1, PT, R81, UR4, PT ;  /* 0x0000000451007c0c */ /* 0x000fda000bf26270 */
[----:B--2---:R-:W-:-:S04]  /*221c0*/  @!P1 LEA R2, P0, R81, R44, 0x1 ;  /* 0x0000002c51029211 */ /* 0x004fc800078008ff */
[----:B---3--:R-:W-:Y:S02]  /*221d0*/  @!P1 LEA.HI.X R3, R81, R4, R79, 0x1, P0 ;  /* 0x0000000451039211 */ /* 0x008fe400000f0c4f */
[----:B------:R-:W-:-:S03]  /*221e0*/  ISETP.GE.AND P0, PT, R48, UR4, PT ;  /* 0x0000000430007c0c */ /* 0x000fc6000bf06270 */
[----:B------:R0:W-:Y:S10]  /*221f0*/  @!P1 ST.E.128 desc[UR6][R2.64], R24 ;  /* 0x0000001802009985 */ /* 0x0001f4000c101d06 */
[----:B------:R-:W-:Y:S05]  /*22200*/  @P0 BRA `(.L_x_2396) ;  /* 0x0000000c00540947 */ /* 0x000fea0003800000 */
[----:B0-----:R-:W-:Y:S01]  /*22210*/  LEA R2, P0, R48, R44, 0x1 ;  /* 0x0000002c30027211 */ /* 0x001fe200078008ff */
[----:B------:R-:W-:-:S03]  /*22220*/  ULDC.64 UR4, c[0x0][0x208] ;  /* 0x0000820000047ab9 */ /* 0x000fc60000000a00 */
[----:B------:R-:W-:-:S05]  /*22230*/  LEA.HI.X R3, R48, R4, R49, 0x1, P0 ;  /* 0x0000000430037211 */ /* 0x000fca00000f0c31 */
[----:B------:R4:W-:Y:S01]  /*22240*/  ST.E.128 desc[UR4][R2.64], R40 ;  /* 0x0000002802007985 */ /* 0x0009e2000c101d04 */
[----:B------:R-:W-:Y:S05]  /*22250*/  BRA `(.L_x_2396) ;  /* 0x0000000c00407947 */ /* 0x000fea0003800000 */
.L_x_2387:
[----:B------:R-:W3:Y:S01]  /*22260*/  LDL.LU R4, [R1+0x94] ;  /* 0x0000940001047983 */ /* 0x000ee20000300800 */
[----:B------:R-:W-:Y:S01]  /*22270*/  ULDC.64 UR4, c[0x0][0xc00] ;  /* 0x0003000000047ab9 */ /* 0x000fe20000000a00 */
[----:B------:R-:W4:Y:S02]  /*22280*/  LDC R25, c[0x0][0xbe8] ;  /* 0x0002fa00ff197b82 */ /* 0x000f240000000800 */
[----:B------:R-:W2:Y:S01]  /*22290*/  LDL.LU R6, [R1+0x98] ;  /* 0x0000980001067983 */ /* 0x000ea20000300800 */
[----:B------:R-:W-:Y:S01]  /*222a0*/  ISETP.NE.U32.AND P0, PT, RZ, UR4, PT ;  /* 0x00000004ff007c0c */ /* 0x000fe2000bf05070 */
[----:B------:R-:W-:Y:S01]  /*222b0*/  IMAD.MOV.U32 R0, RZ, RZ, RZ ;  /* 0x000000ffff007224 */ /* 0x000fe200078e00ff */
[----:B------:R-:W-:Y:S02]  /*222c0*/  ULDC.64 UR6, c[0x0][0x208] ;  /* 0x0000820000067ab9 */ /* 0x000fe40000000a00 */
[----:B------:R-:W-:Y:S01]  /*222d0*/  ISETP.NE.AND.EX P0, PT, RZ, UR5, PT, P0 ;  /* 0x00000005ff007c0c */ /* 0x000fe2000bf05300 */
[----:B------:R-:W0:Y:S02]  /*222e0*/  S2R R7, SR_TID.X ;  /* 0x0000000000077919 */ /* 0x000e240000002100 */
[----:B0-----:R-:W-:-:S05]  /*222f0*/  VIADD R26, R7, 0xffffff80 ;  /* 0xffffff80071a7836 */ /* 0x001fca0000000000 */
[----:B------:R-:W-:Y:S02]  /*22300*/  ISETP.GE.AND P3, PT, R26, 0x80, PT ;  /* 0x000000801a00780c */ /* 0x000fe40003f66270 */
[----:B---3--:R-:W-:-:S04]  /*22310*/  IADD3 R2, P1, R4, UR4, RZ ;  /* 0x0000000404027c10 */ /* 0x008fc8000ff3e0ff */
[----:B--2---:R-:W-:Y:S01]  /*22320*/  IADD3.X R3, R6, UR5, RZ, P1, !PT ;  /* 0x0000000506037c10 */ /* 0x004fe20008ffe4ff */
[----:B------:R-:W-:Y:S02]  /*22330*/  ULDC.64 UR4, c[0x0][0xc08] ;  /* 0x0003020000047ab9 */ /* 0x000fe40000000a00 */
[----:B------:R-:W-:Y:S02]  /*22340*/  ISETP.NE.U32.AND P1, PT, RZ, UR4, PT ;  /* 0x00000004ff007c0c */ /* 0x000fe4000bf25070 */
[----:B------:R0:W5:Y:S02]  /*22350*/  @P0 LDG.E R0, desc[UR6][R2.64] ;  /* 0x0000000602000981 */ /* 0x000164000c1e1900 */
[----:B------:R-:W-:-:S13]  /*22360*/  ISETP.NE.AND.EX P1, PT, RZ, UR5, PT, P1 ;  /* 0x00000005ff007c0c */ /* 0x000fda000bf25310 */
[----:B------:R-:W-:Y:S01]  /*22370*/  @P1 IADD3 R4, P2, R4, UR4, RZ ;  /* 0x0000000404041c10 */ /* 0x000fe2000ff5e0ff */
[----:B------:R-:W-:-:S03]  /*22380*/  ULDC UR4, c[0x0][0xa88] ;  /* 0x0002a20000047ab9 */ /* 0x000fc60000000800 */
[----:B------:R-:W-:Y:S01]  /*22390*/  @P1 IADD3.X R5, R6, UR5, RZ, P2, !PT ;  /* 0x0000000506051c10 */ /* 0x000fe200097fe4ff */
[----:B------:R-:W-:Y:S01]  /*223a0*/  IMAD.U32 R6, RZ, RZ, UR4 ;  /* 0x00000004ff067e24 */ /* 0x000fe2000f8e00ff */
[----:B----4-:R-:W-:-:S05]  /*223b0*/  ISETP.NE.AND P2, PT, R25, 0x1, PT ;  /* 0x000000011900780c */ /* 0x010fca0003f45270 */
[----:B------:R0:W5:Y:S08]  /*223c0*/  @P1 LDG.E R6, desc[UR6][R4.64] ;  /* 0x0000000604061981 */ /* 0x000170000c1e1900 */
[----:B------:R-:W2:Y:S08]  /*223d0*/  @P2 LDC R14, c[0x0][0xbec] ;  /* 0x0002fb00ff0e2b82 */ /* 0x000eb00000000800 */
[----:B------:R-:W3:Y:S01]  /*223e0*/  @P2 LDC R27, c[0x0][0xbf0] ;  /* 0x0002fc00ff1b2b82 */ /* 0x000ee20000000800 */
[----:B0-----:R-:W-:Y:S05]  /*223f0*/  @P1 BRA `(.L_x_2397) ;  /* 0x0000000000141947 */ /* 0x001fea0003800000 */
[----:B------:R-:W-:Y:S05]  /*22400*/  @!P0 BRA `(.L_x_2397) ;  /* 0x0000000000108947 */ /* 0x000fea0003800000 */
[----:B------:R-:W-:Y:S02]  /*22410*/  ULDC.64 UR4, c[0x0][0x208] ;  /* 0x0000820000047ab9 */ /* 0x000fe40000000a00 */
[----:B------:R-:W4:Y:S04]  /*22420*/  LDG.E R5, desc[UR4][R2.64] ;  /* 0x0000000402057981 */ /* 0x000f28000c1e1900 */
[----:B-----5:R-:W4:Y:S02]  /*22430*/  LDG.E R6, desc[UR4][R2.64+0x4] ;  /* 0x0000040402067981 */ /* 0x020f24000c1e1900 */
[----:B----4-:R-:W-:-:S07]  /*22440*/  IMAD.IADD R6, R6, 0x1, -R5 ;  /* 0x0000000106067824 */ /* 0x010fce00078e0a05 */
.L_x_2397:
[----:B------:R-:W4:Y:S04]  /*22450*/  LDL.LU R3, [R1+0x88] ;  /* 0x0000880001037983 */ /* 0x000f280000300800 */
[----:B------:R-:W2:Y:S04]  /*22460*/  LDL.LU R2, [R1+0x9c] ;  /* 0x00009c0001027983 */ /* 0x000ea80000300800 */
[----:B------:R-:W3:Y:S04]  /*22470*/  LDL R24, [R1+0x90] ;  /* 0x0000900001187983 */ /* 0x000ee80000100800 */
[----:B------:R0:W5:Y:S01]  /*22480*/  LDL R20, [R1+0x4c] ;  /* 0x00004c0001147983 */ /* 0x0001620000100800 */
[----:B------:R-:W-:Y:S01]  /*22490*/  BSSY B1, `(.L_x_2398) ;  /* 0x000002d000017945 */ /* 0x000fe20003800000 */
[----:B-----5:R-:W-:-:S02]  /*224a0*/  SHF.R.S32.HI R11, RZ, 0x1f, R0 ;  /* 0x0000001fff0b7819 */ /* 0x020fc40000011400 */
[----:B----4-:R-:W-:Y:S02]  /*224b0*/  SEL R13, R3, RZ, !P0 ;  /* 0x000000ff030d7207 */ /* 0x010fe40004000000 */
[----:B--2---:R-:W-:Y:S02]  /*224c0*/  SEL R12, R2, RZ, !P0 ;  /* 0x000000ff020c7207 */ /* 0x004fe40004000000 */
[----:B---3--:R-:W-:Y:S01]  /*224d0*/  SHF.R.S32.HI R10, RZ, 0x1f, R24 ;  /* 0x0000001fff0a7819 */ /* 0x008fe20000011418 */
[----:B0-----:R-:W-:Y:S06]  /*224e0*/  @P3 BRA `(.L_x_2399) ;  /* 0x00000000009c3947 */ /* 0x001fec0003800000 */
        /* <DEDUP_REMOVED lines=39> */
.L_x_2399:
[----:B------:R-:W-:Y:S05]  /*22760*/  BSYNC B1 ;  /* 0x0000000000017941 */ /* 0x000fea0003800000 */
.L_x_2398:
        /* <DEDUP_REMOVED lines=12> */
[----:B------:R-:W-:Y:S02]  /*22830*/  IMAD.IADD R3, R3, 0x1, R5 ;  /* 0x0000000103037824 */ /* 0x000fe400078e0205 */
[----:B------:R-:W-:Y:S02]  /*22840*/  IMAD R0, R4, 0x20, R8 ;  /* 0x0000002004007824 */ /* 0x000fe400078e0208 */
[----:B------:R-:W-:Y:S02]  /*22850*/  IMAD R4, R10, UR4, RZ ;  /* 0x000000040a047c24 */ /* 0x000fe4000f8e02ff */
[----:B------:R-:W-:Y:S02]  /*22860*/  IMAD.IADD R9, R20, 0x1, R0 ;  /* 0x0000000114097824 */ /* 0x000fe400078e0200 */
[----:B------:R-:W-:-:S02]  /*22870*/  IMAD R7, R24, UR5, R4 ;  /* 0x0000000518077c24 */ /* 0x000fc4000f8e0204 */
[----:B------:R-:W-:-:S04]  /*22880*/  @P2 IMAD.HI.U32 R0, R9, R14, RZ ;  /* 0x0000000e09002227 */ /* 0x000fc800078e00ff */
        /* <DEDUP_REMOVED lines=30> */
.L_x_2603:
[----:B------:R-:W-:Y:S01]  /*22a70*/  IMAD R25, R6, R25, RZ ;  /* 0x0000001906197224 */ /* 0x000fe200078e02ff */
[----:B------:R-:W-:Y:S01]  /*22a80*/  BSSY B1, `(.L_x_2401) ;  /* 0x0000010000017945 */ /* 0x000fe20003800000 */
[----:B------:R-:W-:-:S05]  /*22a90*/  IMAD.IADD R6, R8, 0x1, R20 ;  /* 0x0000000108067824 */ /* 0x000fca00078e0214 */
[----:B------:R-:W-:-:S13]  /*22aa0*/  ISETP.GE.AND P0, PT, R6, R25, PT ;  /* 0x000000190600720c */ /* 0x000fda0003f06270 */
[----:B------:R-:W-:Y:S05]  /*22ab0*/  @P0 BRA `(.L_x_2402) ;  /* 0x0000000000300947 */ /* 0x000fea0003800000 */
[----:B------:R-:W4:Y:S01]  /*22ac0*/  LDL R7, [R1+0x8c] ;  /* 0x00008c0001077983 */ /* 0x000f220000100800 */
[----:B------:R-:W-:-:S03]  /*22ad0*/  ULDC UR4, c[0x0][0xac8] ;  /* 0x0002b20000047ab9 */ /* 0x000fc60000000800 */
[----:B------:R-:W5:Y:S01]  /*22ae0*/  LDL R8, [R1+0xb0] ;  /* 0x0000b00001087983 */ /* 0x000f620000100800 */
[----:B------:R-:W-:Y:S01]  /*22af0*/  ISETP.GE.AND P2, PT, R81, UR4, PT ;  /* 0x0000000451007c0c */ /* 0x000fe2000bf46270 */
[----:B------:R-:W-:-:S12]  /*22b00*/  ULDC.64 UR6, c[0x0][0x208] ;  /* 0x0000820000067ab9 */ /* 0x000fd80000000a00 */
[----:B---3--:R-:W-:-:S04]  /*22b10*/  @!P2 LEA R4, P0, R81, R14, 0x1 ;  /* 0x0000000e5104a211 */ /* 0x008fc800078008ff */
[----:B--2---:R-:W-:-:S05]  /*22b20*/  @!P2 LEA.HI.X R5, R81, R0, R79, 0x1, P0 ;  /* 0x000000005105a211 */ /* 0x004fca00000f0c4f */
[----:B------:R2:W-:Y:S01]  /*22b30*/  @!P2 ST.E.128 desc[UR6][R4.64], RZ ;  /* 0x000000ff0400a985 */ /* 0x0005e2000c101d06 */
[----:B----4-:R-:W-:-:S13]  /*22b40*/  ISETP.GE.AND P3, PT, R7, UR4, PT ;  /* 0x0000000407007c0c */ /* 0x010fda000bf66270 */
[----:B------:R-:W-:-:S04]  /*22b50*/  @!P3 LEA R14, P1, R7, R14, 0x1 ;  /* 0x0000000e070eb211 */ /* 0x000fc800078208ff */
[----:B-----5:R-:W-:-:S05]  /*22b60*/  @!P3 LEA.HI.X R15, R7, R0, R8, 0x1, P1 ;  /* 0x00000000070fb211 */ /* 0x020fca00008f0c08 */
[----:B------:R2:W-:Y:S04]  /*22b70*/  @!P3 ST.E.128 desc[UR6][R14.64], RZ ;  /* 0x000000ff0e00b985 */ /* 0x0005e8000c101d06 */
.L_x_2402:
[----:B------:R-:W-:Y:S05]  /*22b80*/  BSYNC B1 ;  /* 0x0000000000017941 */ /* 0x000fea0003800000 */
.L_x_2401:
[----:B------:R-:W-:-:S03]  /*22b90*/  UMOV UR4, 0xffffffff ;  /* 0xffffffff00047882 */ /* 0x000fc60000000000 */
[----:B------:R-:W-:Y:S05]  /*22ba0*/  BRA.DIV UR4, `(.L_x_2403) ;  /* 0x0000008e04987947 */ /* 0x000fea000b800000 */
[----:B--2---:R2:W4:Y:S04]  /*22bb0*/  SHFL.IDX PT, R0, R3, 0x1, 0x181f ;  /* 0x00381f0003007f89 */ /* 0x00452800000e0000 */
[----:B---3--:R2:W3:Y:S02]  /*22bc0*/  SHFL.IDX PT, R14, R2, 0x1, 0x181f ;  /* 0x00381f00020e7f89 */ /* 0x0084e400000e0000 */
.L_x_2607:
[----:B------:R-:W-:Y:S01]  /*22bd0*/  VIADD R4, R6, 0x20 ;  /* 0x0000002006047836 */ /* 0x000fe20000000000 */
[----:B------:R-:W-:Y:S04]  /*22be0*/  BSSY B1, `(.L_x_2404) ;  /* 0x000000f000017945 */ /* 0x000fe80003800000 */
[----:B------:R-:W-:-:S13]  /*22bf0*/  ISETP.GE.AND P0, PT, R4, R25, PT ;  /* 0x000000190400720c */ /* 0x000fda0003f06270 */
[----:B------:R-:W-:Y:S05]  /*22c00*/  @P0 BRA `(.L_x_2405) ;  /* 0x0000000000300947 */ /* 0x000fea0003800000 */
[----:B------:R-:W5:Y:S01]  /*22c10*/  LDL R7, [R1+0x8c] ;  /* 0x00008c0001077983 */ /* 0x000f620000100800 */
[----:B------:R-:W-:-:S03]  /*22c20*/  ULDC UR4, c[0x0][0xac8] ;  /* 0x0002b20000047ab9 */ /* 0x000fc60000000800 */
[----:B------:R-:W2:Y:S01]  /*22c30*/  LDL R8, [R1+0xb0] ;  /* 0x0000b00001087983 */ /* 0x000ea20000100800 */
[----:B------:R-:W-:Y:S01]  /*22c40*/  ISETP.GE.AND P2, PT, R81, UR4, PT ;  /* 0x0000000451007c0c */ /* 0x000fe2000bf46270 */
[----:B------:R-:W-:-:S12]  /*22c50*/  ULDC.64 UR6, c[0x0][0x208] ;  /* 0x0000820000067ab9 */ /* 0x000fd80000000a00 */
[----:B---3--:R-:W-:-:S04]  /*22c60*/  @!P2 LEA R4, P0, R81, R14, 0x1 ;  /* 0x0000000e5104a211 */ /* 0x008fc800078008ff */
[----:B----4-:R-:W-:-:S05]  /*22c70*/  @!P2 LEA.HI.X R5, R81, R0, R79, 0x1, P0 ;  /* 0x000000005105a211 */ /* 0x010fca00000f0c4f */
[----:B------:R3:W-:Y:S01]  /*22c80*/  @!P2 ST.E.128 desc[UR6][R4.64], RZ ;  /* 0x000000ff0400a985 */ /* 0x0007e2000c101d06 */
[----:B-----5:R-:W-:-:S13]  /*22c90*/  ISETP.GE.AND P3, PT, R7, UR4, PT ;  /* 0x0000000407007c0c */ /* 0x020fda000bf66270 */
[----:B------:R-:W-:-:S04]  /*22ca0*/  @!P3 LEA R14, P1, R7, R14, 0x1 ;  /* 0x0000000e070eb211 */ /* 0x000fc800078208ff */
[----:B--2---:R-:W-:-:S05]  /*22cb0*/  @!P3 LEA.HI.X R15, R7, R0, R8, 0x1, P1 ;  /* 0x00000000070fb211 */ /* 0x004fca00008f0c08 */
[----:B------:R3:W-:Y:S04]  /*22cc0*/  @!P3 ST.E.128 desc[UR6][R14.64], RZ ;  /* 0x000000ff0e00b985 */ /* 0x0007e8000c101d06 */
.L_x_2405:
[----:B------:R-:W-:Y:S05]  /*22cd0*/  BSYNC B1 ;  /* 0x0000000000017941 */ /* 0x000fea0003800000 */
.L_x_2404:
[----:B------:R-:W-:-:S03]  /*22ce0*/  UMOV UR4, 0xffffffff ;  /* 0xffffffff00047882 */ /* 0x000fc60000000000 */
[----:B------:R-:W-:Y:S05]  /*22cf0*/  BRA.DIV UR4, `(.L_x_2406) ;  /* 0x0000008e048c7947 */ /* 0x000fea000b800000 */
[----:B----4-:R4:W0:Y:S04]  /*22d00*/  SHFL.IDX PT, R0, R3, 0x2, 0x181f ;  /* 0x00581f0003007f89 */ /* 0x01082800000e0000 */
[----:B---3--:R4:W3:Y:S02]  /*22d10*/  SHFL.IDX PT, R14, R2, 0x2, 0x181f ;  /* 0x00581f00020e7f89 */ /* 0x0088e400000e0000 */
.L_x_2611:
        /* <DEDUP_REMOVED lines=10> */
[----:B0-----:R-:W-:-:S05]  /*22dc0*/  @!P2 LEA.HI.X R5, R81, R0, R79, 0x1, P0 ;  /* 0x000000005105a211 */ /* 0x001fca00000f0c4f */
[----:B------:R0:W-:Y:S01]  /*22dd0*/  @!P2 ST.E.128 desc[UR6][R4.64], RZ ;  /* 0x000000ff0400a985 */ /* 0x0001e2000c101d06 */
[----:B-----5:R-:W-:-:S13]  /*22de0*/  ISETP.GE.AND P3, PT, R7, UR4, PT ;  /* 0x0000000407007c0c */ /* 0x020fda000bf66270 */
[----:B------:R-:W-:-:S04]  /*22df0*/  @!P3 LEA R14, P1, R7, R14, 0x1 ;  /* 0x0000000e070eb211 */ /* 0x000fc800078208ff */
[----:B--2---:R-:W-:-:S05]  /*22e00*/  @!P3 LEA.HI.X R15, R7, R0, R8, 0x1, P1 ;  /* 0x00000000070fb211 */ /* 0x004fca00008f0c08 */
[----:B------:R0:W-:Y:S04]  /*22e10*/  @!P3 ST.E.128 desc[UR6][R14.64], RZ ;  /* 0x000000ff0e00b985 */ /* 0x0001e8000c101d06 */
.L_x_2408:
[----:B------:R-:W-:Y:S05]  /*22e20*/  BSYNC B1 ;  /* 0x0000000000017941 */ /* 0x000fea0003800000 */
.L_x_2407:
[----:B------:R-:W-:-:S03]  /*22e30*/  UMOV UR4, 0xffffffff ;  /* 0xffffffff00047882 */ /* 0x000fc60000000000 */
[----:B------:R-:W-:Y:S05]  /*22e40*/  BRA.DIV UR4, `(.L_x_2409) ;  /* 0x0000008e04807947 */ /* 0x000fea000b800000 */
[----:B0-----:R0:W0:Y:S04]  /*22e50*/  SHFL.IDX PT, R0, R3, 0x3, 0x181f ;  /* 0x00781f0003007f89 */ /* 0x00102800000e0000 */
[----:B---3--:R3:W0:Y:S02]  /*22e60*/  SHFL.IDX PT, R14, R2, 0x3, 0x181f ;  /* 0x00781f00020e7f89 */ /* 0x00862400000e0000 */
.L_x_2615:
[----:B--234-:R-:W-:-:S05]  /*22e70*/  VIADD R2, R6, 0x60 ;  /* 0x0000006006027836 */ /* 0x01cfca0000000000 */
[----:B------:R-:W-:-:S13]  /*22e80*/  ISETP.GE.AND P0, PT, R2, R25, PT ;  /* 0x000000190200720c */ /* 0x000fda0003f06270 */
[----:B------:R-:W-:Y:S05]  /*22e90*/  @P0 BRA `(.L_x_2396) ;  /* 0x0000000000300947 */ /* 0x000fea0003800000 */
[----:B------:R-:W2:Y:S01]  /*22ea0*/  LDL R4, [R1+0x8c] ;  /* 0x00008c0001047983 */ /* 0x000ea20000100800 */
[----:B------:R-:W-:-:S03]  /*22eb0*/  ULDC UR4, c[0x0][0xac8] ;  /* 0x0002b20000047ab9 */ /* 0x000fc60000000800 */
[----:B------:R-:W3:Y:S01]  /*22ec0*/  LDL R5, [R1+0xb0] ;  /* 0x0000b00001057983 */ /* 0x000ee20000100800 */
[----:B------:R-:W-:Y:S01]  /*22ed0*/  ISETP.GE.AND P2, PT, R81, UR4, PT ;  /* 0x0000000451007c0c */ /* 0x000fe2000bf46270 */
[----:B------:R-:W-:-:S12]  /*22ee0*/  ULDC.64 UR6, c[0x0][0x208] ;  /* 0x0000820000067ab9 */ /* 0x000fd80000000a00 */
[----:B0-----:R-:W-:-:S04]  /*22ef0*/  @!P2 LEA R2, P0, R81, R14, 0x1 ;  /* 0x0000000e5102a211 */ /* 0x001fc800078008ff */
[----:B------:R-:W-:-:S05]  /*22f00*/  @!P2 LEA.HI.X R3, R81, R0, R79, 0x1, P0 ;  /* 0x000000005103a211 */ /* 0x000fca00000f0c4f */
[----:B------:R0:W-:Y:S01]  /*22f10*/  @!P2 ST.E.128 desc[UR6][R2.64], RZ ;  /* 0x000000ff0200a985 */ /* 0x0001e2000c101d06 */
[----:B--2---:R-:W-:-:S13]  /*22f20*/  ISETP.GE.AND P3, PT, R4, UR4, PT ;  /* 0x0000000404007c0c */ /* 0x004fda000bf66270 */
[----:B------:R-:W-:-:S04]  /*22f30*/  @!P3 LEA R14, P1, R4, R14, 0x1 ;  /* 0x0000000e040eb211 */ /* 0x000fc800078208ff */
[----:B---3--:R-:W-:-:S05]  /*22f40*/  @!P3 LEA.HI.X R15, R4, R0, R5, 0x1, P1 ;  /* 0x00000000040fb211 */ /* 0x008fca00008f0c05 */
[----:B------:R0:W-:Y:S04]  /*22f50*/  @!P3 ST.E.128 desc[UR6][R14.64], RZ ;  /* 0x000000ff0e00b985 */ /* 0x0001e8000c101d06 */
.L_x_2396:
[----:B------:R-:W-:Y:S05]  /*22f60*/  BSYNC B0 ;  /* 0x0000000000007941 */ /* 0x000fea0003800000 */
.L_x_2386:
[----:B0-----:R-:W5:Y:S01]  /*22f70*/  LDL R0, [R1+0x6c] ;  /* 0x00006c0001007983 */ /* 0x001f620000100800 */
[----:B------:R-:W-:Y:S02]  /*22f80*/  ULDC UR4, c[0x0][0xc3c] ;  /* 0x00030f0000047ab9 */ /* 0x000fe40000000800 */
[----:B-----5:R-:W-:-:S13]  /*22f90*/  ISETP.GE.AND P0, PT, R0, UR4, PT ;  /* 0x0000000400007c0c */ /* 0x020fda000bf06270 */
[----:B------:R-:W-:Y:S05]  /*22fa0*/  @!P0 BRA `(.L_x_2410) ;  /* 0xfffffde0008c8947 */ /* 0x000fea000383ffff */
[----:B------:R-:W-:Y:S05]  /*22fb0*/  BRA `(.L_x_2224) ;  /* 0x0000006c00187947 */ /* 0x000fea0003800000 */
.L_x_2222:
[----:B------:R-:W-:-:S08]  /*22fc0*/  NOP ;  /* 0x0000000000007918 */ /* 0x000fd00000000000 */
[----:B------:R-:W0:-:S00]  /*22fd0*/  USETMAXREG.DEALLOC.CTAPOOL 0x18 ;  /* 0x00000018000079c8 */ /* 0x000e0000080e0500 */
[----:B0-----:R-:W2:Y:S01]  /*22fe0*/  LDL.LU R2, [R1+0x1c] ;  /* 0x00001c0001027983 */ /* 0x001ea20000300800 */
[----:B------:R-:W-:Y:S01]  /*22ff0*/  LOP3.LUT R0, R0, 0x3, RZ, 0xc0, !PT ;  /* 0x0000000300007812 */ /* 0x000fe200078ec0ff */
[----:B------:R-:W-:-:S05]  /*23000*/  IMAD.MOV.U32 R4, RZ, RZ, RZ ;  /* 0x000000ffff047224 */ /* 0x000fca00078e00ff */
[----:B------:R-:W0:Y:S02]  /*23010*/  SHFL.IDX PT, R0, R0, RZ, 0x1f ;  /* 0x00001fff00007589 */ /* 0x000e2400000e0000 */
[----:B0-----:R-:W-:Y:S02]  /*23020*/  ISETP.NE.AND P0, PT, R0, RZ, PT ;  /* 0x000000ff0000720c */ /* 0x001fe40003f05270 */
        /* <DEDUP_REMOVED lines=11> */
.L_x_2411:
        /* <DEDUP_REMOVED lines=43> */
.L_x_2417:
        /* <DEDUP_REMOVED lines=13> */
.L_x_2416:
[----:B------:R-:W-:Y:S05]  /*23460*/  BSYNC B0 ;  /* 0x0000000000007941 */ /* 0x000fea0003800000 */
.L_x_2415:
        /* <DEDUP_REMOVED lines=21> */
.L_x_2413:
        /* <DEDUP_REMOVED lines=19> */
[----:B------:R-:W-:-:S06]  /*236f0*/  VIADD R16, R7, 0xffffffff ;  /* 0xffffffff07107836 */ /* 0x000fcc0000000000 */
[----:B------:R2:W3:Y:S02]  /*23700*/  SHFL.IDX PT, R16, R5, R16, 0x1f ;  /* 0x00001f1005107589 */ /* 0x0004e400000e0000 */
.L_x_2418:
[--C-:B-12---:R-:W-:Y:S02]  /*23710*/  IMAD.MOV R5, RZ, RZ, -R3.reuse ;  /* 0x000000ffff057224 */ /* 0x106fe400078e0a03 */
[----:B---3--:R-:W-:Y:S01]  /*23720*/  IMAD R16, R16, UR5, R6 ;  /* 0x0000000510107c24 */ /* 0x008fe2000f8e0206 */
[----:B------:R-:W-:Y:S01]  /*23730*/  IABS R6, R8 ;  /* 0x0000000800067213 */ /* 0x000fe20000000000 */
[----:B------:R-:W-:Y:S02]  /*23740*/  IMAD R5, R5, R10, RZ ;  /* 0x0000000a05057224 */ /* 0x000fe400078e02ff */
[----:B------:R-:W-:Y:S02]  /*23750*/  IMAD.MOV.U32 R2, RZ, RZ, RZ ;  /* 0x000000ffff027224 */ /* 0x000fe400078e00ff */
[----:B------:R-:W-:Y:S02]  /*23760*/  IMAD.MOV R6, RZ, RZ, -R6 ;  /* 0x000000ffff067224 */ /* 0x000fe400078e0a06 */
[----:B------:R-:W-:Y:S01]  /*23770*/  IMAD.HI.U32 R2, R3, R5, R2 ;  /* 0x0000000503027227 */ /* 0x000fe200078e0002 */
[----:B------:R-:W-:-:S04]  /*23780*/  IADD3 R5, -R16, UR6, RZ ;  /* 0x0000000610057c10 */ /* 0x000fc8000fffe1ff */
[----:B------:R-:W-:-:S05]  /*23790*/  IABS R3, R5 ;  /* 0x0000000500037213 */ /* 0x000fca0000000000 */
        /* <DEDUP_REMOVED lines=16> */
[----:B------:R-:W-:-:S04]  /*238a0*/  VIADDMNMX R9, R10, UR5, R9, PT ;  /* 0x000000050a097c46 */ /* 0x000fc8000b800109 */
[-C--:B------:R-:W-:Y:S02]  /*238b0*/  IABS R7, R9.reuse ;  /* 0x0000000900077213 */ /* 0x080fe40000000000 */
[----:B------:R-:W-:Y:S02]  /*238c0*/  IABS R8, R9 ;  /* 0x0000000900087213 */ /* 0x000fe40000000000 */
[----:B------:R-:W1:Y:S03]  /*238d0*/  I2F.RP R10, R7 ;  /* 0x00000007000a7306 */ /* 0x000e660000209400 */
[----:B------:R-:W-:-:S05]  /*238e0*/  IMAD.MOV R8, RZ, RZ, -R8 ;  /* 0x000000ffff087224 */ /* 0x000fca00078e0a08 */
        /* <DEDUP_REMOVED lines=8> */
[C---:B------:R-:W-:Y:S01]  /*23970*/  LOP3.LUT R3, R5.reuse, R9, RZ, 0x3c, !PT ;  /* 0x0000000905037212 */ /* 0x040fe200078e3cff */
[----:B------:R-:W-:Y:S02]  /*23980*/  IMAD.IADD R5, R5, 0x1, R6 ;  /* 0x0000000105057824 */ /* 0x000fe400078e0206 */
[----:B------:R-:W-:Y:S01]  /*23990*/  IMAD.HI.U32 R2, R2, R11, RZ ;  /* 0x0000000b02027227 */ /* 0x000fe200078e00ff */
[----:B------:R-:W-:-:S03]  /*239a0*/  ISETP.GE.AND P2, PT, R3, RZ, PT ;  /* 0x000000ff0300720c */ /* 0x000fc60003f46270 */
        /* <DEDUP_REMOVED lines=14> */
.L_x_2414:
[----:B------:R-:W-:Y:S02]  /*23a90*/  IMAD.MOV.U32 R17, RZ, RZ, RZ ;  /* 0x000000ffff117224 */ /* 0x000fe400078e00ff */
[----:B------:R-:W-:Y:S02]  /*23aa0*/  IMAD.U32 R16, RZ, RZ, UR6 ;  /* 0x00000006ff107e24 */ /* 0x000fe4000f8e00ff */
[----:B------:R-:W-:-:S07]  /*23ab0*/  IMAD.MOV.U32 R18, RZ, RZ, RZ ;  /* 0x000000ffff127224 */ /* 0x000fce00078e00ff */
.L_x_2419:
[----:B------:R-:W-:-:S13]  /*23ac0*/  ISETP.NE.AND P0, PT, R0, RZ, PT ;  /* 0x000000ff0000720c */ /* 0x000fda0003f05270 */
[----:B------:R-:W1:Y:S01]  /*23ad0*/  @!P0 S2R R3, SR_CgaCtaId ;  /* 0x0000000000038919 */ /* 0x000e620000008800 */
[----:B------:R-:W-:-:S04]  /*23ae0*/  @!P0 MOV R0, 0x400 ;  /* 0x0000040000008802 */ /* 0x000fc80000000f00 */
[----:B-1----:R-:W-:-:S05]  /*23af0*/  @!P0 LEA R0, R3, R0, 0x18 ;  /* 0x0000000003008211 */ /* 0x002fca00078ec0ff */
[----:B------:R1:W-:Y:S01]  /*23b00*/  @!P0 STS.128 [R0+0x2e8d0], R16 ;  /* 0x02e8d01000008388 */ /* 0x0003e20000000c00 */
[----:B------:R-:W-:Y:S06]  /*23b10*/  BAR.ARV 0x5, 0x180 ;  /* 0x0146000000007b1d */ /* 0x000fec0000002000 */
.L_x_2412:
[----:B-1----:R-:W-:Y:S01]  /*23b20*/  IMAD.MOV.U32 R0, RZ, RZ, 0x1 ;  /* 0x00000001ff007424 */ /* 0x002fe200078e00ff */
[----:B------:R1:W-:Y:S01]  /*23b30*/  STL [R1+0x8], RZ ;  /* 0x000008ff01007387 */ /* 0x0003e20000100800 */
[----:B------:R-:W-:Y:S02]  /*23b40*/  ULDC UR4, c[0x0][0xc3c] ;  /* 0x00030f0000047ab9 */ /* 0x000fe40000000800 */
[----:B--2---:R-:W-:Y:S01]  /*23b50*/  ISETP.GE.AND P0, PT, R19, UR4, PT ;  /* 0x0000000413007c0c */ /* 0x004fe2000bf06270 */
[----:B------:R1:W-:Y:S04]  /*23b60*/  STL [R1+0x10], R0 ;  /* 0x0000100001007387 */ /* 0x0003e80000100800 */
[----:B------:R1:W-:Y:S08]  /*23b70*/  STL [R1+0x5c], RZ ;  /* 0x00005cff01007387 */ /* 0x0003f00000100800 */
[----:B-1----:R-:W-:Y:S05]  /*23b80*/  @P0 BRA `(.L_x_2420) ;  /* 0x0000005c00200947 */ /* 0x002fea0003800000 */
[----:B------:R-:W0:Y:S01]  /*23b90*/  S2R R10, SR_TID.X ;  /* 0x00000000000a7919 */ /* 0x000e220000002100 */
[----:B------:R-:W1:Y:S01]  /*23ba0*/  S2UR UR5, SR_CgaCtaId ;  /* 0x00000000000579c3 */ /* 0x000e620000008800 */
[----:B------:R-:W-:Y:S01]  /*23bb0*/  UMOV UR4, 0x400 ;  /* 0x0000040000047882 */ /* 0x000fe20000000000 */
[----:B------:R-:W-:Y:S01]  /*23bc0*/  BSSY B7, `(.L_x_2420) ;  /* 0x00005c4000077945 */ /* 0x000fe20003800000 */
[----:B------:R-:W-:Y:S01]  /*23bd0*/  ULDC.64 UR40, c[0x0][0x198] ;  /* 0x0000660000287ab9 */ /* 0x000fe20000000a00 */
[----:B------:R-:W-:Y:S02]  /*23be0*/  ULOP3.LUT UR36, UR60, 0x1, URZ, 0xfc, !UPT ;  /* 0x000000013c247892 */ /* 0x000fe4000f8efc3f */
[----:B------:R-:W-:Y:S01]  /*23bf0*/  ULOP3.LUT UR38, UR60, 0x2, URZ, 0xfc, !UPT ;  /* 0x000000023c267892 */ /* 0x000fe2000f8efc3f */
[----:B------:R-:W-:Y:S01]  /*23c00*/  ULDC UR37, c[0x0][0xc] ;  /* 0x0000030000257ab9 */ /* 0x000fe20000000800 */
[----:B-1----:R-:W-:Y:S01]  /*23c10*/  ULEA UR4, UR5, UR4, 0x18 ;  /* 0x0000000405047291 */ /* 0x002fe2000f8ec03f */
[C---:B0-----:R-:W-:Y:S01]  /*23c20*/  IMAD.SHL.U32 R2, R10.reuse, 0x10, RZ ;  /* 0x000000100a027824 */ /* 0x041fe200078e00ff */
[C---:B------:R-:W-:Y:S01]  /*23c30*/  LOP3.LUT R8, R10.reuse, 0x7f, RZ, 0xc0, !PT ;  /* 0x0000007f0a087812 */ /* 0x040fe200078ec0ff */
[C---:B------:R-:W-:Y:S01]  /*23c40*/  IMAD.SHL.U32 R3, R10.reuse, 0x2, RZ ;  /* 0x000000020a037824 */ /* 0x040fe200078e00ff */
[----:B------:R-:W-:Y:S01]  /*23c50*/  SHF.R.U32.HI R5, RZ, 0x1, R10 ;  /* 0x00000001ff057819 */ /* 0x000fe2000001160a */
[----:B------:R-:W-:Y:S01]  /*23c60*/  IMAD.SHL.U32 R4, R10, 0x20, RZ ;  /* 0x000000200a047824 */ /* 0x000fe200078e00ff */
[----:B------:R-:W-:Y:S01]  /*23c70*/  LOP3.LUT R0, R2, 0x3f0, RZ, 0xc0, !PT ;  /* 0x000003f002007812 */ /* 0x000fe200078ec0ff */
[C---:B------:R-:W-:Y:S01]  /*23c80*/  IMAD.SHL.U32 R9, R10.reuse, 0x4, RZ ;  /* 0x000000040a097824 */ /* 0x040fe200078e00ff */
[----:B------:R-:W-:-:S02]  /*23c90*/  LOP3.LUT P0, RZ, R10, 0x4, RZ, 0xc0, !PT ;  /* 0x000000040aff7812 */ /* 0x000fc4000780c0ff */
[----:B------:R-:W-:Y:S01]  /*23ca0*/  LOP3.LUT R0, R0, 0x70, R3, 0x78, !PT ;  /* 0x0000007000007812 */ /* 0x000fe200078e7803 */
[----:B------:R-:W-:Y:S01]  /*23cb0*/  IMAD.SHL.U32 R3, R8, 0x10, RZ ;  /* 0x0000001008037824 */ /* 0x000fe200078e00ff */
[----:B------:R-:W-:-:S04]  /*23cc0*/  LOP3.LUT R6, R4, 0x80, RZ, 0xc0, !PT ;  /* 0x0000008004067812 */ /* 0x000fc800078ec0ff */
[----:B------:R-:W-:Y:S02]  /*23cd0*/  LOP3.LUT R0, R0, 0x400, R3, 0xf8, !PT ;  /* 0x0000040000007812 */ /* 0x000fe400078ef803 */
[----:B------:R-:W-:Y:S02]  /*23ce0*/  LOP3.LUT R3, R3, 0x600, RZ, 0xc0, !PT ;  /* 0x0000060003037812 */ /* 0x000fe400078ec0ff */
[----:B------:R-:W-:Y:S02]  /*23cf0*/  LOP3.LUT R6, R6, 0x10, R10, 0xf8, !PT ;  /* 0x0000001006067812 */ /* 0x000fe400078ef80a */
[--C-:B------:R-:W-:Y:S02]  /*23d00*/  LOP3.LUT R3, R3, 0x60, R4.reuse, 0xf8, !PT ;  /* 0x0000006003037812 */ /* 0x100fe400078ef804 */
[----:B------:R-:W-:Y:S02]  /*23d10*/  LOP3.LUT R6, R6, 0x10, R9, 0x78, !PT ;  /* 0x0000001006067812 */ /* 0x000fe400078e7809 */
[----:B------:R-:W-:Y:S01]  /*23d20*/  LOP3.LUT R7, R3, 0x100, R4, 0xf8, !PT ;  /* 0x0000010003077812 */ /* 0x000fe200078ef804 */
[----:B------:R-:W-:-:S05]  /*23d30*/  IMAD.SHL.U32 R3, R10, 0x80, RZ ;  /* 0x000000800a037824 */ /* 0x000fca00078e00ff */
[----:B------:R-:W-:-:S04]  /*23d40*/  LOP3.LUT R4, R3, 0x380, RZ, 0xc0, !PT ;  /* 0x0000038003047812 */ /* 0x000fc800078ec0ff */
[----:B------:R-:W-:-:S04]  /*23d50*/  LOP3.LUT R5, R4, 0x30, R5, 0xf8, !PT ;  /* 0x0000003004057812 */ /* 0x000fc800078ef805 */
[----:B------:R-:W-:Y:S02]  /*23d60*/  LOP3.LUT R4, R5, 0x70, R2, 0x78, !PT ;  /* 0x0000007005047812 */ /* 0x000fe400078e7802 */
[----:B------:R-:W-:Y:S02]  /*23d70*/  LOP3.LUT R5, R7, R6, RZ, 0xfc, !PT ;  /* 0x0000000607057212 */ /* 0x000fe400078efcff */
[----:B------:R-:W-:Y:S02]  /*23d80*/  LOP3.LUT R3, R4, 0xc00, R3, 0xf8, !PT ;  /* 0x00000c0004037812 */ /* 0x000fe400078ef803 */
[----:B------:R-:W-:Y:S01]  /*23d90*/  SHF.R.U32.HI R4, RZ, 0x3, R8 ;  /* 0x00000003ff047819 */ /* 0x000fe20000011608 */
[----:B------:R-:W-:Y:S03]  /*23da0*/  STL [R1+0x28], R5 ;  /* 0x0000280501007387 */ /* 0x000fe60000100800 */
[----:B------:R-:W-:Y:S01]  /*23db0*/  LOP3.LUT R4, R4, 0x70, R2, 0xf8, !PT ;  /* 0x0000007004047812 */ /* 0x000fe200078ef802 */
[----:B------:R0:W-:Y:S02]  /*23dc0*/  STL [R1+0x2c], R3 ;  /* 0x00002c0301007387 */ /* 0x0001e40000100800 */
[----:B0-----:R-:W-:-:S05]  /*23dd0*/  IMAD.MOV.U32 R3, RZ, RZ, 0x40 ;  /* 0x00000040ff037424 */ /* 0x001fca00078e00ff */
        /* <DEDUP_REMOVED lines=12> */
.L_x_2522:
[----:B0--3--:R-:W0:Y:S01]  /*23ea0*/  LDC.64 R2, c[0x0][0xc88] ;  /* 0x00032200ff027b82 */ /* 0x009e220000000a00 */
[----:B------:R-:W-:Y:S01]  /*23eb0*/  ULDC.64 UR4, c[0x0][0x208] ;  /* 0x0000820000047ab9 */ /* 0x000fe20000000a00 */
[----:B0-----:R-:W-:-:S05]  /*23ec0*/  IMAD.WIDE R2, R19, 0x4, R2 ;  /* 0x0000000413027825 */ /* 0x001fca00078e0202 */
[----:B------:R-:W2:Y:S01]  /*23ed0*/  LDG.E R13, desc[UR4][R2.64] ;  /* 0x00000004020d7981 */ /* 0x000ea2000c1e1900 */
[----:B------:R-:W-:Y:S05]  /*23ee0*/  YIELD ;  /* 0x0000000000007946 */ /* 0x000fea0003800000 */
[----:B------:R-:W-:Y:S01]  /*23ef0*/  ULDC.64 UR4, c[0x0][0xa28] ;  /* 0x00028a0000047ab9 */ /* 0x000fe20000000a00 */
[----:B------:R-:W-:Y:S01]  /*23f00*/  IMAD.MOV.U32 R0, RZ, RZ, RZ ;  /* 0x000000ffff007224 */ /* 0x000fe200078e00ff */
[----:B------:R-:W-:Y:S01]  /*23f10*/  ISETP.NE.U32.AND P0, PT, RZ, UR4, PT ;  /* 0x00000004ff007c0c */ /* 0x000fe2000bf05070 */
[----:B------:R-:W-:Y:S01]  /*23f20*/  ULDC.64 UR12, c[0x0][0x208] ;  /* 0x00008200000c7ab9 */ /* 0x000fe20000000a00 */
[----:B------:R-:W-:Y:S01]  /*23f30*/  ULDC.64 UR10, c[0x0][0xa18] ;  /* 0x00028600000a7ab9 */ /* 0x000fe20000000a00 */
[----:B------:R-:W-:Y:S01]  /*23f40*/  ULDC.64 UR8, c[0x0][0xa10] ;  /* 0x0002840000087ab9 */ /* 0x000fe20000000a00 */
[----:B------:R-:W-:Y:S01]  /*23f50*/  ISETP.NE.AND.EX P0, PT, RZ, UR5, PT, P0 ;  /* 0x00000005ff007c0c */ /* 0x000fe2000bf05300 */
[----:B------:R-:W-:Y:S01]  /*23f60*/  ULDC.64 UR6, c[0x0][0xa08] ;  /* 0x0002820000067ab9 */ /* 0x000fe20000000a00 */
        /* <DEDUP_REMOVED lines=9> */
[----:B-1----:R1:W5:Y:S01]  /*24000*/  @P0 LDG.E R0, desc[UR12][R2.64] ;  /* 0x0000000c02000981 */ /* 0x002362000c1e1900 */
[----:B------:R-:W-:Y:S01]  /*24010*/  ISETP.NE.AND.EX P2, PT, RZ, UR5, PT, P2 ;  /* 0x00000005ff007c0c */ /* 0x000fe2000bf45320 */
[----:B------:R-:W-:Y:S01]  /*24020*/  IMAD.MOV.U32 R12, RZ, RZ, RZ ;  /* 0x000000ffff0c7224 */ /* 0x000fe200078e00ff */
[----:B------:R-:W-:Y:S01]  /*24030*/  ISETP.NE.U32.AND P3, PT, RZ, UR10, PT ;  /* 0x0000000aff007c0c */ /* 0x000fe2000bf65070 */
[----:B------:R2:W-:Y:S01]  /*24040*/  STL [R1], R10 ;  /* 0x0000000a01007387 */ /* 0x0005e20000100800 */
[----:B------:R-:W-:-:S02]  /*24050*/  IADD3 R8, P5, R10, UR6, RZ ;  /* 0x000000060a087c10 */ /* 0x000fc4000ffbe0ff */
[C---:B0-----:R-:W-:Y:S01]  /*24060*/  IADD3 R4, P4, R10.reuse, UR4, RZ ;  /* 0x000000040a047c10 */ /* 0x041fe2000ff9e0ff */
[----:B------:R-:W-:Y:S01]  /*24070*/  STL [R1+0x20], R15 ;  /* 0x0000200f01007387 */ /* 0x000fe20000100800 */
[----:B------:R-:W-:Y:S02]  /*24080*/  ISETP.NE.AND.EX P3, PT, RZ, UR11, PT, P3 ;  /* 0x0000000bff007c0c */ /* 0x000fe4000bf65330 */
[----:B-1----:R-:W-:Y:S02]  /*24090*/  CS2R R2, SRZ ;  /* 0x0000000000027805 */ /* 0x002fe4000001ff00 */
[C---:B------:R-:W-:Y:S02]  /*240a0*/  IADD3.X R5, R15.reuse, UR5, RZ, P4, !PT ;  /* 0x000000050f057c10 */ /* 0x040fe4000a7fe4ff */
[----:B------:R-:W-:Y:S02]  /*240b0*/  IADD3 R6, P4, R10, UR8, RZ ;  /* 0x000000080a067c10 */ /* 0x000fe4000ff9e0ff */
[----:B------:R-:W-:Y:S01]  /*240c0*/  ISETP.NE.U32.AND P0, PT, RZ, UR6, PT ;  /* 0x00000006ff007c0c */ /* 0x000fe2000bf05070 */
[----:B------:R-:W3:Y:S01]  /*240d0*/  @P2 LDG.E R2, desc[UR12][R4.64] ;  /* 0x0000000c04022981 */ /* 0x000ee2000c1e1900 */
[----:B------:R-:W-:Y:S01]  /*240e0*/  IADD3.X R7, R15, UR9, RZ, P4, !PT ;  /* 0x000000090f077c10 */ /* 0x000fe2000a7fe4ff */
[----:B------:R-:W-:Y:S01]  /*240f0*/  ULDC UR4, c[0x0][0x288] ;  /* 0x0000a20000047ab9 */ /* 0x000fe20000000800 */
[----:B------:R-:W-:-:S02]  /*24100*/  ISETP.NE.U32.AND P1, PT, RZ, UR8, PT ;  /* 0x00000008ff007c0c */ /* 0x000fc4000bf25070 */
[----:B------:R-:W-:Y:S02]  /*24110*/  ISETP.NE.AND.EX P0, PT, RZ, UR7, PT, P0 ;  /* 0x00000007ff007c0c */ /* 0x000fe4000bf05300 */
[----:B--2---:R-:W-:Y:S02]  /*24120*/  @P3 IADD3 R10, P4, R10, UR10, RZ ;  /* 0x0000000a0a0a3c10 */ /* 0x004fe4000ff9e0ff */
[----:B------:R-:W-:Y:S02]  /*24130*/  ISETP.NE.AND.EX P1, PT, RZ, UR9, PT, P1 ;  /* 0x00000009ff007c0c */ /* 0x000fe4000bf25310 */
[C---:B------:R-:W-:Y:S02]  /*24140*/  @P3 IADD3.X R11, R15.reuse, UR11, RZ, P4, !PT ;  /* 0x0000000b0f0b3c10 */ /* 0x040fe4000a7fe4ff */
[----:B------:R-:W-:-:S05]  /*24150*/  IADD3.X R9, R15, UR7, RZ, P5, !PT ;  /* 0x000000070f097c10 */ /* 0x000fca000affe4ff */
[----:B------:R0:W5:Y:S04]  /*24160*/  @P0 LDG.E R12, desc[UR12][R8.64] ;  /* 0x0000000c080c0981 */ /* 0x000168000c1e1900 */
[----:B------:R0:W5:Y:S04]  /*24170*/  @P1 LDG.E R3, desc[UR12][R6.64] ;  /* 0x0000000c06031981 */ /* 0x000168000c1e1900 */
[----:B---3--:R1:W-:Y:S02]  /*24180*/  STL [R1+0x3c], R2 ;  /* 0x00003c0201007387 */ /* 0x0083e40000100800 */
[----:B-1----:R-:W-:Y:S01]  /*24190*/  IMAD.U32 R2, RZ, RZ, UR4 ;  /* 0x00000004ff027e24 */ /* 0x002fe2000f8e00ff */
[----:B------:R-:W-:-:S05]  /*241a0*/  ULDC.64 UR4, c[0x0][0x418] ;  /* 0x0001060000047ab9 */ /* 0x000fca0000000a00 */
[----:B------:R-:W2:Y:S01]  /*241b0*/  @P3 LDG.E R2, desc[UR12][R10.64] ;  /* 0x0000000c0a023981 */ /* 0x000ea2000c1e1900 */
[----:B------:R-:W-:-:S03]  /*241c0*/  UISETP.NE.U32.AND UP0, UPT, UR4, URZ, UPT ;  /* 0x0000003f0400728c */ /* 0x000fc6000bf05070 */
[----:B------:R-:W-:Y:S01]  /*241d0*/  ULDC UR4, c[0x0][0x424] ;  /* 0x0001090000047ab9 */ /* 0x000fe20000000800 */
[----:B------:R-:W-:-:S03]  /*241e0*/  UISETP.NE.AND.EX UP0, UPT, UR5, URZ, UPT, UP0 ;  /* 0x0000003f0500728c */ /* 0x000fc6000bf05300 */
[----:B------:R-:W-:Y:S01]  /*241f0*/  ULDC UR5, c[0x0][0x2f0] ;  /* 0x0000bc0000057ab9 */ /* 0x000fe20000000800 */
[----:B------:R-:W-:Y:S01]  /*24200*/  USEL UR4, UR4, 0x1, UP0 ;  /* 0x0000000104047887 */ /* 0x000fe20008000000 */
[----:B--2---:R1:W-:Y:S04]  /*24210*/  STL [R1+0x40], R2 ;  /* 0x0000400201007387 */ /* 0x0043e80000100800 */
[----:B------:R0:W5:Y:S01]  /*24220*/  LDL R14, [R1+0x40] ;  /* 0x00004000010e7983 */ /* 0x0001620000100800 */
[----:B------:R-:W-:-:S03]  /*24230*/  UIMAD UR4, UR4, UR5, URZ ;  /* 0x00000005040472a4 */ /* 0x000fc6000f8e023f */
[----:B------:R-:W-:Y:S02]  /*24240*/  ULDC UR5, c[0x0][0x348] ;  /* 0x0000d20000057ab9 */ /* 0x000fe40000000800 */
[----:B-1----:R-:W-:Y:S02]  /*24250*/  IMAD.U32 R2, RZ, RZ, UR5 ;  /* 0x00000005ff027e24 */ /* 0x002fe4000f8e00ff */
[----:B------:R-:W-:Y:S01]  /*24260*/  IMAD.U32 R10, RZ, RZ, UR4 ;  /* 0x00000004ff0a7e24 */ /* 0x000fe2000f8e00ff */
[----:B0-----:R-:W-:Y:S06]  /*24270*/  @P3 BRA `(.L_x_2421) ;  /* 0x0000000000183947 */ /* 0x001fec0003800000 */
[----:B------:R-:W-:Y:S05]  /*24280*/  @!P2 BRA `(.L_x_2421) ;  /* 0x000000000014a947 */ /* 0x000fea0003800000 */
[----:B------:R-:W-:Y:S02]  /*24290*/  ULDC.64 UR4, c[0x0][0x208] ;  /* 0x0000820000047ab9 */ /* 0x000fe40000000a00 */
[----:B------:R-:W2:Y:S04]  /*242a0*/  LDG.E R11, desc[UR4][R4.64] ;  /* 0x00000004040b7981 */ /* 0x000ea8000c1e1900 */
[----:B------:R-:W2:Y:S02]  /*242b0*/  LDG.E R4, desc[UR4][R4.64+0x4] ;  /* 0x0000040404047981 */ /* 0x000ea4000c1e1900 */
[----:B--2--5:R-:W-:-:S05]  /*242c0*/  IMAD.IADD R14, R4, 0x1, -R11 ;  /* 0x00000001040e7824 */ /* 0x024fca00078e0a0b */
[----:B------:R0:W-:Y:S02]  /*242d0*/  STL [R1+0x40], R14 ;  /* 0x0000400e01007387 */ /* 0x0001e40000100800 */
.L_x_2421:
[----:B-----5:R-:W-:Y:S01]  /*242e0*/  IMAD.IADD R4, R12, 0x1, R0 ;  /* 0x000000010c047824 */ /* 0x020fe200078e0200 */
[----:B------:R-:W-:Y:S01]  /*242f0*/  ULDC.64 UR4, c[0x0][0xa20] ;  /* 0x0002880000047ab9 */ /* 0x000fe20000000a00 */
[----:B------:R1:W-:Y:S01]  /*24300*/  STL [R1+0x18], R13 ;  /* 0x0000180d01007387 */ /* 0x0003e20000100800 */
[----:B------:R-:W-:-:S03]  /*24310*/  ISETP.NE.U32.AND P2, PT, RZ, UR4, PT ;  /* 0x00000004ff007c0c */ /* 0x000fc6000bf45070 */
[----:B------:R1:W-:Y:S01]  /*24320*/  STL [R1+0x24], R4 ;  /* 0x0000240401007387 */ /* 0x0003e20000100800 */
[----:B------:R-:W-:-:S13]  /*24330*/  ISETP.NE.AND.EX P2, PT, RZ, UR5, PT, P2 ;  /* 0x00000005ff007c0c */ /* 0x000fda000bf45320 */
[----:B-1----:R-:W-:Y:S05]  /*24340*/  @!P2 BRA `(.L_x_2422) ;  /* 0x000000000018a947 */ /* 0x002fea0003800000 */
[----:B------:R-:W2:Y:S01]  /*24350*/  LDL R4, [R1] ;  /* 0x0000000001047983 */ /* 0x000ea20000100800 */
[----:B------:R-:W-:Y:S01]  /*24360*/  ULDC.64 UR6, c[0x0][0x208] ;  /* 0x0000820000067ab9 */ /* 0x000fe20000000a00 */
[----:B--2---:R-:W-:-:S04]  /*24370*/  IADD3 R10, P0, R4, UR4, RZ ;  /* 0x00000004040a7c10 */ /* 0x004fc8000ff1e0ff */
[----:B------:R-:W-:-:S05]  /*24380*/  IADD3.X R11, R15, UR5, RZ, P0, !PT ;  /* 0x000000050f0b7c10 */ /* 0x000fca00087fe4ff */
[----:B------:R1:W5:Y:S01]  /*24390*/  LDG.E R10, desc[UR6][R10.64] ;  /* 0x000000060a0a7981 */ /* 0x000362000c1e1900 */
[----:B------:R-:W-:Y:S05]  /*243a0*/  BRA `(.L_x_2423) ;  /* 0x0000000000147947 */ /* 0x000fea0003800000 */
.L_x_2422:
[----:B------:R-:W-:Y:S05]  /*243b0*/  @!P0 BRA `(.L_x_2423) ;  /* 0x0000000000108947 */ /* 0x000fea0003800000 */
[----:B------:R-:W-:Y:S02]  /*243c0*/  ULDC.64 UR4, c[0x0][0x208] ;  /* 0x0000820000047ab9 */ /* 0x000fe40000000a00 */
[----:B------:R-:W2:Y:S04]  /*243d0*/  LDG.E R10, desc[UR4][R8.64] ;  /* 0x00000004080a7981 */ /* 0x000ea8000c1e1900 */
[----:B------:R-:W2:Y:S02]  /*243e0*/  LDG.E R8, desc[UR4][R8.64+0x4] ;  /* 0x0000040408087981 */ /* 0x000ea4000c1e1900 */
[----:B--2---:R-:W-:-:S07]  /*243f0*/  IMAD.IADD R10, R8, 0x1, -R10 ;  /* 0x00000001080a7824 */ /* 0x004fce00078e0a0a */
.L_x_2423:
[----:B------:R-:W-:Y:S01]  /*24400*/  ULDC.64 UR4, c[0x0][0x208] ;  /* 0x0000820000047ab9 */ /* 0x000fe20000000a00 */
[----:B------:R-:W2:Y:S01]  /*24410*/  LDC R5, c[0x0][0x448] ;  /* 0x00011200ff057b82 */ /* 0x000ea20000000800 */
[----:B------:R-:W3:Y:S04]  /*24420*/  @P1 LDG.E R4, desc[UR4][R6.64] ;  /* 0x0000000406041981 */ /* 0x000ee8000c1e1900 */
[----:B------:R-:W3:Y:S01]  /*24430*/  @P1 LDG.E R6, desc[UR4][R6.64+0x4] ;  /* 0x0000040406061981 */ /* 0x000ee2000c1e1900 */
[----:B-----5:R-:W-:Y:S01]  /*24440*/  IMAD.IADD R0, R10, 0x1, -R0 ;  /* 0x000000010a007824 */ /* 0x020fe200078e0a00 */
[----:B------:R-:W-:Y:S01]  /*24450*/  BSSY B0, `(.L_x_2424) ;  /* 0x00000ff000007945 */ /* 0x000fe20003800000 */
[----:B--2---:R-:W-:-:S13]  /*24460*/  ISETP.NE.AND P0, PT, R5, 0x1, PT ;  /* 0x000000010500780c */ /* 0x004fda0003f05270 */
[----:B------:R-:W2:Y:S01]  /*24470*/  @P0 LDC R5, c[0x0][0x44c] ;  /* 0x00011300ff050b82 */ /* 0x000ea20000000800 */
[----:B---3--:R-:W-:-:S07]  /*24480*/  @P1 IMAD.IADD R2, R6, 0x1, -R4 ;  /* 0x0000000106021824 */ /* 0x008fce00078e0a04 */
[----:B------:R-:W3:Y:S01]  /*24490*/  @P0 LDC R6, c[0x0][0x450] ;  /* 0x00011400ff060b82 */ /* 0x000ee20000000800 */
[----:B------:R-:W-:-:S04]  /*244a0*/  IMAD.SHL.U32 R4, R17, 0x80, RZ ;  /* 0x0000008011047824 */ /* 0x000fc800078e00ff */
[----:B------:R-:W-:-:S04]  /*244b0*/  VIADD R4, R4, 0x7f ;  /* 0x0000007f04047836 */ /* 0x000fc80000000000 */
[----:B--2---:R-:W-:-:S04]  /*244c0*/  @P0 IMAD.HI.U32 R5, R4, R5, RZ ;  /* 0x0000000504050227 */ /* 0x004fc800078e00ff */
[----:B------:R-:W-:Y:S02]  /*244d0*/  IMAD.MOV.U32 R7, RZ, RZ, R4 ;  /* 0x000000ffff077224 */ /* 0x000fe400078e0004 */
[----:B------:R-:W-:Y:S01]  /*244e0*/  IMAD.MOV.U32 R4, RZ, RZ, RZ ;  /* 0x000000ffff047224 */ /* 0x000fe200078e00ff */
[----:B---3--:R-:W-:Y:S01]  /*244f0*/  @P0 SHF.R.U32.HI R7, RZ, R6, R5 ;  /* 0x00000006ff070219 */ /* 0x008fe20000011605 */
[----:B------:R-:W-:-:S04]  /*24500*/  IMAD.IADD R6, R0, 0x1, R2 ;  /* 0x0000000100067824 */ /* 0x000fc800078e0202 */
[C---:B------:R-:W-:Y:S01]  /*24510*/  VIADD R5, R6.reuse, 0xdf ;  /* 0x000000df06057836 */ /* 0x040fe20000000000 */
[----:B------:R-:W-:-:S03]  /*24520*/  IADD3 R21, R6, 0xe0, -R14 ;  /* 0x000000e006157810 */ /* 0x000fc60007ffe80e */
[----:B------:R-:W-:-:S04]  /*24530*/  IMAD.HI R8, R5, -0x6db6db6d, R4 ;  /* 0x9249249305087827 */ /* 0x000fc800078e0204 */
[----:B------:R-:W-:Y:S01]  /*24540*/  IMAD.IADD R5, R21, 0x1, R7 ;  /* 0x0000000115057824 */ /* 0x000fe200078e0207 */
[----:B------:R-:W-:-:S03]  /*24550*/  SHF.R.U32.HI R20, RZ, 0x1f, R8 ;  /* 0x0000001fff147819 */ /* 0x000fc60000011608 */
[----:B------:R-:W-:Y:S01]  /*24560*/  IMAD.HI R4, R5, -0x6db6db6d, R4 ;  /* 0x9249249305047827 */ /* 0x000fe200078e0204 */
[----:B------:R-:W-:-:S04]  /*24570*/  LEA.HI.SX32 R20, R8, R20, 0x19 ;  /* 0x0000001408147211 */ /* 0x000fc800078fcaff */
[----:B------:R-:W-:-:S04]  /*24580*/  SHF.R.U32.HI R5, RZ, 0x1f, R4 ;  /* 0x0000001fff057819 */ /* 0x000fc80000011604 */
[----:B------:R-:W-:-:S04]  /*24590*/  LEA.HI.SX32 R4, R4, R5, 0x19 ;  /* 0x0000000504047211 */ /* 0x000fc800078fcaff */
[----:B------:R-:W-:-:S05]  /*245a0*/  VIMNMX R4, R20, R4, PT ;  /* 0x0000000414047248 */ /* 0x000fca0003fe0100 */
[--C-:B------:R-:W-:Y:S02]  /*245b0*/  IMAD R4, R4, 0xe0, -R0.reuse ;  /* 0x000000e004047824 */ /* 0x100fe400078e0a00 */
[----:B------:R-:W-:-:S03]  /*245c0*/  IMAD.MOV R0, RZ, RZ, -R0 ;  /* 0x000000ffff007224 */ /* 0x000fc600078e0a00 */
[----:B------:R-:W-:Y:S02]  /*245d0*/  VIMNMX R2, R4, R2, PT ;  /* 0x0000000204027248 */ /* 0x000fe40003fe0100 */
[----:B------:R-:W-:-:S04]  /*245e0*/  VIMNMX R0, RZ, R0, !PT ;  /* 0x00000000ff007248 */ /* 0x000fc80007fe0100 */
[----:B------:R-:W-:Y:S02]  /*245f0*/  ISETP.GT.AND P0, PT, R2, R0, PT ;  /* 0x000000000200720c */ /* 0x000fe40003f04270 */
[----:B------:R-:W-:-:S05]  /*24600*/  SHF.R.U32.HI R6, RZ, 0x5, R0 ;  /* 0x00000005ff067819 */ /* 0x000fca0000011600 */
[----:B------:R-:W-:-:S06]  /*24610*/  IMAD.WIDE.U32 R6, R6, 0x24924925, RZ ;  /* 0x2492492506067825 */ /* 0x000fcc00078e00ff */
[----:B------:R-:W-:Y:S02]  /*24620*/  @P0 VIADD R5, R2, 0xdf ;  /* 0x000000df02050836 */ /* 0x000fe40000000000 */
[----:B------:R-:W-:Y:S02]  /*24630*/  @P0 IMAD.MOV.U32 R4, RZ, RZ, RZ ;  /* 0x000000ffff040224 */ /* 0x000fe400078e00ff */
[----:B------:R-:W-:Y:S02]  /*24640*/  IMAD.MOV.U32 R2, RZ, RZ, R7 ;  /* 0x000000ffff027224 */ /* 0x000fe400078e0007 */
[----:B------:R-:W-:-:S04]  /*24650*/  @P0 IMAD.HI R4, R5, -0x6db6db6d, R4 ;  /* 0x9249249305040827 */ /* 0x000fc800078e0204 */
[----:B------:R-:W-:Y:S01]  /*24660*/  IMAD.MOV.U32 R8, RZ, RZ, R2 ;  /* 0x000000ffff087224 */ /* 0x000fe200078e0002 */
        /* <DEDUP_REMOVED lines=8> */
[----:B------:R-:W2:Y:S02]  /*246f0*/  S2R R4, SR_TID.X ;  /* 0x0000000000047919 */ /* 0x000ea40000002100 */
[----:B--2---:R-:W-:-:S04]  /*24700*/  SHF.R.U32.HI R4, RZ, 0x5, R4 ;  /* 0x00000005ff047819 */ /* 0x004fc80000011604 */
[----:B------:R-:W-:-:S05]  /*24710*/  LOP3.LUT R4, R4, 0x3, RZ, 0xc0, !PT ;  /* 0x0000000304047812 */ /* 0x000fca00078ec0ff */
[----:B0-----:R0:W2:Y:S02]  /*24720*/  SHFL.IDX PT, R14, R4, RZ, 0x1f ;  /* 0x00001fff040e7589 */ /* 0x0010a400000e0000 */
.L_x_2618:
[----:B--2---:R-:W-:Y:S02]  /*24730*/  ISETP.NE.AND P0, PT, R14, RZ, PT ;  /* 0x000000ff0e00720c */ /* 0x004fe40003f05270 */
[----:B------:R-:W-:-:S11]  /*24740*/  PLOP3.LUT P6, PT, PT, PT, PT, 0x8, 0x0 ;  /* 0x000000000000781c */ /* 0x000fd60003fce170 */
[----:B------:R-:W-:Y:S05]  /*24750*/  @P0 BRA `(.L_x_2427) ;  /* 0x00000000000c0947 */ /* 0x000fea0003800000 */
[----:B------:R-:W-:-:S03]  /*24760*/  UMOV UR4, 0xffffffff ;  /* 0xffffffff00047882 */ /* 0x000fc60000000000 */
[----:B------:R-:W-:Y:S05]  /*24770*/  BRA.DIV UR4, `(.L_x_2428) ;  /* 0x0000007604b07947 */ /* 0x000fea000b800000 */
[----:B------:R-:W-:-:S13]  /*24780*/  ELECT P6, URZ, PT ;  /* 0x00000000003f782f */ /* 0x000fda00038c0000 */
.L_x_2427:
        /* <DEDUP_REMOVED lines=10> */
.L_x_2621:
[----:B------:R-:W-:Y:S05]  /*24830*/  BSYNC B1 ;  /* 0x0000000000017941 */ /* 0x000fea0003800000 */
.L_x_2429:
[----:B------:R-:W-:Y:S04]  /*24840*/  BSSY B1, `(.L_x_2431) ;  /* 0x0000053000017945 */ /* 0x000fe80003800000 */
[----:B------:R-:W-:Y:S05]  /*24850*/  @!P6 BRA `(.L_x_2432) ;  /* 0x000000040044e947 */ /* 0x000fea0003800000 */
[----:B------:R-:W2:Y:S04]  /*24860*/  LDL R6, [R1+0x4] ;  /* 0x0000040001067983 */ /* 0x000ea80000100800 */
[----:B------:R-:W3:Y:S01]  /*24870*/  LDL R7, [R1+0xc] ;  /* 0x00000c0001077983 */ /* 0x000ee20000100800 */
[----:B0-----:R-:W0:Y:S01]  /*24880*/  S2R R5, SR_TID.X ;  /* 0x0000000000057919 */ /* 0x001e220000002100 */
[----:B--2---:R-:W-:Y:S02]  /*24890*/  MOV R9, R6 ;  /* 0x0000000600097202 */ /* 0x004fe40000000f00 */
[----:B------:R-:W2:Y:S03]  /*248a0*/  LDL R6, [R1+0x14] ;  /* 0x0000140001067983 */ /* 0x000ea60000100800 */
[----:B---3--:R-:W-:Y:S01]  /*248b0*/  IMAD R7, R7, 0x8, R9 ;  /* 0x0000000807077824 */ /* 0x008fe200078e0209 */
[----:B0-----:R-:W-:Y:S01]  /*248c0*/  LOP3.LUT R5, R5, 0x7f, RZ, 0xc0, !PT ;  /* 0x0000007f05057812 */ /* 0x001fe200078ec0ff */
[----:B------:R-:W-:Y:S03]  /*248d0*/  BSSY B2, `(.L_x_2433) ;  /* 0x0000005000027945 */ /* 0x000fe60003800000 */
[----:B------:R-:W-:-:S02]  /*248e0*/  ISETP.NE.AND P1, PT, R5, RZ, PT ;  /* 0x000000ff0500720c */ /* 0x000fc40003f25270 */
[----:B--2---:R-:W-:-:S04]  /*248f0*/  SHF.L.U32 R9, R6, 0x1f, RZ ;  /* 0x0000001f06097819 */ /* 0x004fc800000006ff */
[----:B------:R-:W0:Y:S02]  /*24900*/  SYNCS.PHASECHK.TRANS64.TRYWAIT P0, [R7+URZ+0x2e8a0], R9 ;  /* 0x02e8a009070075a7 */ /* 0x000e24000800017f */
[----:B0-----:R-:W-:Y:S05]  /*24910*/  @!P0 BRA `(.L_x_2434) ;  /* 0x0000007400808947 */ /* 0x001fea0003800000 */
.L_x_2622:
[----:B------:R-:W-:Y:S05]  /*24920*/  BSYNC B2 ;  /* 0x0000000000027941 */ /* 0x000fea0003800000 */
.L_x_2433:
        /* <DEDUP_REMOVED lines=9> */
.L_x_2436:
[----:B------:R-:W-:Y:S05]  /*249c0*/  BSYNC B2 ;  /* 0x0000000000027941 */ /* 0x000fea0003800000 */
.L_x_2435:
[----:B------:R-:W2:Y:S04]  /*249d0*/  LDL R6, [R1+0x4] ;  /* 0x0000040001067983 */ /* 0x000ea80000100800 */
[----:B------:R-:W2:Y:S01]  /*249e0*/  LDL R5, [R1+0xc] ;  /* 0x00000c0001057983 */ /* 0x000ea20000100800 */
[----:B-1----:R-:W-:Y:S01]  /*249f0*/  IMAD.MOV.U32 R11, RZ, RZ, RZ ;  /* 0x000000ffff0b7224 */ /* 0x002fe200078e00ff */
        /* <DEDUP_REMOVED lines=11> */
.L_x_2437:
        /* <DEDUP_REMOVED lines=13> */
.L_x_2623:
[----:B------:R-:W-:Y:S05]  /*24b80*/  BSYNC B2 ;  /* 0x0000000000027941 */ /* 0x000fea0003800000 */
.L_x_2438:
[----:B------:R-:W-:Y:S01]  /*24b90*/  BSSY B2, `(.L_x_2440) ;  /* 0x000000b000027945 */ /* 0x000fe20003800000 */
[----:B------:R-:W-:Y:S02]  /*24ba0*/  IMAD.MOV.U32 R12, RZ, RZ, 0x0 ;  /* 0x00000000ff0c7424 */ /* 0x000fe400078e00ff */
[----:B------:R-:W-:Y:S01]  /*24bb0*/  IMAD.MOV.U32 R13, RZ, RZ, 0x12f00000 ;  /* 0x12f00000ff0d7424 */ /* 0x000fe200078e00ff */
[----:B------:R-:W-:Y:S06]  /*24bc0*/  @P1 BRA `(.L_x_2441) ;  /* 0x00000000001c1947 */ /* 0x000fec0003800000 */
[----:B------:R-:W2:Y:S02]  /*24bd0*/  S2R R5, SR_TID.X ;  /* 0x0000000000057919 */ /* 0x000ea40000002100 */
[----:B--2---:R-:W-:Y:S01]  /*24be0*/  LOP3.LUT R6, R5, 0x1f, RZ, 0xc0, !PT ;  /* 0x0000001f05067812 */ /* 0x004fe200078ec0ff */
[----:B------:R-:W-:-:S03]  /*24bf0*/  IMAD.MOV.U32 R5, RZ, RZ, 0x7000 ;  /* 0x00007000ff057424 */ /* 0x000fc600078e00ff */
[----:B------:R-:W-:Y:S01]  /*24c00*/  ISETP.NE.AND P0, PT, R6, RZ, PT ;  /* 0x000000ff0600720c */ /* 0x000fe20003f05270 */
[----:B------:R2:W-:-:S12]  /*24c10*/  SYNCS.ARRIVE.TRANS64 RZ, [R7+URZ+0x2e8b0], R5 ;  /* 0x02e8b00507ff79a7 */ /* 0x0005d8000800003f */
[----:B--2---:R-:W-:Y:S05]  /*24c20*/  @!P0 BRA `(.L_x_2441) ;  /* 0x0000000000048947 */ /* 0x004fea0003800000 */
[----:B------:R-:W-:Y:S01]  /*24c30*/  BPT.TRAP 0x1 ;  /* 0x000000040000795c */ /* 0x000fe20000300000 */
.L_x_2441:
[----:B------:R-:W-:Y:S05]  /*24c40*/  BSYNC B2 ;  /* 0x0000000000027941 */ /* 0x000fea0003800000 */
.L_x_2440:
        /* <DEDUP_REMOVED lines=8> */
.L_x_2442:
        /* <DEDUP_REMOVED lines=10> */
.L_x_2432:
[----:B------:R-:W-:Y:S05]  /*24d70*/  BSYNC B1 ;  /* 0x0000000000017941 */ /* 0x000fea0003800000 */
.L_x_2431:
        /* <DEDUP_REMOVED lines=13> */
.L_x_2455:
[----:B------:R-:W-:Y:S05]  /*24e50*/  YIELD ;  /* 0x0000000000007946 */ /* 0x000fea0003800000 */
[----:B------:R-:W-:Y:S04]  /*24e60*/  BSSY B1, `(.L_x_2443) ;  /* 0x0000051000017945 */ /* 0x000fe80003800000 */
[----:B---3--:R-:W-:Y:S05]  /*24e70*/  @!P6 BRA `(.L_x_2444) ;  /* 0x00000004003ce947 */ /* 0x008fea0003800000 */
[----:B------:R-:W3:Y:S04]  /*24e80*/  LDL R8, [R1+0x4] ;  /* 0x0000040001087983 */ /* 0x000ee80000100800 */
[----:B--2---:R-:W3:Y:S04]  /*24e90*/  LDL R5, [R1+0xc] ;  /* 0x00000c0001057983 */ /* 0x004ee80000100800 */
[----:B------:R-:W2:Y:S01]  /*24ea0*/  LDL R6, [R1+0x14] ;  /* 0x0000140001067983 */ /* 0x000ea20000100800 */
[----:B------:R-:W0:Y:S01]  /*24eb0*/  S2R R7, SR_TID.X ;  /* 0x0000000000077919 */ /* 0x000e220000002100 */
[----:B------:R-:W-:Y:S01]  /*24ec0*/  BSSY B2, `(.L_x_2445) ;  /* 0x0000007000027945 */ /* 0x000fe20003800000 */
[----:B0-----:R-:W-:-:S04]  /*24ed0*/  LOP3.LUT R7, R7, 0x7f, RZ, 0xc0, !PT ;  /* 0x0000007f07077812 */ /* 0x001fc800078ec0ff */
[----:B------:R-:W-:Y:S01]  /*24ee0*/  ISETP.NE.AND P2, PT, R7, RZ, PT ;  /* 0x000000ff0700720c */ /* 0x000fe20003f45270 */
[----:B---3--:R-:W-:Y:S01]  /*24ef0*/  IMAD R5, R5, 0x8, R8 ;  /* 0x0000000805057824 */ /* 0x008fe200078e0208 */
[----:B--2---:R-:W-:-:S04]  /*24f00*/  SHF.L.U32 R6, R6, 0x1f, RZ ;  /* 0x0000001f06067819 */ /* 0x004fc800000006ff */
[----:B------:R-:W0:Y:S02]  /*24f10*/  SYNCS.PHASECHK.TRANS64.TRYWAIT P1, [R5+URZ+0x2e8a0], R6 ;  /* 0x02e8a006050075a7 */ /* 0x000e24000802017f */
[----:B0-----:R-:W-:Y:S05]  /*24f20*/  @!P1 BRA `(.L_x_2446) ;  /* 0x0000007000249947 */ /* 0x001fea0003800000 */
.L_x_2624:
[----:B------:R-:W-:Y:S05]  /*24f30*/  BSYNC B2 ;  /* 0x0000000000027941 */ /* 0x000fea0003800000 */
.L_x_2445:
        /* <DEDUP_REMOVED lines=9> */
.L_x_2448:
[----:B------:R-:W-:Y:S05]  /*24fd0*/  BSYNC B2 ;  /* 0x0000000000027941 */ /* 0x000fea0003800000 */
.L_x_2447:
[----:B------:R-:W2:Y:S04]  /*24fe0*/  LDL R8, [R1+0x4] ;  /* 0x0000040001087983 */ /* 0x000ea80000100800 */
[----:B------:R-:W2:Y:S01]  /*24ff0*/  LDL R7, [R1+0xc] ;  /* 0x00000c0001077983 */ /* 0x000ea20000100800 */
[----:B-1----:R-:W-:Y:S01]  /*25000*/  IMAD.MOV.U32 R11, RZ, RZ, RZ ;  /* 0x000000ffff0b7224 */ /* 0x002fe200078e00ff */
        /* <DEDUP_REMOVED lines=10> */
.L_x_2449:
        /* <DEDUP_REMOVED lines=13> */
.L_x_2625:
[----:B------:R-:W-:Y:S05]  /*25180*/  BSYNC B2 ;  /* 0x0000000000027941 */ /* 0x000fea0003800000 */
.L_x_2450:
        /* <DEDUP_REMOVED lines=11> */
.L_x_2453:
[----:B------:R-:W-:Y:S05]  /*25240*/  BSYNC B2 ;  /* 0x0000000000027941 */ /* 0x000fea0003800000 */
.L_x_2452:
        /* <DEDUP_REMOVED lines=8> */
.L_x_2454:
        /* <DEDUP_REMOVED lines=10> */
.L_x_2444:
[----:B------:R-:W-:Y:S05]  /*25370*/  BSYNC B1 ;  /* 0x0000000000017941 */ /* 0x000fea0003800000 */
.L_x_2443:
[----:B------:R-:W3:Y:S04]  /*25380*/  LDL.LU R6, [R1+0xc] ;  /* 0x00000c0001067983 */ /* 0x000ee80000300800 */
[----:B--2---:R-:W2:Y:S01]  /*25390*/  LDL.LU R9, [R1+0x14] ;  /* 0x0000140001097983 */ /* 0x004ea20000300800 */
[C---:B------:R-:W-:Y:S01]  /*253a0*/  ISETP.GT.AND P2, PT, R4.reuse, R2, PT ;  /* 0x000000020400720c */ /* 0x040fe20003f44270 */
[----:B------:R-:W-:Y:S02]  /*253b0*/  VIADD R4, R4, 0xffffffff ;  /* 0xffffffff04047836 */ /* 0x000fe40000000000 */
[----:B---3--:R-:W-:-:S05]  /*253c0*/  VIADD R5, R6, 0x1 ;  /* 0x0000000106057836 */ /* 0x008fca0000000000 */
[----:B------:R-:W-:-:S04]  /*253d0*/  ISETP.NE.AND P1, PT, R5, 0x2, PT ;  /* 0x000000020500780c */ /* 0x000fc80003f25270 */
[----:B------:R-:W-:Y:S02]  /*253e0*/  SEL R6, RZ, 0x1, P1 ;  /* 0x00000001ff067807 */ /* 0x000fe40000800000 */
[----:B------:R-:W-:Y:S02]  /*253f0*/  SEL R5, R5, RZ, P1 ;  /* 0x000000ff05057207 */ /* 0x000fe40000800000 */
[----:B--2---:R-:W-:-:S05]  /*25400*/  LOP3.LUT R9, R9, R6, RZ, 0x3c, !PT ;  /* 0x0000000609097212 */ /* 0x004fca00078e3cff */
[----:B------:R3:W-:Y:S04]  /*25410*/  STL [R1+0x14], R9 ;  /* 0x0000140901007387 */ /* 0x0007e80000100800 */
[----:B------:R3:W-:Y:S01]  /*25420*/  STL [R1+0xc], R5 ;  /* 0x00000c0501007387 */ /* 0x0007e20000100800 */
[----:B------:R-:W-:Y:S05]  /*25430*/  @P2 BRA `(.L_x_2455) ;  /* 0xfffffff800842947 */ /* 0x000fea000383ffff */
.L_x_2425:
[----:B------:R-:W-:Y:S05]  /*25440*/  BSYNC B0 ;  /* 0x0000000000007941 */ /* 0x000fea0003800000 */
.L_x_2424:
[----:B------:R-:W4:Y:S01]  /*25450*/  LDC R0, c[0x0][0x448] ;  /* 0x00011200ff007b82 */ /* 0x000f220000000800 */
[----:B------:R-:W-:Y:S07]  /*25460*/  @!P0 WARPSYNC.ALL ;  /* 0x0000000000008948 */ /* 0x000fee0003800000 */
[----:B------:R-:W-:Y:S01]  /*25470*/  @!P0 BAR.SYNC.DEFER_BLOCKING 0xc, 0x180 ;  /* 0x0306000000008b1d */ /* 0x000fe20000010000 */
[----:B----4-:R-:W-:Y:S02]  /*25480*/  ISETP.NE.AND P1, PT, R0, 0x1, PT ;  /* 0x000000010000780c */ /* 0x010fe40003f25270 */
[----:B------:R-:W-:-:S11]  /*25490*/  LEA R0, R17, 0x7f, 0x7 ;  /* 0x0000007f11007811 */ /* 0x000fd600078e38ff */
[----:B------:R-:W4:Y:S08]  /*254a0*/  @P1 LDC R2, c[0x0][0x44c] ;  /* 0x00011300ff021b82 */ /* 0x000f300000000800 */
[----:B------:R-:W5:Y:S01]  /*254b0*/  @P1 LDC R3, c[0x0][0x450] ;  /* 0x00011400ff031b82 */ /* 0x000f620000000800 */
[----:B----4-:R-:W-:-:S05]  /*254c0*/  @P1 IMAD.HI.U32 R2, R0, R2, RZ ;  /* 0x0000000200021227 */ /* 0x010fca00078e00ff */
[----:B-----5:R-:W-:Y:S01]  /*254d0*/  @P1 SHF.R.U32.HI R0, RZ, R3, R2 ;  /* 0x00000003ff001219 */ /* 0x020fe20000011602 */
[----:B------:R-:W-:-:S04]  /*254e0*/  IMAD.MOV.U32 R2, RZ, RZ, RZ ;  /* 0x000000ffff027224 */ /* 0x000fc800078e00ff */
[----:B------:R-:W-:-:S04]  /*254f0*/  IMAD.IADD R3, R21, 0x1, R0 ;  /* 0x0000000115037824 */ /* 0x000fc800078e0200 */
[----:B------:R-:W-:-:S05]  /*25500*/  IMAD.HI R2, R3, -0x6db6db6d, R2 ;  /* 0x9249249303027827 */ /* 0x000fca00078e0202 */
[----:B------:R-:W-:-:S04]  /*25510*/  SHF.R.U32.HI R0, RZ, 0x1f, R2 ;  /* 0x0000001fff007819 */ /* 0x000fc80000011602 */
[----:B------:R-:W-:-:S04]  /*25520*/  LEA.HI.SX32 R2, R2, R0, 0x19 ;  /* 0x0000000002027211 */ /* 0x000fc800078fcaff */
[----:B------:R-:W-:-:S04]  /*25530*/  VIMNMX R4, R20, R2, PT ;  /* 0x0000000214047248 */ /* 0x000fc80003fe0100 */
[----:B------:R-:W-:Y:S01]  /*25540*/  ISETP.GT.AND P0, PT, R4, RZ, PT ;  /* 0x000000ff0400720c */ /* 0x000fe20003f04270 */
[----:B------:R4:W-:-:S12]  /*25550*/  STL [R1+0x38], R4 ;  /* 0x0000380401007387 */ /* 0x0009d80000100800 */
[----:B----4-:R-:W-:Y:S05]  /*25560*/  @P0 BRA `(.L_x_2456) ;  /* 0x0000000000480947 */ /* 0x010fea0003800000 */
[----:B--23--:R-:W2:Y:S02]  /*25570*/  S2R R5, SR_TID.X ;  /* 0x0000000000057919 */ /* 0x00cea40000002100 */
[----:B--2---:R-:W-:-:S04]  /*25580*/  LOP3.LUT R5, R5, 0x7f, RZ, 0xc0, !PT ;  /* 0x0000007f05057812 */ /* 0x004fc800078ec0ff */
[----:B------:R-:W-:-:S13]  /*25590*/  ISETP.NE.AND P0, PT, R5, RZ, PT ;  /* 0x000000ff0500720c */ /* 0x000fda0003f05270 */
[----:B------:R-:W-:Y:S05]  /*255a0*/  @P0 BRA `(.L_x_2457) ;  /* 0x0000003400700947 */ /* 0x000fea0003800000 */
[----:B------:R-:W2:Y:S01]  /*255b0*/  S2R R3, SR_LANEID ;  /* 0x0000000000037919 */ /* 0x000ea20000000000 */
[----:B------:R-:W-:Y:S01]  /*255c0*/  VOTEU.ANY UR4, UPT, PT ;  /* 0x0000000000047886 */ /* 0x000fe200038e0100 */
[----:B------:R-:W3:Y:S01]  /*255d0*/  LDC.64 R4, c[0x0][0xc60] ;  /* 0x00031800ff047b82 */ /* 0x000ee20000000a00 */
[----:B------:R-:W2:Y:S01]  /*255e0*/  FLO.U32 R0, UR4 ;  /* 0x0000000400007d00 */ /* 0x000ea200080e0000 */
[----:B------:R-:W-:-:S07]  /*255f0*/  ULDC.64 UR6, c[0x0][0x208] ;  /* 0x0000820000067ab9 */ /* 0x000fce0000000a00 */
[----:B------:R-:W3:Y:S01]  /*25600*/  POPC R2, UR4 ;  /* 0x0000000400027d09 */ /* 0x000ee20008000000 */
[----:B--2---:R-:W-:-:S13]  /*25610*/  ISETP.EQ.U32.AND P0, PT, R0, R3, PT ;  /* 0x000000030000720c */ /* 0x004fda0003f02070 */
[----:B---3--:R-:W2:Y:S01]  /*25620*/  @P0 ATOMG.E.ADD.STRONG.GPU PT, R5, desc[UR6][R4.64], R2 ;  /* 0x00000002040509a8 */ /* 0x008ea200081ee1c6 */
[----:B------:R-:W3:Y:S02]  /*25630*/  S2R R3, SR_LTMASK ;  /* 0x0000000000037919 */ /* 0x000ee40000003900 */
[----:B---3--:R-:W-:-:S06]  /*25640*/  LOP3.LUT R3, R3, UR4, RZ, 0xc0, !PT ;  /* 0x0000000403037c12 */ /* 0x008fcc000f8ec0ff */
[----:B------:R-:W3:Y:S01]  /*25650*/  POPC R3, R3 ;  /* 0x0000000300037309 */ /* 0x000ee20000000000 */
[----:B--2---:R-:W3:Y:S02]  /*25660*/  SHFL.IDX PT, R0, R5, R0, 0x1f ;  /* 0x00001f0005007589 */ /* 0x004ee400000e0000 */
[----:B---3--:R-:W-:Y:S01]  /*25670*/  IADD3 R16, R0, UR37, R3 ;  /* 0x0000002500107c10 */ /* 0x008fe2000fffe003 */
[----:B------:R-:W-:Y:S06]  /*25680*/  BRA `(.L_x_2457) ;  /* 0x0000003400387947 */ /* 0x000fec0003800000 */
.L_x_2456:
[----:B------:R-:W4:Y:S01]  /*25690*/  LDL R0, [R1+0x4] ;  /* 0x0000040001007983 */ /* 0x000f220000100800 */
[----:B------:R-:W-:Y:S01]  /*256a0*/  BSSY B6, `(.L_x_2458) ;  /* 0x0000014000067945 */ /* 0x000fe20003800000 */
[----:B----4-:R-:W-:-:S05]  /*256b0*/  VIADD R0, R0, 0x20400 ;  /* 0x0002040000007836 */ /* 0x010fca0000000000 */
[----:B------:R-:W-:-:S13]  /*256c0*/  LOP3.LUT P0, RZ, R0, 0x3ff, RZ, 0xc0, !PT ;  /* 0x000003ff00ff7812 */ /* 0x000fda000780c0ff */
[----:B------:R-:W-:Y:S05]  /*256d0*/  @!P0 BRA `(.L_x_2459) ;  /* 0x0000000000408947 */ /* 0x000fea0003800000 */
[----:B------:R-:W-:Y:S01]  /*256e0*/  MOV R2, 0x0 ;  /* 0x0000000000027802 */ /* 0x000fe20000000f00 */
[----:B------:R-:W-:Y:S01]  /*256f0*/  ULDC.64 UR6, c[0x4][0x98] ;  /* 0x0100260000067ab9 */ /* 0x000fe20000000a00 */
[----:B------:R-:W-:Y:S01]  /*25700*/  ULDC.64 UR8, c[0x4][0xa0] ;  /* 0x0100280000087ab9 */ /* 0x000fe20000000a00 */
[----:B------:R-:W-:Y:S01]  /*25710*/  ULDC.64 UR4, c[0x4][0x8] ;  /* 0x0100020000047ab9 */ /* 0x000fe20000000a00 */
[----:B------:R-:W-:Y:S02]  /*25720*/  IMAD.U32 R4, RZ, RZ, UR6 ;  /* 0x00000006ff047e24 */ /* 0x000fe4000f8e00ff */
[----:B------:R-:W4:Y:S01]  /*25730*/  LDC.64 R2, c[0x4][R2] ;  /* 0x0100000002027b82 */ /* 0x000f220000000a00 */
[----:B--23--:R-:W-:Y:S02]  /*25740*/  IMAD.U32 R5, RZ, RZ, UR7 ;  /* 0x00000007ff057e24 */ /* 0x00cfe4000f8e00ff */
[----:B------:R-:W-:Y:S02]  /*25750*/  IMAD.U32 R6, RZ, RZ, UR8 ;  /* 0x00000008ff067e24 */ /* 0x000fe4000f8e00ff */
[----:B------:R-:W-:-:S02]  /*25760*/  IMAD.U32 R7, RZ, RZ, UR9 ;  /* 0x00000009ff077e24 */ /* 0x000fc4000f8e00ff */
[----:B------:R-:W-:Y:S02]  /*25770*/  IMAD.U32 R10, RZ, RZ, UR4 ;  /* 0x00000004ff0a7e24 */ /* 0x000fe4000f8e00ff */
[----:B-1----:R-:W-:Y:S02]  /*25780*/  IMAD.U32 R11, RZ, RZ, UR5 ;  /* 0x00000005ff0b7e24 */ /* 0x002fe4000f8e00ff */
[----:B------:R-:W-:Y:S02]  /*25790*/  IMAD.MOV.U32 R8, RZ, RZ, 0x70 ;  /* 0x00000070ff087424 */ /* 0x000fe400078e00ff */
[----:B------:R-:W-:Y:S02]  /*257a0*/  IMAD.MOV.U32 R12, RZ, RZ, 0x1 ;  /* 0x00000001ff0c7424 */ /* 0x000fe400078e00ff */
[----:B------:R-:W-:-:S07]  /*257b0*/  IMAD.MOV.U32 R13, RZ, RZ, RZ ;  /* 0x000000ffff0d7224 */ /* 0x000fce00078e00ff */
[----:B------:R-:W-:-:S07]  /*257c0*/  LEPC R20, `(.L_x_2459) ;  /* 0x000000001014794e */ /* 0x000fce0000000000 */
[----:B0---4-:R-:W-:Y:S05]  /*257d0*/  CALL.ABS.NOINC R2 ;  /* 0x0000000002007343 */ /* 0x011fea0003c00000 */
.L_x_2459:
[----:B------:R-:W-:Y:S05]  /*257e0*/  BSYNC B6 ;  /* 0x0000000000067941 */ /* 0x000fea0003800000 */
.L_x_2458:
[----:B------:R-:W4:Y:S04]  /*257f0*/  LDL R0, [R1+0x4] ;  /* 0x0000040001007983 */ /* 0x000f280000100800 */
[----:B------:R-:W5:Y:S01]  /*25800*/  LDL.LU R2, [R1+0x1c] ;  /* 0x00001c0001027983 */ /* 0x000f620000300800 */
[----:B------:R-:W-:Y:S01]  /*25810*/  BSSY B6, `(.L_x_2460) ;  /* 0x0000017000067945 */ /* 0x000fe20003800000 */
[----:B----4-:R-:W-:Y:S01]  /*25820*/  VIADD R0, R0, 0xe400 ;  /* 0x0000e40000007836 */ /* 0x010fe20000000000 */
[----:B-----5:R-:W-:-:S04]  /*25830*/  LOP3.LUT R2, R2, 0xfffffffe, RZ, 0xc0, !PT ;  /* 0xfffffffe02027812 */ /* 0x020fc800078ec0ff */
[----:B------:R-:W-:-:S13]  /*25840*/  LOP3.LUT P0, RZ, R0, 0x3ff, RZ, 0xc0, !PT ;  /* 0x000003ff00ff7812 */ /* 0x000fda000780c0ff */
[----:B------:R-:W-:-:S05]  /*25850*/  @P0 LOP3.LUT R2, R2, 0x1, RZ, 0xfc, !PT ;  /* 0x0000000102020812 */ /* 0x000fca00078efcff */
[----:B------:R4:W-:Y:S01]  /*25860*/  STL [R1+0x1c], R2 ;  /* 0x00001c0201007387 */ /* 0x0009e20000100800 */
[----:B------:R-:W-:Y:S05]  /*25870*/  @!P0 BRA `(.L_x_2461) ;  /* 0x0000000000408947 */ /* 0x000fea0003800000 */
[----:B----4-:R-:W-:Y:S01]  /*25880*/  MOV R2, 0x0 ;  /* 0x0000000000027802 */ /* 0x010fe20000000f00 */
        /* <DEDUP_REMOVED lines=15> */
.L_x_2461:
[----:B------:R-:W-:Y:S05]  /*25980*/  BSYNC B6 ;  /* 0x0000000000067941 */ /* 0x000fea0003800000 */
.L_x_2460:
[----:B----4-:R-:W4:Y:S01]  /*25990*/  LDL R2, [R1+0x4] ;  /* 0x0000040001027983 */ /* 0x010f220000100800 */
        /* <DEDUP_REMOVED lines=20> */
.L_x_2463:
[----:B------:R-:W-:Y:S05]  /*25ae0*/  BSYNC B6 ;  /* 0x0000000000067941 */ /* 0x000fea0003800000 */
.L_x_2462:
[----:B------:R-:W4:Y:S01]  /*25af0*/  LDL R2, [R1+0x1c] ;  /* 0x00001c0001027983 */ /* 0x000f220000100800 */
[----:B------:R-:W-:Y:S01]  /*25b00*/  BSSY B6, `(.L_x_2464) ;  /* 0x0000013000067945 */ /* 0x000fe20003800000 */
[----:B----4-:R-:W-:-:S13]  /*25b10*/  LOP3.LUT P6, RZ, R2, 0x1, RZ, 0xc0, !PT ;  /* 0x0000000102ff7812 */ /* 0x010fda00078cc0ff */
        /* <DEDUP_REMOVED lines=17> */
.L_x_2465:
[----:B------:R-:W-:Y:S05]  /*25c30*/  BSYNC B6 ;  /* 0x0000000000067941 */ /* 0x000fea0003800000 */
.L_x_2464:
[----:B------:R-:W4:Y:S01]  /*25c40*/  LDL.LU R2, [R1] ;  /* 0x0000000001027983 */ /* 0x000f220000300800 */
[----:B------:R-:W-:-:S03]  /*25c50*/  ULDC.64 UR4, c[0x0][0x9f8] ;  /* 0x00027e0000047ab9 */ /* 0x000fc60000000a00 */
[----:B------:R-:W5:Y:S04]  /*25c60*/  LDL.LU R0, [R1+0x20] ;  /* 0x0000200001007983 */ /* 0x000f680000300800 */
[----:B------:R-:W2:Y:S01]  /*25c70*/  LDL R8, [R1+0x18] ;  /* 0x0000180001087983 */ /* 0x000ea20000100800 */
[----:B------:R-:W-:Y:S01]  /*25c80*/  ISETP.NE.U32.AND P0, PT, RZ, UR4, PT ;  /* 0x00000004ff007c0c */ /* 0x000fe2000bf05070 */
[----:B------:R-:W-:-:S03]  /*25c90*/  ULDC.64 UR6, c[0x0][0x208] ;  /* 0x0000820000067ab9 */ /* 0x000fc60000000a00 */
[----:B------:R-:W-:-:S13]  /*25ca0*/  ISETP.NE.AND.EX P0, PT, RZ, UR5, PT, P0 ;  /* 0x00000005ff007c0c */ /* 0x000fda000bf05300 */
[----:B----4-:R-:W-:-:S04]  /*25cb0*/  @P0 IADD3 R2, P1, R2, UR4, RZ ;  /* 0x0000000402020c10 */ /* 0x010fc8000ff3e0ff */
[----:B-----5:R-:W-:Y:S01]  /*25cc0*/  @P0 IADD3.X R3, R0, UR5, RZ, P1, !PT ;  /* 0x0000000500030c10 */ /* 0x020fe20008ffe4ff */
[----:B------:R-:W-:-:S04]  /*25cd0*/  ULDC.64 UR4, c[0x0][0xa08] ;  /* 0x0002820000047ab9 */ /* 0x000fc80000000a00 */
[----:B--2---:R2:W3:Y:S02]  /*25ce0*/  @P0 LDG.E R8, desc[UR6][R2.64] ;  /* 0x0000000602080981 */ /* 0x0044e4000c1e1900 */
[----:B--2---:R-:W2:Y:S01]  /*25cf0*/  LDC.64 R2, c[0x0][0x418] ;  /* 0x00010600ff027b82 */ /* 0x004ea20000000a00 */
[----:B---3--:R-:W-:Y:S01]  /*25d00*/  SHF.R.S32.HI R9, RZ, 0x1f, R8 ;  /* 0x0000001fff097819 */ /* 0x008fe20000011408 */
[----:B------:R3:W-:Y:S01]  /*25d10*/  @P0 STL [R1+0x18], R8 ;  /* 0x0000180801000387 */ /* 0x0007e20000100800 */
[----:B--2---:R-:W-:Y:S01]  /*25d20*/  LOP3.LUT P0, RZ, R2, UR4, RZ, 0xfc, !PT ;  /* 0x0000000402ff7c12 */ /* 0x004fe2000f80fcff */
[----:B------:R-:W-:Y:S02]  /*25d30*/  UMOV UR4, 0xffffffff ;  /* 0xffffffff00047882 */ /* 0x000fe40000000000 */
[----:B------:R3:W-:Y:S01]  /*25d40*/  STL [R1+0x20], R9 ;  /* 0x0000200901007387 */ /* 0x0007e20000100800 */
[----:B------:R-:W-:-:S04]  /*25d50*/  LOP3.LUT P0, RZ, R3, UR5, RZ, 0xfc, P0 ;  /* 0x0000000503ff7c12 */ /* 0x000fc8000800fcff */
[----:B------:R-:W-:Y:S01]  /*25d60*/  SEL R0, R8, RZ, !P0 ;  /* 0x000000ff08007207 */ /* 0x000fe20004000000 */
[----:B------:R-:W-:Y:S08]  /*25d70*/  BRA.DIV UR4, `(.L_x_2466) ;  /* 0x0000006204b87947 */ /* 0x000ff0000b800000 */
[----:B------:R-:W2:Y:S02]  /*25d80*/  S2R R4, SR_TID.X ;  /* 0x0000000000047919 */ /* 0x000ea40000002100 */
[----:B--2---:R-:W-:-:S04]  /*25d90*/  SHF.R.U32.HI R4, RZ, 0x5, R4 ;  /* 0x00000005ff047819 */ /* 0x004fc80000011604 */
[----:B------:R-:W-:-:S05]  /*25da0*/  LOP3.LUT R4, R4, 0x3, RZ, 0xc0, !PT ;  /* 0x0000000304047812 */ /* 0x000fca00078ec0ff */
[----:B0-----:R0:W2:Y:S02]  /*25db0*/  SHFL.IDX PT, R14, R4, RZ, 0x1f ;  /* 0x00001fff040e7589 */ /* 0x0010a400000e0000 */
.L_x_2628:
[----:B0-----:R-:W4:Y:S01]  /*25dc0*/  LDL.LU R4, [R1+0x1c] ;  /* 0x00001c0001047983 */ /* 0x001f220000300800 */
[----:B------:R-:W-:Y:S02]  /*25dd0*/  PLOP3.LUT P1, PT, PT, PT, PT, 0x8, 0x0 ;  /* 0x000000000000781c */ /* 0x000fe40003f2e170 */
[----:B--2---:R-:W-:Y:S01]  /*25de0*/  ISETP.NE.AND P0, PT, R14, RZ, PT ;  /* 0x000000ff0e00720c */ /* 0x004fe20003f05270 */
[----:B------:R0:W-:Y:S01]  /*25df0*/  STL [R1], R0 ;  /* 0x0000000001007387 */ /* 0x0001e20000100800 */
[----:B----4-:R-:W-:-:S09]  /*25e00*/  LOP3.LUT R4, R4, 0xfffffffe, RZ, 0xc0, !PT ;  /* 0xfffffffe04047812 */ /* 0x010fd200078ec0ff */
[----:B------:R-:W-:-:S05]  /*25e10*/  @P1 LOP3.LUT R4, R4, 0x1, RZ, 0xfc, !PT ;  /* 0x0000000104041812 */ /* 0x000fca00078efcff */
[----:B------:R0:W-:Y:S01]  /*25e20*/  STL [R1+0x1c], R4 ;  /* 0x00001c0401007387 */ /* 0x0001e20000100800 */
[----:B------:R-:W-:Y:S05]  /*25e30*/  @P0 BRA `(.L_x_2467) ;  /* 0x00000004007c0947 */ /* 0x000fea0003800000 */
[----:B------:R-:W-:-:S03]  /*25e40*/  UMOV UR4, 0xffffffff ;  /* 0xffffffff00047882 */ /* 0x000fc60000000000 */
[----:B------:R-:W-:Y:S05]  /*25e50*/  BRA.DIV UR4, `(.L_x_2468) ;  /* 0x0000006204b47947 */ /* 0x000fea000b800000 */
[----:B------:R-:W-:-:S13]  /*25e60*/  ELECT P6, URZ, PT ;  /* 0x00000000003f782f */ /* 0x000fda00038c0000 */
.L_x_2631:
        /* <DEDUP_REMOVED lines=23> */
[----:B------:R-:W2:Y:S04]  /*25fe0*/  LDG.E R2, desc[UR6][R2.64] ;  /* 0x0000000602027981 */ /* 0x000ea8000c1e1900 */
[----:B--2---:R0:W-:Y:S02]  /*25ff0*/  STL [R1], R2 ;  /* 0x0000000201007387 */ /* 0x0041e40000100800 */
.L_x_2469:
[----:B---3--:R-:W2:Y:S04]  /*26000*/  LDL R9, [R1+0x4] ;  /* 0x0000040001097983 */ /* 0x008ea80000100800 */
        /* <DEDUP_REMOVED lines=9> */
.L_x_2632:
        /* <DEDUP_REMOVED lines=8> */
.L_x_2471:
        /* <DEDUP_REMOVED lines=19> */
[----:B------:R-:W3:Y:S02]  /*26250*/  SYNCS.PHASECHK.TRANS64.TRYWAIT P0, [R2+URZ+0x2e840], R4 ;  /* 0x02e84004020075a7 */ /* 0x000ee4000800017f */
[----:B--23--:R-:W-:Y:S05]  /*26260*/  @!P0 BRA `(.L_x_2472) ;  /* 0x0000005c00e48947 */ /* 0x00cfea0003800000 */
.L_x_2633:
[----:B------:R-:W-:Y:S05]  /*26270*/  @P1 BRA `(.L_x_2473) ;  /* 0x00000000001c1947 */ /* 0x000fea0003800000 */
[----:B------:R-:W3:Y:S01]  /*26280*/  S2R R5, SR_TID.X ;  /* 0x0000000000057919 */ /* 0x000ee20000002100 */
[----:B0-2---:R-:W-:-:S04]  /*26290*/  IMAD.MOV.U32 R4, RZ, RZ, 0x7000 ;  /* 0x00007000ff047424 */ /* 0x005fc800078e00ff */
[----:B------:R4:W-:Y:S01]  /*262a0*/  SYNCS.ARRIVE.TRANS64 RZ, [R2+URZ+0x2e830], R4 ;  /* 0x02e8300402ff79a7 */ /* 0x0009e2000800003f */
[----:B---3--:R-:W-:-:S04]  /*262b0*/  LOP3.LUT R5, R5, 0x1f, RZ, 0xc0, !PT ;  /* 0x0000001f05057812 */ /* 0x008fc800078ec0ff */
[----:B------:R-:W-:-:S13]  /*262c0*/  ISETP.NE.AND P0, PT, R5, RZ, PT ;  /* 0x000000ff0500720c */ /* 0x000fda0003f05270 */
[----:B----4-:R-:W-:Y:S05]  /*262d0*/  @!P0 BRA `(.L_x_2473) ;  /* 0x0000000000048947 */ /* 0x010fea0003800000 */
[----:B------:R-:W-:Y:S01]  /*262e0*/  BPT.TRAP 0x1 ;  /* 0x000000040000795c */ /* 0x000fe20000300000 */
.L_x_2473:
[----:B------:R-:W3:Y:S04]  /*262f0*/  LDL R5, [R1] ;  /* 0x0000000001057983 */ /* 0x000ee80000100800 */
[----:B0-2---:R-:W2:Y:S01]  /*26300*/  LDL.LU R4, [R1+0x1c] ;  /* 0x00001c0001047983 */ /* 0x005ea20000300800 */
        /* <DEDUP_REMOVED lines=12> */
[----:B---3--:R-:W-:Y:S02]  /*263d0*/  R2UR UR13, R5 ;  /* 0x00000000050d72ca */ /* 0x008fe400000e0000 */
[----:B--2---:R-:W-:-:S04]  /*263e0*/  LOP3.LUT R4, R4, 0xfffffffe, RZ, 0xc0, !PT ;  /* 0xfffffffe04047812 */ /* 0x004fc800078ec0ff */
[----:B------:R-:W-:-:S07]  /*263f0*/  @P0 LOP3.LUT R4, R4, 0x1, RZ, 0xfc, !PT ;  /* 0x0000000104040812 */ /* 0x000fce00078efcff */
[----:B------:R2:W-:Y:S01]  /*26400*/  UTMALDG.4D [UR8], [UR4], desc[UR6] ;  /* 0x00000608040075b4 */ /* 0x0005e20008019000 */
[----:B------:R2:W-:Y:S01]  /*26410*/  STL [R1+0x1c], R4 ;  /* 0x00001c0401007387 */ /* 0x0005e20000100800 */
[----:B------:R-:W-:Y:S01]  /*26420*/  NOP ;  /* 0x0000000000007918 */ /* 0x000fe20000000000 */
.L_x_2467:
[----:B------:R-:W4:Y:S04]  /*26430*/  LDL R2, [R1+0x4] ;  /* 0x0000040001027983 */ /* 0x000f280000100800 */
[----:B------:R-:W5:Y:S04]  /*26440*/  LDL.LU R3, [R1+0x3c] ;  /* 0x00003c0001037983 */ /* 0x000f680000300800 */
[----:B------:R-:W3:Y:S04]  /*26450*/  LDL.LU R5, [R1+0x34] ;  /* 0x0000340001057983 */ /* 0x000ee80000300800 */
        /* <DEDUP_REMOVED lines=8> */
[----:B----4-:R-:W-:Y:S01]  /*264e0*/  VIADD R2, R2, 0x1c400 ;  /* 0x0001c40002027836 */ /* 0x010fe20000000000 */
[----:B-----5:R-:W-:-:S04]  /*264f0*/  SHF.R.S32.HI R0, RZ, 0x1f, R3 ;  /* 0x0000001fff007819 */ /* 0x020fc80000011403 */
[----:B------:R-:W-:Y:S02]  /*26500*/  LOP3.LUT P1, RZ, R2, 0x3ff, RZ, 0xc0, !PT ;  /* 0x000003ff02ff7812 */ /* 0x000fe4000782c0ff */
[----:B---3--:R-:W-:Y:S01]  /*26510*/  SEL R5, R5, RZ, !P0 ;  /* 0x000000ff05057207 */ /* 0x008fe20004000000 */
        /* <DEDUP_REMOVED lines=27> */
[----:B0-----:R-:W-:Y:S05]  /*266d0*/  CALL.ABS.NOINC R2 ;  /* 0x0000000002007343 */ /* 0x001fea0003c00000 */
.L_x_2475:
[----:B------:R-:W-:Y:S05]  /*266e0*/  BSYNC B6 ;  /* 0x0000000000067941 */ /* 0x000fea0003800000 */
.L_x_2474:
[----:B--2---:R-:W2:Y:S01]  /*266f0*/  LDL.LU R5, [R1+0x3c] ;  /* 0x00003c0001057983 */ /* 0x004ea20000300800 */
[----:B------:R-:W-:Y:S01]  /*26700*/  ULDC.64 UR4, c[0x0][0x2d8] ;  /* 0x0000b60000047ab9 */ /* 0x000fe20000000a00 */
[----:B------:R-:W0:Y:S01]  /*26710*/  LDC R8, c[0x0][0x448] ;  /* 0x00011200ff087b82 */ /* 0x000e220000000800 */
[----:B------:R-:W-:Y:S01]  /*26720*/  ULDC UR6, c[0x0][0x2b8] ;  /* 0x0000ae0000067ab9 */ /* 0x000fe20000000800 */
[----:B------:R-:W2:Y:S04]  /*26730*/  LDL.LU.64 R2, [R1+0x48] ;  /* 0x0000480001027983 */ /* 0x000ea80000300a00 */
[----:B------:R-:W3:Y:S04]  /*26740*/  LDL.LU R0, [R1+0x50] ;  /* 0x0000500001007983 */ /* 0x000ee80000300800 */
[----:B------:R-:W4:Y:S04]  /*26750*/  LDL.LU R6, [R1+0x58] ;  /* 0x0000580001067983 */ /* 0x000f280000300800 */
[----:B------:R-:W4:Y:S04]  /*26760*/  LDL.LU R4, [R1+0x34] ;  /* 0x0000340001047983 */ /* 0x000f280000300800 */
[----:B------:R0:W5:Y:S02]  /*26770*/  LDL R10, [R1+0x44] ;  /* 0x00004400010a7983 */ /* 0x0001640000100800 */
[----:B0-----:R-:W-:Y:S01]  /*26780*/  ISETP.NE.AND P0, PT, R8, 0x1, PT ;  /* 0x000000010800780c */ /* 0x001fe20003f05270 */
[----:B------:R-:W0:Y:S01]  /*26790*/  S2R R9, SR_TID.X ;  /* 0x0000000000097919 */ /* 0x000e220000002100 */
[----:B-1----:R-:W1:Y:S01]  /*267a0*/  S2R R11, SR_TID.X ;  /* 0x00000000000b7919 */ /* 0x002e620000002100 */
        /* <DEDUP_REMOVED lines=11> */
[----:B------:R-:W2:Y:S03]  /*26860*/  @P0 LDC R6, c[0x0][0x450] ;  /* 0x00011400ff060b82 */ /* 0x000ea60000000800 */
[----:B------:R-:W-:Y:S01]  /*26870*/  IMAD R0, R4, UR5, R0 ;  /* 0x0000000504007c24 */ /* 0x000fe2000f8e0200 */
[----:B------:R-:W-:Y:S01]  /*26880*/  ULDC.64 UR4, c[0x0][0x2d0] ;  /* 0x0000b40000047ab9 */ /* 0x000fe20000000a00 */
[----:B------:R-:W3:Y:S02]  /*26890*/  S2R R4, SR_TID.X ;  /* 0x0000000000047919 */ /* 0x000ee40000002100 */
[----:B------:R-:W-:Y:S01]  /*268a0*/  IMAD.IADD R3, R3, 0x1, R0 ;  /* 0x0000000103037824 */ /* 0x000fe200078e0200 */
[----:B0-----:R-:W-:-:S04]  /*268b0*/  LOP3.LUT R5, R5, 0x7f, RZ, 0xc0, !PT ;  /* 0x0000007f05057812 */ /* 0x001fc800078ec0ff */
[----:B------:R-:W-:Y:S01]  /*268c0*/  SHF.R.U32.HI R5, RZ, 0x3, R5 ;  /* 0x00000003ff057819 */ /* 0x000fe20000011605 */
[----:B---3--:R-:W-:-:S05]  /*268d0*/  IMAD.SHL.U32 R4, R4, 0x10, RZ ;  /* 0x0000001004047824 */ /* 0x008fca00078e00ff */
[----:B------:R-:W-:Y:S02]  /*268e0*/  LOP3.LUT R4, R5, 0x70, R4, 0xf8, !PT ;  /* 0x0000007005047812 */ /* 0x000fe400078ef804 */
[----:B------:R-:W0:Y:S03]  /*268f0*/  @P0 LDC R5, c[0x0][0x44c] ;  /* 0x00011300ff050b82 */ /* 0x000e260000000800 */
[----:B------:R-:W-:-:S04]  /*26900*/  IMAD R4, R17, 0x80, R4 ;  /* 0x0000008011047824 */ /* 0x000fc800078e0204 */
[----:B------:R-:W-:Y:S02]  /*26910*/  IMAD.MOV.U32 R0, RZ, RZ, R4 ;  /* 0x000000ffff007224 */ /* 0x000fe400078e0004 */
[----:B0-----:R-:W-:-:S05]  /*26920*/  @P0 IMAD.HI.U32 R5, R4, R5, RZ ;  /* 0x0000000504050227 */ /* 0x001fca00078e00ff */
[----:B--2---:R-:W-:-:S05]  /*26930*/  @P0 SHF.R.U32.HI R0, RZ, R6, R5 ;  /* 0x00000006ff000219 */ /* 0x004fca0000011605 */
        /* <DEDUP_REMOVED lines=17> */
[C---:B-1----:R-:W-:Y:S01]  /*26a50*/  IMAD.SHL.U32 R7, R11.reuse, 0x10, RZ ;  /* 0x000000100b077824 */ /* 0x042fe200078e00ff */
[----:B------:R-:W-:-:S04]  /*26a60*/  LOP3.LUT R9, R11, 0x7f, RZ, 0xc0, !PT ;  /* 0x0000007f0b097812 */ /* 0x000fc800078ec0ff */
[----:B------:R-:W-:Y:S02]  /*26a70*/  LOP3.LUT R7, R7, 0x70, RZ, 0xc0, !PT ;  /* 0x0000007007077812 */ /* 0x000fe400078ec0ff */
[----:B------:R-:W-:Y:S01]  /*26a80*/  SHF.R.U32.HI R9, RZ, 0x3, R9 ;  /* 0x00000003ff097819 */ /* 0x000fe20000011609 */
[----:B------:R-:W-:Y:S06]  /*26a90*/  BRA.DIV UR4, `(.L_x_2476) ;  /* 0x0000005604ec7947 */ /* 0x000fec000b800000 */
[----:B------:R-:W2:Y:S01]  /*26aa0*/  LDL.LU R4, [R1+0x40] ;  /* 0x0000400001047983 */ /* 0x000ea20000300800 */
[----:B------:R-:W-:Y:S01]  /*26ab0*/  IMAD R17, R17, 0x80, R9 ;  /* 0x0000008011117824 */ /* 0x000fe200078e0209 */
[----:B------:R-:W-:Y:S02]  /*26ac0*/  ULDC.64 UR4, c[0x0][0x208] ;  /* 0x0000820000047ab9 */ /* 0x000fe40000000a00 */
[----:B------:R-:W0:Y:S04]  /*26ad0*/  SHFL.IDX PT, R5, R3, RZ, 0x181f ;  /* 0x00181fff03057589 */ /* 0x000e2800000e0000 */
[----:B------:R-:W-:Y:S01]  /*26ae0*/  SHFL.IDX PT, R6, R0, 0x1, 0x181f ;  /* 0x00381f0000067f89 */ /* 0x000fe200000e0000 */
[----:B--2---:R-:W-:-:S03]  /*26af0*/  IMAD R2, R4, R8, RZ ;  /* 0x0000000804027224 */ /* 0x004fc600078e02ff */
[----:B------:R-:W1:Y:S02]  /*26b00*/  SHFL.IDX PT, R4, R0, RZ, 0x181f ;  /* 0x00181fff00047589 */ /* 0x000e6400000e0000 */
[----:B------:R-:W-:-:S13]  /*26b10*/  ISETP.GE.AND P1, PT, R17, R2, PT ;  /* 0x000000021100720c */ /* 0x000fda0003f26270 */
[----:B0-----:R-:W-:-:S05]  /*26b20*/  @!P1 IADD3 R5, P2, R7, R5, RZ ;  /* 0x0000000507059210 */ /* 0x001fca0007f5e0ff */
[----:B-1----:R-:W-:-:S05]  /*26b30*/  @!P1 IMAD.X R4, RZ, RZ, R4, P2 ;  /* 0x000000ffff049224 */ /* 0x002fca00010e0604 */
[----:B------:R-:W-:-:S04]  /*26b40*/  @!P1 LOP3.LUT R5, R5, R4, RZ, 0x3c, !PT ;  /* 0x0000000405059212 */ /* 0x000fc800078e3cff */
[----:B------:R-:W-:-:S04]  /*26b50*/  @!P1 LOP3.LUT R4, R5, R4, RZ, 0x3c, !PT ;  /* 0x0000000405049212 */ /* 0x000fc800078e3cff */
[----:B------:R-:W-:-:S05]  /*26b60*/  @!P1 LOP3.LUT R5, R5, R4, RZ, 0x3c, !PT ;  /* 0x0000000405059212 */ /* 0x000fca00078e3cff */
[----:B-----5:R0:W-:Y:S02]  /*26b70*/  @!P1 LDGSTS.E.BYPASS.LTC128B.128 [R10+0x1c400], desc[UR4][R4.64], !P0 ;  /* 0x1c400000040a9fae */ /* 0x0201e4000c101d44 */
[----:B0-----:R-:W-:-:S05]  /*26b80*/  VIADD R4, R17, 0x10 ;  /* 0x0000001011047836 */ /* 0x001fca0000000000 */
[----:B------:R-:W-:Y:S02]  /*26b90*/  ISETP.GE.AND P1, PT, R4, R2, PT ;  /* 0x000000020400720c */ /* 0x000fe40003f26270 */
[----:B------:R-:W0:Y:S11]  /*26ba0*/  SHFL.IDX PT, R4, R3, 0x1, 0x181f ;  /* 0x00381f0003047f89 */ /* 0x000e3600000e0000 */
[----:B0-----:R-:W-:-:S05]  /*26bb0*/  @!P1 IADD3 R5, P2, R7, R4, RZ ;  /* 0x0000000407059210 */ /* 0x001fca0007f5e0ff */
[----:B------:R-:W-:Y:S02]  /*26bc0*/  @!P1 IMAD.X R4, RZ, RZ, R6, P2 ;  /* 0x000000ffff049224 */ /* 0x000fe400010e0606 */
[----:B------:R-:W-:Y:S03]  /*26bd0*/  SHFL.IDX PT, R6, R0, 0x2, 0x181f ;  /* 0x00581f0000067f89 */ /* 0x000fe600000e0000 */
[----:B------:R-:W-:-:S04]  /*26be0*/  @!P1 LOP3.LUT R5, R5, R4, RZ, 0x3c, !PT ;  /* 0x0000000405059212 */ /* 0x000fc800078e3cff */
[----:B------:R-:W-:-:S04]  /*26bf0*/  @!P1 LOP3.LUT R4, R5, R4, RZ, 0x3c, !PT ;  /* 0x0000000405049212 */ /* 0x000fc800078e3cff */
[----:B------:R-:W-:-:S05]  /*26c00*/  @!P1 LOP3.LUT R5, R5, R4, RZ, 0x3c, !PT ;  /* 0x0000000405059212 */ /* 0x000fca00078e3cff */
[----:B------:R0:W-:Y:S02]  /*26c10*/  @!P1 LDGSTS.E.BYPASS.LTC128B.128 [R10+0x1cc00], desc[UR4][R4.64], !P0 ;  /* 0x1cc00000040a9fae */ /* 0x0001e4000c101d44 */
        /* <DEDUP_REMOVED lines=36> */
[-C--:B------:R-:W-:Y:S01]  /*26e60*/  @!P1 LOP3.LUT R5, R5, R4.reuse, RZ, 0x3c, !PT ;  /* 0x0000000405059212 */ /* 0x080fe200078e3cff */
[----:B------:R-:W-:Y:S03]  /*26e70*/  SHFL.IDX PT, R0, R0, 0x7, 0x181f ;  /* 0x00f81f0000007f89 */ /* 0x000fe600000e0000 */
[----:B------:R-:W-:-:S04]  /*26e80*/  @!P1 LOP3.LUT R4, R5, R4, RZ, 0x3c, !PT ;  /* 0x0000000405049212 */ /* 0x000fc800078e3cff */
[----:B------:R-:W-:-:S05]  /*26e90*/  @!P1 LOP3.LUT R5, R5, R4, RZ, 0x3c, !PT ;  /* 0x0000000405059212 */ /* 0x000fca00078e3cff */
[----:B------:R0:W-:Y:S02]  /*26ea0*/  @!P1 LDGSTS.E.BYPASS.LTC128B.128 [R10+0x1ec00], desc[UR4][R4.64], !P0 ;  /* 0x1ec00000040a9fae */ /* 0x0001e4000c101d44 */
[----:B0-----:R-:W-:-:S05]  /*26eb0*/  VIADD R4, R17, 0x60 ;  /* 0x0000006011047836 */ /* 0x001fca0000000000 */
[----:B------:R-:W-:Y:S02]  /*26ec0*/  ISETP.GE.AND P1, PT, R4, R2, PT ;  /* 0x000000020400720c */ /* 0x000fe40003f26270 */
[----:B------:R-:W0:Y:S04]  /*26ed0*/  SHFL.IDX PT, R4, R3, 0x6, 0x181f ;  /* 0x00d81f0003047f89 */ /* 0x000e2800000e0000 */
[----:B------:R-:W1:Y:S07]  /*26ee0*/  SHFL.IDX PT, R3, R3, 0x7, 0x181f ;  /* 0x00f81f0003037f89 */ /* 0x000e6e00000e0000 */
[----:B0-----:R-:W-:-:S05]  /*26ef0*/  @!P1 IADD3 R5, P2, R7, R4, RZ ;  /* 0x0000000407059210 */ /* 0x001fca0007f5e0ff */
[----:B------:R-:W-:-:S05]  /*26f00*/  @!P1 IMAD.X R4, RZ, RZ, R6, P2 ;  /* 0x000000ffff049224 */ /* 0x000fca00010e0606 */
[----:B------:R-:W-:-:S04]  /*26f10*/  @!P1 LOP3.LUT R5, R5, R4, RZ, 0x3c, !PT ;  /* 0x0000000405059212 */ /* 0x000fc800078e3cff */
[----:B------:R-:W-:-:S04]  /*26f20*/  @!P1 LOP3.LUT R4, R5, R4, RZ, 0x3c, !PT ;  /* 0x0000000405049212 */ /* 0x000fc800078e3cff */
[----:B------:R-:W-:-:S05]  /*26f30*/  @!P1 LOP3.LUT R5, R5, R4, RZ, 0x3c, !PT ;  /* 0x0000000405059212 */ /* 0x000fca00078e3cff */
[----:B-1----:R0:W-:Y:S02]  /*26f40*/  @!P1 LDGSTS.E.BYPASS.LTC128B.128 [R10+0x1f400], desc[UR4][R4.64], !P0 ;  /* 0x1f400000040a9fae */ /* 0x0021e4000c101d44 */
.L_x_2650:
[----:B------:R1:W5:Y:S01]  /*26f50*/  LDL R9, [R1+0x4] ;  /* 0x0000040001097983 */ /* 0x0003620000100800 */
[----:B------:R-:W-:Y:S01]  /*26f60*/  VIADD R17, R17, 0x70 ;  /* 0x0000007011117836 */ /* 0x000fe20000000000 */
[----:B------:R-:W-:-:S04]  /*26f70*/  ULDC.64 UR4, c[0x0][0x208] ;  /* 0x0000820000047ab9 */ /* 0x000fc80000000a00 */
        /* <DEDUP_REMOVED lines=9> */
.L_x_2477:
[----:B-1----:R-:W2:Y:S01]  /*27010*/  LDL R2, [R1+0x4] ;  /* 0x0000040001027983 */ /* 0x002ea20000100800 */
        /* <DEDUP_REMOVED lines=18> */
.L_x_2651:
[----:B------:R-:W-:Y:S05]  /*27140*/  BSYNC B0 ;  /* 0x0000000000007941 */ /* 0x000fea0003800000 */
.L_x_2478:
[----:B-1----:R-:W2:Y:S02]  /*27150*/  LDL R2, [R1+0x38] ;  /* 0x0000380001027983 */ /* 0x002ea40000100800 */
[----:B--2---:R-:W-:-:S13]  /*27160*/  ISETP.GE.AND P0, PT, R2, 0x2, PT ;  /* 0x000000020200780c */ /* 0x004fda0003f06270 */
[----:B------:R-:W-:Y:S05]  /*27170*/  @!P0 BRA `(.L_x_2480) ;  /* 0x0000001000048947 */ /* 0x000fea0003800000 */
[----:B------:R-:W-:Y:S01]  /*27180*/  VIADD R3, R2, 0xfffffffe ;  /* 0xfffffffe02037836 */ /* 0x000fe20000000000 */
[----:B------:R1:W5:Y:S04]  /*27190*/  LDL.LU R0, [R1+0x8] ;  /* 0x0000080001007983 */ /* 0x0003680000300800 */
[----:B------:R1:W5:Y:S02]  /*271a0*/  LDL.LU R2, [R1+0x10] ;  /* 0x0000100001027983 */ /* 0x0003640000300800 */
.L_x_2500:
[----:B0-2---:R-:W2:Y:S01]  /*271b0*/  LDL R4, [R1+0x1c] ;  /* 0x00001c0001047983 */ /* 0x005ea20000100800 */
        /* <DEDUP_REMOVED lines=35> */
[----:B------:R-:W2:Y:S04]  /*273f0*/  LDG.E R4, desc[UR8][R6.64] ;  /* 0x0000000806047981 */ /* 0x000ea8000c1e1900 */
[----:B--2---:R2:W-:Y:S02]  /*27400*/  STL [R1], R4 ;  /* 0x0000000401007387 */ /* 0x0045e40000100800 */
.L_x_2483:
        /* <DEDUP_REMOVED lines=9> */
.L_x_2652:
[----:B------:R-:W-:Y:S05]  /*274a0*/  BSYNC B1 ;  /* 0x0000000000017941 */ /* 0x000fea0003800000 */
.L_x_2484:
        /* <DEDUP_REMOVED lines=9> */
.L_x_2487:
[----:B------:R-:W-:Y:S05]  /*27540*/  BSYNC B1 ;  /* 0x0000000000017941 */ /* 0x000fea0003800000 */
.L_x_2486:
[----:B0-----:R-:W3:Y:S04]  /*27550*/  LDL R9, [R1+0x4] ;  /* 0x0000040001097983 */ /* 0x001ee80000100800 */
        /* <DEDUP_REMOVED lines=13> */
.L_x_2488:
        /* <DEDUP_REMOVED lines=10> */
[----:B0-----:R-:W-:Y:S05]  /*276d0*/  @P0 BRA.U.ANY `(.L_x_2488) ;  /* 0xfffffffd00d40947 */ /* 0x001fea000393ffff */
[----:B------:R-:W0:Y:S01]  /*276e0*/  SYNCS.PHASECHK.TRANS64.TRYWAIT P0, [R6+URZ+0x2e840], R5 ;  /* 0x02e84005060075a7 */ /* 0x000e22000800017f */
[----:B------:R-:W-:Y:S04]  /*276f0*/  BSSY B1, `(.L_x_2489) ;  /* 0x0000002000017945 */ /* 0x000fe80003800000 */
[----:B0-----:R-:W-:Y:S05]  /*27700*/  @!P0 BRA `(.L_x_2490) ;  /* 0x0000005400c08947 */ /* 0x001fea0003800000 */
.L_x_2653:
[----:B------:R-:W-:Y:S05]  /*27710*/  BSYNC B1 ;  /* 0x0000000000017941 */ /* 0x000fea0003800000 */
.L_x_2489:
        /* <DEDUP_REMOVED lines=11> */
.L_x_2492:
[----:B------:R-:W-:Y:S05]  /*277d0*/  BSYNC B1 ;  /* 0x0000000000017941 */ /* 0x000fea0003800000 */
.L_x_2491:
        /* <DEDUP_REMOVED lines=8> */
.L_x_2493:
        /* <DEDUP_REMOVED lines=11> */
.L_x_2482:
[----:B------:R-:W-:Y:S05]  /*27910*/  BSYNC B0 ;  /* 0x0000000000007941 */ /* 0x000fea0003800000 */
.L_x_2481:
[----:B------:R-:W-:-:S06]  /*27920*/  UISETP.NE.AND UP0, UPT, UR36, 0x3, UPT ;  /* 0x000000032400788c */ /* 0x000fcc000bf05270 */
[----:B------:R-:W-:-:S13]  /*27930*/  PLOP3.LUT P0, PT, PT, PT, UP0, 0x80, 0x0 ;  /* 0x000000000000781c */ /* 0x000fda0003f0f008 */
[----:B------:R-:W-:Y:S05]  /*27940*/  @!P0 BRA `(.L_x_2494) ;  /* 0x0000000000048947 */ /* 0x000fea0003800000 */
[----:B------:R-:W-:Y:S01]  /*27950*/  BPT.TRAP 0x1 ;  /* 0x000000040000795c */ /* 0x000fe20000300000 */
.L_x_2494:
        /* <DEDUP_REMOVED lines=9> */
.L_x_2654:
[----:B------:R-:W-:Y:S05]  /*279f0*/  BSYNC B0 ;  /* 0x0000000000007941 */ /* 0x000fea0003800000 */
.L_x_2495:
[----:B------:R-:W-:Y:S05]  /*27a00*/  @!P1 BRA `(.L_x_2497) ;  /* 0x0000000000049947 */ /* 0x000fea0003800000 */
[----:B------:R-:W-:Y:S01]  /*27a10*/  BPT.TRAP 0x1 ;  /* 0x000000040000795c */ /* 0x000fe20000300000 */
.L_x_2497:
[----:B------:R-:W-:Y:S01]  /*27a20*/  SHF.L.U32 R2, R2, 0x1f, RZ ;  /* 0x0000001f02027819 */ /* 0x000fe200000006ff */
[----:B------:R-:W-:-:S03]  /*27a30*/  IMAD R12, R0, 0x7000, RZ ;  /* 0x00007000000c7824 */ /* 0x000fc600078e02ff */
[----:B------:R-:W3:Y:S02]  /*27a40*/  SYNCS.PHASECHK.TRANS64.TRYWAIT P0, [R17+URZ+0x2e860], R2 ;  /* 0x02e86002110075a7 */ /* 0x000ee4000800017f */
[----:B---3--:R-:W-:Y:S05]  /*27a50*/  @!P0 BRA `(.L_x_2498) ;  /* 0x0000005400148947 */ /* 0x008fea0003800000 */
.L_x_2655:
        /* <DEDUP_REMOVED lines=11> */
[----:B0-----:R-:W-:Y:S02]  /*27b10*/  PRMT R9, R4, 0x7531, R5 ;  /* 0x0000753104097816 */ /* 0x001fe40000000005 */
[C-C-:B------:R-:W-:Y:S02]  /*27b20*/  PRMT R10, R6.reuse, 0x6420, R7.reuse ;  /* 0x00006420060a7816 */ /* 0x140fe40000000007 */
[----:B------:R-:W-:-:S02]  /*27b30*/  PRMT R11, R6, 0x7531, R7 ;  /* 0x00007531060b7816 */ /* 0x000fc40000000007 */
[----:B------:R-:W0:Y:S01]  /*27b40*/  LDSM.16.MT88.4 R4, [R2+0xe400] ;  /* 0x00e400000204783b */ /* 0x000e220000004200 */
[----:B------:R-:W-:-:S05]  /*27b50*/  IMAD.IADD R20, R13, 0x1, R20 ;  /* 0x000000010d147824 */ /* 0x000fca00078e0214 */
[----:B------:R0:W-:Y:S02]  /*27b60*/  STSM.16.M88.4 [R20+0x400], R8 ;  /* 0x0004000814007844 */ /* 0x0001e40000000200 */
[C-C-:B0-----:R-:W-:Y:S02]  /*27b70*/  PRMT R8, R4.reuse, 0x6420, R5.reuse ;  /* 0x0000642004087816 */ /* 0x141fe40000000005 */
        /* <DEDUP_REMOVED lines=84> */
.L_x_2499:
[----:B------:R-:W3:Y:S01]  /*280c0*/  S2R R0, SR_TID.X ;  /* 0x0000000000007919 */ /* 0x000ee20000002100 */
[----:B0-----:R0:W-:Y:S01]  /*280d0*/  SYNCS.ARRIVE.TRANS64.A1T0 RZ, [R17+URZ+0x2e850], RZ ;  /* 0x02e850ff11ff79a7 */ /* 0x0011e2000810003f */
[----:B------:R4:W5:Y:S01]  /*280e0*/  LDL R2, [R1+0x10] ;  /* 0x0000100001027983 */ /* 0x0009620000100800 */
[----:B---3--:R-:W-:Y:S01]  /*280f0*/  LOP3.LUT R0, R0, 0x7f, RZ, 0xc0, !PT ;  /* 0x0000007f00007812 */ /* 0x008fe200078ec0ff */
[----:B------:R-:W-:Y:S03]  /*28100*/  BAR.SYNC.DEFER_BLOCKING 0x2, 0x80 ;  /* 0x0082000000007b1d */ /* 0x000fe60000010000 */
[----:B------:R-:W-:-:S03]  /*28110*/  ISETP.NE.AND P0, PT, R0, RZ, PT ;  /* 0x000000ff0000720c */ /* 0x000fc60003f05270 */
[----:B------:R4:W5:Y:S10]  /*28120*/  LDL R0, [R1+0x8] ;  /* 0x0000080001007983 */ /* 0x0009740000100800 */
[----:B0-----:R-:W-:-:S05]  /*28130*/  @!P0 VIADD R17, R17, 0x2e880 ;  /* 0x0002e88011118836 */ /* 0x001fca0000000000 */
[----:B------:R-:W-:-:S04]  /*28140*/  @!P0 PRMT R17, RZ, 0x654, R17 ;  /* 0x00000654ff118816 */ /* 0x000fc80000000011 */
[----:B------:R4:W-:Y:S01]  /*28150*/  @!P0 SYNCS.ARRIVE.TRANS64.RED.A1T0 RZ, [R17+URZ], RZ ;  /* 0x000000ff11ff89a7 */ /* 0x0009e2000810043f */
[C---:B------:R-:W-:Y:S01]  /*28160*/  ISETP.GT.AND P0, PT, R3.reuse, RZ, PT ;  /* 0x000000ff0300720c */ /* 0x040fe20003f04270 */
[----:B------:R-:W-:-:S12]  /*28170*/  VIADD R3, R3, 0xffffffff ;  /* 0xffffffff03037836 */ /* 0x000fd80000000000 */
[----:B----4-:R-:W-:Y:S05]  /*28180*/  @P0 BRA `(.L_x_2500) ;  /* 0xfffffff000080947 */ /* 0x010fea000383ffff */
.L_x_2480:
[----:B0-----:R-:W0:Y:S01]  /*28190*/  S2R R4, SR_TID.X ;  /* 0x0000000000047919 */ /* 0x001e220000002100 */
[----:B------:R-:W-:Y:S01]  /*281a0*/  BSSY B0, `(.L_x_2501) ;  /* 0x0000011000007945 */ /* 0x000fe20003800000 */
[----:B0-----:R-:W-:-:S04]  /*281b0*/  LOP3.LUT R4, R4, 0x7f, RZ, 0xc0, !PT ;  /* 0x0000007f04047812 */ /* 0x001fc800078ec0ff */
[----:B------:R-:W-:-:S13]  /*281c0*/  ISETP.NE.AND P0, PT, R4, RZ, PT ;  /* 0x000000ff0400720c */ /* 0x000fda0003f05270 */
[----:B------:R-:W-:Y:S05]  /*281d0*/  @P0 BRA `(.L_x_2502) ;  /* 0x0000000000340947 */ /* 0x000fea0003800000 */
[----:B------:R-:W0:Y:S01]  /*281e0*/  S2R R3, SR_LANEID ;  /* 0x0000000000037919 */ /* 0x000e220000000000 */
[----:B------:R-:W-:Y:S01]  /*281f0*/  VOTEU.ANY UR4, UPT, PT ;  /* 0x0000000000047886 */ /* 0x000fe200038e0100 */
[----:B------:R-:W3:Y:S01]  /*28200*/  LDC.64 R4, c[0x0][0xc60] ;  /* 0x00031800ff047b82 */ /* 0x000ee20000000a00 */
[----:B-----5:R-:W0:Y:S01]  /*28210*/  FLO.U32 R0, UR4 ;  /* 0x0000000400007d00 */ /* 0x020e2200080e0000 */
[----:B------:R-:W-:-:S07]  /*28220*/  ULDC.64 UR6, c[0x0][0x208] ;  /* 0x0000820000067ab9 */ /* 0x000fce0000000a00 */
[----:B------:R-:W3:Y:S01]  /*28230*/  POPC R2, UR4 ;  /* 0x0000000400027d09 */ /* 0x000ee20008000000 */
[----:B0-----:R-:W-:-:S13]  /*28240*/  ISETP.EQ.U32.AND P1, PT, R0, R3, PT ;  /* 0x000000030000720c */ /* 0x001fda0003f22070 */
[----:B---3--:R-:W3:Y:S01]  /*28250*/  @P1 ATOMG.E.ADD.STRONG.GPU PT, R5, desc[UR6][R4.64], R2 ;  /* 0x00000002040519a8 */ /* 0x008ee200081ee1c6 */
[----:B------:R-:W0:Y:S02]  /*28260*/  S2R R3, SR_LTMASK ;  /* 0x0000000000037919 */ /* 0x000e240000003900 */
[----:B0-----:R-:W-:-:S06]  /*28270*/  LOP3.LUT R3, R3, UR4, RZ, 0xc0, !PT ;  /* 0x0000000403037c12 */ /* 0x001fcc000f8ec0ff */
[----:B------:R-:W0:Y:S01]  /*28280*/  POPC R3, R3 ;  /* 0x0000000300037309 */ /* 0x000e220000000000 */
[----:B---3--:R-:W0:Y:S02]  /*28290*/  SHFL.IDX PT, R0, R5, R0, 0x1f ;  /* 0x00001f0005007589 */ /* 0x008e2400000e0000 */
[----:B0-----:R-:W-:-:S07]  /*282a0*/  IADD3 R16, R0, UR37, R3 ;  /* 0x0000002500107c10 */ /* 0x001fce000fffe003 */
.L_x_2502:
[----:B------:R-:W-:Y:S05]  /*282b0*/  BSYNC B0 ;  /* 0x0000000000007941 */ /* 0x000fea0003800000 */
.L_x_2501:
[----:B------:R-:W-:-:S06]  /*282c0*/  UISETP.NE.AND UP0, UPT, UR36, 0x3, UPT ;  /* 0x000000032400788c */ /* 0x000fcc000bf05270 */
[----:B------:R-:W-:-:S13]  /*282d0*/  PLOP3.LUT P1, PT, PT, PT, UP0, 0x80, 0x0 ;  /* 0x000000000000781c */ /* 0x000fda0003f2f008 */
[----:B------:R-:W-:Y:S05]  /*282e0*/  @!P1 BRA `(.L_x_2503) ;  /* 0x0000000000049947 */ /* 0x000fea0003800000 */
[----:B------:R-:W-:Y:S01]  /*282f0*/  BPT.TRAP 0x1 ;  /* 0x000000040000795c */ /* 0x000fe20000300000 */
.L_x_2503:
        /* <DEDUP_REMOVED lines=9> */
[----:B------:R-:W0:Y:S02]  /*28390*/  SYNCS.PHASECHK.TRANS64.TRYWAIT P1, [R17+URZ+0x2e870], R0 ;  /* 0x02e87000110075a7 */ /* 0x000e24000802017f */
[----:B0-----:R-:W-:Y:S05]  /*283a0*/  @!P1 BRA `(.L_x_2505) ;  /* 0x0000004800d49947 */ /* 0x001fea0003800000 */
.L_x_2656:
[----:B------:R-:W-:Y:S05]  /*283b0*/  BSYNC B0 ;  /* 0x0000000000007941 */ /* 0x000fea0003800000 */
.L_x_2504:
[----:B------:R-:W-:Y:S05]  /*283c0*/  @!P2 BRA `(.L_x_2506) ;  /* 0x000000000004a947 */ /* 0x000fea0003800000 */
[----:B------:R-:W-:Y:S01]  /*283d0*/  BPT.TRAP 0x1 ;  /* 0x000000040000795c */ /* 0x000fe20000300000 */
.L_x_2506:
[----:B0-----:R-:W3:Y:S02]  /*283e0*/  LDL R0, [R1+0x10] ;  /* 0x0000100001007983 */ /* 0x001ee40000100800 */
[----:B---3--:R-:W-:-:S04]  /*283f0*/  SHF.L.U32 R0, R0, 0x1f, RZ ;  /* 0x0000001f00007819 */ /* 0x008fc800000006ff */
[----:B------:R-:W0:Y:S02]  /*28400*/  SYNCS.PHASECHK.TRANS64.TRYWAIT P1, [R17+URZ+0x2e860], R0 ;  /* 0x02e86000110075a7 */ /* 0x000e24000802017f */
[----:B0-----:R-:W-:Y:S05]  /*28410*/  @!P1 BRA `(.L_x_2507) ;  /* 0x0000004800cc9947 */ /* 0x001fea0003800000 */
.L_x_2657:
[----:B------:R-:W0:Y:S04]  /*28420*/  LDL R18, [R1+0x8] ;  /* 0x0000080001127983 */ /* 0x000e280000100800 */
[----:B------:R-:W3:Y:S04]  /*28430*/  LDL R2, [R1+0x2c] ;  /* 0x00002c0001027983 */ /* 0x000ee80000100800 */
[----:B--2---:R-:W2:Y:S04]  /*28440*/  LDL R12, [R1+0x4] ;  /* 0x00000400010c7983 */ /* 0x004ea80000100800 */
[----:B------:R-:W4:Y:S04]  /*28450*/  LDL R3, [R1+0x30] ;  /* 0x0000300001037983 */ /* 0x000f280000100800 */
[----:B------:R-:W5:Y:S01]  /*28460*/  LDL R13, [R1+0x28] ;  /* 0x00002800010d7983 */ /* 0x000f620000100800 */
[----:B------:R-:W-:Y:S05]  /*28470*/  WARPSYNC.ALL ;  /* 0x0000000000007948 */ /* 0x000fea0003800000 */
[----:B0-----:R-:W-:-:S05]  /*28480*/  IMAD R0, R18, 0x7000, RZ ;  /* 0x0000700012007824 */ /* 0x001fca00078e02ff */
[----:B---3--:R-:W-:-:S05]  /*28490*/  LOP3.LUT R2, R0, R2, RZ, 0xfc, !PT ;  /* 0x0000000200027212 */ /* 0x008fca00078efcff */
[----:B--2---:R-:W-:-:S05]  /*284a0*/  IMAD.IADD R2, R12, 0x1, R2 ;  /* 0x000000010c027824 */ /* 0x004fca00078e0202 */
[----:B------:R-:W0:Y:S01]  /*284b0*/  LDSM.16.MT88.4 R4, [R2+0xe400] ;  /* 0x00e400000204783b */ /* 0x000e220000004200 */
[----:B----4-:R-:W-:Y:S01]  /*284c0*/  IMAD.IADD R3, R3, 0x1, R2 ;  /* 0x0000000103037824 */ /* 0x010fe200078e0202 */
[----:B-----5:R-:W-:Y:S02]  /*284d0*/  LOP3.LUT R0, R0, R13, RZ, 0xfc, !PT ;  /* 0x0000000d00007212 */ /* 0x020fe400078efcff */
[C-C-:B0-----:R-:W-:Y:S02]  /*284e0*/  PRMT R8, R4.reuse, 0x6420, R5.reuse ;  /* 0x0000642004087816 */ /* 0x141fe40000000005 */
[----:B------:R-:W-:Y:S02]  /*284f0*/  PRMT R9, R4, 0x7531, R5 ;  /* 0x0000753104097816 */ /* 0x000fe40000000005 */
        /* <DEDUP_REMOVED lines=90> */
.L_x_2508:
[----:B------:R-:W3:Y:S01]  /*28aa0*/  LDL.LU R3, [R1+0x10] ;  /* 0x0000100001037983 */ /* 0x000ee20000300800 */
[----:B0-----:R0:W-:Y:S01]  /*28ab0*/  SYNCS.ARRIVE.TRANS64.A1T0 RZ, [R17+URZ+0x2e850], RZ ;  /* 0x02e850ff11ff79a7 */ /* 0x0011e2000810003f */
[----:B--2---:R-:W-:Y:S02]  /*28ac0*/  VIADD R0, R18, 0x1 ;  /* 0x0000000112007836 */ /* 0x004fe40000000000 */
[----:B0-----:R-:W-:-:S05]  /*28ad0*/  @!P0 VIADD R17, R17, 0x2e880 ;  /* 0x0002e88011118836 */ /* 0x001fca0000000000 */
        /* <DEDUP_REMOVED lines=9> */
.L_x_2457:
[----:B0-----:R-:W2:Y:S02]  /*28b70*/  LDL R0, [R1+0x1c] ;  /* 0x00001c0001007983 */ /* 0x001ea40000100800 */
[----:B--2---:R-:W-:-:S13]  /*28b80*/  LOP3.LUT P0, RZ, R0, 0x2, RZ, 0xc0, !PT ;  /* 0x0000000200ff7812 */ /* 0x004fda000780c0ff */
[----:B------:R-:W-:Y:S05]  /*28b90*/  @!P0 BRA `(.L_x_2509) ;  /* 0x0000000000288947 */ /* 0x000fea0003800000 */
[----:B------:R-:W-:Y:S05]  /*28ba0*/  WARPSYNC.ALL ;  /* 0x0000000000007948 */ /* 0x000fea0003800000 */
[----:B------:R-:W0:Y:S08]  /*28bb0*/  S2UR UR5, SR_CgaCtaId ;  /* 0x00000000000579c3 */ /* 0x000e300000008800 */
[----:B------:R-:W-:Y:S06]  /*28bc0*/  BAR.SYNC.DEFER_BLOCKING 0x5, 0x180 ;  /* 0x0146000000007b1d */ /* 0x000fec0000010000 */
[----:B------:R-:W-:-:S02]  /*28bd0*/  UMOV UR4, 0x400 ;  /* 0x0000040000047882 */ /* 0x000fc40000000000 */
[----:B0-----:R-:W-:-:S06]  /*28be0*/  ULEA UR4, UR5, UR4, 0x18 ;  /* 0x0000000405047291 */ /* 0x001fcc000f8ec03f */
[----:B------:R-:W-:-:S05]  /*28bf0*/  IMAD.U32 R0, RZ, RZ, UR4 ;  /* 0x00000004ff007e24 */ /* 0x000fca000f8e00ff */
[----:B------:R0:W2:Y:S04]  /*28c00*/  LDS.128 R16, [R0+0x2e8d0] ;  /* 0x02e8d00000107984 */ /* 0x0000a80000000c00 */
[----:B------:R0:W-:Y:S01]  /*28c10*/  STL [R1+0x4], R0 ;  /* 0x0000040001007387 */ /* 0x0001e20000100800 */
[----:B------:R-:W-:Y:S06]  /*28c20*/  BAR.ARV 0x4, 0x180 ;  /* 0x0106000000007b1d */ /* 0x000fec0000002000 */
[----:B------:R-:W-:Y:S05]  /*28c30*/  BRA `(.L_x_2510) ;  /* 0x0000000800e47947 */ /* 0x000fea0003800000 */
.L_x_2509:
[----:B------:R-:W0:Y:S01]  /*28c40*/  S2R R0, SR_TID.X ;  /* 0x0000000000007919 */ /* 0x000e220000002100 */
[----:B------:R-:W-:Y:S01]  /*28c50*/  UMOV UR4, 0xffffffff ;  /* 0xffffffff00047882 */ /* 0x000fe20000000000 */
[----:B0-----:R-:W-:-:S04]  /*28c60*/  LOP3.LUT R6, R0, 0x1f, RZ, 0xc0, !PT ;  /* 0x0000001f00067812 */ /* 0x001fc800078ec0ff */
[----:B------:R-:W-:Y:S01]  /*28c70*/  ISETP.NE.AND P0, PT, R6, 0x1f, PT ;  /* 0x0000001f0600780c */ /* 0x000fe20003f05270 */
[----:B------:R-:W-:-:S12]  /*28c80*/  BRA.DIV UR4, `(.L_x_2511) ;  /* 0x0000004204c47947 */ /* 0x000fd8000b800000 */
[----:B------:R-:W-:Y:S01]  /*28c90*/  IMAD.IADD R0, R19, 0x1, R6 ;  /* 0x0000000113007824 */ /* 0x000fe200078e0206 */
[----:B------:R-:W-:Y:S01]  /*28ca0*/  ULDC UR4, c[0x0][0xc3c] ;  /* 0x00030f0000047ab9 */ /* 0x000fe20000000800 */
[----:B------:R-:W-:-:S03]  /*28cb0*/  ULDC.64 UR6, c[0x0][0x208] ;  /* 0x0000820000067ab9 */ /* 0x000fc60000000a00 */
[----:B------:R-:W-:-:S13]  /*28cc0*/  ISETP.GE.OR P1, PT, R0, UR4, !P0 ;  /* 0x0000000400007c0c */ /* 0x000fda000c726670 */
[----:B------:R-:W0:Y:S02]  /*28cd0*/  @!P1 LDC.64 R2, c[0x0][0xc80] ;  /* 0x00032000ff029b82 */ /* 0x000e240000000a00 */
[----:B0-----:R-:W-:-:S06]  /*28ce0*/  @!P1 IMAD.WIDE R2, R0, 0x4, R2 ;  /* 0x0000000400029825 */ /* 0x001fcc00078e0202 */
[----:B------:R0:W2:Y:S01]  /*28cf0*/  @!P1 LDG.E R3, desc[UR6][R2.64] ;  /* 0x0000000602039981 */ /* 0x0000a2000c1e1900 */
[C---:B------:R-:W-:Y:S02]  /*28d00*/  ISETP.GE.U32.AND P2, PT, R6.reuse, 0x2, PT ;  /* 0x000000020600780c */ /* 0x040fe40003f46070 */
[C---:B------:R-:W-:Y:S01]  /*28d10*/  ISETP.GE.U32.AND P3, PT, R6.reuse, 0x4, PT ;  /* 0x000000040600780c */ /* 0x040fe20003f66070 */
[----:B------:R-:W-:Y:S01]  /*28d20*/  SHFL.IDX PT, R0, R16, RZ, 0x1f ;  /* 0x00001fff10007589 */ /* 0x000fe200000e0000 */
[C---:B------:R-:W-:Y:S02]  /*28d30*/  ISETP.GE.U32.AND P4, PT, R6.reuse, 0x8, PT ;  /* 0x000000080600780c */ /* 0x040fe40003f86070 */
[C---:B------:R-:W-:Y:S01]  /*28d40*/  ISETP.GE.U32.AND P5, PT, R6.reuse, 0x10, PT ;  /* 0x000000100600780c */ /* 0x040fe20003fa6070 */
[----:B0-----:R-:W-:Y:S02]  /*28d50*/  IMAD.MOV.U32 R2, RZ, RZ, RZ ;  /* 0x000000ffff027224 */ /* 0x001fe400078e00ff */
[----:B--2---:R-:W-:Y:S01]  /*28d60*/  @!P1 IMAD.MOV.U32 R2, RZ, RZ, R3 ;  /* 0x000000ffff029224 */ /* 0x004fe200078e0003 */
[----:B------:R-:W-:-:S04]  /*28d70*/  ISETP.NE.AND P1, PT, R6, RZ, PT ;  /* 0x000000ff0600720c */ /* 0x000fc80003f25270 */
[----:B------:R-:W0:Y:S02]  /*28d80*/  SHFL.UP PT, R3, R2, 0x1, RZ ;  /* 0x0420000002037989 */ /* 0x000e2400000e00ff */
[----:B0-----:R-:W-:-:S05]  /*28d90*/  SEL R5, R3, RZ, P1 ;  /* 0x000000ff03057207 */ /* 0x001fca0000800000 */
[----:B------:R-:W-:Y:S02]  /*28da0*/  IMAD.IADD R3, R2, 0x1, R5 ;  /* 0x0000000102037824 */ /* 0x000fe400078e0205 */
[----:B------:R-:W-:Y:S04]  /*28db0*/  SHFL.IDX PT, R5, R16, 0x1, 0x1f ;  /* 0x00201f0010057f89 */ /* 0x000fe800000e0000 */
        /* <DEDUP_REMOVED lines=12> */
[----:B------:R0:W2:Y:S02]  /*28e80*/  SHFL.IDX PT, R16, R3, 0x1f, 0x1f ;  /* 0x03e01f0003107f89 */ /* 0x0000a400000e0000 */
.L_x_2667:
[----:B------:R-:W-:Y:S02]  /*28e90*/  ULDC UR4, c[0x0][0xc38] ;  /* 0x00030e0000047ab9 */ /* 0x000fe40000000800 */
[----:B------:R-:W-:-:S04]  /*28ea0*/  IMAD.U32 R4, RZ, RZ, UR4 ;  /* 0x00000004ff047e24 */ /* 0x000fc8000f8e00ff */
[----:B--2---:R-:W-:-:S04]  /*28eb0*/  IMAD R16, R16, R4, RZ ;  /* 0x0000000410107224 */ /* 0x004fc800078e02ff */
[----:B------:R-:W-:-:S05]  /*28ec0*/  IMAD.IADD R5, R5, 0x1, R16 ;  /* 0x0000000105057824 */ /* 0x000fca00078e0210 */
[----:B------:R-:W-:-:S13]  /*28ed0*/  ISETP.GT.AND P6, PT, R5, R0, PT ;  /* 0x000000000500720c */ /* 0x000fda0003fc4270 */
[----:B------:R-:W-:Y:S05]  /*28ee0*/  @P6 BRA `(.L_x_2512) ;  /* 0x0000000000a06947 */ /* 0x000fea0003800000 */
.L_x_2517:
[----:B------:R-:W2:Y:S01]  /*28ef0*/  LDC R2, c[0x0][0xc3c] ;  /* 0x00030f00ff027b82 */ /* 0x000ea20000000800 */
[----:B------:R-:W-:-:S05]  /*28f00*/  VIADD R19, R19, 0x1f ;  /* 0x0000001f13137836 */ /* 0x000fca0000000000 */
[----:B--2---:R-:W-:-:S13]  /*28f10*/  ISETP.GE.AND P6, PT, R19, R2, PT ;  /* 0x000000021300720c */ /* 0x004fda0003fc6270 */
[----:B------:R-:W-:Y:S05]  /*28f20*/  @P6 BRA `(.L_x_2513) ;  /* 0x0000000400dc6947 */ /* 0x000fea0003800000 */
[----:B0-----:R-:W0:Y:S01]  /*28f30*/  S2R R3, SR_TID.X ;  /* 0x0000000000037919 */ /* 0x001e220000002100 */
[----:B------:R-:W-:Y:S01]  /*28f40*/  BSSY B0, `(.L_x_2514) ;  /* 0x000000a000007945 */ /* 0x000fe20003800000 */
[----:B0-----:R-:W-:-:S05]  /*28f50*/  LOP3.LUT R3, R3, 0x1f, RZ, 0xc0, !PT ;  /* 0x0000001f03037812 */ /* 0x001fca00078ec0ff */
[----:B------:R-:W-:-:S05]  /*28f60*/  IMAD.IADD R4, R19, 0x1, R3 ;  /* 0x0000000113047824 */ /* 0x000fca00078e0203 */
[----:B------:R-:W-:Y:S01]  /*28f70*/  ISETP.GE.OR P6, PT, R4, R2, !P0 ;  /* 0x000000020400720c */ /* 0x000fe200047c6670 */
[----:B------:R-:W-:-:S12]  /*28f80*/  IMAD.MOV.U32 R2, RZ, RZ, RZ ;  /* 0x000000ffff027224 */ /* 0x000fd800078e00ff */
[----:B------:R-:W-:Y:S05]  /*28f90*/  @P6 BRA `(.L_x_2515) ;  /* 0x0000000000106947 */ /* 0x000fea0003800000 */
[----:B------:R-:W0:Y:S01]  /*28fa0*/  LDC.64 R2, c[0x0][0xc80] ;  /* 0x00032000ff027b82 */ /* 0x000e220000000a00 */
[----:B------:R-:W-:Y:S01]  /*28fb0*/  ULDC.64 UR4, c[0x0][0x208] ;  /* 0x0000820000047ab9 */ /* 0x000fe20000000a00 */
[----:B0-----:R-:W-:-:S06]  /*28fc0*/  IMAD.WIDE R2, R4, 0x4, R2 ;  /* 0x0000000404027825 */ /* 0x001fcc00078e0202 */
[----:B------:R0:W5:Y:S02]  /*28fd0*/  LDG.E R2, desc[UR4][R2.64] ;  /* 0x0000000402027981 */ /* 0x000164000c1e1900 */
.L_x_2515:
[----:B------:R-:W-:Y:S05]  /*28fe0*/  BSYNC B0 ;  /* 0x0000000000007941 */ /* 0x000fea0003800000 */
.L_x_2514:
[----:B------:R-:W-:-:S03]  /*28ff0*/  UMOV UR4, 0xffffffff ;  /* 0xffffffff00047882 */ /* 0x000fc60000000000 */
[----:B------:R-:W-:Y:S05]  /*29000*/  BRA.DIV UR4, `(.L_x_2516) ;  /* 0x0000004604247947 */ /* 0x000fea000b800000 */
        /* <DEDUP_REMOVED lines=16> */
.L_x_2675:
[----:B------:R-:W-:Y:S02]  /*29110*/  ULDC UR4, c[0x0][0xc38] ;  /* 0x00030e0000047ab9 */ /* 0x000fe40000000800 */
[----:B------:R-:W-:-:S04]  /*29120*/  IMAD.U32 R4, RZ, RZ, UR4 ;  /* 0x00000004ff047e24 */ /* 0x000fc8000f8e00ff */
[----:B--2---:R-:W-:-:S04]  /*29130*/  IMAD R16, R16, R4, RZ ;  /* 0x0000000410107224 */ /* 0x004fc800078e02ff */
[----:B------:R-:W-:-:S05]  /*29140*/  IMAD.IADD R5, R16, 0x1, R5 ;  /* 0x0000000110057824 */ /* 0x000fca00078e0205 */
[----:B------:R-:W-:-:S13]  /*29150*/  ISETP.GT.AND P6, PT, R5, R0, PT ;  /* 0x000000000500720c */ /* 0x000fda0003fc4270 */
[----:B------:R-:W-:Y:S05]  /*29160*/  @!P6 BRA `(.L_x_2517) ;  /* 0xfffffffc0060e947 */ /* 0x000fea000383ffff */
.L_x_2512:
        /* <DEDUP_REMOVED lines=8> */
.L_x_2679:
[----:B------:R-:W-:Y:S01]  /*291f0*/  ISETP.NE.AND P0, PT, R6, RZ, PT ;  /* 0x000000ff0600720c */ /* 0x000fe20003f05270 */
[----:B--2---:R-:W-:-:S12]  /*29200*/  IMAD.MOV.U32 R2, RZ, RZ, RZ ;  /* 0x000000ffff027224 */ /* 0x004fd800078e00ff */
[----:B------:R-:W-:Y:S05]  /*29210*/  @!P0 BRA `(.L_x_2519) ;  /* 0x0000000000108947 */ /* 0x000fea0003800000 */
[----:B------:R-:W-:Y:S01]  /*29220*/  UMOV UR4, 0xffffffff ;  /* 0xffffffff00047882 */ /* 0x000fe20000000000 */
[----:B------:R-:W-:Y:S02]  /*29230*/  VIADD R12, R5, 0xffffffff ;  /* 0xffffffff050c7836 */ /* 0x000fe40000000000 */
[----:B------:R-:W-:Y:S05]  /*29240*/  BRA.DIV UR4, `(.L_x_2520) ;  /* 0x0000004604b47947 */ /* 0x000fea000b800000 */
[----:B------:R2:W4:Y:S02]  /*29250*/  SHFL.IDX PT, R2, R3, R12, 0x1f ;  /* 0x00001f0c03027589 */ /* 0x00052400000e0000 */
.L_x_2519:
        /* <DEDUP_REMOVED lines=9> */
[----:B0-2---:R-:W0:Y:S08]  /*292f0*/  I2F.RP R3, R7 ;  /* 0x0000000700037306 */ /* 0x005e300000209400 */
        /* <DEDUP_REMOVED lines=58> */
.L_x_2513:
[----:B------:R-:W-:Y:S01]  /*296a0*/  UMOV UR4, URZ ;  /* 0x0000003f00047c82 */ /* 0x000fe20008000000 */
[----:B------:R-:W-:Y:S01]  /*296b0*/  UMOV UR5, URZ ;  /* 0x0000003f00057c82 */ /* 0x000fe20008000000 */
[----:B------:R-:W-:Y:S01]  /*296c0*/  ULDC UR6, c[0x0][0xc3c] ;  /* 0x00030f0000067ab9 */ /* 0x000fe20000000800 */
[----:B------:R-:W-:Y:S02]  /*296d0*/  IMAD.MOV.U32 R16, RZ, RZ, R0 ;  /* 0x000000ffff107224 */ /* 0x000fe400078e0000 */
[----:B------:R-:W-:Y:S02]  /*296e0*/  IMAD.U32 R17, RZ, RZ, UR4 ;  /* 0x00000004ff117e24 */ /* 0x000fe4000f8e00ff */
[----:B------:R-:W-:Y:S02]  /*296f0*/  IMAD.U32 R18, RZ, RZ, UR5 ;  /* 0x00000005ff127e24 */ /* 0x000fe4000f8e00ff */
[----:B------:R-:W-:-:S07]  /*29700*/  IMAD.U32 R19, RZ, RZ, UR6 ;  /* 0x00000006ff137e24 */ /* 0x000fce000f8e00ff */
.L_x_2521:
[----:B0-----:R3:W2:Y:S01]  /*29710*/  LDL R3, [R1+0x4] ;  /* 0x0000040001037983 */ /* 0x0016a20000100800 */
[----:B------:R-:W0:Y:S01]  /*29720*/  S2R R0, SR_TID.X ;  /* 0x0000000000007919 */ /* 0x000e220000002100 */
[----:B------:R-:W-:Y:S05]  /*29730*/  WARPSYNC.ALL ;  /* 0x0000000000007948 */ /* 0x000fea0003800000 */
[----:B0-----:R-:W-:Y:S01]  /*29740*/  LOP3.LUT R0, R0, 0x1f, RZ, 0xc0, !PT ;  /* 0x0000001f00007812 */ /* 0x001fe200078ec0ff */
        /* <DEDUP_REMOVED lines=8> */
.L_x_2510:
[----:B------:R-:W-:Y:S02]  /*297d0*/  ULDC UR4, c[0x0][0xc3c] ;  /* 0x00030f0000047ab9 */ /* 0x000fe40000000800 */
[----:B--2---:R-:W-:-:S13]  /*297e0*/  ISETP.GE.AND P0, PT, R19, UR4, PT ;  /* 0x0000000413007c0c */ /* 0x004fda000bf06270 */
[----:B------:R-:W-:Y:S05]  /*297f0*/  @!P0 BRA `(.L_x_2522) ;  /* 0xffffffa400a88947 */ /* 0x000fea000383ffff */
[----:B------:R-:W-:Y:S05]  /*29800*/  BSYNC B7 ;  /* 0x0000000000077941 */ /* 0x000fea0003800000 */
.L_x_2420:
[----:B0-----:R-:W2:Y:S01]  /*29810*/  LDL.LU R0, [R1+0x5c] ;  /* 0x00005c0001007983 */ /* 0x001ea20000300800 */
[----:B------:R-:W-:Y:S01]  /*29820*/  BSSY B0, `(.L_x_2523) ;  /* 0x000000b000007945 */ /* 0x000fe20003800000 */
[----:B------:R-:W0:Y:S01]  /*29830*/  S2R R5, SR_CgaCtaId ;  /* 0x0000000000057919 */ /* 0x000e220000008800 */
[----:B--2---:R-:W-:-:S05]  /*29840*/  VIADD R0, R0, 0x1 ;  /* 0x0000000100007836 */ /* 0x004fca0000000000 */
[----:B------:R-:W-:-:S04]  /*29850*/  LEA.HI R2, R0, R0, RZ, 0x1 ;  /* 0x0000000000027211 */ /* 0x000fc800078f08ff */
[----:B---3--:R-:W-:-:S05]  /*29860*/  LOP3.LUT R3, R2, 0xfffffffe, RZ, 0xc0, !PT ;  /* 0xfffffffe02037812 */ /* 0x008fca00078ec0ff */
[----:B------:R-:W-:Y:S01]  /*29870*/  IMAD.IADD R3, R0, 0x1, -R3 ;  /* 0x0000000100037824 */ /* 0x000fe200078e0a03 */
[----:B------:R-:W-:-:S04]  /*29880*/  MOV R0, 0x400 ;  /* 0x0000040000007802 */ /* 0x000fc80000000f00 */
[----:B0-----:R-:W-:Y:S02]  /*29890*/  LEA R0, R5, R0, 0x18 ;  /* 0x0000000005007211 */ /* 0x001fe400078ec0ff */
[----:B------:R-:W-:-:S04]  /*298a0*/  SHF.L.U32 R3, R3, 0x1f, RZ ;  /* 0x0000001f03037819 */ /* 0x000fc800000006ff */
[----:B------:R-:W0:Y:S02]  /*298b0*/  SYNCS.PHASECHK.TRANS64.TRYWAIT P0, [R0+URZ+0x2e820], R3 ;  /* 0x02e82003000075a7 */ /* 0x000e24000800017f */
[----:B0-----:R-:W-:Y:S05]  /*298c0*/  @!P0 BRA `(.L_x_2524) ;  /* 0x00000040003c8947 */ /* 0x001fea0003800000 */
.L_x_2682:
[----:B------:R-:W-:Y:S05]  /*298d0*/  BSYNC B0 ;  /* 0x0000000000007941 */ /* 0x000fea0003800000 */
.L_x_2523:
[----:B------:R-:W-:-:S03]  /*298e0*/  UMOV UR4, 0xffffffff ;  /* 0xffffffff00047882 */ /* 0x000fc60000000000 */
[----:B------:R-:W-:Y:S05]  /*298f0*/  BRA.DIV UR4, `(.L_x_2525) ;  /* 0x0000004204447947 */ /* 0x000fea000b800000 */
[----:B------:R-:W2:Y:S02]  /*29900*/  S2R R2, SR_TID.X ;  /* 0x0000000000027919 */ /* 0x000ea40000002100 */
[----:B--2---:R-:W-:-:S04]  /*29910*/  SHF.R.U32.HI R2, RZ, 0x5, R2 ;  /* 0x00000005ff027819 */ /* 0x004fc80000011602 */
[----:B------:R-:W-:-:S05]  /*29920*/  LOP3.LUT R2, R2, 0x3, RZ, 0xc0, !PT ;  /* 0x0000000302027812 */ /* 0x000fca00078ec0ff */
[----:B------:R2:W3:Y:S02]  /*29930*/  SHFL.IDX PT, R14, R2, RZ, 0x1f ;  /* 0x00001fff020e7589 */ /* 0x0004e400000e0000 */
.L_x_2685:
[----:B---3--:R-:W-:-:S13]  /*29940*/  ISETP.NE.AND P0, PT, R14, RZ, PT ;  /* 0x000000ff0e00720c */ /* 0x008fda0003f05270 */
[----:B------:R-:W-:Y:S05]  /*29950*/  @P0 BRA `(.L_x_2224) ;  /* 0x0000000000b00947 */ /* 0x000fea0003800000 */
[----:B------:R-:W-:-:S03]  /*29960*/  UMOV UR4, 0xffffffff ;  /* 0xffffffff00047882 */ /* 0x000fc60000000000 */
[----:B------:R-:W-:Y:S05]  /*29970*/  BRA.DIV UR4, `(.L_x_2526) ;  /* 0x0000004204587947 */ /* 0x000fea000b800000 */
[----:B------:R-:W-:-:S13]  /*29980*/  ELECT P6, URZ, PT ;  /* 0x00000000003f782f */ /* 0x000fda00038c0000 */
.L_x_2688:
[----:B------:R-:W-:Y:S05]  /*29990*/  @!P6 BRA `(.L_x_2224) ;  /* 0x0000000000a0e947 */ /* 0x000fea0003800000 */
[----:B------:R-:W-:-:S06]  /*299a0*/  ULOP3.LUT UR4, UR60, 0x2, URZ, 0xfc, !UPT ;  /* 0x000000023c047892 */ /* 0x000fcc000f8efc3f */
[----:B--2---:R-:W-:-:S05]  /*299b0*/  IMAD.U32 R2, RZ, RZ, UR4 ;  /* 0x00000004ff027e24 */ /* 0x004fca000f8e00ff */
[----:B------:R-:W-:-:S13]  /*299c0*/  ISETP.NE.AND P0, PT, R2, 0x3, PT ;  /* 0x000000030200780c */ /* 0x000fda0003f05270 */
[----:B------:R-:W-:Y:S05]  /*299d0*/  @!P0 BRA `(.L_x_2527) ;  /* 0x0000000000048947 */ /* 0x000fea0003800000 */
[----:B------:R-:W-:Y:S01]  /*299e0*/  BPT.TRAP 0x1 ;  /* 0x000000040000795c */ /* 0x000fe20000300000 */
.L_x_2527:
        /* <DEDUP_REMOVED lines=14> */
.L_x_2689:
[----:B------:R-:W2:Y:S02]  /*29ad0*/  SYNCS.PHASECHK.TRANS64.TRYWAIT P1, [R7+URZ], R2 ;  /* 0x00000002070075a7 */ /* 0x000ea4000802017f */
[----:B--2---:R-:W-:Y:S05]  /*29ae0*/  @!P1 BRA `(.L_x_2529) ;  /* 0x0000004000309947 */ /* 0x004fea0003800000 */
.L_x_2690:
[----:B------:R-:W-:Y:S05]  /*29af0*/  @!P0 BRA `(.L_x_2530) ;  /* 0x0000000000048947 */ /* 0x000fea0003800000 */
[----:B------:R-:W-:Y:S01]  /*29b00*/  BPT.TRAP 0x1 ;  /* 0x000000040000795c */ /* 0x000fe20000300000 */
.L_x_2530:
[----:B------:R-:W3:Y:S02]  /*29b10*/  LDL.LU R4, [R1+0x8] ;  /* 0x0000080001047983 */ /* 0x000ee40000300800 */
[----:B---3--:R-:W-:-:S04]  /*29b20*/  IMAD R4, R4, 0x8, R0 ;  /* 0x0000000804047824 */ /* 0x008fc800078e0200 */
[----:B------:R-:W3:Y:S02]  /*29b30*/  SYNCS.PHASECHK.TRANS64.TRYWAIT P1, [R4+URZ+0x2e860], R5 ;  /* 0x02e86005040075a7 */ /* 0x000ee4000802017f */
[----:B---3--:R-:W-:Y:S05]  /*29b40*/  @!P1 BRA `(.L_x_2531) ;  /* 0x00000040002c9947 */ /* 0x008fea0003800000 */
.L_x_2691:
[----:B------:R-:W-:Y:S05]  /*29b50*/  @!P0 BRA `(.L_x_2532) ;  /* 0x0000000000048947 */ /* 0x000fea0003800000 */
[----:B------:R-:W-:Y:S01]  /*29b60*/  BPT.TRAP 0x1 ;  /* 0x000000040000795c */ /* 0x000fe20000300000 */
.L_x_2532:
[----:B------:R-:W-:-:S04]  /*29b70*/  IMAD R3, R3, 0x8, R0 ;  /* 0x0000000803037824 */ /* 0x000fc800078e0200 */
[----:B------:R-:W4:Y:S02]  /*29b80*/  SYNCS.PHASECHK.TRANS64.TRYWAIT P1, [R3+URZ+0x2e860], R2 ;  /* 0x02e86002030075a7 */ /* 0x000f24000802017f */
[----:B----4-:R-:W-:Y:S05]  /*29b90*/  @!P1 BRA `(.L_x_2533) ;  /* 0x00000040002c9947 */ /* 0x010fea0003800000 */
.L_x_2692:
[----:B------:R-:W-:Y:S05]  /*29ba0*/  @!P0 BRA `(.L_x_2534) ;  /* 0x0000000000048947 */ /* 0x000fea0003800000 */
[----:B------:R-:W-:Y:S01]  /*29bb0*/  BPT.TRAP 0x1 ;  /* 0x000000040000795c */ /* 0x000fe20000300000 */
.L_x_2534:
[----:B------:R-:W5:Y:S02]  /*29bc0*/  SYNCS.PHASECHK.TRANS64.TRYWAIT P0, [R4+URZ+0x2e880], R5 ;  /* 0x02e88005040075a7 */ /* 0x000f64000800017f */
[----:B-----5:R-:W-:Y:S05]  /*29bd0*/  @!P0 BRA `(.L_x_2535) ;  /* 0x0000004000308947 */ /* 0x020fea0003800000 */
.L_x_2536:
[----:B------:R0:W0:Y:S02]  /*29be0*/  SYNCS.PHASECHK.TRANS64.TRYWAIT P0, [R3+URZ+0x2e880], R2 ;  /* 0x02e88002030075a7 */ /* 0x000024000800017f */
[----:B0-----:R-:W-:Y:S05]  /*29bf0*/  @!P0 NANOSLEEP.SYNCS 0x989680 ;  /* 0x009896800000895d */ /* 0x001fea0003900000 */
[----:B------:R-:W0:Y:S02]  /*29c00*/  @!P0 SYNCS.PHASECHK.TRANS64 P0, [R3+URZ+0x2e880], R2 ;  /* 0x02e88002030085a7 */ /* 0x000e24000800007f */
[----:B0-----:R-:W-:Y:S05]  /*29c10*/  @!P0 BRA `(.L_x_2536) ;  /* 0xfffffffc00f08947 */ /* 0x001fea000383ffff */
.L_x_2224:
[----:B------:R-:W-:Y:S05]  /*29c20*/  BSYNC B8 ;  /* 0x0000000000087941 */ /* 0x000fea0003800000 */
.L_x_2221:
[----:B------:R-:W-:Y:S05]  /*29c30*/  EXIT ;  /* 0x000000000000794d */ /* 0x000fea0003800000 */
.L_x_2246:
[----:B-1----:R1:W2:Y:S02]  /*29c40*/  SYNCS.PHASECHK.TRANS64.TRYWAIT P6, [R110+URZ+0x2e890], R125 ;  /* 0x02e8907d6e0075a7 */ /* 0x0022a400080c017f */
[----:B--2---:R-:W-:Y:S05]  /*29c50*/  @!P6 NANOSLEEP.SYNCS 0x989680 ;  /* 0x009896800000e95d */ /* 0x004fea0003900000 */
[----:B------:R-:W2:Y:S02]  /*29c60*/  @!P6 SYNCS.PHASECHK.TRANS64 P6, [R110+URZ+0x2e890], R125 ;  /* 0x02e8907d6e00e5a7 */ /* 0x000ea400080c007f */
[----:B--2---:R-:W-:Y:S05]  /*29c70*/  @!P6 BRA `(.L_x_2246) ;  /* 0xfffffffc00f0e947 */ /* 0x004fea000383ffff */
[----:B------:R-:W-:Y:S05]  /*29c80*/  BRA `(.L_x_2537) ;  /* 0xfffffd9400a87947 */ /* 0x000fea000383ffff */
.L_x_2280:
[----:B0-----:R0:W1:Y:S02]  /*29c90*/  SYNCS.PHASECHK.TRANS64.TRYWAIT P3, [R110+URZ+0x2e890], R125 ;  /* 0x02e8907d6e0075a7 */ /* 0x001064000806017f */
[----:B-1----:R-:W-:Y:S05]  /*29ca0*/  @!P3 NANOSLEEP.SYNCS 0x989680 ;  /* 0x009896800000b95d */ /* 0x002fea0003900000 */
[----:B------:R-:W1:Y:S02]  /*29cb0*/  @!P3 SYNCS.PHASECHK.TRANS64 P3, [R110+URZ+0x2e890], R125 ;  /* 0x02e8907d6e00b5a7 */ /* 0x000e64000806007f */
[----:B-1----:R-:W-:Y:S05]  /*29cc0*/  @!P3 BRA `(.L_x_2280) ;  /* 0xfffffffc00f0b947 */ /* 0x002fea000383ffff */
[----:B------:R-:W-:Y:S05]  /*29cd0*/  BRA `(.L_x_2538) ;  /* 0xfffffdd800607947 */ /* 0x000fea000383ffff */
.L_x_2297:
[----:B0-----:R0:W1:Y:S02]  /*29ce0*/  SYNCS.PHASECHK.TRANS64.TRYWAIT P2, [R110+URZ+0x2e890], R125 ;  /* 0x02e8907d6e0075a7 */ /* 0x001064000804017f */
[----:B-1----:R-:W-:Y:S05]  /*29cf0*/  @!P2 NANOSLEEP.SYNCS 0x989680 ;  /* 0x009896800000a95d */ /* 0x002fea0003900000 */
[----:B------:R-:W1:Y:S02]  /*29d00*/  @!P2 SYNCS.PHASECHK.TRANS64 P2, [R110+URZ+0x2e890], R125 ;  /* 0x02e8907d6e00a5a7 */ /* 0x000e64000804007f */
[----:B-1----:R-:W-:Y:S05]  /*29d10*/  @!P2 BRA `(.L_x_2297) ;  /* 0xfffffffc00f0a947 */ /* 0x002fea000383ffff */
[----:B------:R-:W-:Y:S05]  /*29d20*/  BRA `(.L_x_2539) ;  /* 0xfffffe1800907947 */ /* 0x000fea000383ffff */
.L_x_2307:
[----:B-1----:R1:W2:Y:S02]  /*29d30*/  SYNCS.PHASECHK.TRANS64.TRYWAIT P3, [R110+URZ+0x2e8b0], R125 ;  /* 0x02e8b07d6e0075a7 */ /* 0x0022a4000806017f */
[----:B--2---:R-:W-:Y:S05]  /*29d40*/  @!P3 NANOSLEEP.SYNCS 0x989680 ;  /* 0x009896800000b95d */ /* 0x004fea0003900000 */
[----:B------:R-:W2:Y:S02]  /*29d50*/  @!P3 SYNCS.PHASECHK.TRANS64 P3, [R110+URZ+0x2e8b0], R125 ;  /* 0x02e8b07d6e00b5a7 */ /* 0x000ea4000806007f */
[----:B--2---:R-:W-:Y:S05]  /*29d60*/  @!P3 BRA `(.L_x_2307) ;  /* 0xfffffffc00f0b947 */ /* 0x004fea000383ffff */
[----:B------:R-:W-:Y:S05]  /*29d70*/  BRA `(.L_x_2540) ;  /* 0xfffffe20007c7947 */ /* 0x000fea000383ffff */
.L_x_2319:
[----:B------:R-:W0:Y:S01]  /*29d80*/  S2R R35, SR_TID.X ;  /* 0x0000000000237919 */ /* 0x000e220000002100 */
[----:B------:R-:W-:Y:S01]  /*29d90*/  BSSY B0, `(.L_x_2541) ;  /* 0x000000c000007945 */ /* 0x000fe20003800000 */
[----:B------:R-:W-:Y:S02]  /*29da0*/  IMAD.MOV.U32 R12, RZ, RZ, RZ ;  /* 0x000000ffff0c7224 */ /* 0x000fe400078e00ff */
[----:B------:R-:W-:Y:S02]  /*29db0*/  IMAD.MOV.U32 R11, RZ, RZ, 0x1f ;  /* 0x0000001fff0b7424 */ /* 0x000fe400078e00ff */
[----:B------:R-:W-:Y:S02]  /*29dc0*/  IMAD.MOV.U32 R15, RZ, RZ, -0x1 ;  /* 0xffffffffff0f7424 */ /* 0x000fe400078e00ff */
        /* <DEDUP_REMOVED lines=8> */
.L_x_2542:
[----:B------:R-:W-:Y:S05]  /*29e50*/  BSYNC B0 ;  /* 0x0000000000007941 */ /* 0x000fea0003800000 */
.L_x_2541:
[----:B------:R1:W-:Y:S01]  /*29e60*/  STL [R1+0x44], R14 ;  /* 0x0000440e01007387 */ /* 0x0003e20000100800 */
[----:B------:R-:W-:Y:S05]  /*29e70*/  BRA `(.L_x_2543) ;  /* 0xfffffe2c00f07947 */ /* 0x000fea000383ffff */
.L_x_2331:
        /* <DEDUP_REMOVED lines=8> */
.L_x_2545:
[----:B------:R-:W-:Y:S05]  /*29f00*/  BSYNC B1 ;  /* 0x0000000000017941 */ /* 0x000fea0003800000 */
.L_x_2544:
        /* <DEDUP_REMOVED lines=8> */
.L_x_2546:
[----:B------:R-:W-:Y:S02]  /*29f90*/  IMAD.MOV.U32 R13, RZ, RZ, R8 ;  /* 0x000000ffff0d7224 */ /* 0x000fe400078e0008 */
[----:B------:R-:W-:-:S07]  /*29fa0*/  IMAD.MOV.U32 R5, RZ, RZ, R14 ;  /* 0x000000ffff057224 */ /* 0x000fce00078e000e */
[----:B------:R-:W-:Y:S05]  /*29fb0*/  WARPSYNC.COLLECTIVE R15, `(.L_x_2547) ;  /* 0x000000000f087348 */ /* 0x000fea0003c00000 */
[----:B------:R0:W1:Y:S02]  /*29fc0*/  SHFL.IDX P6, R14, R13, R12, R11 ;  /* 0x0000000c0d0e7389 */ /* 0x00006400000c000b */
[----:B01----:R-:W-:Y:S01]  /*29fd0*/  ENDCOLLECTIVE ;  /* 0x000000000000791b */ /* 0x003fe20003800000 */
.L_x_2547:
[----:B------:R-:W-:Y:S02]  /*29fe0*/  IMAD.MOV.U32 R13, RZ, RZ, R6 ;  /* 0x000000ffff0d7224 */ /* 0x000fe400078e0006 */
[----:B------:R-:W-:-:S07]  /*29ff0*/  IMAD.MOV.U32 R7, RZ, RZ, R14 ;  /* 0x000000ffff077224 */ /* 0x000fce00078e000e */
[----:B------:R-:W-:Y:S05]  /*2a000*/  WARPSYNC.COLLECTIVE R15, `(.L_x_2548) ;  /* 0x000000000f087348 */ /* 0x000fea0003c00000 */
[----:B------:R0:W1:Y:S02]  /*2a010*/  SHFL.IDX P6, R14, R13, R12, R11 ;  /* 0x0000000c0d0e7389 */ /* 0x00006400000c000b */
[----:B01----:R-:W-:Y:S01]  /*2a020*/  ENDCOLLECTIVE ;  /* 0x000000000000791b */ /* 0x003fe20003800000 */
.L_x_2548:
[----:B------:R-:W-:Y:S05]  /*2a030*/  BRA `(.L_x_2549) ;  /* 0xfffffe3400747947 */ /* 0x000fea000383ffff */
.L_x_2334:
        /* <DEDUP_REMOVED lines=8> */
.L_x_2551:
[----:B------:R-:W-:Y:S05]  /*2a0c0*/  BSYNC B1 ;  /* 0x0000000000017941 */ /* 0x000fea0003800000 */
.L_x_2550:
        /* <DEDUP_REMOVED lines=8> */
.L_x_2552:
[----:B------:R-:W-:Y:S02]  /*2a150*/  IMAD.MOV.U32 R13, RZ, RZ, R8 ;  /* 0x000000ffff0d7224 */ /* 0x000fe400078e0008 */
[----:B------:R-:W-:-:S07]  /*2a160*/  IMAD.MOV.U32 R5, RZ, RZ, R14 ;  /* 0x000000ffff057224 */ /* 0x000fce00078e000e */
[----:B------:R-:W-:Y:S05]  /*2a170*/  WARPSYNC.COLLECTIVE R15, `(.L_x_2553) ;  /* 0x000000000f087348 */ /* 0x000fea0003c00000 */
[----:B------:R0:W1:Y:S02]  /*2a180*/  SHFL.IDX P6, R14, R13, R12, R11 ;  /* 0x0000000c0d0e7389 */ /* 0x00006400000c000b */
[----:B01----:R-:W-:Y:S01]  /*2a190*/  ENDCOLLECTIVE ;  /* 0x000000000000791b */ /* 0x003fe20003800000 */
.L_x_2553:
[----:B------:R-:W-:Y:S02]  /*2a1a0*/  IMAD.MOV.U32 R13, RZ, RZ, R6 ;  /* 0x000000ffff0d7224 */ /* 0x000fe400078e0006 */
[----:B------:R-:W-:-:S07]  /*2a1b0*/  IMAD.MOV.U32 R7, RZ, RZ, R14 ;  /* 0x000000ffff077224 */ /* 0x000fce00078e000e */
[----:B------:R-:W-:Y:S05]  /*2a1c0*/  WARPSYNC.COLLECTIVE R15, `(.L_x_2554) ;  /* 0x000000000f087348 */ /* 0x000fea0003c00000 */
[----:B------:R0:W1:Y:S02]  /*2a1d0*/  SHFL.IDX P6, R14, R13, R12, R11 ;  /* 0x0000000c0d0e7389 */ /* 0x00006400000c000b */
[----:B01----:R-:W-:Y:S01]  /*2a1e0*/  ENDCOLLECTIVE ;  /* 0x000000000000791b */ /* 0x003fe20003800000 */
.L_x_2554:
[----:B------:R-:W-:Y:S05]  /*2a1f0*/  BRA `(.L_x_2555) ;  /* 0xfffffe3400987947 */ /* 0x000fea000383ffff */
.L_x_2338:
[----:B0-----:R0:W1:Y:S02]  /*2a200*/  SYNCS.PHASECHK.TRANS64.TRYWAIT P0, [R16+URZ+0x2e800], R5 ;  /* 0x02e80005100075a7 */ /* 0x001064000800017f */
[----:B-1----:R-:W-:Y:S05]  /*2a210*/  @!P0 NANOSLEEP.SYNCS 0x989680 ;  /* 0x009896800000895d */ /* 0x002fea0003900000 */
[----:B------:R-:W1:Y:S02]  /*2a220*/  @!P0 SYNCS.PHASECHK.TRANS64 P0, [R16+URZ+0x2e800], R5 ;  /* 0x02e80005100085a7 */ /* 0x000e64000800007f */
[----:B-1----:R-:W-:Y:S05]  /*2a230*/  @!P0 BRA `(.L_x_2338) ;  /* 0xfffffffc00f08947 */ /* 0x002fea000383ffff */
[----:B------:R-:W-:Y:S05]  /*2a240*/  BRA `(.L_x_2556) ;  /* 0xfffffe3800607947 */ /* 0x000fea000383ffff */
.L_x_2346:
        /* <DEDUP_REMOVED lines=9> */
.L_x_2558:
[----:B------:R-:W-:Y:S05]  /*2a2e0*/  BSYNC B1 ;  /* 0x0000000000017941 */ /* 0x000fea0003800000 */
.L_x_2557:
        /* <DEDUP_REMOVED lines=10> */
.L_x_2559:
[----:B------:R-:W-:Y:S02]  /*2a390*/  IMAD.MOV.U32 R13, RZ, RZ, R31 ;  /* 0x000000ffff0d7224 */ /* 0x000fe400078e001f */
[----:B------:R-:W-:-:S07]  /*2a3a0*/  IMAD.MOV.U32 R5, RZ, RZ, R14 ;  /* 0x000000ffff057224 */ /* 0x000fce00078e000e */
[----:B------:R-:W-:Y:S05]  /*2a3b0*/  WARPSYNC.COLLECTIVE R15, `(.L_x_2560) ;  /* 0x000000000f087348 */ /* 0x000fea0003c00000 */
[----:B------:R0:W1:Y:S02]  /*2a3c0*/  SHFL.IDX P6, R14, R13, R12, R11 ;  /* 0x0000000c0d0e7389 */ /* 0x00006400000c000b */
[----:B01----:R-:W-:Y:S01]  /*2a3d0*/  ENDCOLLECTIVE ;  /* 0x000000000000791b */ /* 0x003fe20003800000 */
.L_x_2560:
[----:B------:R-:W-:Y:S02]  /*2a3e0*/  IMAD.MOV.U32 R13, RZ, RZ, R37 ;  /* 0x000000ffff0d7224 */ /* 0x000fe400078e0025 */
[----:B------:R-:W-:-:S07]  /*2a3f0*/  IMAD.MOV.U32 R7, RZ, RZ, R14 ;  /* 0x000000ffff077224 */ /* 0x000fce00078e000e */
[----:B------:R-:W-:Y:S05]  /*2a400*/  WARPSYNC.COLLECTIVE R15, `(.L_x_2561) ;  /* 0x000000000f087348 */ /* 0x000fea0003c00000 */
[----:B------:R0:W1:Y:S02]  /*2a410*/  SHFL.IDX P6, R14, R13, R12, R11 ;  /* 0x0000000c0d0e7389 */ /* 0x00006400000c000b */
[----:B01----:R-:W-:Y:S01]  /*2a420*/  ENDCOLLECTIVE ;  /* 0x000000000000791b */ /* 0x003fe20003800000 */
.L_x_2561:
        /* <DEDUP_REMOVED lines=21> */
.L_x_2562:
[----:B------:R-:W-:Y:S02]  /*2a580*/  IMAD.MOV.U32 R13, RZ, RZ, R29 ;  /* 0x000000ffff0d7224 */ /* 0x000fe400078e001d */
[----:B------:R-:W-:-:S07]  /*2a590*/  IMAD.MOV.U32 R3, RZ, RZ, R14 ;  /* 0x000000ffff037224 */ /* 0x000fce00078e000e */
[----:B------:R-:W-:Y:S05]  /*2a5a0*/  WARPSYNC.COLLECTIVE R15, `(.L_x_2563) ;  /* 0x000000000f087348 */ /* 0x000fea0003c00000 */
[----:B------:R0:W1:Y:S02]  /*2a5b0*/  SHFL.IDX P6, R14, R13, R12, R11 ;  /* 0x0000000c0d0e7389 */ /* 0x00006400000c000b */
[----:B01----:R-:W-:Y:S01]  /*2a5c0*/  ENDCOLLECTIVE ;  /* 0x000000000000791b */ /* 0x003fe20003800000 */
.L_x_2563:
[----:B------:R-:W-:Y:S02]  /*2a5d0*/  IMAD.MOV.U32 R13, RZ, RZ, R31 ;  /* 0x000000ffff0d7224 */ /* 0x000fe400078e001f */
[----:B------:R-:W-:-:S07]  /*2a5e0*/  IMAD.MOV.U32 R29, RZ, RZ, R14 ;  /* 0x000000ffff1d7224 */ /* 0x000fce00078e000e */
[----:B------:R-:W-:Y:S05]  /*2a5f0*/  WARPSYNC.COLLECTIVE R15, `(.L_x_2564) ;  /* 0x000000000f087348 */ /* 0x000fea0003c00000 */
[----:B------:R0:W1:Y:S02]  /*2a600*/  SHFL.IDX P6, R14, R13, R12, R11 ;  /* 0x0000000c0d0e7389 */ /* 0x00006400000c000b */
[----:B01----:R-:W-:Y:S01]  /*2a610*/  ENDCOLLECTIVE ;  /* 0x000000000000791b */ /* 0x003fe20003800000 */
.L_x_2564:
[----:B------:R-:W-:Y:S02]  /*2a620*/  IMAD.MOV.U32 R13, RZ, RZ, R37 ;  /* 0x000000ffff0d7224 */ /* 0x000fe400078e0025 */
[----:B------:R-:W-:-:S07]  /*2a630*/  IMAD.MOV.U32 R31, RZ, RZ, R14 ;  /* 0x000000ffff1f7224 */ /* 0x000fce00078e000e */
[----:B------:R-:W-:Y:S05]  /*2a640*/  WARPSYNC.COLLECTIVE R15, `(.L_x_2565) ;  /* 0x000000000f087348 */ /* 0x000fea0003c00000 */
[----:B------:R0:W1:Y:S02]  /*2a650*/  SHFL.IDX P6, R14, R13, R12, R11 ;  /* 0x0000000c0d0e7389 */ /* 0x00006400000c000b */
[----:B01----:R-:W-:Y:S01]  /*2a660*/  ENDCOLLECTIVE ;  /* 0x000000000000791b */ /* 0x003fe20003800000 */
.L_x_2565:
[----:B------:R-:W-:Y:S02]  /*2a670*/  IMAD.MOV.U32 R37, RZ, RZ, R14 ;  /* 0x000000ffff257224 */ /* 0x000fe400078e000e */
[----:B------:R-:W-:Y:S02]  /*2a680*/  @!P1 IMAD.MOV.U32 R34, RZ, RZ, R4 ;  /* 0x000000ffff229224 */ /* 0x000fe400078e0004 */
[----:B------:R-:W-:Y:S01]  /*2a690*/  @!P1 IMAD.MOV.U32 R35, RZ, RZ, R5 ;  /* 0x000000ffff239224 */ /* 0x000fe200078e0005 */
[----:B------:R-:W-:Y:S01]  /*2a6a0*/  CS2R R4, SRZ ;  /* 0x0000000000047805 */ /* 0x000fe2000001ff00 */
[----:B------:R-:W-:Y:S02]  /*2a6b0*/  @!P1 IMAD.MOV.U32 R32, RZ, RZ, R6 ;  /* 0x000000ffff209224 */ /* 0x000fe400078e0006 */
[----:B------:R-:W-:Y:S02]  /*2a6c0*/  @!P1 IMAD.MOV.U32 R33, RZ, RZ, R7 ;  /* 0x000000ffff219224 */ /* 0x000fe400078e0007 */
[----:B------:R-:W-:-:S02]  /*2a6d0*/  @!P1 IMAD.MOV.U32 R20, RZ, RZ, R24 ;  /* 0x000000ffff149224 */ /* 0x000fc400078e0018 */
[----:B------:R-:W-:Y:S02]  /*2a6e0*/  @!P1 IMAD.MOV.U32 R21, RZ, RZ, R25 ;  /* 0x000000ffff159224 */ /* 0x000fe400078e0019 */
[----:B------:R-:W-:Y:S02]  /*2a6f0*/  @!P1 IMAD.MOV.U32 R8, RZ, RZ, R26 ;  /* 0x000000ffff089224 */ /* 0x000fe400078e001a */
[----:B------:R-:W-:Y:S01]  /*2a700*/  @!P1 IMAD.MOV.U32 R9, RZ, RZ, R27 ;  /* 0x000000ffff099224 */ /* 0x000fe200078e001b */
[----:B------:R-:W-:Y:S06]  /*2a710*/  BRA `(.L_x_2566) ;  /* 0xfffffe5800207947 */ /* 0x000fec000383ffff */
.L_x_2350:
[----:B0-----:R0:W1:Y:S02]  /*2a720*/  SYNCS.PHASECHK.TRANS64.TRYWAIT P1, [R16+URZ+0x2e800], R3 ;  /* 0x02e80003100075a7 */ /* 0x001064000802017f */
[----:B-1----:R-:W-:Y:S05]  /*2a730*/  @!P1 NANOSLEEP.SYNCS 0x989680 ;  /* 0x009896800000995d */ /* 0x002fea0003900000 */
[----:B------:R-:W1:Y:S02]  /*2a740*/  @!P1 SYNCS.PHASECHK.TRANS64 P1, [R16+URZ+0x2e800], R3 ;  /* 0x02e80003100095a7 */ /* 0x000e64000802007f */
[----:B-1----:R-:W-:Y:S05]  /*2a750*/  @!P1 BRA `(.L_x_2350) ;  /* 0xfffffffc00f09947 */ /* 0x002fea000383ffff */
[----:B------:R-:W-:Y:S05]  /*2a760*/  BRA `(.L_x_2567) ;  /* 0xfffffe5800947947 */ /* 0x000fea000383ffff */
.L_x_2356:
[----:B-1----:R1:W2:Y:S02]  /*2a770*/  SYNCS.PHASECHK.TRANS64.TRYWAIT P0, [R136+URZ+0x2e830], R3 ;  /* 0x02e83003880075a7 */ /* 0x0022a4000800017f */
[----:B--2---:R-:W-:Y:S05]  /*2a780*/  @!P0 NANOSLEEP.SYNCS 0x989680 ;  /* 0x009896800000895d */ /* 0x004fea0003900000 */
[----:B------:R-:W2:Y:S02]  /*2a790*/  @!P0 SYNCS.PHASECHK.TRANS64 P0, [R136+URZ+0x2e830], R3 ;  /* 0x02e83003880085a7 */ /* 0x000ea4000800007f */
[----:B--2---:R-:W-:Y:S05]  /*2a7a0*/  @!P0 BRA `(.L_x_2356) ;  /* 0xfffffffc00f08947 */ /* 0x004fea000383ffff */
[----:B------:R-:W-:Y:S05]  /*2a7b0*/  BRA `(.L_x_2355) ;  /* 0xfffffe7800f87947 */ /* 0x000fea000383ffff */
.L_x_2362:
[----:B-1----:R1:W2:Y:S02]  /*2a7c0*/  SYNCS.PHASECHK.TRANS64.TRYWAIT P3, [R3+URZ+0x2e830], R0 ;  /* 0x02e83000030075a7 */ /* 0x0022a4000806017f */
[----:B--2---:R-:W-:Y:S05]  /*2a7d0*/  @!P3 NANOSLEEP.SYNCS 0x989680 ;  /* 0x009896800000b95d */ /* 0x004fea0003900000 */
[----:B------:R-:W2:Y:S02]  /*2a7e0*/  @!P3 SYNCS.PHASECHK.TRANS64 P3, [R3+URZ+0x2e830], R0 ;  /* 0x02e830000300b5a7 */ /* 0x000ea4000806007f */
[----:B--2---:R-:W-:Y:S05]  /*2a7f0*/  @!P3 BRA `(.L_x_2362) ;  /* 0xfffffffc00f0b947 */ /* 0x004fea000383ffff */
[----:B------:R-:W-:Y:S05]  /*2a800*/  BRA `(.L_x_2361) ;  /* 0xfffffec000187947 */ /* 0x000fea000383ffff */
.L_x_2366:
[----:B-1----:R1:W2:Y:S02]  /*2a810*/  SYNCS.PHASECHK.TRANS64.TRYWAIT P2, [R3+URZ+0x2e850], R0 ;  /* 0x02e85000030075a7 */ /* 0x0022a4000804017f */
[----:B--2---:R-:W-:Y:S05]  /*2a820*/  @!P2 NANOSLEEP.SYNCS 0x989680 ;  /* 0x009896800000a95d */ /* 0x004fea0003900000 */
[----:B------:R-:W2:Y:S02]  /*2a830*/  @!P2 SYNCS.PHASECHK.TRANS64 P2, [R3+URZ+0x2e850], R0 ;  /* 0x02e850000300a5a7 */ /* 0x000ea4000804007f */
[----:B--2---:R-:W-:Y:S05]  /*2a840*/  @!P2 BRA `(.L_x_2366) ;  /* 0xfffffffc00f0a947 */ /* 0x004fea000383ffff */
[----:B------:R-:W-:Y:S05]  /*2a850*/  BRA `(.L_x_2363) ;  /* 0xfffffed4005c7947 */ /* 0x000fea000383ffff */
.L_x_2374:
[----:B--2---:R2:W3:Y:S02]  /*2a860*/  SYNCS.PHASECHK.TRANS64.TRYWAIT P0, [R0+URZ+0x2e830], R3 ;  /* 0x02e83003000075a7 */ /* 0x0044e4000800017f */
[----:B---3--:R-:W-:Y:S05]  /*2a870*/  @!P0 NANOSLEEP.SYNCS 0x989680 ;  /* 0x009896800000895d */ /* 0x008fea0003900000 */
[----:B------:R-:W3:Y:S02]  /*2a880*/  @!P0 SYNCS.PHASECHK.TRANS64 P0, [R0+URZ+0x2e830], R3 ;  /* 0x02e83003000085a7 */ /* 0x000ee4000800007f */
[----:B---3--:R-:W-:Y:S05]  /*2a890*/  @!P0 BRA `(.L_x_2374) ;  /* 0xfffffffc00f08947 */ /* 0x008fea000383ffff */
[----:B------:R-:W-:Y:S05]  /*2a8a0*/  BRA `(.L_x_2373) ;  /* 0xffffff1000047947 */ /* 0x000fea000383ffff */
.L_x_2378:
[----:B-1----:R1:W2:Y:S02]  /*2a8b0*/  SYNCS.PHASECHK.TRANS64.TRYWAIT P0, [R3+URZ+0x2e850], R0 ;  /* 0x02e85000030075a7 */ /* 0x0022a4000800017f */
[----:B--2---:R-:W-:Y:S05]  /*2a8c0*/  @!P0 NANOSLEEP.SYNCS 0x989680 ;  /* 0x009896800000895d */ /* 0x004fea0003900000 */
[----:B------:R-:W2:Y:S02]  /*2a8d0*/  @!P0 SYNCS.PHASECHK.TRANS64 P0, [R3+URZ+0x2e850], R0 ;  /* 0x02e85000030085a7 */ /* 0x000ea4000800007f */
[----:B--2---:R-:W-:Y:S05]  /*2a8e0*/  @!P0 BRA `(.L_x_2378) ;  /* 0xfffffffc00f08947 */ /* 0x004fea000383ffff */
[----:B------:R-:W-:Y:S05]  /*2a8f0*/  BRA `(.L_x_2375) ;  /* 0xffffff2400487947 */ /* 0x000fea000383ffff */
.L_x_2384:
[----:B---3--:R3:W4:Y:S02]  /*2a900*/  SYNCS.PHASECHK.TRANS64.TRYWAIT P0, [R13+URZ+0x2e850], R4 ;  /* 0x02e850040d0075a7 */ /* 0x008724000800017f */
[----:B----4-:R-:W-:Y:S05]  /*2a910*/  @!P0 NANOSLEEP.SYNCS 0x989680 ;  /* 0x009896800000895d */ /* 0x010fea0003900000 */
[----:B------:R-:W4:Y:S02]  /*2a920*/  @!P0 SYNCS.PHASECHK.TRANS64 P0, [R13+URZ+0x2e850], R4 ;  /* 0x02e850040d0085a7 */ /* 0x000f24000800007f */
[----:B----4-:R-:W-:Y:S05]  /*2a930*/  @!P0 BRA `(.L_x_2384) ;  /* 0xfffffffc00f08947 */ /* 0x010fea000383ffff */
[----:B------:R-:W-:Y:S05]  /*2a940*/  BRA `(.L_x_2383) ;  /* 0xffffff4c00e07947 */ /* 0x000fea000383ffff */
.L_x_2388:
[----:B------:R-:W-:Y:S01]  /*2a950*/  IMAD.MOV.U32 R12, RZ, RZ, R0 ;  /* 0x000000ffff0c7224 */ /* 0x000fe200078e0000 */
[----:B------:R-:W-:Y:S01]  /*2a960*/  SEL R5, R36, R37, P0 ;  /* 0x0000002524057207 */ /* 0x000fe20000000000 */
[----:B------:R-:W-:Y:S01]  /*2a970*/  IMAD.MOV.U32 R11, RZ, RZ, 0x1c1f ;  /* 0x00001c1fff0b7424 */ /* 0x000fe200078e00ff */
[----:B------:R-:W-:Y:S01]  /*2a980*/  SEL R7, R37, R36, P0 ;  /* 0x0000002425077207 */ /* 0x000fe20000000000 */
[----:B------:R-:W-:Y:S01]  /*2a990*/  IMAD.MOV.U32 R15, RZ, RZ, -0x1 ;  /* 0xffffffffff0f7424 */ /* 0x000fe200078e00ff */
[----:B------:R-:W-:Y:S02]  /*2a9a0*/  SEL R9, R33, R32, P0 ;  /* 0x0000002021097207 */ /* 0x000fe40000000000 */
[----:B------:R-:W-:-:S07]  /*2a9b0*/  SEL R21, R32, R33, P0 ;  /* 0x0000002120157207 */ /* 0x000fce0000000000 */
[----:B-1---5:R-:W-:Y:S05]  /*2a9c0*/  WARPSYNC.COLLECTIVE R15, `(.L_x_2568) ;  /* 0x000000000f087348 */ /* 0x022fea0003c00000 */
[----:B------:R0:W2:Y:S02]  /*2a9d0*/  SHFL.IDX P6, R14, R13, R12, R11 ;  /* 0x0000000c0d0e7389 */ /* 0x0000a400000c000b */
[----:B012--5:R-:W-:Y:S01]  /*2a9e0*/  ENDCOLLECTIVE ;  /* 0x000000000000791b */ /* 0x027fe20003800000 */
.L_x_2568:
        /* <DEDUP_REMOVED lines=8> */
[----:B------:R-:W-:Y:S02]  /*2aa70*/  MOV R12, R2 ;  /* 0x00000002000c7202 */ /* 0x000fe40000000f00 */
        /* <DEDUP_REMOVED lines=9> */
.L_x_2569:
        /* <DEDUP_REMOVED lines=19> */
.L_x_2570:
[----:B------:R-:W-:Y:S02]  /*2ac40*/  SEL R69, R69, R70, P0 ;  /* 0x0000004645457207 */ /* 0x000fe40000000000 */
        /* <DEDUP_REMOVED lines=8> */
.L_x_2571:
[----:B------:R-:W-:Y:S02]  /*2acd0*/  IMAD.MOV.U32 R13, RZ, RZ, R9 ;  /* 0x000000ffff0d7224 */ /* 0x000fe400078e0009 */
[----:B------:R-:W-:Y:S02]  /*2ace0*/  IMAD.MOV.U32 R12, RZ, RZ, R0 ;  /* 0x000000ffff0c7224 */ /* 0x000fe400078e0000 */
[----:B------:R-:W-:-:S07]  /*2acf0*/  IMAD.MOV.U32 R7, RZ, RZ, R14 ;  /* 0x000000ffff077224 */ /* 0x000fce00078e000e */
[----:B------:R-:W-:Y:S05]  /*2ad00*/  WARPSYNC.COLLECTIVE R15, `(.L_x_2572) ;  /* 0x000000000f087348 */ /* 0x000fea0003c00000 */
[----:B------:R0:W1:Y:S02]  /*2ad10*/  SHFL.IDX P6, R14, R13, R12, R11 ;  /* 0x0000000c0d0e7389 */ /* 0x00006400000c000b */
[----:B01----:R-:W-:Y:S01]  /*2ad20*/  ENDCOLLECTIVE ;  /* 0x000000000000791b */ /* 0x003fe20003800000 */
.L_x_2572:
        /* <DEDUP_REMOVED lines=8> */
.L_x_2573:
[----:B------:R-:W-:Y:S02]  /*2adb0*/  IMAD.MOV.U32 R13, RZ, RZ, R25 ;  /* 0x000000ffff0d7224 */ /* 0x000fe400078e0019 */
[----:B------:R-:W-:Y:S02]  /*2adc0*/  IMAD.MOV.U32 R12, RZ, RZ, R0 ;  /* 0x000000ffff0c7224 */ /* 0x000fe400078e0000 */
[----:B------:R-:W-:-:S07]  /*2add0*/  IMAD.MOV.U32 R21, RZ, RZ, R14 ;  /* 0x000000ffff157224 */ /* 0x000fce00078e000e */
[----:B------:R-:W-:Y:S05]  /*2ade0*/  WARPSYNC.COLLECTIVE R15, `(.L_x_2574) ;  /* 0x000000000f087348 */ /* 0x000fea0003c00000 */
[----:B------:R0:W1:Y:S02]  /*2adf0*/  SHFL.IDX P6, R14, R13, R12, R11 ;  /* 0x0000000c0d0e7389 */ /* 0x00006400000c000b */
[----:B01----:R-:W-:Y:S01]  /*2ae00*/  ENDCOLLECTIVE ;  /* 0x000000000000791b */ /* 0x003fe20003800000 */
.L_x_2574:
        /* <DEDUP_REMOVED lines=8> */
.L_x_2575:
[----:B------:R-:W-:Y:S02]  /*2ae90*/  IMAD.MOV.U32 R13, RZ, RZ, R29 ;  /* 0x000000ffff0d7224 */ /* 0x000fe400078e001d */
[----:B------:R-:W-:Y:S02]  /*2aea0*/  IMAD.MOV.U32 R12, RZ, RZ, R0 ;  /* 0x000000ffff0c7224 */ /* 0x000fe400078e0000 */
[----:B------:R-:W-:-:S07]  /*2aeb0*/  IMAD.MOV.U32 R27, RZ, RZ, R14 ;  /* 0x000000ffff1b7224 */ /* 0x000fce00078e000e */
[----:B------:R-:W-:Y:S05]  /*2aec0*/  WARPSYNC.COLLECTIVE R15, `(.L_x_2576) ;  /* 0x000000000f087348 */ /* 0x000fea0003c00000 */
[----:B------:R0:W1:Y:S02]  /*2aed0*/  SHFL.IDX P6, R14, R13, R12, R11 ;  /* 0x0000000c0d0e7389 */ /* 0x00006400000c000b */
[----:B01----:R-:W-:Y:S01]  /*2aee0*/  ENDCOLLECTIVE ;  /* 0x000000000000791b */ /* 0x003fe20003800000 */
.L_x_2576:
        /* <DEDUP_REMOVED lines=8> */
.L_x_2577:
[----:B------:R-:W-:Y:S02]  /*2af70*/  IMAD.MOV.U32 R13, RZ, RZ, R33 ;  /* 0x000000ffff0d7224 */ /* 0x000fe400078e0021 */
[----:B------:R-:W-:Y:S02]  /*2af80*/  IMAD.MOV.U32 R12, RZ, RZ, R0 ;  /* 0x000000ffff0c7224 */ /* 0x000fe400078e0000 */
[----:B------:R-:W-:-:S07]  /*2af90*/  IMAD.MOV.U32 R31, RZ, RZ, R14 ;  /* 0x000000ffff1f7224 */ /* 0x000fce00078e000e */
[----:B------:R-:W-:Y:S05]  /*2afa0*/  WARPSYNC.COLLECTIVE R15, `(.L_x_2578) ;  /* 0x000000000f087348 */ /* 0x000fea0003c00000 */
[----:B------:R0:W1:Y:S02]  /*2afb0*/  SHFL.IDX P6, R14, R13, R12, R11 ;  /* 0x0000000c0d0e7389 */ /* 0x00006400000c000b */
[----:B01----:R-:W-:Y:S01]  /*2afc0*/  ENDCOLLECTIVE ;  /* 0x000000000000791b */ /* 0x003fe20003800000 */
.L_x_2578:
        /* <DEDUP_REMOVED lines=8> */
.L_x_2579:
[----:B------:R-:W-:Y:S02]  /*2b050*/  IMAD.MOV.U32 R13, RZ, RZ, R37 ;  /* 0x000000ffff0d7224 */ /* 0x000fe400078e0025 */
[----:B------:R-:W-:Y:S02]  /*2b060*/  IMAD.MOV.U32 R12, RZ, RZ, R0 ;  /* 0x000000ffff0c7224 */ /* 0x000fe400078e0000 */
[----:B------:R-:W-:-:S07]  /*2b070*/  IMAD.MOV.U32 R35, RZ, RZ, R14 ;  /* 0x000000ffff237224 */ /* 0x000fce00078e000e */
[----:B------:R-:W-:Y:S05]  /*2b080*/  WARPSYNC.COLLECTIVE R15, `(.L_x_2580) ;  /* 0x000000000f087348 */ /* 0x000fea0003c00000 */
[----:B------:R0:W1:Y:S02]  /*2b090*/  SHFL.IDX P6, R14, R13, R12, R11 ;  /* 0x0000000c0d0e7389 */ /* 0x00006400000c000b */
[----:B01----:R-:W-:Y:S01]  /*2b0a0*/  ENDCOLLECTIVE ;  /* 0x000000000000791b */ /* 0x003fe20003800000 */
.L_x_2580:
        /* <DEDUP_REMOVED lines=8> */
.L_x_2581:
[----:B------:R-:W-:Y:S02]  /*2b130*/  IMAD.MOV.U32 R13, RZ, RZ, R41 ;  /* 0x000000ffff0d7224 */ /* 0x000fe400078e0029 */
[----:B------:R-:W-:Y:S02]  /*2b140*/  IMAD.MOV.U32 R12, RZ, RZ, R0 ;  /* 0x000000ffff0c7224 */ /* 0x000fe400078e0000 */
[----:B------:R-:W-:-:S07]  /*2b150*/  IMAD.MOV.U32 R20, RZ, RZ, R14 ;  /* 0x000000ffff147224 */ /* 0x000fce00078e000e */
[----:B------:R-:W-:Y:S05]  /*2b160*/  WARPSYNC.COLLECTIVE R15, `(.L_x_2582) ;  /* 0x000000000f087348 */ /* 0x000fea0003c00000 */
[----:B------:R0:W1:Y:S02]  /*2b170*/  SHFL.IDX P6, R14, R13, R12, R11 ;  /* 0x0000000c0d0e7389 */ /* 0x00006400000c000b */
[----:B01----:R-:W-:Y:S01]  /*2b180*/  ENDCOLLECTIVE ;  /* 0x000000000000791b */ /* 0x003fe20003800000 */
.L_x_2582:
[----:B------:R-:W-:Y:S02]  /*2b190*/  IMAD.MOV.U32 R13, RZ, RZ, R43 ;  /* 0x000000ffff0d7224 */ /* 0x000fe400078e002b */
[----:B------:R-:W-:Y:S02]  /*2b1a0*/  IMAD.MOV.U32 R12, RZ, RZ, R2 ;  /* 0x000000ffff0c7224 */ /* 0x000fe400078e0002 */
[----:B------:R-:W-:-:S07]  /*2b1b0*/  IMAD.MOV.U32 R41, RZ, RZ, R14 ;  /* 0x000000ffff297224 */ /* 0x000fce00078e000e */
[----:B------:R-:W-:Y:S05]  /*2b1c0*/  WARPSYNC.COLLECTIVE R15, `(.L_x_2583) ;  /* 0x000000000f087348 */ /* 0x000fea0003c00000 */
[----:B------:R0:W1:Y:S02]  /*2b1d0*/  SHFL.IDX P6, R14, R13, R12, R11 ;  /* 0x0000000c0d0e7389 */ /* 0x00006400000c000b */
[----:B01----:R-:W-:Y:S01]  /*2b1e0*/  ENDCOLLECTIVE ;  /* 0x000000000000791b */ /* 0x003fe20003800000 */
.L_x_2583:
[----:B------:R-:W-:Y:S02]  /*2b1f0*/  IMAD.MOV.U32 R13, RZ, RZ, R45 ;  /* 0x000000ffff0d7224 */ /* 0x000fe400078e002d */
[----:B------:R-:W-:Y:S02]  /*2b200*/  IMAD.MOV.U32 R12, RZ, RZ, R0 ;  /* 0x000000ffff0c7224 */ /* 0x000fe400078e0000 */
[----:B------:R-:W-:-:S07]  /*2b210*/  IMAD.MOV.U32 R42, RZ, RZ, R14 ;  /* 0x000000ffff2a7224 */ /* 0x000fce00078e000e */
[----:B------:R-:W-:Y:S05]  /*2b220*/  WARPSYNC.COLLECTIVE R15, `(.L_x_2584) ;  /* 0x000000000f087348 */ /* 0x000fea0003c00000 */
[----:B------:R0:W1:Y:S02]  /*2b230*/  SHFL.IDX P6, R14, R13, R12, R11 ;  /* 0x0000000c0d0e7389 */ /* 0x00006400000c000b */
[----:B01----:R-:W-:Y:S01]  /*2b240*/  ENDCOLLECTIVE ;  /* 0x000000000000791b */ /* 0x003fe20003800000 */
.L_x_2584:
[----:B------:R-:W-:Y:S02]  /*2b250*/  SEL R40, R41, R42, P0 ;  /* 0x0000002a29287207 */ /* 0x000fe40000000000 */
[----:B------:R-:W-:Y:S01]  /*2b260*/  SEL R42, R42, R41, P0 ;  /* 0x000000292a2a7207 */ /* 0x000fe20000000000 */
[----:B------:R-:W-:Y:S02]  /*2b270*/  IMAD.MOV.U32 R13, RZ, RZ, R47 ;  /* 0x000000ffff0d7224 */ /* 0x000fe400078e002f */
[----:B------:R-:W-:Y:S02]  /*2b280*/  IMAD.MOV.U32 R12, RZ, RZ, R2 ;  /* 0x000000ffff0c7224 */ /* 0x000fe400078e0002 */
[----:B------:R-:W-:Y:S02]  /*2b290*/  IMAD.MOV.U32 R47, RZ, RZ, RZ ;  /* 0x000000ffff2f7224 */ /* 0x000fe400078e00ff */
[----:B------:R-:W-:-:S07]  /*2b2a0*/  IMAD.MOV.U32 R45, RZ, RZ, R14 ;  /* 0x000000ffff2d7224 */ /* 0x000fce00078e000e */
[----:B------:R-:W-:Y:S05]  /*2b2b0*/  WARPSYNC.COLLECTIVE R15, `(.L_x_2585) ;  /* 0x000000000f087348 */ /* 0x000fea0003c00000 */
[----:B------:R0:W1:Y:S02]  /*2b2c0*/  SHFL.IDX P6, R14, R13, R12, R11 ;  /* 0x0000000c0d0e7389 */ /* 0x00006400000c000b */
[----:B01----:R-:W-:Y:S01]  /*2b2d0*/  ENDCOLLECTIVE ;  /* 0x000000000000791b */ /* 0x003fe20003800000 */
.L_x_2585:
[----:B------:R-:W-:Y:S02]  /*2b2e0*/  IMAD.MOV.U32 R13, RZ, RZ, R49 ;  /* 0x000000ffff0d7224 */ /* 0x000fe400078e0031 */
[----:B------:R-:W-:Y:S02]  /*2b2f0*/  IMAD.MOV.U32 R12, RZ, RZ, R0 ;  /* 0x000000ffff0c7224 */ /* 0x000fe400078e0000 */
[----:B------:R-:W-:-:S07]  /*2b300*/  IMAD.MOV.U32 R44, RZ, RZ, R14 ;  /* 0x000000ffff2c7224 */ /* 0x000fce00078e000e */
[----:B------:R-:W-:Y:S05]  /*2b310*/  WARPSYNC.COLLECTIVE R15, `(.L_x_2586) ;  /* 0x000000000f087348 */ /* 0x000fea0003c00000 */
[----:B------:R0:W1:Y:S02]  /*2b320*/  SHFL.IDX P6, R14, R13, R12, R11 ;  /* 0x0000000c0d0e7389 */ /* 0x00006400000c000b */
[----:B01----:R-:W-:Y:S01]  /*2b330*/  ENDCOLLECTIVE ;  /* 0x000000000000791b */ /* 0x003fe20003800000 */
.L_x_2586:
        /* <DEDUP_REMOVED lines=8> */
.L_x_2587:
[----:B------:R-:W-:Y:S02]  /*2b3c0*/  IMAD.MOV.U32 R13, RZ, RZ, R53 ;  /* 0x000000ffff0d7224 */ /* 0x000fe400078e0035 */
[----:B------:R-:W-:Y:S02]  /*2b3d0*/  IMAD.MOV.U32 R12, RZ, RZ, R0 ;  /* 0x000000ffff0c7224 */ /* 0x000fe400078e0000 */
[----:B------:R-:W-:-:S07]  /*2b3e0*/  IMAD.MOV.U32 R46, RZ, RZ, R14 ;  /* 0x000000ffff2e7224 */ /* 0x000fce00078e000e */
[----:B------:R-:W-:Y:S05]  /*2b3f0*/  WARPSYNC.COLLECTIVE R15, `(.L_x_2588) ;  /* 0x000000000f087348 */ /* 0x000fea0003c00000 */
[----:B------:R0:W1:Y:S02]  /*2b400*/  SHFL.IDX P6, R14, R13, R12, R11 ;  /* 0x0000000c0d0e7389 */ /* 0x00006400000c000b */
[----:B01----:R-:W-:Y:S01]  /*2b410*/  ENDCOLLECTIVE ;  /* 0x000000000000791b */ /* 0x003fe20003800000 */
.L_x_2588:
[----:B------:R-:W-:Y:S01]  /*2b420*/  SEL R9, R49, R46, P0 ;  /* 0x0000002e31097207 */ /* 0x000fe20000000000 */
[----:B------:R-:W-:Y:S02]  /*2b430*/  IMAD.MOV.U32 R13, RZ, RZ, R55 ;  /* 0x000000ffff0d7224 */ /* 0x000fe400078e0037 */
[----:B------:R-:W-:Y:S02]  /*2b440*/  IMAD.MOV.U32 R12, RZ, RZ, R2 ;  /* 0x000000ffff0c7224 */ /* 0x000fe400078e0002 */
[----:B------:R-:W-:-:S07]  /*2b450*/  IMAD.MOV.U32 R53, RZ, RZ, R14 ;  /* 0x000000ffff357224 */ /* 0x000fce00078e000e */
[----:B------:R-:W-:Y:S05]  /*2b460*/  WARPSYNC.COLLECTIVE R15, `(.L_x_2589) ;  /* 0x000000000f087348 */ /* 0x000fea0003c00000 */
[----:B------:R0:W1:Y:S02]  /*2b470*/  SHFL.IDX P6, R14, R13, R12, R11 ;  /* 0x0000000c0d0e7389 */ /* 0x00006400000c000b */
[----:B01----:R-:W-:Y:S01]  /*2b480*/  ENDCOLLECTIVE ;  /* 0x000000000000791b */ /* 0x003fe20003800000 */
.L_x_2589:
[----:B------:R-:W-:Y:S02]  /*2b490*/  IMAD.MOV.U32 R13, RZ, RZ, R59 ;  /* 0x000000ffff0d7224 */ /* 0x000fe400078e003b */
[----:B------:R-:W-:Y:S02]  /*2b4a0*/  IMAD.MOV.U32 R12, RZ, RZ, R0 ;  /* 0x000000ffff0c7224 */ /* 0x000fe400078e0000 */
[----:B------:R-:W-:-:S07]  /*2b4b0*/  IMAD.MOV.U32 R48, RZ, RZ, R14 ;  /* 0x000000ffff307224 */ /* 0x000fce00078e000e */
[----:B------:R-:W-:Y:S05]  /*2b4c0*/  WARPSYNC.COLLECTIVE R15, `(.L_x_2590) ;  /* 0x000000000f087348 */ /* 0x000fea0003c00000 */
[----:B------:R0:W1:Y:S02]  /*2b4d0*/  SHFL.IDX P6, R14, R13, R12, R11 ;  /* 0x0000000c0d0e7389 */ /* 0x00006400000c000b */
[----:B01----:R-:W-:Y:S01]  /*2b4e0*/  ENDCOLLECTIVE ;  /* 0x000000000000791b */ /* 0x003fe20003800000 */
.L_x_2590:
        /* <DEDUP_REMOVED lines=8> */
.L_x_2591:
[----:B------:R-:W-:Y:S02]  /*2b570*/  IMAD.MOV.U32 R13, RZ, RZ, R63 ;  /* 0x000000ffff0d7224 */ /* 0x000fe400078e003f */
[----:B------:R-:W-:Y:S02]  /*2b580*/  IMAD.MOV.U32 R12, RZ, RZ, R0 ;  /* 0x000000ffff0c7224 */ /* 0x000fe400078e0000 */
[----:B------:R-:W-:-:S07]  /*2b590*/  IMAD.MOV.U32 R50, RZ, RZ, R14 ;  /* 0x000000ffff327224 */ /* 0x000fce00078e000e */
[----:B------:R-:W-:Y:S05]  /*2b5a0*/  WARPSYNC.COLLECTIVE R15, `(.L_x_2592) ;  /* 0x000000000f087348 */ /* 0x000fea0003c00000 */
[----:B------:R0:W1:Y:S02]  /*2b5b0*/  SHFL.IDX P6, R14, R13, R12, R11 ;  /* 0x0000000c0d0e7389 */ /* 0x00006400000c000b */
[----:B01----:R-:W-:Y:S01]  /*2b5c0*/  ENDCOLLECTIVE ;  /* 0x000000000000791b */ /* 0x003fe20003800000 */
.L_x_2592:
        /* <DEDUP_REMOVED lines=8> */
.L_x_2593:
[----:B------:R-:W-:Y:S02]  /*2b650*/  IMAD.MOV.U32 R13, RZ, RZ, R67 ;  /* 0x000000ffff0d7224 */ /* 0x000fe400078e0043 */
[----:B------:R-:W-:Y:S02]  /*2b660*/  IMAD.MOV.U32 R12, RZ, RZ, R0 ;  /* 0x000000ffff0c7224 */ /* 0x000fe400078e0000 */
[----:B------:R-:W-:-:S07]  /*2b670*/  IMAD.MOV.U32 R52, RZ, RZ, R14 ;  /* 0x000000ffff347224 */ /* 0x000fce00078e000e */
[----:B------:R-:W-:Y:S05]  /*2b680*/  WARPSYNC.COLLECTIVE R15, `(.L_x_2594) ;  /* 0x000000000f087348 */ /* 0x000fea0003c00000 */
[----:B------:R0:W1:Y:S02]  /*2b690*/  SHFL.IDX P6, R14, R13, R12, R11 ;  /* 0x0000000c0d0e7389 */ /* 0x00006400000c000b */
[----:B01----:R-:W-:Y:S01]  /*2b6a0*/  ENDCOLLECTIVE ;  /* 0x000000000000791b */ /* 0x003fe20003800000 */
.L_x_2594:
        /* <DEDUP_REMOVED lines=8> */
.L_x_2595:
[----:B------:R-:W-:Y:S02]  /*2b730*/  IMAD.MOV.U32 R13, RZ, RZ, R71 ;  /* 0x000000ffff0d7224 */ /* 0x000fe400078e0047 */
[----:B------:R-:W-:Y:S02]  /*2b740*/  IMAD.MOV.U32 R12, RZ, RZ, R0 ;  /* 0x000000ffff0c7224 */ /* 0x000fe400078e0000 */
[----:B------:R-:W-:-:S07]  /*2b750*/  IMAD.MOV.U32 R54, RZ, RZ, R14 ;  /* 0x000000ffff367224 */ /* 0x000fce00078e000e */
[----:B------:R-:W-:Y:S05]  /*2b760*/  WARPSYNC.COLLECTIVE R15, `(.L_x_2596) ;  /* 0x000000000f087348 */ /* 0x000fea0003c00000 */
[----:B------:R0:W1:Y:S02]  /*2b770*/  SHFL.IDX P6, R14, R13, R12, R11 ;  /* 0x0000000c0d0e7389 */ /* 0x00006400000c000b */
[----:B01----:R-:W-:Y:S01]  /*2b780*/  ENDCOLLECTIVE ;  /* 0x000000000000791b */ /* 0x003fe20003800000 */
.L_x_2596:
[----:B------:R-:W-:Y:S01]  /*2b790*/  SEL R39, R54, R67, P0 ;  /* 0x0000004336277207 */ /* 0x000fe20000000000 */
[----:B------:R-:W-:Y:S02]  /*2b7a0*/  IMAD.MOV.U32 R13, RZ, RZ, R73 ;  /* 0x000000ffff0d7224 */ /* 0x000fe400078e0049 */
[----:B------:R-:W-:Y:S02]  /*2b7b0*/  IMAD.MOV.U32 R12, RZ, RZ, R2 ;  /* 0x000000ffff0c7224 */ /* 0x000fe400078e0002 */
[----:B------:R-:W-:-:S07]  /*2b7c0*/  IMAD.MOV.U32 R71, RZ, RZ, R14 ;  /* 0x000000ffff477224 */ /* 0x000fce00078e000e */
[----:B------:R-:W-:Y:S05]  /*2b7d0*/  WARPSYNC.COLLECTIVE R15, `(.L_x_2597) ;  /* 0x000000000f087348 */ /* 0x000fea0003c00000 */
[----:B------:R0:W1:Y:S02]  /*2b7e0*/  SHFL.IDX P6, R14, R13, R12, R11 ;  /* 0x0000000c0d0e7389 */ /* 0x00006400000c000b */
[----:B01----:R-:W-:Y:S01]  /*2b7f0*/  ENDCOLLECTIVE ;  /* 0x000000000000791b */ /* 0x003fe20003800000 */
.L_x_2597:
[----:B------:R-:W-:Y:S02]  /*2b800*/  IMAD.MOV.U32 R13, RZ, RZ, R75 ;  /* 0x000000ffff0d7224 */ /* 0x000fe400078e004b */
[----:B------:R-:W-:Y:S02]  /*2b810*/  IMAD.MOV.U32 R12, RZ, RZ, R0 ;  /* 0x000000ffff0c7224 */ /* 0x000fe400078e0000 */
[----:B------:R-:W-:-:S07]  /*2b820*/  IMAD.MOV.U32 R58, RZ, RZ, R14 ;  /* 0x000000ffff3a7224 */ /* 0x000fce00078e000e */
[----:B------:R-:W-:Y:S05]  /*2b830*/  WARPSYNC.COLLECTIVE R15, `(.L_x_2598) ;  /* 0x000000000f087348 */ /* 0x000fea0003c00000 */
[----:B------:R0:W1:Y:S02]  /*2b840*/  SHFL.IDX P6, R14, R13, R12, R11 ;  /* 0x0000000c0d0e7389 */ /* 0x00006400000c000b */
[----:B01----:R-:W-:Y:S01]  /*2b850*/  ENDCOLLECTIVE ;  /* 0x000000000000791b */ /* 0x003fe20003800000 */
.L_x_2598:
[----:B------:R-:W-:Y:S02]  /*2b860*/  IMAD.MOV.U32 R13, RZ, RZ, R77 ;  /* 0x000000ffff0d7224 */ /* 0x000fe400078e004d */
[----:B------:R-:W-:Y:S02]  /*2b870*/  IMAD.MOV.U32 R12, RZ, RZ, R2 ;  /* 0x000000ffff0c7224 */ /* 0x000fe400078e0002 */
[----:B------:R-:W-:-:S07]  /*2b880*/  IMAD.MOV.U32 R75, RZ, RZ, R14 ;  /* 0x000000ffff4b7224 */ /* 0x000fce00078e000e */
[----:B------:R-:W-:Y:S05]  /*2b890*/  WARPSYNC.COLLECTIVE R15, `(.L_x_2599) ;  /* 0x000000000f087348 */ /* 0x000fea0003c00000 */
[----:B------:R0:W1:Y:S02]  /*2b8a0*/  SHFL.IDX P6, R14, R13, R12, R11 ;  /* 0x0000000c0d0e7389 */ /* 0x00006400000c000b */
[----:B01----:R-:W-:Y:S01]  /*2b8b0*/  ENDCOLLECTIVE ;  /* 0x000000000000791b */ /* 0x003fe20003800000 */
.L_x_2599:
        /* <DEDUP_REMOVED lines=8> */
.L_x_2400:
[----:B------:R-:W-:Y:S02]  /*2b940*/  IMAD.MOV.U32 R13, RZ, RZ, R3 ;  /* 0x000000ffff0d7224 */ /* 0x000fe400078e0003 */
[----:B------:R-:W-:Y:S02]  /*2b950*/  IMAD.MOV.U32 R12, RZ, RZ, RZ ;  /* 0x000000ffff0c7224 */ /* 0x000fe400078e00ff */
[----:B------:R-:W-:Y:S02]  /*2b960*/  IMAD.MOV.U32 R11, RZ, RZ, 0x181f ;  /* 0x0000181fff0b7424 */ /* 0x000fe400078e00ff */
[----:B------:R-:W-:-:S07]  /*2b970*/  IMAD.MOV.U32 R15, RZ, RZ, -0x1 ;  /* 0xffffffffff0f7424 */ /* 0x000fce00078e00ff */
[----:B-1----:R-:W-:Y:S05]  /*2b980*/  WARPSYNC.COLLECTIVE R15, `(.L_x_2601) ;  /* 0x000000000f087348 */ /* 0x002fea0003c00000 */
[----:B------:R0:W2:Y:S02]  /*2b990*/  SHFL.IDX P6, R14, R13, R12, R11 ;  /* 0x0000000c0d0e7389 */ /* 0x0000a400000c000b */
[----:B012---:R-:W-:Y:S01]  /*2b9a0*/  ENDCOLLECTIVE ;  /* 0x000000000000791b */ /* 0x007fe20003800000 */
.L_x_2601:
[----:B------:R-:W-:Y:S02]  /*2b9b0*/  IMAD.MOV.U32 R13, RZ, RZ, R2 ;  /* 0x000000ffff0d7224 */ /* 0x000fe400078e0002 */
[----:B------:R-:W-:-:S07]  /*2b9c0*/  IMAD.MOV.U32 R0, RZ, RZ, R14 ;  /* 0x000000ffff007224 */ /* 0x000fce00078e000e */
[----:B------:R-:W-:Y:S05]  /*2b9d0*/  WARPSYNC.COLLECTIVE R15, `(.L_x_2602) ;  /* 0x000000000f087348 */ /* 0x000fea0003c00000 */
[----:B------:R0:W1:Y:S02]  /*2b9e0*/  SHFL.IDX P6, R14, R13, R12, R11 ;  /* 0x0000000c0d0e7389 */ /* 0x00006400000c000b */
[----:B01----:R-:W-:Y:S01]  /*2b9f0*/  ENDCOLLECTIVE ;  /* 0x000000000000791b */ /* 0x003fe20003800000 */
.L_x_2602:
[----:B------:R-:W-:Y:S05]  /*2ba00*/  BRA `(.L_x_2603) ;  /* 0xffffff7000187947 */ /* 0x000fea000383ffff */
.L_x_2403:
[----:B------:R-:W-:Y:S01]  /*2ba10*/  BSSY B1, `(.L_x_2604) ;  /* 0x0000008000017945 */ /* 0x000fe20003800000 */
[----:B------:R-:W-:Y:S02]  /*2ba20*/  IMAD.MOV.U32 R13, RZ, RZ, R3 ;  /* 0x000000ffff0d7224 */ /* 0x000fe400078e0003 */
[----:B------:R-:W-:Y:S02]  /*2ba30*/  IMAD.MOV.U32 R12, RZ, RZ, 0x1 ;  /* 0x00000001ff0c7424 */ /* 0x000fe400078e00ff */
[----:B------:R-:W-:Y:S02]  /*2ba40*/  IMAD.MOV.U32 R11, RZ, RZ, 0x181f ;  /* 0x0000181fff0b7424 */ /* 0x000fe400078e00ff */
[----:B--2---:R-:W-:-:S07]  /*2ba50*/  IMAD.MOV.U32 R15, RZ, RZ, -0x1 ;  /* 0xffffffffff0f7424 */ /* 0x004fce00078e00ff */
[----:B01-3--:R-:W-:Y:S05]  /*2ba60*/  WARPSYNC.COLLECTIVE R15, `(.L_x_2605) ;  /* 0x000000000f087348 */ /* 0x00bfea0003c00000 */
[----:B---3--:R2:W3:Y:S02]  /*2ba70*/  SHFL.IDX P6, R14, R13, R12, R11 ;  /* 0x0000000c0d0e7389 */ /* 0x0084e400000c000b */
[----:B0123--:R-:W-:Y:S01]  /*2ba80*/  ENDCOLLECTIVE ;  /* 0x000000000000791b */ /* 0x00ffe20003800000 */
.L_x_2605:
[----:B------:R-:W-:Y:S05]  /*2ba90*/  BSYNC B1 ;  /* 0x0000000000017941 */ /* 0x000fea0003800000 */
.L_x_2604:
        /* <DEDUP_REMOVED lines=8> */
.L_x_2606:
[----:B------:R-:W-:Y:S05]  /*2bb20*/  BRA `(.L_x_2607) ;  /* 0xffffff7000287947 */ /* 0x000fea000383ffff */
.L_x_2406:
[----:B------:R-:W-:Y:S01]  /*2bb30*/  BSSY B1, `(.L_x_2608) ;  /* 0x0000008000017945 */ /* 0x000fe20003800000 */
[----:B------:R-:W-:Y:S02]  /*2bb40*/  IMAD.MOV.U32 R13, RZ, RZ, R3 ;  /* 0x000000ffff0d7224 */ /* 0x000fe400078e0003 */
[----:B------:R-:W-:Y:S02]  /*2bb50*/  IMAD.MOV.U32 R12, RZ, RZ, 0x2 ;  /* 0x00000002ff0c7424 */ /* 0x000fe400078e00ff */
[----:B------:R-:W-:Y:S02]  /*2bb60*/  IMAD.MOV.U32 R11, RZ, RZ, 0x181f ;  /* 0x0000181fff0b7424 */ /* 0x000fe400078e00ff */
[----:B---3--:R-:W-:-:S07]  /*2bb70*/  IMAD.MOV.U32 R15, RZ, RZ, -0x1 ;  /* 0xffffffffff0f7424 */ /* 0x008fce00078e00ff */
[----:B012-4-:R-:W-:Y:S05]  /*2bb80*/  WARPSYNC.COLLECTIVE R15, `(.L_x_2609) ;  /* 0x000000000f087348 */ /* 0x017fea0003c00000 */
[----:B------:R3:W0:Y:S02]  /*2bb90*/  SHFL.IDX P6, R14, R13, R12, R11 ;  /* 0x0000000c0d0e7389 */ /* 0x00062400000c000b */
[----:B01234-:R-:W-:Y:S01]  /*2bba0*/  ENDCOLLECTIVE ;  /* 0x000000000000791b */ /* 0x01ffe20003800000 */
.L_x_2609:
[----:B------:R-:W-:Y:S05]  /*2bbb0*/  BSYNC B1 ;  /* 0x0000000000017941 */ /* 0x000fea0003800000 */
.L_x_2608:
        /* <DEDUP_REMOVED lines=8> */
.L_x_2610:
[----:B------:R-:W-:Y:S05]  /*2bc40*/  BRA `(.L_x_2611) ;  /* 0xffffff7000347947 */ /* 0x000fea000383ffff */
.L_x_2409:
[----:B------:R-:W-:Y:S01]  /*2bc50*/  BSSY B1, `(.L_x_2612) ;  /* 0x0000008000017945 */ /* 0x000fe20003800000 */
[----:B------:R-:W-:Y:S02]  /*2bc60*/  IMAD.MOV.U32 R13, RZ, RZ, R3 ;  /* 0x000000ffff0d7224 */ /* 0x000fe400078e0003 */
[----:B------:R-:W-:Y:S02]  /*2bc70*/  IMAD.MOV.U32 R12, RZ, RZ, 0x3 ;  /* 0x00000003ff0c7424 */ /* 0x000fe400078e00ff */
[----:B------:R-:W-:Y:S02]  /*2bc80*/  IMAD.MOV.U32 R11, RZ, RZ, 0x181f ;  /* 0x0000181fff0b7424 */ /* 0x000fe400078e00ff */
[----:B0-----:R-:W-:-:S07]  /*2bc90*/  IMAD.MOV.U32 R15, RZ, RZ, -0x1 ;  /* 0xffffffffff0f7424 */ /* 0x001fce00078e00ff */
[----:B-1234-:R-:W-:Y:S05]  /*2bca0*/  WARPSYNC.COLLECTIVE R15, `(.L_x_2613) ;  /* 0x000000000f087348 */ /* 0x01efea0003c00000 */
[----:B---3--:R0:W3:Y:S02]  /*2bcb0*/  SHFL.IDX P6, R14, R13, R12, R11 ;  /* 0x0000000c0d0e7389 */ /* 0x0080e400000c000b */
[----:B01234-:R-:W-:Y:S01]  /*2bcc0*/  ENDCOLLECTIVE ;  /* 0x000000000000791b */ /* 0x01ffe20003800000 */
.L_x_2613:
[----:B------:R-:W-:Y:S05]  /*2bcd0*/  BSYNC B1 ;  /* 0x0000000000017941 */ /* 0x000fea0003800000 */
.L_x_2612:
        /* <DEDUP_REMOVED lines=8> */
.L_x_2614:
[----:B------:R-:W-:Y:S05]  /*2bd60*/  BRA `(.L_x_2615) ;  /* 0xffffff7000407947 */ /* 0x000fea000383ffff */
.L_x_2426:
[----:B------:R-:W2:Y:S01]  /*2bd70*/  S2R R9, SR_TID.X ;  /* 0x0000000000097919 */ /* 0x000ea20000002100 */
[----:B------:R-:W-:Y:S01]  /*2bd80*/  BSSY B1, `(.L_x_2616) ;  /* 0x000000a000017945 */ /* 0x000fe20003800000 */
[----:B------:R-:W-:Y:S02]  /*2bd90*/  IMAD.MOV.U32 R12, RZ, RZ, RZ ;  /* 0x000000ffff0c7224 */ /* 0x000fe400078e00ff */
[----:B-1----:R-:W-:Y:S02]  /*2bda0*/  IMAD.MOV.U32 R11, RZ, RZ, 0x1f ;  /* 0x0000001fff0b7424 */ /* 0x002fe400078e00ff */
[----:B------:R-:W-:Y:S01]  /*2bdb0*/  IMAD.MOV.U32 R15, RZ, RZ, -0x1 ;  /* 0xffffffffff0f7424 */ /* 0x000fe200078e00ff */
[----:B--2---:R-:W-:-:S04]  /*2bdc0*/  SHF.R.U32.HI R9, RZ, 0x5, R9 ;  /* 0x00000005ff097819 */ /* 0x004fc80000011609 */
[----:B------:R-:W-:-:S05]  /*2bdd0*/  LOP3.LUT R9, R9, 0x3, RZ, 0xc0, !PT ;  /* 0x0000000309097812 */ /* 0x000fca00078ec0ff */
[----:B------:R-:W-:-:S07]  /*2bde0*/  IMAD.MOV.U32 R13, RZ, RZ, R9 ;  /* 0x000000ffff0d7224 */ /* 0x000fce00078e0009 */
[----:B0-----:R-:W-:Y:S05]  /*2bdf0*/  WARPSYNC.COLLECTIVE R15, `(.L_x_2617) ;  /* 0x000000000f087348 */ /* 0x001fea0003c00000 */
[----:B0-----:R0:W1:Y:S02]  /*2be00*/  SHFL.IDX P6, R14, R13, R12, R11 ;  /* 0x0000000c0d0e7389 */ /* 0x00106400000c000b */
[----:B01----:R-:W-:Y:S01]  /*2be10*/  ENDCOLLECTIVE ;  /* 0x000000000000791b */ /* 0x003fe20003800000 */
.L_x_2617:
[----:B------:R-:W-:Y:S05]  /*2be20*/  BSYNC B1 ;  /* 0x0000000000017941 */ /* 0x000fea0003800000 */
.L_x_2616:
[----:B------:R-:W-:Y:S05]  /*2be30*/  BRA `(.L_x_2618) ;  /* 0xffffff88003c7947 */ /* 0x000fea000383ffff */
.L_x_2428:
[----:B------:R-:W-:Y:S01]  /*2be40*/  BSSY B1, `(.L_x_2619) ;  /* 0x0000006000017945 */ /* 0x000fe20003800000 */
[----:B------:R-:W-:-:S07]  /*2be50*/  IMAD.MOV.U32 R15, RZ, RZ, -0x1 ;  /* 0xffffffffff0f7424 */ /* 0x000fce00078e00ff */
[----:B01----:R-:W-:Y:S05]  /*2be60*/  WARPSYNC.COLLECTIVE R15, `(.L_x_2620) ;  /* 0x000000000f0c7348 */ /* 0x003fea0003c00000 */
[----:B------:R-:W-:Y:S02]  /*2be70*/  ELECT P6, UR62, PT ;  /* 0x00000000003e782f */ /* 0x000fe400038c0000 */
[----:B------:R-:W-:Y:S01]  /*2be80*/  MOV R14, UR62 ;  /* 0x0000003e000e7c02 */ /* 0x000fe20008000f00 */
[----:B01----:R-:W-:Y:S10]  /*2be90*/  ENDCOLLECTIVE ;  /* 0x000000000000791b */ /* 0x003ff40003800000 */
.L_x_2620:
[----:B------:R-:W-:Y:S05]  /*2bea0*/  BSYNC B1 ;  /* 0x0000000000017941 */ /* 0x000fea0003800000 */
.L_x_2619:
[----:B------:R-:W-:Y:S05]  /*2beb0*/  BRA `(.L_x_2427) ;  /* 0xffffff8800347947 */ /* 0x000fea000383ffff */
.L_x_2430:
[----:B0-----:R-:W2:Y:S02]  /*2bec0*/  LDL R5, [R1+0x4] ;  /* 0x0000040001057983 */ /* 0x001ea40000100800 */
[----:B--2---:R0:W2:Y:S02]  /*2bed0*/  SYNCS.PHASECHK.TRANS64.TRYWAIT P0, [R5+URZ+0x2e820], R4 ;  /* 0x02e82004050075a7 */ /* 0x0040a4000800017f */
[----:B--2---:R-:W-:Y:S05]  /*2bee0*/  @!P0 NANOSLEEP.SYNCS 0x989680 ;  /* 0x009896800000895d */ /* 0x004fea0003900000 */
[----:B------:R-:W2:Y:S02]  /*2bef0*/  @!P0 SYNCS.PHASECHK.TRANS64 P0, [R5+URZ+0x2e820], R4 ;  /* 0x02e82004050085a7 */ /* 0x000ea4000800007f */
[----:B--2---:R-:W-:Y:S05]  /*2bf00*/  @!P0 BRA `(.L_x_2430) ;  /* 0xfffffffc00ec8947 */ /* 0x004fea000383ffff */
[----:B------:R-:W-:Y:S05]  /*2bf10*/  BRA `(.L_x_2621) ;  /* 0xffffff8800447947 */ /* 0x000fea000383ffff */
.L_x_2434:
[----:B0-----:R0:W2:Y:S02]  /*2bf20*/  SYNCS.PHASECHK.TRANS64.TRYWAIT P0, [R7+URZ+0x2e8a0], R9 ;  /* 0x02e8a009070075a7 */ /* 0x0010a4000800017f */
[----:B--2---:R-:W-:Y:S05]  /*2bf30*/  @!P0 NANOSLEEP.SYNCS 0x989680 ;  /* 0x009896800000895d */ /* 0x004fea0003900000 */
[----:B------:R-:W2:Y:S02]  /*2bf40*/  @!P0 SYNCS.PHASECHK.TRANS64 P0, [R7+URZ+0x2e8a0], R9 ;  /* 0x02e8a009070085a7 */ /* 0x000ea4000800007f */
[----:B--2---:R-:W-:Y:S05]  /*2bf50*/  @!P0 BRA `(.L_x_2434) ;  /* 0xfffffffc00f08947 */ /* 0x004fea000383ffff */
[----:B------:R-:W-:Y:S05]  /*2bf60*/  BRA `(.L_x_2622) ;  /* 0xffffff88006c7947 */ /* 0x000fea000383ffff */
.L_x_2439:
[----:B-1----:R1:W2:Y:S02]  /*2bf70*/  SYNCS.PHASECHK.TRANS64.TRYWAIT P0, [R7+URZ+0x2e8c0], R9 ;  /* 0x02e8c009070075a7 */ /* 0x0022a4000800017f */
[----:B--2---:R-:W-:Y:S05]  /*2bf80*/  @!P0 NANOSLEEP.SYNCS 0x989680 ;  /* 0x009896800000895d */ /* 0x004fea0003900000 */
[----:B------:R-:W2:Y:S02]  /*2bf90*/  @!P0 SYNCS.PHASECHK.TRANS64 P0, [R7+URZ+0x2e8c0], R9 ;  /* 0x02e8c009070085a7 */ /* 0x000ea4000800007f */
[----:B--2---:R-:W-:Y:S05]  /*2bfa0*/  @!P0 BRA `(.L_x_2439) ;  /* 0xfffffffc00f08947 */ /* 0x004fea000383ffff */
[----:B------:R-:W-:Y:S05]  /*2bfb0*/  BRA `(.L_x_2623) ;  /* 0xffffff8800f07947 */ /* 0x000fea000383ffff */
.L_x_2446:
[----:B0-----:R0:W2:Y:S02]  /*2bfc0*/  SYNCS.PHASECHK.TRANS64.TRYWAIT P1, [R5+URZ+0x2e8a0], R6 ;  /* 0x02e8a006050075a7 */ /* 0x0010a4000802017f */
[----:B--2---:R-:W-:Y:S05]  /*2bfd0*/  @!P1 NANOSLEEP.SYNCS 0x989680 ;  /* 0x009896800000995d */ /* 0x004fea0003900000 */
[----:B------:R-:W2:Y:S02]  /*2bfe0*/  @!P1 SYNCS.PHASECHK.TRANS64 P1, [R5+URZ+0x2e8a0], R6 ;  /* 0x02e8a006050095a7 */ /* 0x000ea4000802007f */
[----:B--2---:R-:W-:Y:S05]  /*2bff0*/  @!P1 BRA `(.L_x_2446) ;  /* 0xfffffffc00f09947 */ /* 0x004fea000383ffff */
[----:B------:R-:W-:Y:S05]  /*2c000*/  BRA `(.L_x_2624) ;  /* 0xffffff8c00c87947 */ /* 0x000fea000383ffff */
.L_x_2451:
[----:B-1----:R1:W2:Y:S02]  /*2c010*/  SYNCS.PHASECHK.TRANS64.TRYWAIT P1, [R5+URZ+0x2e8c0], R6 ;  /* 0x02e8c006050075a7 */ /* 0x0022a4000802017f */
[----:B--2---:R-:W-:Y:S05]  /*2c020*/  @!P1 NANOSLEEP.SYNCS 0x989680 ;  /* 0x009896800000995d */ /* 0x004fea0003900000 */
[----:B------:R-:W2:Y:S02]  /*2c030*/  @!P1 SYNCS.PHASECHK.TRANS64 P1, [R5+URZ+0x2e8c0], R6 ;  /* 0x02e8c006050095a7 */ /* 0x000ea4000802007f */
[----:B--2---:R-:W-:Y:S05]  /*2c040*/  @!P1 BRA `(.L_x_2451) ;  /* 0xfffffffc00f09947 */ /* 0x004fea000383ffff */
[----:B------:R-:W-:Y:S05]  /*2c050*/  BRA `(.L_x_2625) ;  /* 0xffffff9000487947 */ /* 0x000fea000383ffff */
.L_x_2466:
        /* <DEDUP_REMOVED lines=8> */
[----:B0--3--:R-:W-:Y:S05]  /*2c0e0*/  WARPSYNC.COLLECTIVE R15, `(.L_x_2627) ;  /* 0x000000000f087348 */ /* 0x009fea0003c00000 */
[----:B0-----:R0:W1:Y:S02]  /*2c0f0*/  SHFL.IDX P6, R14, R13, R12, R11 ;  /* 0x0000000c0d0e7389 */ /* 0x00106400000c000b */
[----:B01-3--:R-:W-:Y:S01]  /*2c100*/  ENDCOLLECTIVE ;  /* 0x000000000000791b */ /* 0x00bfe20003800000 */
.L_x_2627:
[----:B------:R-:W-:Y:S05]  /*2c110*/  BSYNC B0 ;  /* 0x0000000000007941 */ /* 0x000fea0003800000 */
.L_x_2626:
[----:B------:R-:W-:Y:S05]  /*2c120*/  BRA `(.L_x_2628) ;  /* 0xffffff9c00247947 */ /* 0x000fea000383ffff */
.L_x_2468:
[----:B------:R-:W-:Y:S01]  /*2c130*/  BSSY B0, `(.L_x_2629) ;  /* 0x0000006000007945 */ /* 0x000fe20003800000 */
[----:B------:R-:W-:-:S07]  /*2c140*/  IMAD.MOV.U32 R15, RZ, RZ, -0x1 ;  /* 0xffffffffff0f7424 */ /* 0x000fce00078e00ff */
[----:B01-3--:R-:W-:Y:S05]  /*2c150*/  WARPSYNC.COLLECTIVE R15, `(.L_x_2630) ;  /* 0x000000000f0c7348 */ /* 0x00bfea0003c00000 */
[----:B------:R-:W-:Y:S02]  /*2c160*/  ELECT P6, UR62, PT ;  /* 0x00000000003e782f */ /* 0x000fe400038c0000 */
[----:B------:R-:W-:Y:S01]  /*2c170*/  MOV R14, UR62 ;  /* 0x0000003e000e7c02 */ /* 0x000fe20008000f00 */
[----:B01-3--:R-:W-:Y:S10]  /*2c180*/  ENDCOLLECTIVE ;  /* 0x000000000000791b */ /* 0x00bff40003800000 */
.L_x_2630:
[----:B------:R-:W-:Y:S05]  /*2c190*/  BSYNC B0 ;  /* 0x0000000000007941 */ /* 0x000fea0003800000 */
.L_x_2629:
[----:B------:R-:W-:Y:S05]  /*2c1a0*/  BRA `(.L_x_2631) ;  /* 0xffffff9c00307947 */ /* 0x000fea000383ffff */
.L_x_2470:
[----:B0-----:R0:W2:Y:S02]  /*2c1b0*/  SYNCS.PHASECHK.TRANS64.TRYWAIT P0, [R2+URZ+0x2e880], R4 ;  /* 0x02e88004020075a7 */ /* 0x0010a4000800017f */
[----:B--2---:R-:W-:Y:S05]  /*2c1c0*/  @!P0 NANOSLEEP.SYNCS 0x989680 ;  /* 0x009896800000895d */ /* 0x004fea0003900000 */
[----:B------:R-:W2:Y:S02]  /*2c1d0*/  @!P0 SYNCS.PHASECHK.TRANS64 P0, [R2+URZ+0x2e880], R4 ;  /* 0x02e88004020085a7 */ /* 0x000ea4000800007f */
[----:B--2---:R-:W-:Y:S05]  /*2c1e0*/  @!P0 BRA `(.L_x_2470) ;  /* 0xfffffffc00f08947 */ /* 0x004fea000383ffff */
[----:B------:R-:W-:Y:S05]  /*2c1f0*/  BRA `(.L_x_2632) ;  /* 0xffffff9c00a87947 */ /* 0x000fea000383ffff */
.L_x_2472:
[----:B--2---:R2:W3:Y:S02]  /*2c200*/  SYNCS.PHASECHK.TRANS64.TRYWAIT P0, [R2+URZ+0x2e840], R4 ;  /* 0x02e84004020075a7 */ /* 0x0044e4000800017f */
[----:B---3--:R-:W-:Y:S05]  /*2c210*/  @!P0 NANOSLEEP.SYNCS 0x989680 ;  /* 0x009896800000895d */ /* 0x008fea0003900000 */
[----:B------:R-:W3:Y:S02]  /*2c220*/  @!P0 SYNCS.PHASECHK.TRANS64 P0, [R2+URZ+0x2e840], R4 ;  /* 0x02e84004020085a7 */ /* 0x000ee4000800007f */
[----:B---3--:R-:W-:Y:S05]  /*2c230*/  @!P0 BRA `(.L_x_2472) ;  /* 0xfffffffc00f08947 */ /* 0x008fea000383ffff */
[----:B------:R-:W-:Y:S05]  /*2c240*/  BRA `(.L_x_2633) ;  /* 0xffffffa000087947 */ /* 0x000fea000383ffff */
.L_x_2476:
[----:B------:R-:W2:Y:S01]  /*2c250*/  LDL.LU R11, [R1+0x40] ;  /* 0x00004000010b7983 */ /* 0x000ea20000300800 */
[----:B------:R-:W-:Y:S02]  /*2c260*/  IMAD.MOV.U32 R13, RZ, RZ, R0 ;  /* 0x000000ffff0d7224 */ /* 0x000fe400078e0000 */
[----:B------:R-:W-:Y:S02]  /*2c270*/  IMAD.MOV.U32 R12, RZ, RZ, RZ ;  /* 0x000000ffff0c7224 */ /* 0x000fe400078e00ff */
[----:B------:R-:W-:Y:S02]  /*2c280*/  IMAD.MOV.U32 R15, RZ, RZ, -0x1 ;  /* 0xffffffffff0f7424 */ /* 0x000fe400078e00ff */
[----:B------:R-:W-:Y:S02]  /*2c290*/  IMAD R17, R17, 0x80, R9 ;  /* 0x0000008011117824 */ /* 0x000fe400078e0209 */
[----:B--2---:R-:W-:Y:S02]  /*2c2a0*/  IMAD R2, R11, R8, RZ ;  /* 0x000000080b027224 */ /* 0x004fe400078e02ff */
[----:B------:R-:W-:-:S03]  /*2c2b0*/  IMAD.MOV.U32 R11, RZ, RZ, 0x181f ;  /* 0x0000181fff0b7424 */ /* 0x000fc600078e00ff */
[----:B------:R-:W-:-:S13]  /*2c2c0*/  ISETP.GE.AND P1, PT, R17, R2, PT ;  /* 0x000000021100720c */ /* 0x000fda0003f26270 */
[----:B-----5:R-:W-:Y:S05]  /*2c2d0*/  WARPSYNC.COLLECTIVE R15, `(.L_x_2634) ;  /* 0x000000000f087348 */ /* 0x020fea0003c00000 */
[----:B------:R0:W1:Y:S02]  /*2c2e0*/  SHFL.IDX P6, R14, R13, R12, R11 ;  /* 0x0000000c0d0e7389 */ /* 0x00006400000c000b */
[----:B01---5:R-:W-:Y:S01]  /*2c2f0*/  ENDCOLLECTIVE ;  /* 0x000000000000791b */ /* 0x023fe20003800000 */
.L_x_2634:
[----:B------:R-:W-:Y:S02]  /*2c300*/  IMAD.MOV.U32 R13, RZ, RZ, R3 ;  /* 0x000000ffff0d7224 */ /* 0x000fe400078e0003 */
[----:B------:R-:W-:-:S07]  /*2c310*/  IMAD.MOV.U32 R4, RZ, RZ, R14 ;  /* 0x000000ffff047224 */ /* 0x000fce00078e000e */
[----:B------:R-:W-:Y:S05]  /*2c320*/  WARPSYNC.COLLECTIVE R15, `(.L_x_2635) ;  /* 0x000000000f087348 */ /* 0x000fea0003c00000 */
[----:B------:R0:W1:Y:S02]  /*2c330*/  SHFL.IDX P6, R14, R13, R12, R11 ;  /* 0x0000000c0d0e7389 */ /* 0x00006400000c000b */
[----:B01----:R-:W-:Y:S01]  /*2c340*/  ENDCOLLECTIVE ;  /* 0x000000000000791b */ /* 0x003fe20003800000 */
.L_x_2635:
        /* <DEDUP_REMOVED lines=12> */
[----:B------:R0:W-:Y:S02]  /*2c410*/  @!P1 LDGSTS.E.BYPASS.LTC128B.128 [R10+0x1c400], desc[UR4][R4.64], !P0 ;  /* 0x1c400000040a9fae */ /* 0x0001e4000c101d44 */
[----:B0-----:R-:W-:Y:S05]  /*2c420*/  WARPSYNC.COLLECTIVE R15, `(.L_x_2636) ;  /* 0x000000000f087348 */ /* 0x001fea0003c00000 */
[----:B------:R1:W2:Y:S02]  /*2c430*/  SHFL.IDX P6, R14, R13, R12, R11 ;  /* 0x0000000c0d0e7389 */ /* 0x0002a400000c000b */
[----:B012---:R-:W-:Y:S01]  /*2c440*/  ENDCOLLECTIVE ;  /* 0x000000000000791b */ /* 0x007fe20003800000 */
.L_x_2636:
[----:B------:R-:W-:-:S05]  /*2c450*/  VIADD R4, R17, 0x10 ;  /* 0x0000001011047836 */ /* 0x000fca0000000000 */
[----:B------:R-:W-:Y:S01]  /*2c460*/  ISETP.GE.AND P1, PT, R4, R2, PT ;  /* 0x000000020400720c */ /* 0x000fe20003f26270 */
[----:B------:R-:W-:Y:S02]  /*2c470*/  IMAD.MOV.U32 R13, RZ, RZ, R3 ;  /* 0x000000ffff0d7224 */ /* 0x000fe400078e0003 */
[----:B------:R-:W-:-:S10]  /*2c480*/  IMAD.MOV.U32 R6, RZ, RZ, R14 ;  /* 0x000000ffff067224 */ /* 0x000fd400078e000e */
[----:B------:R-:W-:Y:S05]  /*2c490*/  WARPSYNC.COLLECTIVE R15, `(.L_x_2637) ;  /* 0x000000000f087348 */ /* 0x000fea0003c00000 */
[----:B------:R0:W1:Y:S02]  /*2c4a0*/  SHFL.IDX P6, R14, R13, R12, R11 ;  /* 0x0000000c0d0e7389 */ /* 0x00006400000c000b */
[----:B01----:R-:W-:Y:S01]  /*2c4b0*/  ENDCOLLECTIVE ;  /* 0x000000000000791b */ /* 0x003fe20003800000 */
.L_x_2637:
        /* <DEDUP_REMOVED lines=16> */
.L_x_2638:
[----:B------:R-:W-:-:S05]  /*2c5c0*/  VIADD R4, R17, 0x20 ;  /* 0x0000002011047836 */ /* 0x000fca0000000000 */
[----:B------:R-:W-:Y:S01]  /*2c5d0*/  ISETP.GE.AND P1, PT, R4, R2, PT ;  /* 0x000000020400720c */ /* 0x000fe20003f26270 */
[----:B------:R-:W-:Y:S02]  /*2c5e0*/  IMAD.MOV.U32 R13, RZ, RZ, R3 ;  /* 0x000000ffff0d7224 */ /* 0x000fe400078e0003 */
[----:B------:R-:W-:-:S10]  /*2c5f0*/  IMAD.MOV.U32 R6, RZ, RZ, R14 ;  /* 0x000000ffff067224 */ /* 0x000fd400078e000e */
[----:B------:R-:W-:Y:S05]  /*2c600*/  WARPSYNC.COLLECTIVE R15, `(.L_x_2639) ;  /* 0x000000000f087348 */ /* 0x000fea0003c00000 */
[----:B------:R0:W1:Y:S02]  /*2c610*/  SHFL.IDX P6, R14, R13, R12, R11 ;  /* 0x0000000c0d0e7389 */ /* 0x00006400000c000b */
[----:B01----:R-:W-:Y:S01]  /*2c620*/  ENDCOLLECTIVE ;  /* 0x000000000000791b */ /* 0x003fe20003800000 */
.L_x_2639:
        /* <DEDUP_REMOVED lines=16> */
.L_x_2640:
[----:B------:R-:W-:-:S05]  /*2c730*/  VIADD R4, R17, 0x30 ;  /* 0x0000003011047836 */ /* 0x000fca0000000000 */
[----:B------:R-:W-:Y:S01]  /*2c740*/  ISETP.GE.AND P1, PT, R4, R2, PT ;  /* 0x000000020400720c */ /* 0x000fe20003f26270 */
[----:B------:R-:W-:Y:S02]  /*2c750*/  IMAD.MOV.U32 R13, RZ, RZ, R3 ;  /* 0x000000ffff0d7224 */ /* 0x000fe400078e0003 */
[----:B------:R-:W-:-:S10]  /*2c760*/  IMAD.MOV.U32 R6, RZ, RZ, R14 ;  /* 0x000000ffff067224 */ /* 0x000fd400078e000e */
[----:B------:R-:W-:Y:S05]  /*2c770*/  WARPSYNC.COLLECTIVE R15, `(.L_x_2641) ;  /* 0x000000000f087348 */ /* 0x000fea0003c00000 */
[----:B------:R0:W1:Y:S02]  /*2c780*/  SHFL.IDX P6, R14, R13, R12, R11 ;  /* 0x0000000c0d0e7389 */ /* 0x00006400000c000b */
[----:B01----:R-:W-:Y:S01]  /*2c790*/  ENDCOLLECTIVE ;  /* 0x000000000000791b */ /* 0x003fe20003800000 */
.L_x_2641:
        /* <DEDUP_REMOVED lines=16> */
.L_x_2642:
[----:B------:R-:W-:-:S05]  /*2c8a0*/  VIADD R4, R17, 0x40 ;  /* 0x0000004011047836 */ /* 0x000fca0000000000 */
[----:B------:R-:W-:Y:S01]  /*2c8b0*/  ISETP.GE.AND P1, PT, R4, R2, PT ;  /* 0x000000020400720c */ /* 0x000fe20003f26270 */
[----:B------:R-:W-:Y:S02]  /*2c8c0*/  IMAD.MOV.U32 R13, RZ, RZ, R3 ;  /* 0x000000ffff0d7224 */ /* 0x000fe400078e0003 */
[----:B------:R-:W-:-:S10]  /*2c8d0*/  IMAD.MOV.U32 R6, RZ, RZ, R14 ;  /* 0x000000ffff067224 */ /* 0x000fd400078e000e */
[----:B------:R-:W-:Y:S05]  /*2c8e0*/  WARPSYNC.COLLECTIVE R15, `(.L_x_2643) ;  /* 0x000000000f087348 */ /* 0x000fea0003c00000 */
[----:B------:R0:W1:Y:S02]  /*2c8f0*/  SHFL.IDX P6, R14, R13, R12, R11 ;  /* 0x0000000c0d0e7389 */ /* 0x00006400000c000b */
[----:B01----:R-:W-:Y:S01]  /*2c900*/  ENDCOLLECTIVE ;  /* 0x000000000000791b */ /* 0x003fe20003800000 */
.L_x_2643:
        /* <DEDUP_REMOVED lines=16> */
.L_x_2644:
[----:B------:R-:W-:-:S05]  /*2ca10*/  VIADD R4, R17, 0x50 ;  /* 0x0000005011047836 */ /* 0x000fca0000000000 */
[----:B------:R-:W-:Y:S01]  /*2ca20*/  ISETP.GE.AND P1, PT, R4, R2, PT ;  /* 0x000000020400720c */ /* 0x000fe20003f26270 */
[----:B------:R-:W-:Y:S02]  /*2ca30*/  IMAD.MOV.U32 R13, RZ, RZ, R3 ;  /* 0x000000ffff0d7224 */ /* 0x000fe400078e0003 */
[----:B------:R-:W-:-:S10]  /*2ca40*/  IMAD.MOV.U32 R6, RZ, RZ, R14 ;  /* 0x000000ffff067224 */ /* 0x000fd400078e000e */
[----:B------:R-:W-:Y:S05]  /*2ca50*/  WARPSYNC.COLLECTIVE R15, `(.L_x_2645) ;  /* 0x000000000f087348 */ /* 0x000fea0003c00000 */
[----:B------:R0:W1:Y:S02]  /*2ca60*/  SHFL.IDX P6, R14, R13, R12, R11 ;  /* 0x0000000c0d0e7389 */ /* 0x00006400000c000b */
[----:B01----:R-:W-:Y:S01]  /*2ca70*/  ENDCOLLECTIVE ;  /* 0x000000000000791b */ /* 0x003fe20003800000 */
.L_x_2645:
        /* <DEDUP_REMOVED lines=16> */
.L_x_2646:
[----:B------:R-:W-:-:S05]  /*2cb80*/  VIADD R5, R17, 0x60 ;  /* 0x0000006011057836 */ /* 0x000fca0000000000 */
[----:B------:R-:W-:Y:S01]  /*2cb90*/  ISETP.GE.AND P1, PT, R5, R2, PT ;  /* 0x000000020500720c */ /* 0x000fe20003f26270 */
[----:B------:R-:W-:Y:S02]  /*2cba0*/  IMAD.MOV.U32 R13, RZ, RZ, R3 ;  /* 0x000000ffff0d7224 */ /* 0x000fe400078e0003 */
[----:B------:R-:W-:-:S10]  /*2cbb0*/  IMAD.MOV.U32 R6, RZ, RZ, R14 ;  /* 0x000000ffff067224 */ /* 0x000fd400078e000e */
[----:B------:R-:W-:Y:S05]  /*2cbc0*/  WARPSYNC.COLLECTIVE R15, `(.L_x_2647) ;  /* 0x000000000f087348 */ /* 0x000fea0003c00000 */
[----:B------:R0:W1:Y:S02]  /*2cbd0*/  SHFL.IDX P6, R14, R13, R12, R11 ;  /* 0x0000000c0d0e7389 */ /* 0x00006400000c000b */
[----:B01----:R-:W-:Y:S01]  /*2cbe0*/  ENDCOLLECTIVE ;  /* 0x000000000000791b */ /* 0x003fe20003800000 */
.L_x_2647:
        /* <DEDUP_REMOVED lines=16> */
.L_x_2648:
[----:B------:R-:W-:Y:S02]  /*2ccf0*/  IMAD.MOV.U32 R13, RZ, RZ, R3 ;  /* 0x000000ffff0d7224 */ /* 0x000fe400078e0003 */
[----:B------:R-:W-:-:S07]  /*2cd00*/  IMAD.MOV.U32 R0, RZ, RZ, R14 ;  /* 0x000000ffff007224 */ /* 0x000fce00078e000e */
[----:B------:R-:W-:Y:S05]  /*2cd10*/  WARPSYNC.COLLECTIVE R15, `(.L_x_2649) ;  /* 0x000000000f087348 */ /* 0x000fea0003c00000 */
[----:B------:R0:W1:Y:S02]  /*2cd20*/  SHFL.IDX P6, R14, R13, R12, R11 ;  /* 0x0000000c0d0e7389 */ /* 0x00006400000c000b */
[----:B01----:R-:W-:Y:S01]  /*2cd30*/  ENDCOLLECTIVE ;  /* 0x000000000000791b */ /* 0x003fe20003800000 */
.L_x_2649:
[----:B------:R-:W-:Y:S01]  /*2cd40*/  IMAD.MOV.U32 R3, RZ, RZ, R14 ;  /* 0x000000ffff037224 */ /* 0x000fe200078e000e */
[----:B------:R-:W-:Y:S06]  /*2cd50*/  BRA `(.L_x_2650) ;  /* 0xffffffa0007c7947 */ /* 0x000fec000383ffff */
.L_x_2479:
[----:B-1----:R-:W2:Y:S02]  /*2cd60*/  LDL R2, [R1+0x4] ;  /* 0x0000040001027983 */ /* 0x002ea40000100800 */
[----:B--2---:R1:W2:Y:S02]  /*2cd70*/  SYNCS.PHASECHK.TRANS64.TRYWAIT P0, [R2+URZ+0x2e820], R0 ;  /* 0x02e82000020075a7 */ /* 0x0042a4000800017f */
[----:B--2---:R-:W-:Y:S05]  /*2cd80*/  @!P0 NANOSLEEP.SYNCS 0x989680 ;  /* 0x009896800000895d */ /* 0x004fea0003900000 */
[----:B------:R-:W2:Y:S02]  /*2cd90*/  @!P0 SYNCS.PHASECHK.TRANS64 P0, [R2+URZ+0x2e820], R0 ;  /* 0x02e82000020085a7 */ /* 0x000ea4000800007f */
[----:B--2---:R-:W-:Y:S05]  /*2cda0*/  @!P0 BRA `(.L_x_2479) ;  /* 0xfffffffc00ec8947 */ /* 0x004fea000383ffff */
[----:B------:R-:W-:Y:S05]  /*2cdb0*/  BRA `(.L_x_2651) ;  /* 0xffffffa000e07947 */ /* 0x000fea000383ffff */
.L_x_2485:
[----:B--2---:R2:W3:Y:S02]  /*2cdc0*/  SYNCS.PHASECHK.TRANS64.TRYWAIT P0, [R6+URZ+0x2e880], R5 ;  /* 0x02e88005060075a7 */ /* 0x0044e4000800017f */
[----:B---3--:R-:W-:Y:S05]  /*2cdd0*/  @!P0 NANOSLEEP.SYNCS 0x989680 ;  /* 0x009896800000895d */ /* 0x008fea0003900000 */
[----:B------:R-:W3:Y:S02]  /*2cde0*/  @!P0 SYNCS.PHASECHK.TRANS64 P0, [R6+URZ+0x2e880], R5 ;  /* 0x02e88005060085a7 */ /* 0x000ee4000800007f */
[----:B---3--:R-:W-:Y:S05]  /*2cdf0*/  @!P0 BRA `(.L_x_2485) ;  /* 0xfffffffc00f08947 */ /* 0x008fea000383ffff */
[----:B------:R-:W-:Y:S05]  /*2ce00*/  BRA `(.L_x_2652) ;  /* 0xffffffa400a47947 */ /* 0x000fea000383ffff */
.L_x_2490:
[----:B0-----:R0:W3:Y:S02]  /*2ce10*/  SYNCS.PHASECHK.TRANS64.TRYWAIT P0, [R6+URZ+0x2e840], R5 ;  /* 0x02e84005060075a7 */ /* 0x0010e4000800017f */
[----:B---3--:R-:W-:Y:S05]  /*2ce20*/  @!P0 NANOSLEEP.SYNCS 0x989680 ;  /* 0x009896800000895d */ /* 0x008fea0003900000 */
[----:B------:R-:W3:Y:S02]  /*2ce30*/  @!P0 SYNCS.PHASECHK.TRANS64 P0, [R6+URZ+0x2e840], R5 ;  /* 0x02e84005060085a7 */ /* 0x000ee4000800007f */
[----:B---3--:R-:W-:Y:S05]  /*2ce40*/  @!P0 BRA `(.L_x_2490) ;  /* 0xfffffffc00f08947 */ /* 0x008fea000383ffff */
[----:B------:R-:W-:Y:S05]  /*2ce50*/  BRA `(.L_x_2653) ;  /* 0xffffffa8002c7947 */ /* 0x000fea000383ffff */
.L_x_2496:
[----:B--2---:R2:W3:Y:S02]  /*2ce60*/  SYNCS.PHASECHK.TRANS64.TRYWAIT P0, [R17+URZ+0x2e870], R4 ;  /* 0x02e87004110075a7 */ /* 0x0044e4000800017f */
[----:B---3--:R-:W-:Y:S05]  /*2ce70*/  @!P0 NANOSLEEP.SYNCS 0x989680 ;  /* 0x009896800000895d */ /* 0x008fea0003900000 */
[----:B------:R-:W3:Y:S02]  /*2ce80*/  @!P0 SYNCS.PHASECHK.TRANS64 P0, [R17+URZ+0x2e870], R4 ;  /* 0x02e87004110085a7 */ /* 0x000ee4000800007f */
[----:B---3--:R-:W-:Y:S05]  /*2ce90*/  @!P0 BRA `(.L_x_2496) ;  /* 0xfffffffc00f08947 */ /* 0x008fea000383ffff */
[----:B------:R-:W-:Y:S05]  /*2cea0*/  BRA `(.L_x_2654) ;  /* 0xffffffa800d07947 */ /* 0x000fea000383ffff */
.L_x_2498:
[----:B---3--:R3:W4:Y:S02]  /*2ceb0*/  SYNCS.PHASECHK.TRANS64.TRYWAIT P0, [R17+URZ+0x2e860], R2 ;  /* 0x02e86002110075a7 */ /* 0x008724000800017f */
[----:B----4-:R-:W-:Y:S05]  /*2cec0*/  @!P0 NANOSLEEP.SYNCS 0x989680 ;  /* 0x009896800000895d */ /* 0x010fea0003900000 */
[----:B------:R-:W4:Y:S02]  /*2ced0*/  @!P0 SYNCS.PHASECHK.TRANS64 P0, [R17+URZ+0x2e860], R2 ;  /* 0x02e86002110085a7 */ /* 0x000f24000800007f */
[----:B----4-:R-:W-:Y:S05]  /*2cee0*/  @!P0 BRA `(.L_x_2498) ;  /* 0xfffffffc00f08947 */ /* 0x010fea000383ffff */
[----:B------:R-:W-:Y:S05]  /*2cef0*/  BRA `(.L_x_2655) ;  /* 0xffffffa800d87947 */ /* 0x000fea000383ffff */
.L_x_2505:
[----:B0-----:R0:W3:Y:S02]  /*2cf00*/  SYNCS.PHASECHK.TRANS64.TRYWAIT P1, [R17+URZ+0x2e870], R0 ;  /* 0x02e87000110075a7 */ /* 0x0010e4000802017f */
[----:B---3--:R-:W-:Y:S05]  /*2cf10*/  @!P1 NANOSLEEP.SYNCS 0x989680 ;  /* 0x009896800000995d */ /* 0x008fea0003900000 */
[----:B------:R-:W3:Y:S02]  /*2cf20*/  @!P1 SYNCS.PHASECHK.TRANS64 P1, [R17+URZ+0x2e870], R0 ;  /* 0x02e87000110095a7 */ /* 0x000ee4000802007f */
[----:B---3--:R-:W-:Y:S05]  /*2cf30*/  @!P1 BRA `(.L_x_2505) ;  /* 0xfffffffc00f09947 */ /* 0x008fea000383ffff */
[----:B------:R-:W-:Y:S05]  /*2cf40*/  BRA `(.L_x_2656) ;  /* 0xffffffb400187947 */ /* 0x000fea000383ffff */
.L_x_2507:
[----:B0-----:R0:W3:Y:S02]  /*2cf50*/  SYNCS.PHASECHK.TRANS64.TRYWAIT P1, [R17+URZ+0x2e860], R0 ;  /* 0x02e86000110075a7 */ /* 0x0010e4000802017f */
[----:B---3--:R-:W-:Y:S05]  /*2cf60*/  @!P1 NANOSLEEP.SYNCS 0x989680 ;  /* 0x009896800000995d */ /* 0x008fea0003900000 */
[----:B------:R-:W3:Y:S02]  /*2cf70*/  @!P1 SYNCS.PHASECHK.TRANS64 P1, [R17+URZ+0x2e860], R0 ;  /* 0x02e86000110095a7 */ /* 0x000ee4000802007f */
[----:B---3--:R-:W-:Y:S05]  /*2cf80*/  @!P1 BRA `(.L_x_2507) ;  /* 0xfffffffc00f09947 */ /* 0x008fea000383ffff */
[----:B------:R-:W-:Y:S05]  /*2cf90*/  BRA `(.L_x_2657) ;  /* 0xffffffb400207947 */ /* 0x000fea000383ffff */
.L_x_2511:
[----:B------:R-:W-:Y:S01]  /*2cfa0*/  BSSY B0, `(.L_x_2658) ;  /* 0x0000008000007945 */ /* 0x000fe20003800000 */
[----:B------:R-:W-:Y:S02]  /*2cfb0*/  IMAD.MOV.U32 R13, RZ, RZ, R16 ;  /* 0x000000ffff0d7224 */ /* 0x000fe400078e0010 */
[----:B------:R-:W-:Y:S02]  /*2cfc0*/  IMAD.MOV.U32 R12, RZ, RZ, RZ ;  /* 0x000000ffff0c7224 */ /* 0x000fe400078e00ff */
[----:B-1----:R-:W-:Y:S02]  /*2cfd0*/  IMAD.MOV.U32 R11, RZ, RZ, 0x1f ;  /* 0x0000001fff0b7424 */ /* 0x002fe400078e00ff */
[----:B------:R-:W-:-:S07]  /*2cfe0*/  IMAD.MOV.U32 R15, RZ, RZ, -0x1 ;  /* 0xffffffffff0f7424 */ /* 0x000fce00078e00ff */
[----:B------:R-:W-:Y:S05]  /*2cff0*/  WARPSYNC.COLLECTIVE R15, `(.L_x_2659) ;  /* 0x000000000f087348 */ /* 0x000fea0003c00000 */
[----:B------:R0:W1:Y:S02]  /*2d000*/  SHFL.IDX P6, R14, R13, R12, R11 ;  /* 0x0000000c0d0e7389 */ /* 0x00006400000c000b */
[----:B01----:R-:W-:Y:S01]  /*2d010*/  ENDCOLLECTIVE ;  /* 0x000000000000791b */ /* 0x003fe20003800000 */
.L_x_2659:
[----:B------:R-:W-:Y:S05]  /*2d020*/  BSYNC B0 ;  /* 0x0000000000007941 */ /* 0x000fea0003800000 */
.L_x_2658:
        /* <DEDUP_REMOVED lines=9> */
.L_x_2660:
        /* <DEDUP_REMOVED lines=19> */
.L_x_2661:
        /* <DEDUP_REMOVED lines=8> */
.L_x_2662:
        /* <DEDUP_REMOVED lines=8> */
.L_x_2663:
        /* <DEDUP_REMOVED lines=8> */
.L_x_2664:
        /* <DEDUP_REMOVED lines=8> */
.L_x_2665:
        /* <DEDUP_REMOVED lines=9> */
.L_x_2666:
[----:B------:R-:W-:Y:S01]  /*2d480*/  IMAD.MOV.U32 R16, RZ, RZ, R14 ;  /* 0x000000ffff107224 */ /* 0x000fe200078e000e */
[----:B------:R-:W-:Y:S06]  /*2d490*/  BRA `(.L_x_2667) ;  /* 0xffffffb8007c7947 */ /* 0x000fec000383ffff */
.L_x_2516:
[----:B------:R-:W-:Y:S01]  /*2d4a0*/  BSSY B0, `(.L_x_2668) ;  /* 0x0000008000007945 */ /* 0x000fe20003800000 */
[----:B-----5:R-:W-:Y:S02]  /*2d4b0*/  IMAD.MOV.U32 R13, RZ, RZ, R2 ;  /* 0x000000ffff0d7224 */ /* 0x020fe400078e0002 */
[----:B------:R-:W-:Y:S02]  /*2d4c0*/  IMAD.MOV.U32 R12, RZ, RZ, 0x1 ;  /* 0x00000001ff0c7424 */ /* 0x000fe400078e00ff */
[----:B-1----:R-:W-:Y:S02]  /*2d4d0*/  IMAD.MOV.U32 R11, RZ, RZ, RZ ;  /* 0x000000ffff0b7224 */ /* 0x002fe400078e00ff */
[----:B------:R-:W-:-:S07]  /*2d4e0*/  IMAD.MOV.U32 R15, RZ, RZ, -0x1 ;  /* 0xffffffffff0f7424 */ /* 0x000fce00078e00ff */
[----:B0-----:R-:W-:Y:S05]  /*2d4f0*/  WARPSYNC.COLLECTIVE R15, `(.L_x_2669) ;  /* 0x000000000f087348 */ /* 0x001fea0003c00000 */
[----:B------:R1:W2:Y:S02]  /*2d500*/  SHFL.UP P6, R14, R13, R12, R11 ;  /* 0x0400000c0d0e7389 */ /* 0x0002a400000c000b */
[----:B012---:R-:W-:Y:S01]  /*2d510*/  ENDCOLLECTIVE ;  /* 0x000000000000791b */ /* 0x007fe20003800000 */
.L_x_2669:
[----:B------:R-:W-:Y:S05]  /*2d520*/  BSYNC B0 ;  /* 0x0000000000007941 */ /* 0x000fea0003800000 */
.L_x_2668:
        /* <DEDUP_REMOVED lines=10> */
.L_x_2670:
        /* <DEDUP_REMOVED lines=8> */
.L_x_2671:
        /* <DEDUP_REMOVED lines=8> */
.L_x_2672:
        /* <DEDUP_REMOVED lines=8> */
.L_x_2673:
        /* <DEDUP_REMOVED lines=9> */
.L_x_2674:
[----:B------:R-:W-:Y:S01]  /*2d7e0*/  IMAD.MOV.U32 R16, RZ, RZ, R14 ;  /* 0x000000ffff107224 */ /* 0x000fe200078e000e */
[----:B------:R-:W-:Y:S06]  /*2d7f0*/  BRA `(.L_x_2675) ;  /* 0xffffffb800447947 */ /* 0x000fec000383ffff */
.L_x_2518:
[----:B------:R-:W-:Y:S01]  /*2d800*/  BSSY B0, `(.L_x_2676) ;  /* 0x0000006000007945 */ /* 0x000fe20003800000 */
[----:B------:R-:W-:Y:S01]  /*2d810*/  PLOP3.LUT P6, PT, P6, PT, PT, 0x8, 0x0 ;  /* 0x000000000000781c */ /* 0x000fe200037ce170 */
[----:B------:R-:W-:-:S12]  /*2d820*/  IMAD.MOV.U32 R15, RZ, RZ, -0x1 ;  /* 0xffffffffff0f7424 */ /* 0x000fd800078e00ff */
[----:B01----:R-:W-:Y:S05]  /*2d830*/  WARPSYNC.COLLECTIVE R15, `(.L_x_2677) ;  /* 0x000000000f087348 */ /* 0x003fea0003c00000 */
[----:B------:R-:W-:Y:S01]  /*2d840*/  VOTE.ANY R14, PT, P6 ;  /* 0x00000000000e7806 */ /* 0x000fe200030e0100 */
[----:B01----:R-:W-:Y:S06]  /*2d850*/  ENDCOLLECTIVE ;  /* 0x000000000000791b */ /* 0x003fec0003800000 */
.L_x_2677:
[----:B------:R-:W-:Y:S05]  /*2d860*/  BSYNC B0 ;  /* 0x0000000000007941 */ /* 0x000fea0003800000 */
.L_x_2676:
        /* <DEDUP_REMOVED lines=9> */
.L_x_2678:
[----:B------:R-:W-:Y:S01]  /*2d900*/  IMAD.MOV.U32 R17, RZ, RZ, R14 ;  /* 0x000000ffff117224 */ /* 0x000fe200078e000e */
[----:B------:R-:W-:Y:S06]  /*2d910*/  BRA `(.L_x_2679) ;  /* 0xffffffb800347947 */ /* 0x000fec000383ffff */
.L_x_2520:
[----:B------:R-:W-:Y:S01]  /*2d920*/  BSSY B0, `(.L_x_2680) ;  /* 0x0000007000007945 */ /* 0x000fe20003800000 */
[----:B------:R-:W-:Y:S02]  /*2d930*/  IMAD.MOV.U32 R13, RZ, RZ, R3 ;  /* 0x000000ffff0d7224 */ /* 0x000fe400078e0003 */
[----:B-1----:R-:W-:Y:S02]  /*2d940*/  IMAD.MOV.U32 R11, RZ, RZ, 0x1f ;  /* 0x0000001fff0b7424 */ /* 0x002fe400078e00ff */
[----:B------:R-:W-:-:S07]  /*2d950*/  IMAD.MOV.U32 R15, RZ, RZ, -0x1 ;  /* 0xffffffffff0f7424 */ /* 0x000fce00078e00ff */
[----:B0--3--:R-:W-:Y:S05]  /*2d960*/  WARPSYNC.COLLECTIVE R15, `(.L_x_2681) ;  /* 0x000000000f087348 */ /* 0x009fea0003c00000 */
[----:B------:R1:W2:Y:S02]  /*2d970*/  SHFL.IDX P6, R14, R13, R12, R11 ;  /* 0x0000000c0d0e7389 */ /* 0x0002a400000c000b */
[----:B0123--:R-:W-:Y:S01]  /*2d980*/  ENDCOLLECTIVE ;  /* 0x000000000000791b */ /* 0x00ffe20003800000 */
.L_x_2681:
[----:B------:R-:W-:Y:S05]  /*2d990*/  BSYNC B0 ;  /* 0x0000000000007941 */ /* 0x000fea0003800000 */
.L_x_2680:
[----:B------:R-:W-:Y:S01]  /*2d9a0*/  IMAD.MOV.U32 R2, RZ, RZ, R14 ;  /* 0x000000ffff027224 */ /* 0x000fe200078e000e */
[----:B------:R-:W-:Y:S06]  /*2d9b0*/  BRA `(.L_x_2519) ;  /* 0xffffffb800287947 */ /* 0x000fec000383ffff */
.L_x_2524:
[----:B0-----:R0:W2:Y:S02]  /*2d9c0*/  SYNCS.PHASECHK.TRANS64.TRYWAIT P0, [R0+URZ+0x2e820], R3 ;  /* 0x02e82003000075a7 */ /* 0x0010a4000800017f */
[----:B--2---:R-:W-:Y:S05]  /*2d9d0*/  @!P0 NANOSLEEP.SYNCS 0x989680 ;  /* 0x009896800000895d */ /* 0x004fea0003900000 */
[----:B------:R-:W2:Y:S02]  /*2d9e0*/  @!P0 SYNCS.PHASECHK.TRANS64 P0, [R0+URZ+0x2e820], R3 ;  /* 0x02e82003000085a7 */ /* 0x000ea4000800007f */
[----:B--2---:R-:W-:Y:S05]  /*2d9f0*/  @!P0 BRA `(.L_x_2524) ;  /* 0xfffffffc00f08947 */ /* 0x004fea000383ffff */
[----:B------:R-:W-:Y:S05]  /*2da00*/  BRA `(.L_x_2682) ;  /* 0xffffffbc00b07947 */ /* 0x000fea000383ffff */
.L_x_2525:
        /* <DEDUP_REMOVED lines=9> */
[----:B------:R1:W2:Y:S02]  /*2daa0*/  SHFL.IDX P6, R14, R13, R12, R11 ;  /* 0x0000000c0d0e7389 */ /* 0x0002a400000c000b */
[----:B012---:R-:W-:Y:S01]  /*2dab0*/  ENDCOLLECTIVE ;  /* 0x000000000000791b */ /* 0x007fe20003800000 */
.L_x_2684:
[----:B------:R-:W-:Y:S05]  /*2dac0*/  BSYNC B0 ;  /* 0x0000000000007941 */ /* 0x000fea0003800000 */
.L_x_2683:
[----:B------:R-:W-:Y:S05]  /*2dad0*/  BRA `(.L_x_2685) ;  /* 0xffffffbc00987947 */ /* 0x000fea000383ffff */
.L_x_2526:
[----:B------:R-:W-:Y:S01]  /*2dae0*/  BSSY B0, `(.L_x_2686) ;  /* 0x0000006000007945 */ /* 0x000fe20003800000 */
[----:B------:R-:W-:-:S07]  /*2daf0*/  IMAD.MOV.U32 R15, RZ, RZ, -0x1 ;  /* 0xffffffffff0f7424 */ /* 0x000fce00078e00ff */
[----:B012---:R-:W-:Y:S05]  /*2db00*/  WARPSYNC.COLLECTIVE R15, `(.L_x_2687) ;  /* 0x000000000f0c7348 */ /* 0x007fea0003c00000 */
[----:B------:R-:W-:Y:S02]  /*2db10*/  ELECT P6, UR62, PT ;  /* 0x00000000003e782f */ /* 0x000fe400038c0000 */
[----:B------:R-:W-:Y:S01]  /*2db20*/  MOV R14, UR62 ;  /* 0x0000003e000e7c02 */ /* 0x000fe20008000f00 */
[----:B012---:R-:W-:Y:S10]  /*2db30*/  ENDCOLLECTIVE ;  /* 0x000000000000791b */ /* 0x007ff40003800000 */
.L_x_2687:
[----:B------:R-:W-:Y:S05]  /*2db40*/  BSYNC B0 ;  /* 0x0000000000007941 */ /* 0x000fea0003800000 */
.L_x_2686:
[----:B------:R-:W-:Y:S05]  /*2db50*/  BRA `(.L_x_2688) ;  /* 0xffffffbc008c7947 */ /* 0x000fea000383ffff */
.L_x_2528:
[----:B0-----:R0:W2:Y:S02]  /*2db60*/  SYNCS.PHASECHK.TRANS64.TRYWAIT P1, [R6+URZ], R5 ;  /* 0x00000005060075a7 */ /* 0x0010a4000802017f */
[----:B--2---:R-:W-:Y:S05]  /*2db70*/  @!P1 NANOSLEEP.SYNCS 0x989680 ;  /* 0x009896800000995d */ /* 0x004fea0003900000 */
[----:B------:R-:W2:Y:S02]  /*2db80*/  @!P1 SYNCS.PHASECHK.TRANS64 P1, [R6+URZ], R5 ;  /* 0x00000005060095a7 */ /* 0x000ea4000802007f */
[----:B--2---:R-:W-:Y:S05]  /*2db90*/  @!P1 BRA `(.L_x_2528) ;  /* 0xfffffffc00f09947 */ /* 0x004fea000383ffff */
[----:B------:R-:W-:Y:S05]  /*2dba0*/  BRA `(.L_x_2689) ;  /* 0xffffffbc00c87947 */ /* 0x000fea000383ffff */
.L_x_2529:
[----:B--2---:R2:W3:Y:S02]  /*2dbb0*/  SYNCS.PHASECHK.TRANS64.TRYWAIT P1, [R7+URZ], R2 ;  /* 0x00000002070075a7 */ /* 0x0044e4000802017f */
[----:B---3--:R-:W-:Y:S05]  /*2dbc0*/  @!P1 NANOSLEEP.SYNCS 0x989680 ;  /* 0x009896800000995d */ /* 0x008fea0003900000 */
[----:B------:R-:W3:Y:S02]  /*2dbd0*/  @!P1 SYNCS.PHASECHK.TRANS64 P1, [R7+URZ], R2 ;  /* 0x00000002070095a7 */ /* 0x000ee4000802007f */
[----:B---3--:R-:W-:Y:S05]  /*2dbe0*/  @!P1 BRA `(.L_x_2529) ;  /* 0xfffffffc00f09947 */ /* 0x008fea000383ffff */
[----:B------:R-:W-:Y:S05]  /*2dbf0*/  BRA `(.L_x_2690) ;  /* 0xffffffbc00bc7947 */ /* 0x000fea000383ffff */
.L_x_2531:
[----:B---3--:R3:W4:Y:S02]  /*2dc00*/  SYNCS.PHASECHK.TRANS64.TRYWAIT P1, [R4+URZ+0x2e860], R5 ;  /* 0x02e86005040075a7 */ /* 0x008724000802017f */
[----:B----4-:R-:W-:Y:S05]  /*2dc10*/  @!P1 NANOSLEEP.SYNCS 0x989680 ;  /* 0x009896800000995d */ /* 0x010fea0003900000 */
[----:B------:R-:W4:Y:S02]  /*2dc20*/  @!P1 SYNCS.PHASECHK.TRANS64 P1, [R4+URZ+0x2e860], R5 ;  /* 0x02e86005040095a7 */ /* 0x000f24000802007f */
[----:B----4-:R-:W-:Y:S05]  /*2dc30*/  @!P1 BRA `(.L_x_2531) ;  /* 0xfffffffc00f09947 */ /* 0x010fea000383ffff */
[----:B------:R-:W-:Y:S05]  /*2dc40*/  BRA `(.L_x_2691) ;  /* 0xffffffbc00c07947 */ /* 0x000fea000383ffff */
.L_x_2533:
[----:B----4-:R4:W0:Y:S02]  /*2dc50*/  SYNCS.PHASECHK.TRANS64.TRYWAIT P1, [R3+URZ+0x2e860], R2 ;  /* 0x02e86002030075a7 */ /* 0x010824000802017f */
[----:B0-----:R-:W-:Y:S05]  /*2dc60*/  @!P1 NANOSLEEP.SYNCS 0x989680 ;  /* 0x009896800000995d */ /* 0x001fea0003900000 */
[----:B------:R-:W0:Y:S02]  /*2dc70*/  @!P1 SYNCS.PHASECHK.TRANS64 P1, [R3+URZ+0x2e860], R2 ;  /* 0x02e86002030095a7 */ /* 0x000e24000802007f */
[----:B0-----:R-:W-:Y:S05]  /*2dc80*/  @!P1 BRA `(.L_x_2533) ;  /* 0xfffffffc00f09947 */ /* 0x001fea000383ffff */
[----:B------:R-:W-:Y:S05]  /*2dc90*/  BRA `(.L_x_2692) ;  /* 0xffffffbc00c07947 */ /* 0x000fea000383ffff */
.L_x_2535:
[----:B------:R0:W0:Y:S02]  /*2dca0*/  SYNCS.PHASECHK.TRANS64.TRYWAIT P0, [R4+URZ+0x2e880], R5 ;  /* 0x02e88005040075a7 */ /* 0x000024000800017f */
[----:B0-----:R-:W-:Y:S05]  /*2dcb0*/  @!P0 NANOSLEEP.SYNCS 0x989680 ;  /* 0x009896800000895d */ /* 0x001fea0003900000 */
[----:B------:R-:W0:Y:S02]  /*2dcc0*/  @!P0 SYNCS.PHASECHK.TRANS64 P0, [R4+URZ+0x2e880], R5 ;  /* 0x02e88005040085a7 */ /* 0x000e24000800007f */
[----:B0-----:R-:W-:Y:S05]  /*2dcd0*/  @!P0 BRA `(.L_x_2535) ;  /* 0xfffffffc00f08947 */ /* 0x001fea000383ffff */
[----:B------:R-:W-:Y:S05]  /*2dce0*/  BRA `(.L_x_2536) ;  /* 0xffffffbc00bc7947 */ /* 0x000fea000383ffff */
.L_x_2693:
        /* <DEDUP_REMOVED lines=9> */
.L_x_2702:


//--------------------- .nv.global.init           --------------------------
	.section	.nv.global.init,"aw",@progbits
	.align	4
.nv.global.init:
	.type		_ZZN5flash28permute_output_fp8_VcolmajorIN4cute6TensorINS1_11ArrayEngineIN7cutlass10bfloat16_tELm64EEENS1_6LayoutINS1_5tupleIJNS8_IJNS1_1CILi2EEESA_NS9_ILi16EEEEEENS9_ILi1EEESD_EEENS8_IJNS8_IJSD_SA_NS9_ILi4EEEEEENS9_ILi0EEESH_EEEEEEEEEvRT_E9upper_map,@object
	.size		_ZZN5flash28permute_output_fp8_VcolmajorIN4cute6TensorINS1_11ArrayEngineIN7cutlass10bfloat16_tELm64EEENS1_6LayoutINS1_5tupleIJNS8_IJNS1_1CILi2EEESA_NS9_ILi16EEEEEENS9_ILi1EEESD_EEENS8_IJNS8_IJSD_SA_NS9_ILi4EEEEEENS9_ILi0EEESH_EEEEEEEEEvRT_E9upper_map,($str$23 - _ZZN5flash28permute_output_fp8_VcolmajorIN4cute6TensorINS1_11ArrayEngineIN7cutlass10bfloat16_tELm64EEENS1_6LayoutINS1_5tupleIJNS8_IJNS1_1CILi2EEESA_NS9_ILi16EEEEEENS9_ILi1EEESD_EEENS8_IJNS8_IJSD_SA_NS9_ILi4EEEEEENS9_ILi0EEESH_EEEEEEEEEvRT_E9upper_map)
_ZZN5flash28permute_output_fp8_VcolmajorIN4cute6TensorINS1_11ArrayEngineIN7cutlass10bfloat16_tELm64EEENS1_6LayoutINS1_5tupleIJNS8_IJNS1_1CILi2EEESA_NS9_ILi16EEEEEENS9_ILi1EEESD_EEENS8_IJNS8_IJSD_SA_NS9_ILi4EEEEEENS9_ILi0EEESH_EEEEEEEEEvRT_E9upper_map:
        /*0000*/ 	.byte	0x00, 0x00, 0x00, 0x00, 0x02, 0x00, 0x00, 0x00, 0x03, 0x00, 0x00, 0x00, 0x01, 0x00, 0x00, 0x00
	.type		$str$23,@object
	.size		$str$23,($str$24 - $str$23)
$str$23:
        /*0010*/ 	.byte	0x28, 0x61, 0x64, 0x64, 0x72, 0x65, 0x73, 0x73, 0x20, 0x26, 0x20, 0x6d, 0x61, 0x73, 0x6b, 0x29
        /*0020*/ 	.byte	0x20, 0x3d, 0x3d, 0x20, 0x30, 0x00
	.type		$str$24,@object
	.size		$str$24,(__unnamed_5 - $str$24)
$str$24:
        /*0026*/ 	.byte	0x2f, 0x74, 0x6d, 0x70, 0x2f, 0x6f, 0x73, 0x73, 0x5f, 0x6b, 0x65, 0x72, 0x6e, 0x65, 0x6c, 0x73
        /*0036*/ 	.byte	0x5f, 0x73, 0x72, 0x63, 0x2f, 0x66, 0x6c, 0x61, 0x73, 0x68, 0x5f, 0x61, 0x74, 0x74, 0x65, 0x6e
        /*0046*/ 	.byte	0x74, 0x69, 0x6f, 0x6e, 0x2f, 0x63, 0x73, 0x72, 0x63, 0x2f, 0x63, 0x75, 0x74, 0x6c, 0x61, 0x73
        /*0056*/ 	.byte	0x73, 0x2f, 0x69, 0x6e, 0x63, 0x6c, 0x75, 0x64, 0x65, 0x2f, 0x63, 0x75, 0x74, 0x65, 0x2f, 0x70
        /*0066*/ 	.byte	0x6f, 0x69, 0x6e, 0x74, 0x65, 0x72, 0x5f, 0x66, 0x6c, 0x61, 0x67, 0x67, 0x65, 0x64, 0x2e, 0x68
        /*0076*/ 	.byte	0x70, 0x70, 0x00
	.type		__unnamed_5,@object
	.size		__unnamed_5,(__unnamed_6 - __unnamed_5)
__unnamed_5:
        /* <DEDUP_REMOVED lines=24> */
        /*01f9*/ 	.byte	0x3e, 0x3e, 0x20, 0x26, 0x5d, 0x00
	.type		__unnamed_6,@object
	.size		__unnamed_6,(__unnamed_3 - __unnamed_6)
__unnamed_6:
        /* <DEDUP_REMOVED lines=25> */
	.type		__unnamed_3,@object
	.size		__unnamed_3,(__unnamed_4 - __unnamed_3)
__unnamed_3:
        /* <DEDUP_REMOVED lines=29> */
        /*0555*/ 	.byte	0x5d, 0x00
	.type		__unnamed_4,@object
	.size		__unnamed_4,(__unnamed_2 - __unnamed_4)
__unnamed_4:
        /* <DEDUP_REMOVED lines=30> */
	.type		__unnamed_2,@object
	.size		__unnamed_2,(__unnamed_1 - __unnamed_2)
__unnamed_2:
        /* <DEDUP_REMOVED lines=30> */
	.type		__unnamed_1,@object
	.size		__unnamed_1,(.L_0 - __unnamed_1)
__unnamed_1:
        /* <DEDUP_REMOVED lines=30> */
.L_0:


//--------------------- .nv.shared._ZN7cutlass13device_kernelIN5flash11enable_sm90INS1_16FlashAttnFwdSm90INS1_25CollectiveMainloopFwdSm90ILi2EN4cute5tupleIJNS5_1CILi1EEES8_S8_EEENS6_IJNS7_ILi128EEENS7_ILi224EEESA_EEELi128ENS_12float_e4m3_tEfNS_4arch4Sm90ELb0ELb0ELb0ELb0ELb0ELb0ELb0ELb1ELb1ELb1ELb0ELb0EEENS1_21CollectiveEpilogueFwdINS6_IJSA_SA_SB_EEES9_NS_10bfloat16_tESF_Li256ELb0ELb1ELb0ELb1EEENS1_29StaticPersistentTileSchedulerILb0EEEEEEEEEvNT_6ParamsE --------------------------
	.section	.nv.shared._ZN7cutlass13device_kernelIN5flash11enable_sm90INS1_16FlashAttnFwdSm90INS1_25CollectiveMainloopFwdSm90ILi2EN4cute5tupleIJNS5_1CILi1EEES8_S8_EEENS6_IJNS7_ILi128EEENS7_ILi224EEESA_EEELi128ENS_12float_e4m3_tEfNS_4arch4Sm90ELb0ELb0ELb0ELb0ELb0ELb0ELb0ELb1ELb1ELb1ELb0ELb0EEENS1_21CollectiveEpilogueFwdINS6_IJSA_SA_SB_EEES9_NS_10bfloat16_tESF_Li256ELb0ELb1ELb0ELb1EEENS1_29StaticPersistentTileSchedulerILb0EEEEEEEEEvNT_6ParamsE,"aw",@nobits
	.sectionflags	@""
	.align	16
	.zero		1024


//--------------------- .nv.shared.reserved.0     --------------------------
	.section	.nv.shared.reserved.0,"aw",@nobits
	.weak		__nv_reservedSMEM_offset_0_alias
	.size		__nv_reservedSMEM_offset_0_alias, 0, 0
	.other		__nv_reservedSMEM_offset_0_alias,@"STO_CUDA_RESERVED_SHARED STV_DEFAULT"
__nv_reservedSMEM_offset_0_alias:
	.zero		0


//--------------------- .nv.global                --------------------------
	.section	.nv.global,"aw",@nobits
.nv.global:
	.type		_ZN74_INTERNAL_0c112913_38_flash_fwd_hdim128_e4m3_packgqa_sm90_cu_cf07d2ef_32074cute1_E,@object
	.size		_ZN74_INTERNAL_0c112913_38_flash_fwd_hdim128_e4m3_packgqa_sm90_cu_cf07d2ef_32074cute1_E,(_ZN74_INTERNAL_0c112913_38_flash_fwd_hdim128_e4m3_packgqa_sm90_cu_cf07d2ef_32074cuda3std3__45__cpo6cbeginE - _ZN74_INTERNAL_0c112913_38_flash_fwd_hdim128_e4m3_packgqa_sm90_cu_cf07d2ef_32074cute1_E)
_ZN74_INTERNAL_0c112913_38_flash_fwd_hdim128_e4m3_packgqa_sm90_cu_cf07d2ef_32074cute1_E:
	.zero		1
	.type		_ZN74_INTERNAL_0c112913_38_flash_fwd_hdim128_e4m3_packgqa_sm90_cu_cf07d2ef_32074cuda3std3__45__cpo6cbeginE,@object
	.size		_ZN74_INTERNAL_0c112913_38_flash_fwd_hdim128_e4m3_packgqa_sm90_cu_cf07d2ef_32074cuda3std3__45__cpo6cbeginE,(_ZN74_INTERNAL_0c112913_38_flash_fwd_hdim128_e4m3_packgqa_sm90_cu_cf07d2ef_32074cuda3std3__48in_placeE - _ZN74_INTERNAL_0c112913_38_flash_fwd_hdim128_e4m3_packgqa_sm90_cu_cf07d2ef_32074cuda3std3__45__cpo6cbeginE)
_ZN74_INTERNAL_0c112913_38_flash_fwd_hdim128_e4m3_packgqa_sm90_cu_cf07d2ef_32074cuda3std3__45__cpo6cbeginE:
	.zero		1
	.type		_ZN74_INTERNAL_0c112913_38_flash_fwd_hdim128_e4m3_packgqa_sm90_cu_cf07d2ef_32074cuda3std3__48in_placeE,@object
	.size		_ZN74_INTERNAL_0c112913_38_flash_fwd_hdim128_e4m3_packgqa_sm90_cu_cf07d2ef_32074cuda3std3__48in_placeE,(_ZN74_INTERNAL_0c112913_38_flash_fwd_hdim128_e4m3_packgqa_sm90_cu_cf07d2ef_32074cuda3std6ranges3__45__cpo9iter_moveE - _ZN74_INTERNAL_0c112913_38_flash_fwd_hdim128_e4m3_packgqa_sm90_cu_cf07d2ef_32074cuda3std3__48in_placeE)
_ZN74_INTERNAL_0c112913_38_flash_fwd_hdim128_e4m3_packgqa_sm90_cu_cf07d2ef_32074cuda3std3__48in_placeE:
	.zero		1
	.type		_ZN74_INTERNAL_0c112913_38_flash_fwd_hdim128_e4m3_packgqa_sm90_cu_cf07d2ef_32074cuda3std6ranges3__45__cpo9iter_moveE,@object
	.size		_ZN74_INTERNAL_0c112913_38_flash_fwd_hdim128_e4m3_packgqa_sm90_cu_cf07d2ef_32074cuda3std6ranges3__45__cpo9iter_moveE,(_ZN74_INTERNAL_0c112913_38_flash_fwd_hdim128_e4m3_packgqa_sm90_cu_cf07d2ef_32074cuda3std3__45__cpo5beginE - _ZN74_INTERNAL_0c112913_38_flash_fwd_hdim128_e4m3_packgqa_sm90_cu_cf07d2ef_32074cuda3std6ranges3__45__cpo9iter_moveE)
_ZN74_INTERNAL_0c112913_38_flash_fwd_hdim128_e4m3_packgqa_sm90_cu_cf07d2ef_32074cuda3std6ranges3__45__cpo9iter_moveE:
	.zero		1
	.type		_ZN74_INTERNAL_0c112913_38_flash_fwd_hdim128_e4m3_packgqa_sm90_cu_cf07d2ef_32074cuda3std3__45__cpo5beginE,@object
	.size		_ZN74_INTERNAL_0c112913_38_flash_fwd_hdim128_e4m3_packgqa_sm90_cu_cf07d2ef_32074cuda3std3__45__cpo5beginE,(_ZN74_INTERNAL_0c112913_38_flash_fwd_hdim128_e4m3_packgqa_sm90_cu_cf07d2ef_32074cuda3std3__476_GLOBAL__N__0c112913_38_flash_fwd_hdim128_e4m3_packgqa_sm90_cu_cf07d2ef_32076ignoreE - _ZN74_INTERNAL_0c112913_38_flash_fwd_hdim128_e4m3_packgqa_sm90_cu_cf07d2ef_32074cuda3std3__45__cpo5beginE)
_ZN74_INTERNAL_0c112913_38_flash_fwd_hdim128_e4m3_packgqa_sm90_cu_cf07d2ef_32074cuda3std3__45__cpo5beginE:
	.zero		1
	.type		_ZN74_INTERNAL_0c112913_38_flash_fwd_hdim128_e4m3_packgqa_sm90_cu_cf07d2ef_32074cuda3std3__476_GLOBAL__N__0c112913_38_flash_fwd_hdim128_e4m3_packgqa_sm90_cu_cf07d2ef_32076ignoreE,@object
	.size		_ZN74_INTERNAL_0c112913_38_flash_fwd_hdim128_e4m3_packgqa_sm90_cu_cf07d2ef_32074cuda3std3__476_GLOBAL__N__0c112913_38_flash_fwd_hdim128_e4m3_packgqa_sm90_cu_cf07d2ef_32076ignoreE,(_ZN74_INTERNAL_0c112913_38_flash_fwd_hdim128_e4m3_packgqa_sm90_cu_cf07d2ef_32074cute7productE - _ZN74_INTERNAL_0c112913_38_flash_fwd_hdim128_e4m3_packgqa_sm90_cu_cf07d2ef_32074cuda3std3__476_GLOBAL__N__0c112913_38_flash_fwd_hdim128_e4m3_packgqa_sm90_cu_cf07d2ef_32076ignoreE)
_ZN74_INTERNAL_0c112913_38_flash_fwd_hdim128_e4m3_packgqa_sm90_cu_cf07d2ef_32074cuda3std3__476_GLOBAL__N__0c112913_38_flash_fwd_hdim128_e4m3_packgqa_sm90_cu_cf07d2ef_32076ignoreE:
	.zero		1
	.type		_ZN74_INTERNAL_0c112913_38_flash_fwd_hdim128_e4m3_packgqa_sm90_cu_cf07d2ef_32074cute7productE,@object
	.size		_ZN74_INTERNAL_0c112913_38_flash_fwd_hdim128_e4m3_packgqa_sm90_cu_cf07d2ef_32074cute7productE,(_ZN74_INTERNAL_0c112913_38_flash_fwd_hdim128_e4m3_packgqa_sm90_cu_cf07d2ef_32074cuda3std3__45__cpo3endE - _ZN74_INTERNAL_0c112913_38_flash_fwd_hdim128_e4m3_packgqa_sm90_cu_cf07d2ef_32074cute7productE)
_ZN74_INTERNAL_0c112913_38_flash_fwd_hdim128_e4m3_packgqa_sm90_cu_cf07d2ef_32074cute7productE:
	.zero		1
	.type		_ZN74_INTERNAL_0c112913_38_flash_fwd_hdim128_e4m3_packgqa_sm90_cu_cf07d2ef_32074cuda3std3__45__cpo3endE,@object
	.size		_ZN74_INTERNAL_0c112913_38_flash_fwd_hdim128_e4m3_packgqa_sm90_cu_cf07d2ef_32074cuda3std3__45__cpo3endE,(_ZN74_INTERNAL_0c112913_38_flash_fwd_hdim128_e4m3_packgqa_sm90_cu_cf07d2ef_32074cuda3std3__419piecewise_constructE - _ZN74_INTERNAL_0c112913_38_flash_fwd_hdim128_e4m3_packgqa_sm90_cu_cf07d2ef_32074cuda3std3__45__cpo3endE)
_ZN74_INTERNAL_0c112913_38_flash_fwd_hdim128_e4m3_packgqa_sm90_cu_cf07d2ef_32074cuda3std3__45__cpo3endE:
	.zero		1
	.type		_ZN74_INTERNAL_0c112913_38_flash_fwd_hdim128_e4m3_packgqa_sm90_cu_cf07d2ef_32074cuda3std3__419piecewise_constructE,@object
	.size		_ZN74_INTERNAL_0c112913_38_flash_fwd_hdim128_e4m3_packgqa_sm90_cu_cf07d2ef_32074cuda3std3__419piecewise_constructE,(_ZN74_INTERNAL_0c112913_38_flash_fwd_hdim128_e4m3_packgqa_sm90_cu_cf07d2ef_32074cuda3std3__45__cpo4cendE - _ZN74_INTERNAL_0c112913_38_flash_fwd_hdim128_e4m3_packgqa_sm90_cu_cf07d2ef_32074cuda3std3__419piecewise_constructE)
_ZN74_INTERNAL_0c112913_38_flash_fwd_hdim128_e4m3_packgqa_sm90_cu_cf07d2ef_32074cuda3std3__419piecewise_constructE:
	.zero		1
	.type		_ZN74_INTERNAL_0c112913_38_flash_fwd_hdim128_e4m3_packgqa_sm90_cu_cf07d2ef_32074cuda3std3__45__cpo4cendE,@object
	.size		_ZN74_INTERNAL_0c112913_38_flash_fwd_hdim128_e4m3_packgqa_sm90_cu_cf07d2ef_32074cuda3std3__45__cpo4cendE,(_ZN74_INTERNAL_0c112913_38_flash_fwd_hdim128_e4m3_packgqa_sm90_cu_cf07d2ef_32074cuda3std6ranges3__45__cpo4swapE - _ZN74_INTERNAL_0c112913_38_flash_fwd_hdim128_e4m3_packgqa_sm90_cu_cf07d2ef_32074cuda3std3__45__cpo4cendE)
_ZN74_INTERNAL_0c112913_38_flash_fwd_hdim128_e4m3_packgqa_sm90_cu_cf07d2ef_32074cuda3std3__45__cpo4cendE:
	.zero		1
	.type		_ZN74_INTERNAL_0c112913_38_flash_fwd_hdim128_e4m3_packgqa_sm90_cu_cf07d2ef_32074cuda3std6ranges3__45__cpo4swapE,@object
	.size		_ZN74_INTERNAL_0c112913_38_flash_fwd_hdim128_e4m3_packgqa_sm90_cu_cf07d2ef_32074cuda3std6ranges3__45__cpo4swapE,(.L_14 - _ZN74_INTERNAL_0c112913_38_flash_fwd_hdim128_e4m3_packgqa_sm90_cu_cf07d2ef_32074cuda3std6ranges3__45__cpo4swapE)
_ZN74_INTERNAL_0c112913_38_flash_fwd_hdim128_e4m3_packgqa_sm90_cu_cf07d2ef_32074cuda3std6ranges3__45__cpo4swapE:
	.zero		1
.L_14:


//--------------------- .nv.shared._ZN7cutlass13device_kernelIN5flash11enable_sm90INS1_16FlashAttnFwdSm90INS1_25CollectiveMainloopFwdSm90ILi2EN4cute5tupleIJNS5_1CILi1EEES8_S8_EEENS6_IJNS7_ILi128EEENS7_ILi224EEESA_EEELi128ENS_12float_e4m3_tEfNS_4arch4Sm90ELb0ELb0ELb0ELb1ELb0ELb0ELb0ELb1ELb1ELb1ELb0ELb0EEENS1_21CollectiveEpilogueFwdINS6_IJSA_SA_SB_EEES9_NS_10bfloat16_tESF_Li256ELb1ELb1ELb0ELb1EEENS1_36VarlenDynamicPersistentTileSchedulerILi128ELi224ELi256ELi128ELb0ELb1ELb1ELb0ELb1ELb1EEEEEEEEEvNT_6ParamsE --------------------------
	.section	.nv.shared._ZN7cutlass13device_kernelIN5flash11enable_sm90INS1_16FlashAttnFwdSm90INS1_25CollectiveMainloopFwdSm90ILi2EN4cute5tupleIJNS5_1CILi1EEES8_S8_EEENS6_IJNS7_ILi128EEENS7_ILi224EEESA_EEELi128ENS_12float_e4m3_tEfNS_4arch4Sm90ELb0ELb0ELb0ELb1ELb0ELb0ELb0ELb1ELb1ELb1ELb0ELb0EEENS1_21CollectiveEpilogueFwdINS6_IJSA_SA_SB_EEES9_NS_10bfloat16_tESF_Li256ELb1ELb1ELb0ELb1EEENS1_36VarlenDynamicPersistentTileSchedulerILi128ELi224ELi256ELi128ELb0ELb1ELb1ELb0ELb1ELb1EEEEEEEEEvNT_6ParamsE,"aw",@nobits
	.sectionflags	@""
	.align	16
	.zero		1024


//--------------------- .nv.shared._ZN7cutlass13device_kernelIN5flash11enable_sm90INS1_16FlashAttnFwdSm90INS1_25CollectiveMainloopFwdSm90ILi2EN4cute5tupleIJNS5_1CILi1EEES8_S8_EEENS6_IJNS7_ILi128EEENS7_ILi224EEESA_EEELi128ENS_12float_e4m3_tEfNS_4arch4Sm90ELb0ELb0ELb0ELb1ELb0ELb1ELb0ELb1ELb1ELb1ELb0ELb0EEENS1_21CollectiveEpilogueFwdINS6_IJSA_SA_SB_EEES9_NS_10bfloat16_tESF_Li256ELb1ELb1ELb0ELb1EEENS1_36VarlenDynamicPersistentTileSchedulerILi128ELi224ELi256ELi128ELb0ELb1ELb1ELb0ELb1ELb1EEEEEEEEEvNT_6ParamsE --------------------------
	.section	.nv.shared._ZN7cutlass13device_kernelIN5flash11enable_sm90INS1_16FlashAttnFwdSm90INS1_25CollectiveMainloopFwdSm90ILi2EN4cute5tupleIJNS5_1CILi1EEES8_S8_EEENS6_IJNS7_ILi128EEENS7_ILi224EEESA_EEELi128ENS_12float_e4m3_tEfNS_4arch4Sm90ELb0ELb0ELb0ELb1ELb0ELb1ELb0ELb1ELb1ELb1ELb0ELb0EEENS1_21CollectiveEpilogueFwdINS6_IJSA_SA_SB_EEES9_NS_10bfloat16_tESF_Li256ELb1ELb1ELb0ELb1EEENS1_36VarlenDynamicPersistentTileSchedulerILi128ELi224ELi256ELi128ELb0ELb1ELb1ELb0ELb1ELb1EEEEEEEEEvNT_6ParamsE,"aw",@nobits
	.sectionflags	@""
	.align	16
	.zero		1024


//--------------------- .nv.shared._ZN7cutlass13device_kernelIN5flash11enable_sm90INS1_16FlashAttnFwdSm90INS1_25CollectiveMainloopFwdSm90ILi2EN4cute5tupleIJNS5_1CILi1EEES8_S8_EEENS6_IJNS7_ILi128EEENS7_ILi224EEESA_EEELi128ENS_12float_e4m3_tEfNS_4arch4Sm90ELb0ELb1ELb0ELb0ELb0ELb0ELb0ELb1ELb1ELb1ELb0ELb0EEENS1_21CollectiveEpilogueFwdINS6_IJSA_SA_SB_EEES9_NS_10bfloat16_tESF_Li256ELb0ELb1ELb0ELb1EEENS1_30DynamicPersistentTileSchedulerILi256ELi128ELb0ELb1ELb1EEEEEEEEEvNT_6ParamsE --------------------------
	.section	.nv.shared._ZN7cutlass13device_kernelIN5flash11enable_sm90INS1_16FlashAttnFwdSm90INS1_25CollectiveMainloopFwdSm90ILi2EN4cute5tupleIJNS5_1CILi1EEES8_S8_EEENS6_IJNS7_ILi128EEENS7_ILi224EEESA_EEELi128ENS_12float_e4m3_tEfNS_4arch4Sm90ELb0ELb1ELb0ELb0ELb0ELb0ELb0ELb1ELb1ELb1ELb0ELb0EEENS1_21CollectiveEpilogueFwdINS6_IJSA_SA_SB_EEES9_NS_10bfloat16_tESF_Li256ELb0ELb1ELb0ELb1EEENS1_30DynamicPersistentTileSchedulerILi256ELi128ELb0ELb1ELb1EEEEEEEEEvNT_6ParamsE,"aw",@nobits
	.sectionflags	@""
	.align	16
	.zero		1024


//--------------------- .nv.shared._ZN7cutlass13device_kernelIN5flash11enable_sm90INS1_16FlashAttnFwdSm90INS1_25CollectiveMainloopFwdSm90ILi2EN4cute5tupleIJNS5_1CILi1EEES8_S8_EEENS6_IJNS7_ILi128EEENS7_ILi224EEESA_EEELi128ENS_12float_e4m3_tEfNS_4arch4Sm90ELb0ELb1ELb0ELb1ELb0ELb0ELb0ELb1ELb1ELb1ELb0ELb0EEENS1_21CollectiveEpilogueFwdINS6_IJSA_SA_SB_EEES9_NS_10bfloat16_tESF_Li256ELb1ELb1ELb0ELb1EEENS1_36VarlenDynamicPersistentTileSchedulerILi128ELi224ELi256ELi128ELb0ELb1ELb1ELb1ELb0ELb1EEEEEEEEEvNT_6ParamsE --------------------------
	.section	.nv.shared._ZN7cutlass13device_kernelIN5flash11enable_sm90INS1_16FlashAttnFwdSm90INS1_25CollectiveMainloopFwdSm90ILi2EN4cute5tupleIJNS5_1CILi1EEES8_S8_EEENS6_IJNS7_ILi128EEENS7_ILi224EEESA_EEELi128ENS_12float_e4m3_tEfNS_4arch4Sm90ELb0ELb1ELb0ELb1ELb0ELb0ELb0ELb1ELb1ELb1ELb0ELb0EEENS1_21CollectiveEpilogueFwdINS6_IJSA_SA_SB_EEES9_NS_10bfloat16_tESF_Li256ELb1ELb1ELb0ELb1EEENS1_36VarlenDynamicPersistentTileSchedulerILi128ELi224ELi256ELi128ELb0ELb1ELb1ELb1ELb0ELb1EEEEEEEEEvNT_6ParamsE,"aw",@nobits
	.sectionflags	@""
	.align	16
	.zero		1024


//--------------------- .nv.shared._ZN7cutlass13device_kernelIN5flash11enable_sm90INS1_16FlashAttnFwdSm90INS1_25CollectiveMainloopFwdSm90ILi2EN4cute5tupleIJNS5_1CILi1EEES8_S8_EEENS6_IJNS7_ILi128EEENS7_ILi224EEESA_EEELi128ENS_12float_e4m3_tEfNS_4arch4Sm90ELb0ELb1ELb0ELb1ELb0ELb1ELb0ELb1ELb1ELb1ELb0ELb0EEENS1_21CollectiveEpilogueFwdINS6_IJSA_SA_SB_EEES9_NS_10bfloat16_tESF_Li256ELb1ELb1ELb0ELb1EEENS1_36VarlenDynamicPersistentTileSchedulerILi128ELi224ELi256ELi128ELb0ELb1ELb1ELb1ELb0ELb1EEEEEEEEEvNT_6ParamsE --------------------------
	.section	.nv.shared._ZN7cutlass13device_kernelIN5flash11enable_sm90INS1_16FlashAttnFwdSm90INS1_25CollectiveMainloopFwdSm90ILi2EN4cute5tupleIJNS5_1CILi1EEES8_S8_EEENS6_IJNS7_ILi128EEENS7_ILi224EEESA_EEELi128ENS_12float_e4m3_tEfNS_4arch4Sm90ELb0ELb1ELb0ELb1ELb0ELb1ELb0ELb1ELb1ELb1ELb0ELb0EEENS1_21CollectiveEpilogueFwdINS6_IJSA_SA_SB_EEES9_NS_10bfloat16_tESF_Li256ELb1ELb1ELb0ELb1EEENS1_36VarlenDynamicPersistentTileSchedulerILi128ELi224ELi256ELi128ELb0ELb1ELb1ELb1ELb0ELb1EEEEEEEEEvNT_6ParamsE,"aw",@nobits
	.sectionflags	@""
	.align	16
	.zero		1024


//--------------------- .nv.shared._ZN7cutlass13device_kernelIN5flash11enable_sm90INS1_16FlashAttnFwdSm90INS1_25CollectiveMainloopFwdSm90ILi2EN4cute5tupleIJNS5_1CILi1EEES8_S8_EEENS6_IJNS7_ILi128EEENS7_ILi224EEESA_EEELi128ENS_12float_e4m3_tEfNS_4arch4Sm90ELb1ELb0ELb0ELb0ELb0ELb0ELb0ELb1ELb1ELb1ELb0ELb0EEENS1_21CollectiveEpilogueFwdINS6_IJSA_SA_SB_EEES9_NS_10bfloat16_tESF_Li256ELb0ELb1ELb0ELb1EEENS1_30DynamicPersistentTileSchedulerILi256ELi128ELb0ELb1ELb1EEEEEEEEEvNT_6ParamsE --------------------------
	.section	.nv.shared._ZN7cutlass13device_kernelIN5flash11enable_sm90INS1_16FlashAttnFwdSm90INS1_25CollectiveMainloopFwdSm90ILi2EN4cute5tupleIJNS5_1CILi1EEES8_S8_EEENS6_IJNS7_ILi128EEENS7_ILi224EEESA_EEELi128ENS_12float_e4m3_tEfNS_4arch4Sm90ELb1ELb0ELb0ELb0ELb0ELb0ELb0ELb1ELb1ELb1ELb0ELb0EEENS1_21CollectiveEpilogueFwdINS6_IJSA_SA_SB_EEES9_NS_10bfloat16_tESF_Li256ELb0ELb1ELb0ELb1EEENS1_30DynamicPersistentTileSchedulerILi256ELi128ELb0ELb1ELb1EEEEEEEEEvNT_6ParamsE,"aw",@nobits
	.sectionflags	@""
	.align	16
	.zero		1024


//--------------------- .nv.shared._ZN7cutlass13device_kernelIN5flash11enable_sm90INS1_16FlashAttnFwdSm90INS1_25CollectiveMainloopFwdSm90ILi2EN4cute5tupleIJNS5_1CILi1EEES8_S8_EEENS6_IJNS7_ILi128EEENS7_ILi224EEESA_EEELi128ENS_12float_e4m3_tEfNS_4arch4Sm90ELb1ELb0ELb0ELb1ELb0ELb0ELb0ELb1ELb1ELb1ELb0ELb0EEENS1_21CollectiveEpilogueFwdINS6_IJSA_SA_SB_EEES9_NS_10bfloat16_tESF_Li256ELb1ELb1ELb0ELb1EEENS1_36VarlenDynamicPersistentTileSchedulerILi128ELi224ELi256ELi128ELb0ELb1ELb1ELb1ELb1ELb1EEEEEEEEEvNT_6ParamsE --------------------------
	.section	.nv.shared._ZN7cutlass13device_kernelIN5flash11enable_sm90INS1_16FlashAttnFwdSm90INS1_25CollectiveMainloopFwdSm90ILi2EN4cute5tupleIJNS5_1CILi1EEES8_S8_EEENS6_IJNS7_ILi128EEENS7_ILi224EEESA_EEELi128ENS_12float_e4m3_tEfNS_4arch4Sm90ELb1ELb0ELb0ELb1ELb0ELb0ELb0ELb1ELb1ELb1ELb0ELb0EEENS1_21CollectiveEpilogueFwdINS6_IJSA_SA_SB_EEES9_NS_10bfloat16_tESF_Li256ELb1ELb1ELb0ELb1EEENS1_36VarlenDynamicPersistentTileSchedulerILi128ELi224ELi256ELi128ELb0ELb1ELb1ELb1ELb1ELb1EEEEEEEEEvNT_6ParamsE,"aw",@nobits
	.sectionflags	@""
	.align	16
	.zero		1024


//--------------------- .nv.shared._ZN7cutlass13device_kernelIN5flash11enable_sm90INS1_16FlashAttnFwdSm90INS1_25CollectiveMainloopFwdSm90ILi2EN4cute5tupleIJNS5_1CILi1EEES8_S8_EEENS6_IJNS7_ILi128EEENS7_ILi224EEESA_EEELi128ENS_12float_e4m3_tEfNS_4arch4Sm90ELb1ELb0ELb0ELb1ELb0ELb1ELb0ELb1ELb1ELb1ELb0ELb0EEENS1_21CollectiveEpilogueFwdINS6_IJSA_SA_SB_EEES9_NS_10bfloat16_tESF_Li256ELb1ELb1ELb0ELb1EEENS1_36VarlenDynamicPersistentTileSchedulerILi128ELi224ELi256ELi128ELb0ELb1ELb1ELb1ELb1ELb1EEEEEEEEEvNT_6ParamsE --------------------------
	.section	.nv.shared._ZN7cutlass13device_kernelIN5flash11enable_sm90INS1_16FlashAttnFwdSm90INS1_25CollectiveMainloopFwdSm90ILi2EN4cute5tupleIJNS5_1CILi1EEES8_S8_EEENS6_IJNS7_ILi128EEENS7_ILi224EEESA_EEELi128ENS_12float_e4m3_tEfNS_4arch4Sm90ELb1ELb0ELb0ELb1ELb0ELb1ELb0ELb1ELb1ELb1ELb0ELb0EEENS1_21CollectiveEpilogueFwdINS6_IJSA_SA_SB_EEES9_NS_10bfloat16_tESF_Li256ELb1ELb1ELb0ELb1EEENS1_36VarlenDynamicPersistentTileSchedulerILi128ELi224ELi256ELi128ELb0ELb1ELb1ELb1ELb1ELb1EEEEEEEEEvNT_6ParamsE,"aw",@nobits
	.sectionflags	@""
	.align	16
	.zero		1024


//--------------------- .nv.constant0._ZN7cutlass13device_kernelIN5flash11enable_sm90INS1_16FlashAttnFwdSm90INS1_25CollectiveMainloopFwdSm90ILi2EN4cute5tupleIJNS5_1CILi1EEES8_S8_EEENS6_IJNS7_ILi128EEENS7_ILi224EEESA_EEELi128ENS_12float_e4m3_tEfNS_4arch4Sm90ELb0ELb0ELb0ELb0ELb0ELb0ELb0ELb1ELb1ELb1ELb0ELb0EEENS1_21CollectiveEpilogueFwdINS6_IJSA_SA_SB_EEES9_NS_10bfloat16_tESF_Li256ELb0ELb1ELb0ELb1EEENS1_29StaticPersistentTileSchedulerILb0EEEEEEEEEvNT_6ParamsE --------------------------
	.section	.nv.constant0._ZN7cutlass13device_kernelIN5flash11enable_sm90INS1_16FlashAttnFwdSm90INS1_25CollectiveMainloopFwdSm90ILi2EN4cute5tupleIJNS5_1CILi1EEES8_S8_EEENS6_IJNS7_ILi128EEENS7_ILi224EEESA_EEELi128ENS_12float_e4m3_tEfNS_4arch4Sm90ELb0ELb0ELb0ELb0ELb0ELb0ELb0ELb1ELb1ELb1ELb0ELb0EEENS1_21CollectiveEpilogueFwdINS6_IJSA_SA_SB_EEES9_NS_10bfloat16_tESF_Li256ELb0ELb1ELb0ELb1EEENS1_29StaticPersistentTileSchedulerILb0EEEEEEEEEvNT_6ParamsE,"a",@progbits
	.sectionflags	@""
	.align	4
.nv.constant0._ZN7cutlass13device_kernelIN5flash11enable_sm90INS1_16FlashAttnFwdSm90INS1_25CollectiveMainloopFwdSm90ILi2EN4cute5tupleIJNS5_1CILi1EEES8_S8_EEENS6_IJNS7_ILi128EEENS7_ILi224EEESA_EEELi128ENS_12float_e4m3_tEfNS_4arch4Sm90ELb0ELb0ELb0ELb0ELb0ELb0ELb0ELb1ELb1ELb1ELb0ELb0EEENS1_21CollectiveEpilogueFwdINS6_IJSA_SA_SB_EEES9_NS_10bfloat16_tESF_Li256ELb0ELb1ELb0ELb1EEENS1_29StaticPersistentTileSchedulerILb0EEEEEEEEEvNT_6ParamsE:
	.zero		3200


//--------------------- .nv.constant0._ZN7cutlass13device_kernelIN5flash11enable_sm90INS1_16FlashAttnFwdSm90INS1_25CollectiveMainloopFwdSm90ILi2EN4cute5tupleIJNS5_1CILi1EEES8_S8_EEENS6_IJNS7_ILi128EEENS7_ILi224EEESA_EEELi128ENS_12float_e4m3_tEfNS_4arch4Sm90ELb0ELb0ELb0ELb1ELb0ELb0ELb0ELb1ELb1ELb1ELb0ELb0EEENS1_21CollectiveEpilogueFwdINS6_IJSA_SA_SB_EEES9_NS_10bfloat16_tESF_Li256ELb1ELb1ELb0ELb1EEENS1_36VarlenDynamicPersistentTileSchedulerILi128ELi224ELi256ELi128ELb0ELb1ELb1ELb0ELb1ELb1EEEEEEEEEvNT_6ParamsE --------------------------
	.section	.nv.constant0._ZN7cutlass13device_kernelIN5flash11enable_sm90INS1_16FlashAttnFwdSm90INS1_25CollectiveMainloopFwdSm90ILi2EN4cute5tupleIJNS5_1CILi1EEES8_S8_EEENS6_IJNS7_ILi128EEENS7_ILi224EEESA_EEELi128ENS_12float_e4m3_tEfNS_4arch4Sm90ELb0ELb0ELb0ELb1ELb0ELb0ELb0ELb1ELb1ELb1ELb0ELb0EEENS1_21CollectiveEpilogueFwdINS6_IJSA_SA_SB_EEES9_NS_10bfloat16_tESF_Li256ELb1ELb1ELb0ELb1EEENS1_36VarlenDynamicPersistentTileSchedulerILi128ELi224ELi256ELi128ELb0ELb1ELb1ELb0ELb1ELb1EEEEEEEEEvNT_6ParamsE,"a",@progbits
	.sectionflags	@""
	.align	4
.nv.constant0._ZN7cutlass13device_kernelIN5flash11enable_sm90INS1_16FlashAttnFwdSm90INS1_25CollectiveMainloopFwdSm90ILi2EN4cute5tupleIJNS5_1CILi1EEES8_S8_EEENS6_IJNS7_ILi128EEENS7_ILi224EEESA_EEELi128ENS_12float_e4m3_tEfNS_4arch4Sm90ELb0ELb0ELb0ELb1ELb0ELb0ELb0ELb1ELb1ELb1ELb0ELb0EEENS1_21CollectiveEpilogueFwdINS6_IJSA_SA_SB_EEES9_NS_10bfloat16_tESF_Li256ELb1ELb1ELb0ELb1EEENS1_36VarlenDynamicPersistentTileSchedulerILi128ELi224ELi256ELi128ELb0ELb1ELb1ELb0ELb1ELb1EEEEEEEEEvNT_6ParamsE:
	.zero		3328


//--------------------- .nv.constant0._ZN7cutlass13device_kernelIN5flash11enable_sm90INS1_16FlashAttnFwdSm90INS1_25CollectiveMainloopFwdSm90ILi2EN4cute5tupleIJNS5_1CILi1EEES8_S8_EEENS6_IJNS7_ILi128EEENS7_ILi224EEESA_EEELi128ENS_12float_e4m3_tEfNS_4arch4Sm90ELb0ELb0ELb0ELb1ELb0ELb1ELb0ELb1ELb1ELb1ELb0ELb0EEENS1_21CollectiveEpilogueFwdINS6_IJSA_SA_SB_EEES9_NS_10bfloat16_tESF_Li256ELb1ELb1ELb0ELb1EEENS1_36VarlenDynamicPersistentTileSchedulerILi128ELi224ELi256ELi128ELb0ELb1ELb1ELb0ELb1ELb1EEEEEEEEEvNT_6ParamsE --------------------------
	.section	.nv.constant0._ZN7cutlass13device_kernelIN5flash11enable_sm90INS1_16FlashAttnFwdSm90INS1_25CollectiveMainloopFwdSm90ILi2EN4cute5tupleIJNS5_1CILi1EEES8_S8_EEENS6_IJNS7_ILi128EEENS7_ILi224EEESA_EEELi128ENS_12float_e4m3_tEfNS_4arch4Sm90ELb0ELb0ELb0ELb1ELb0ELb1ELb0ELb1ELb1ELb1ELb0ELb0EEENS1_21CollectiveEpilogueFwdINS6_IJSA_SA_SB_EEES9_NS_10bfloat16_tESF_Li256ELb1ELb1ELb0ELb1EEENS1_36VarlenDynamicPersistentTileSchedulerILi128ELi224ELi256ELi128ELb0ELb1ELb1ELb0ELb1ELb1EEEEEEEEEvNT_6ParamsE,"a",@progbits
	.sectionflags	@""
	.align	4
.nv.constant0._ZN7cutlass13device_kernelIN5flash11enable_sm90INS1_16FlashAttnFwdSm90INS1_25CollectiveMainloopFwdSm90ILi2EN4cute5tupleIJNS5_1CILi1EEES8_S8_EEENS6_IJNS7_ILi128EEENS7_ILi224EEESA_EEELi128ENS_12float_e4m3_tEfNS_4arch4Sm90ELb0ELb0ELb0ELb1ELb0ELb1ELb0ELb1ELb1ELb1ELb0ELb0EEENS1_21CollectiveEpilogueFwdINS6_IJSA_SA_SB_EEES9_NS_10bfloat16_tESF_Li256ELb1ELb1ELb0ELb1EEENS1_36VarlenDynamicPersistentTileSchedulerILi128ELi224ELi256ELi128ELb0ELb1ELb1ELb0ELb1ELb1EEEEEEEEEvNT_6ParamsE:
	.zero		3328


//--------------------- .nv.constant0._ZN7cutlass13device_kernelIN5flash11enable_sm90INS1_16FlashAttnFwdSm90INS1_25CollectiveMainloopFwdSm90ILi2EN4cute5tupleIJNS5_1CILi1EEES8_S8_EEENS6_IJNS7_ILi128EEENS7_ILi224EEESA_EEELi128ENS_12float_e4m3_tEfNS_4arch4Sm90ELb0ELb1ELb0ELb0ELb0ELb0ELb0ELb1ELb1ELb1ELb0ELb0EEENS1_21CollectiveEpilogueFwdINS6_IJSA_SA_SB_EEES9_NS_10bfloat16_tESF_Li256ELb0ELb1ELb0ELb1EEENS1_30DynamicPersistentTileSchedulerILi256ELi128ELb0ELb1ELb1EEEEEEEEEvNT_6ParamsE --------------------------
	.section	.nv.constant0._ZN7cutlass13device_kernelIN5flash11enable_sm90INS1_16FlashAttnFwdSm90INS1_25CollectiveMainloopFwdSm90ILi2EN4cute5tupleIJNS5_1CILi1EEES8_S8_EEENS6_IJNS7_ILi128EEENS7_ILi224EEESA_EEELi128ENS_12float_e4m3_tEfNS_4arch4Sm90ELb0ELb1ELb0ELb0ELb0ELb0ELb0ELb1ELb1ELb1ELb0ELb0EEENS1_21CollectiveEpilogueFwdINS6_IJSA_SA_SB_EEES9_NS_10bfloat16_tESF_Li256ELb0ELb1ELb0ELb1EEENS1_30DynamicPersistentTileSchedulerILi256ELi128ELb0ELb1ELb1EEEEEEEEEvNT_6ParamsE,"a",@progbits
	.sectionflags	@""
	.align	4
.nv.constant0._ZN7cutlass13device_kernelIN5flash11enable_sm90INS1_16FlashAttnFwdSm90INS1_25CollectiveMainloopFwdSm90ILi2EN4cute5tupleIJNS5_1CILi1EEES8_S8_EEENS6_IJNS7_ILi128EEENS7_ILi224EEESA_EEELi128ENS_12float_e4m3_tEfNS_4arch4Sm90ELb0ELb1ELb0ELb0ELb0ELb0ELb0ELb1ELb1ELb1ELb0ELb0EEENS1_21CollectiveEpilogueFwdINS6_IJSA_SA_SB_EEES9_NS_10bfloat16_tESF_Li256ELb0ELb1ELb0ELb1EEENS1_30DynamicPersistentTileSchedulerILi256ELi128ELb0ELb1ELb1EEEEEEEEEvNT_6ParamsE:
	.zero		3328


//--------------------- .nv.constant0._ZN7cutlass13device_kernelIN5flash11enable_sm90INS1_16FlashAttnFwdSm90INS1_25CollectiveMainloopFwdSm90ILi2EN4cute5tupleIJNS5_1CILi1EEES8_S8_EEENS6_IJNS7_ILi128EEENS7_ILi224EEESA_EEELi128ENS_12float_e4m3_tEfNS_4arch4Sm90ELb0ELb1ELb0ELb1ELb0ELb0ELb0ELb1ELb1ELb1ELb0ELb0EEENS1_21CollectiveEpilogueFwdINS6_IJSA_SA_SB_EEES9_NS_10bfloat16_tESF_Li256ELb1ELb1ELb0ELb1EEENS1_36VarlenDynamicPersistentTileSchedulerILi128ELi224ELi256ELi128ELb0ELb1ELb1ELb1ELb0ELb1EEEEEEEEEvNT_6ParamsE --------------------------
	.section	.nv.constant0._ZN7cutlass13device_kernelIN5flash11enable_sm90INS1_16FlashAttnFwdSm90INS1_25CollectiveMainloopFwdSm90ILi2EN4cute5tupleIJNS5_1CILi1EEES8_S8_EEENS6_IJNS7_ILi128EEENS7_ILi224EEESA_EEELi128ENS_12float_e4m3_tEfNS_4arch4Sm90ELb0ELb1ELb0ELb1ELb0ELb0ELb0ELb1ELb1ELb1ELb0ELb0EEENS1_21CollectiveEpilogueFwdINS6_IJSA_SA_SB_EEES9_NS_10bfloat16_tESF_Li256ELb1ELb1ELb0ELb1EEENS1_36VarlenDynamicPersistentTileSchedulerILi128ELi224ELi256ELi128ELb0ELb1ELb1ELb1ELb0ELb1EEEEEEEEEvNT_6ParamsE,"a",@progbits
	.sectionflags	@""
	.align	4
.nv.constant0._ZN7cutlass13device_kernelIN5flash11enable_sm90INS1_16FlashAttnFwdSm90INS1_25CollectiveMainloopFwdSm90ILi2EN4cute5tupleIJNS5_1CILi1EEES8_S8_EEENS6_IJNS7_ILi128EEENS7_ILi224EEESA_EEELi128ENS_12float_e4m3_tEfNS_4arch4Sm90ELb0ELb1ELb0ELb1ELb0ELb0ELb0ELb1ELb1ELb1ELb0ELb0EEENS1_21CollectiveEpilogueFwdINS6_IJSA_SA_SB_EEES9_NS_10bfloat16_tESF_Li256ELb1ELb1ELb0ELb1EEENS1_36VarlenDynamicPersistentTileSchedulerILi128ELi224ELi256ELi128ELb0ELb1ELb1ELb1ELb0ELb1EEEEEEEEEvNT_6ParamsE:
	.zero		3328


//--------------------- .nv.constant0._ZN7cutlass13device_kernelIN5flash11enable_sm90INS1_16FlashAttnFwdSm90INS1_25CollectiveMainloopFwdSm90ILi2EN4cute5tupleIJNS5_1CILi1EEES8_S8_EEENS6_IJNS7_ILi128EEENS7_ILi224EEESA_EEELi128ENS_12float_e4m3_tEfNS_4arch4Sm90ELb0ELb1ELb0ELb1ELb0ELb1ELb0ELb1ELb1ELb1ELb0ELb0EEENS1_21CollectiveEpilogueFwdINS6_IJSA_SA_SB_EEES9_NS_10bfloat16_tESF_Li256ELb1ELb1ELb0ELb1EEENS1_36VarlenDynamicPersistentTileSchedulerILi128ELi224ELi256ELi128ELb0ELb1ELb1ELb1ELb0ELb1EEEEEEEEEvNT_6ParamsE --------------------------
	.section	.nv.constant0._ZN7cutlass13device_kernelIN5flash11enable_sm90INS1_16FlashAttnFwdSm90INS1_25CollectiveMainloopFwdSm90ILi2EN4cute5tupleIJNS5_1CILi1EEES8_S8_EEENS6_IJNS7_ILi128EEENS7_ILi224EEESA_EEELi128ENS_12float_e4m3_tEfNS_4arch4Sm90ELb0ELb1ELb0ELb1ELb0ELb1ELb0ELb1ELb1ELb1ELb0ELb0EEENS1_21CollectiveEpilogueFwdINS6_IJSA_SA_SB_EEES9_NS_10bfloat16_tESF_Li256ELb1ELb1ELb0ELb1EEENS1_36VarlenDynamicPersistentTileSchedulerILi128ELi224ELi256ELi128ELb0ELb1ELb1ELb1ELb0ELb1EEEEEEEEEvNT_6ParamsE,"a",@progbits
	.sectionflags	@""
	.align	4
.nv.constant0._ZN7cutlass13device_kernelIN5flash11enable_sm90INS1_16FlashAttnFwdSm90INS1_25CollectiveMainloopFwdSm90ILi2EN4cute5tupleIJNS5_1CILi1EEES8_S8_EEENS6_IJNS7_ILi128EEENS7_ILi224EEESA_EEELi128ENS_12float_e4m3_tEfNS_4arch4Sm90ELb0ELb1ELb0ELb1ELb0ELb1ELb0ELb1ELb1ELb1ELb0ELb0EEENS1_21CollectiveEpilogueFwdINS6_IJSA_SA_SB_EEES9_NS_10bfloat16_tESF_Li256ELb1ELb1ELb0ELb1EEENS1_36VarlenDynamicPersistentTileSchedulerILi128ELi224ELi256ELi128ELb0ELb1ELb1ELb1ELb0ELb1EEEEEEEEEvNT_6ParamsE:
	.zero		3328


//--------------------- .nv.constant0._ZN7cutlass13device_kernelIN5flash11enable_sm90INS1_16FlashAttnFwdSm90INS1_25CollectiveMainloopFwdSm90ILi2EN4cute5tupleIJNS5_1CILi1EEES8_S8_EEENS6_IJNS7_ILi128EEENS7_ILi224EEESA_EEELi128ENS_12float_e4m3_tEfNS_4arch4Sm90ELb1ELb0ELb0ELb0ELb0ELb0ELb0ELb1ELb1ELb1ELb0ELb0EEENS1_21CollectiveEpilogueFwdINS6_IJSA_SA_SB_EEES9_NS_10bfloat16_tESF_Li256ELb0ELb1ELb0ELb1EEENS1_30DynamicPersistentTileSchedulerILi256ELi128ELb0ELb1ELb1EEEEEEEEEvNT_6ParamsE --------------------------
	.section	.nv.constant0._ZN7cutlass13device_kernelIN5flash11enable_sm90INS1_16FlashAttnFwdSm90INS1_25CollectiveMainloopFwdSm90ILi2EN4cute5tupleIJNS5_1CILi1EEES8_S8_EEENS6_IJNS7_ILi128EEENS7_ILi224EEESA_EEELi128ENS_12float_e4m3_tEfNS_4arch4Sm90ELb1ELb0ELb0ELb0ELb0ELb0ELb0ELb1ELb1ELb1ELb0ELb0EEENS1_21CollectiveEpilogueFwdINS6_IJSA_SA_SB_EEES9_NS_10bfloat16_tESF_Li256ELb0ELb1ELb0ELb1EEENS1_30DynamicPersistentTileSchedulerILi256ELi128ELb0ELb1ELb1EEEEEEEEEvNT_6ParamsE,"a",@progbits
	.sectionflags	@""
	.align	4
.nv.constant0._ZN7cutlass13device_kernelIN5flash11enable_sm90INS1_16FlashAttnFwdSm90INS1_25CollectiveMainloopFwdSm90ILi2EN4cute5tupleIJNS5_1CILi1EEES8_S8_EEENS6_IJNS7_ILi128EEENS7_ILi224EEESA_EEELi128ENS_12float_e4m3_tEfNS_4arch4Sm90ELb1ELb0ELb0ELb0ELb0ELb0ELb0ELb1ELb1ELb1ELb0ELb0EEENS1_21CollectiveEpilogueFwdINS6_IJSA_SA_SB_EEES9_NS_10bfloat16_tESF_Li256ELb0ELb1ELb0ELb1EEENS1_30DynamicPersistentTileSchedulerILi256ELi128ELb0ELb1ELb1EEEEEEEEEvNT_6ParamsE:
	.zero		3328


//--------------------- .nv.constant0._ZN7cutlass13device_kernelIN5flash11enable_sm90INS1_16FlashAttnFwdSm90INS1_25CollectiveMainloopFwdSm90ILi2EN4cute5tupleIJNS5_1CILi1EEES8_S8_EEENS6_IJNS7_ILi128EEENS7_ILi224EEESA_EEELi128ENS_12float_e4m3_tEfNS_4arch4Sm90ELb1ELb0ELb0ELb1ELb0ELb0ELb0ELb1ELb1ELb1ELb0ELb0EEENS1_21CollectiveEpilogueFwdINS6_IJSA_SA_SB_EEES9_NS_10bfloat16_tESF_Li256ELb1ELb1ELb0ELb1EEENS1_36VarlenDynamicPersistentTileSchedulerILi128ELi224ELi256ELi128ELb0ELb1ELb1ELb1ELb1ELb1EEEEEEEEEvNT_6ParamsE --------------------------
	.section	.nv.constant0._ZN7cutlass13device_kernelIN5flash11enable_sm90INS1_16FlashAttnFwdSm90INS1_25CollectiveMainloopFwdSm90ILi2EN4cute5tupleIJNS5_1CILi1EEES8_S8_EEENS6_IJNS7_ILi128EEENS7_ILi224EEESA_EEELi128ENS_12float_e4m3_tEfNS_4arch4Sm90ELb1ELb0ELb0ELb1ELb0ELb0ELb0ELb1ELb1ELb1ELb0ELb0EEENS1_21CollectiveEpilogueFwdINS6_IJSA_SA_SB_EEES9_NS_10bfloat16_tESF_Li256ELb1ELb1ELb0ELb1EEENS1_36VarlenDynamicPersistentTileSchedulerILi128ELi224ELi256ELi128ELb0ELb1ELb1ELb1ELb1ELb1EEEEEEEEEvNT_6ParamsE,"a",@progbits
	.sectionflags	@""
	.align	4
.nv.constant0._ZN7cutlass13device_kernelIN5flash11enable_sm90INS1_16FlashAttnFwdSm90INS1_25CollectiveMainloopFwdSm90ILi2EN4cute5tupleIJNS5_1CILi1EEES8_S8_EEENS6_IJNS7_ILi128EEENS7_ILi224EEESA_EEELi128ENS_12float_e4m3_tEfNS_4arch4Sm90ELb1ELb0ELb0ELb1ELb0ELb0ELb0ELb1ELb1ELb1ELb0ELb0EEENS1_21CollectiveEpilogueFwdINS6_IJSA_SA_SB_EEES9_NS_10bfloat16_tESF_Li256ELb1ELb1ELb0ELb1EEENS1_36VarlenDynamicPersistentTileSchedulerILi128ELi224ELi256ELi128ELb0ELb1ELb1ELb1ELb1ELb1EEEEEEEEEvNT_6ParamsE:
	.zero		3328


//--------------------- .nv.constant0._ZN7cutlass13device_kernelIN5flash11enable_sm90INS1_16FlashAttnFwdSm90INS1_25CollectiveMainloopFwdSm90ILi2EN4cute5tupleIJNS5_1CILi1EEES8_S8_EEENS6_IJNS7_ILi128EEENS7_ILi224EEESA_EEELi128ENS_12float_e4m3_tEfNS_4arch4Sm90ELb1ELb0ELb0ELb1ELb0ELb1ELb0ELb1ELb1ELb1ELb0ELb0EEENS1_21CollectiveEpilogueFwdINS6_IJSA_SA_SB_EEES9_NS_10bfloat16_tESF_Li256ELb1ELb1ELb0ELb1EEENS1_36VarlenDynamicPersistentTileSchedulerILi128ELi224ELi256ELi128ELb0ELb1ELb1ELb1ELb1ELb1EEEEEEEEEvNT_6ParamsE --------------------------
	.section	.nv.constant0._ZN7cutlass13device_kernelIN5flash11enable_sm90INS1_16FlashAttnFwdSm90INS1_25CollectiveMainloopFwdSm90ILi2EN4cute5tupleIJNS5_1CILi1EEES8_S8_EEENS6_IJNS7_ILi128EEENS7_ILi224EEESA_EEELi128ENS_12float_e4m3_tEfNS_4arch4Sm90ELb1ELb0ELb0ELb1ELb0ELb1ELb0ELb1ELb1ELb1ELb0ELb0EEENS1_21CollectiveEpilogueFwdINS6_IJSA_SA_SB_EEES9_NS_10bfloat16_tESF_Li256ELb1ELb1ELb0ELb1EEENS1_36VarlenDynamicPersistentTileSchedulerILi128ELi224ELi256ELi128ELb0ELb1ELb1ELb1ELb1ELb1EEEEEEEEEvNT_6ParamsE,"a",@progbits
	.sectionflags	@""
	.align	4
.nv.constant0._ZN7cutlass13device_kernelIN5flash11enable_sm90INS1_16FlashAttnFwdSm90INS1_25CollectiveMainloopFwdSm90ILi2EN4cute5tupleIJNS5_1CILi1EEES8_S8_EEENS6_IJNS7_ILi128EEENS7_ILi224EEESA_EEELi128ENS_12float_e4m3_tEfNS_4arch4Sm90ELb1ELb0ELb0ELb1ELb0ELb1ELb0ELb1ELb1ELb1ELb0ELb0EEENS1_21CollectiveEpilogueFwdINS6_IJSA_SA_SB_EEES9_NS_10bfloat16_tESF_Li256ELb1ELb1ELb0ELb1EEENS1_36VarlenDynamicPersistentTileSchedulerILi128ELi224ELi256ELi128ELb0ELb1ELb1ELb1ELb1ELb1EEEEEEEEEvNT_6ParamsE:
	.zero		3328


//--------------------- SYMBOLS --------------------------

	.type		.nv.reservedSmem.offset0,@object
	.size		.nv.reservedSmem.offset0,0x4
	.type		__assertfail,@function
